// Copyright (c) 2024, Jay Shah, Ganesh Bikshandi, Ying Zhang, Vijay Thakkar, Pradeep Ramani, Tri Dao.
// Splitting the different template instantiations to different files to speed up compilation.
// This file is auto-generated. See "generate_kernels.py"

#include "flash_fwd_launch_template.h"

#ifndef FLASHATTENTION_DISABLE_HDIM128
template void run_mha_fwd_<90, cutlass::float_e4m3_t, 128, 128, false, false, false, false>(Flash_fwd_params &params, cudaStream_t stream);
#endif


// ===== COMPILED SASS (sm_90a) =====

	.target	sm_90a

	.elftype	@"ET_EXEC"


//--------------------- .note.nv.tkinfo           --------------------------
	.section	.note.nv.tkinfo,"",@"SHT_NOTE"
	.sectionflags	@"SHF_NOTE_NV_TKINFO"
	.tkinfo
        /*0018*/ 	.word	0x00000002
        /*0030*/ 	.string	""
        /*0030*/ 	.string	"ptxas"
        /*0030*/ 	.string	"Cuda compilation tools, release 13.0, V13.0.88"
        /*0030*/ 	.string	"Build cuda_13.0.r13.0/compiler.36424714_0"
        /*0030*/ 	.string	"-arch sm_90a -m 64 "



//--------------------- .note.nv.cuinfo           --------------------------
	.section	.note.nv.cuinfo,"",@"SHT_NOTE"
	.sectionflags	@"SHF_NOTE_NV_CUINFO"
        /*0018*/ 	.short	0x0002
        /*001a*/ 	.short	0x005a
        /*001c*/ 	.short	0x0082
	.zero		2


//--------------------- .nv.info                  --------------------------
	.section	.nv.info,"",@"SHT_CUDA_INFO"
	.align	4


	//----- nvinfo : EIATTR_REGCOUNT
	.align		4
        /*0000*/ 	.byte	0x04, 0x2f
        /*0002*/ 	.short	(.L_21 - .L_20)
	.align		4
.L_20:
        /*0004*/ 	.word	index@(_ZN7cutlass13device_kernelIN5flash11enable_sm90INS1_16FlashAttnFwdSm90INS1_25CollectiveMainloopFwdSm90ILi2EN4cute5tupleIJNS5_1CILi1EEES8_S8_EEENS6_IJNS7_ILi128EEENS7_ILi224EEESA_EEELi128ENS_12float_e4m3_tEfNS_4arch4Sm90ELb1ELb0ELb0ELb1ELb0ELb1ELb0ELb1ELb1ELb0ELb0ELb0EEENS1_21CollectiveEpilogueFwdINS6_IJSA_SA_SB_EEES9_NS_10bfloat16_tESF_Li256ELb1ELb0ELb0ELb1EEENS1_36VarlenDynamicPersistentTileSchedulerILi128ELi224ELi256ELi128ELb0ELb0ELb1ELb1ELb1ELb1EEEEEEEEEvNT_6ParamsE)
        /*0008*/ 	.word	0x000000a8


	//----- nvinfo : EIATTR_FRAME_SIZE
	.align		4
.L_21:
        /*000c*/ 	.byte	0x04, 0x11
        /*000e*/ 	.short	(.L_23 - .L_22)
	.align		4
.L_22:
        /*0010*/ 	.word	index@(_ZN7cutlass13device_kernelIN5flash11enable_sm90INS1_16FlashAttnFwdSm90INS1_25CollectiveMainloopFwdSm90ILi2EN4cute5tupleIJNS5_1CILi1EEES8_S8_EEENS6_IJNS7_ILi128EEENS7_ILi224EEESA_EEELi128ENS_12float_e4m3_tEfNS_4arch4Sm90ELb1ELb0ELb0ELb1ELb0ELb1ELb0ELb1ELb1ELb0ELb0ELb0EEENS1_21CollectiveEpilogueFwdINS6_IJSA_SA_SB_EEES9_NS_10bfloat16_tESF_Li256ELb1ELb0ELb0ELb1EEENS1_36VarlenDynamicPersistentTileSchedulerILi128ELi224ELi256ELi128ELb0ELb0ELb1ELb1ELb1ELb1EEEEEEEEEvNT_6ParamsE)
        /*0014*/ 	.word	0x000000d8


	//----- nvinfo : EIATTR_REGCOUNT
	.align		4
.L_23:
        /*0018*/ 	.byte	0x04, 0x2f
        /*001a*/ 	.short	(.L_25 - .L_24)
	.align		4
.L_24:
        /*001c*/ 	.word	index@(_ZN7cutlass13device_kernelIN5flash11enable_sm90INS1_16FlashAttnFwdSm90INS1_25CollectiveMainloopFwdSm90ILi2EN4cute5tupleIJNS5_1CILi1EEES8_S8_EEENS6_IJNS7_ILi128EEENS7_ILi224EEESA_EEELi128ENS_12float_e4m3_tEfNS_4arch4Sm90ELb1ELb0ELb0ELb1ELb0ELb0ELb0ELb1ELb1ELb0ELb0ELb0EEENS1_21CollectiveEpilogueFwdINS6_IJSA_SA_SB_EEES9_NS_10bfloat16_tESF_Li256ELb1ELb0ELb0ELb1EEENS1_36VarlenDynamicPersistentTileSchedulerILi128ELi224ELi256ELi128ELb0ELb0ELb1ELb1ELb1ELb1EEEEEEEEEvNT_6ParamsE)
        /*0020*/ 	.word	0x000000a8


	//----- nvinfo : EIATTR_FRAME_SIZE
	.align		4
.L_25:
        /*0024*/ 	.byte	0x04, 0x11
        /*0026*/ 	.short	(.L_27 - .L_26)
	.align		4
.L_26:
        /*0028*/ 	.word	index@(_ZN7cutlass13device_kernelIN5flash11enable_sm90INS1_16FlashAttnFwdSm90INS1_25CollectiveMainloopFwdSm90ILi2EN4cute5tupleIJNS5_1CILi1EEES8_S8_EEENS6_IJNS7_ILi128EEENS7_ILi224EEESA_EEELi128ENS_12float_e4m3_tEfNS_4arch4Sm90ELb1ELb0ELb0ELb1ELb0ELb0ELb0ELb1ELb1ELb0ELb0ELb0EEENS1_21CollectiveEpilogueFwdINS6_IJSA_SA_SB_EEES9_NS_10bfloat16_tESF_Li256ELb1ELb0ELb0ELb1EEENS1_36VarlenDynamicPersistentTileSchedulerILi128ELi224ELi256ELi128ELb0ELb0ELb1ELb1ELb1ELb1EEEEEEEEEvNT_6ParamsE)
        /*002c*/ 	.word	0x00000038


	//----- nvinfo : EIATTR_REGCOUNT
	.align		4
.L_27:
        /*0030*/ 	.byte	0x04, 0x2f
        /*0032*/ 	.short	(.L_29 - .L_28)
	.align		4
.L_28:
        /*0034*/ 	.word	index@(_ZN7cutlass13device_kernelIN5flash11enable_sm90INS1_16FlashAttnFwdSm90INS1_25CollectiveMainloopFwdSm90ILi2EN4cute5tupleIJNS5_1CILi1EEES8_S8_EEENS6_IJNS7_ILi128EEENS7_ILi224EEESA_EEELi128ENS_12float_e4m3_tEfNS_4arch4Sm90ELb1ELb0ELb0ELb0ELb0ELb0ELb0ELb1ELb1ELb0ELb0ELb0EEENS1_21CollectiveEpilogueFwdINS6_IJSA_SA_SB_EEES9_NS_10bfloat16_tESF_Li256ELb0ELb0ELb0ELb1EEENS1_30DynamicPersistentTileSchedulerILi256ELi128ELb0ELb0ELb1EEEEEEEEEvNT_6ParamsE)
        /*0038*/ 	.word	0x000000a8


	//----- nvinfo : EIATTR_FRAME_SIZE
	.align		4
.L_29:
        /*003c*/ 	.byte	0x04, 0x11
        /*003e*/ 	.short	(.L_31 - .L_30)
	.align		4
.L_30:
        /*0040*/ 	.word	index@(_ZN7cutlass13device_kernelIN5flash11enable_sm90INS1_16FlashAttnFwdSm90INS1_25CollectiveMainloopFwdSm90ILi2EN4cute5tupleIJNS5_1CILi1EEES8_S8_EEENS6_IJNS7_ILi128EEENS7_ILi224EEESA_EEELi128ENS_12float_e4m3_tEfNS_4arch4Sm90ELb1ELb0ELb0ELb0ELb0ELb0ELb0ELb1ELb1ELb0ELb0ELb0EEENS1_21CollectiveEpilogueFwdINS6_IJSA_SA_SB_EEES9_NS_10bfloat16_tESF_Li256ELb0ELb0ELb0ELb1EEENS1_30DynamicPersistentTileSchedulerILi256ELi128ELb0ELb0ELb1EEEEEEEEEvNT_6ParamsE)
        /*0044*/ 	.word	0x00000038


	//----- nvinfo : EIATTR_REGCOUNT
	.align		4
.L_31:
        /*0048*/ 	.byte	0x04, 0x2f
        /*004a*/ 	.short	(.L_33 - .L_32)
	.align		4
.L_32:
        /*004c*/ 	.word	index@(_ZN7cutlass13device_kernelIN5flash11enable_sm90INS1_16FlashAttnFwdSm90INS1_25CollectiveMainloopFwdSm90ILi2EN4cute5tupleIJNS5_1CILi1EEES8_S8_EEENS6_IJNS7_ILi128EEENS7_ILi224EEESA_EEELi128ENS_12float_e4m3_tEfNS_4arch4Sm90ELb0ELb1ELb0ELb1ELb0ELb1ELb0ELb1ELb1ELb0ELb0ELb0EEENS1_21CollectiveEpilogueFwdINS6_IJSA_SA_SB_EEES9_NS_10bfloat16_tESF_Li256ELb1ELb0ELb0ELb1EEENS1_36VarlenDynamicPersistentTileSchedulerILi128ELi224ELi256ELi128ELb0ELb0ELb1ELb1ELb0ELb1EEEEEEEEEvNT_6ParamsE)
        /*0050*/ 	.word	0x000000a8


	//----- nvinfo : EIATTR_FRAME_SIZE
	.align		4
.L_33:
        /*0054*/ 	.byte	0x04, 0x11
        /*0056*/ 	.short	(.L_35 - .L_34)
	.align		4
.L_34:
        /*0058*/ 	.word	index@(_ZN7cutlass13device_kernelIN5flash11enable_sm90INS1_16FlashAttnFwdSm90INS1_25CollectiveMainloopFwdSm90ILi2EN4cute5tupleIJNS5_1CILi1EEES8_S8_EEENS6_IJNS7_ILi128EEENS7_ILi224EEESA_EEELi128ENS_12float_e4m3_tEfNS_4arch4Sm90ELb0ELb1ELb0ELb1ELb0ELb1ELb0ELb1ELb1ELb0ELb0ELb0EEENS1_21CollectiveEpilogueFwdINS6_IJSA_SA_SB_EEES9_NS_10bfloat16_tESF_Li256ELb1ELb0ELb0ELb1EEENS1_36VarlenDynamicPersistentTileSchedulerILi128ELi224ELi256ELi128ELb0ELb0ELb1ELb1ELb0ELb1EEEEEEEEEvNT_6ParamsE)
        /*005c*/ 	.word	0x000000d0


	//----- nvinfo : EIATTR_REGCOUNT
	.align		4
.L_35:
        /*0060*/ 	.byte	0x04, 0x2f
        /*0062*/ 	.short	(.L_37 - .L_36)
	.align		4
.L_36:
        /*0064*/ 	.word	index@(_ZN7cutlass13device_kernelIN5flash11enable_sm90INS1_16FlashAttnFwdSm90INS1_25CollectiveMainloopFwdSm90ILi2EN4cute5tupleIJNS5_1CILi1EEES8_S8_EEENS6_IJNS7_ILi128EEENS7_ILi224EEESA_EEELi128ENS_12float_e4m3_tEfNS_4arch4Sm90ELb0ELb1ELb0ELb1ELb0ELb0ELb0ELb1ELb1ELb0ELb0ELb0EEENS1_21CollectiveEpilogueFwdINS6_IJSA_SA_SB_EEES9_NS_10bfloat16_tESF_Li256ELb1ELb0ELb0ELb1EEENS1_36VarlenDynamicPersistentTileSchedulerILi128ELi224ELi256ELi128ELb0ELb0ELb1ELb1ELb0ELb1EEEEEEEEEvNT_6ParamsE)
        /*0068*/ 	.word	0x000000a8


	//----- nvinfo : EIATTR_FRAME_SIZE
	.align		4
.L_37:
        /*006c*/ 	.byte	0x04, 0x11
        /*006e*/ 	.short	(.L_39 - .L_38)
	.align		4
.L_38:
        /*0070*/ 	.word	index@(_ZN7cutlass13device_kernelIN5flash11enable_sm90INS1_16FlashAttnFwdSm90INS1_25CollectiveMainloopFwdSm90ILi2EN4cute5tupleIJNS5_1CILi1EEES8_S8_EEENS6_IJNS7_ILi128EEENS7_ILi224EEESA_EEELi128ENS_12float_e4m3_tEfNS_4arch4Sm90ELb0ELb1ELb0ELb1ELb0ELb0ELb0ELb1ELb1ELb0ELb0ELb0EEENS1_21CollectiveEpilogueFwdINS6_IJSA_SA_SB_EEES9_NS_10bfloat16_tESF_Li256ELb1ELb0ELb0ELb1EEENS1_36VarlenDynamicPersistentTileSchedulerILi128ELi224ELi256ELi128ELb0ELb0ELb1ELb1ELb0ELb1EEEEEEEEEvNT_6ParamsE)
        /*0074*/ 	.word	0x00000028


	//----- nvinfo : EIATTR_REGCOUNT
	.align		4
.L_39:
        /*0078*/ 	.byte	0x04, 0x2f
        /*007a*/ 	.short	(.L_41 - .L_40)
	.align		4
.L_40:
        /*007c*/ 	.word	index@(_ZN7cutlass13device_kernelIN5flash11enable_sm90INS1_16FlashAttnFwdSm90INS1_25CollectiveMainloopFwdSm90ILi2EN4cute5tupleIJNS5_1CILi1EEES8_S8_EEENS6_IJNS7_ILi128EEENS7_ILi224EEESA_EEELi128ENS_12float_e4m3_tEfNS_4arch4Sm90ELb0ELb1ELb0ELb0ELb0ELb0ELb0ELb1ELb1ELb0ELb0ELb0EEENS1_21CollectiveEpilogueFwdINS6_IJSA_SA_SB_EEES9_NS_10bfloat16_tESF_Li256ELb0ELb0ELb0ELb1EEENS1_30DynamicPersistentTileSchedulerILi256ELi128ELb0ELb0ELb1EEEEEEEEEvNT_6ParamsE)
        /*0080*/ 	.word	0x000000a8


	//----- nvinfo : EIATTR_FRAME_SIZE
	.align		4
.L_41:
        /*0084*/ 	.byte	0x04, 0x11
        /*0086*/ 	.short	(.L_43 - .L_42)
	.align		4
.L_42:
        /*0088*/ 	.word	index@(_ZN7cutlass13device_kernelIN5flash11enable_sm90INS1_16FlashAttnFwdSm90INS1_25CollectiveMainloopFwdSm90ILi2EN4cute5tupleIJNS5_1CILi1EEES8_S8_EEENS6_IJNS7_ILi128EEENS7_ILi224EEESA_EEELi128ENS_12float_e4m3_tEfNS_4arch4Sm90ELb0ELb1ELb0ELb0ELb0ELb0ELb0ELb1ELb1ELb0ELb0ELb0EEENS1_21CollectiveEpilogueFwdINS6_IJSA_SA_SB_EEES9_NS_10bfloat16_tESF_Li256ELb0ELb0ELb0ELb1EEENS1_30DynamicPersistentTileSchedulerILi256ELi128ELb0ELb0ELb1EEEEEEEEEvNT_6ParamsE)
        /*008c*/ 	.word	0x00000030


	//----- nvinfo : EIATTR_REGCOUNT
	.align		4
.L_43:
        /*0090*/ 	.byte	0x04, 0x2f
        /*0092*/ 	.short	(.L_45 - .L_44)
	.align		4
.L_44:
        /*0094*/ 	.word	index@(_ZN7cutlass13device_kernelIN5flash11enable_sm90INS1_16FlashAttnFwdSm90INS1_25CollectiveMainloopFwdSm90ILi2EN4cute5tupleIJNS5_1CILi1EEES8_S8_EEENS6_IJNS7_ILi128EEENS7_ILi224EEESA_EEELi128ENS_12float_e4m3_tEfNS_4arch4Sm90ELb0ELb0ELb0ELb1ELb0ELb1ELb0ELb1ELb1ELb0ELb0ELb0EEENS1_21CollectiveEpilogueFwdINS6_IJSA_SA_SB_EEES9_NS_10bfloat16_tESF_Li256ELb1ELb0ELb0ELb1EEENS1_36VarlenDynamicPersistentTileSchedulerILi128ELi224ELi256ELi128ELb0ELb0ELb1ELb0ELb1ELb1EEEEEEEEEvNT_6ParamsE)
        /*0098*/ 	.word	0x000000a8


	//----- nvinfo : EIATTR_FRAME_SIZE
	.align		4
.L_45:
        /*009c*/ 	.byte	0x04, 0x11
        /*009e*/ 	.short	(.L_47 - .L_46)
	.align		4
.L_46:
        /*00a0*/ 	.word	index@(_ZN7cutlass13device_kernelIN5flash11enable_sm90INS1_16FlashAttnFwdSm90INS1_25CollectiveMainloopFwdSm90ILi2EN4cute5tupleIJNS5_1CILi1EEES8_S8_EEENS6_IJNS7_ILi128EEENS7_ILi224EEESA_EEELi128ENS_12float_e4m3_tEfNS_4arch4Sm90ELb0ELb0ELb0ELb1ELb0ELb1ELb0ELb1ELb1ELb0ELb0ELb0EEENS1_21CollectiveEpilogueFwdINS6_IJSA_SA_SB_EEES9_NS_10bfloat16_tESF_Li256ELb1ELb0ELb0ELb1EEENS1_36VarlenDynamicPersistentTileSchedulerILi128ELi224ELi256ELi128ELb0ELb0ELb1ELb0ELb1ELb1EEEEEEEEEvNT_6ParamsE)
        /*00a4*/ 	.word	0x000000d8


	//----- nvinfo : EIATTR_REGCOUNT
	.align		4
.L_47:
        /*00a8*/ 	.byte	0x04, 0x2f
        /*00aa*/ 	.short	(.L_49 - .L_48)
	.align		4
.L_48:
        /*00ac*/ 	.word	index@(_ZN7cutlass13device_kernelIN5flash11enable_sm90INS1_16FlashAttnFwdSm90INS1_25CollectiveMainloopFwdSm90ILi2EN4cute5tupleIJNS5_1CILi1EEES8_S8_EEENS6_IJNS7_ILi128EEENS7_ILi224EEESA_EEELi128ENS_12float_e4m3_tEfNS_4arch4Sm90ELb0ELb0ELb0ELb1ELb0ELb0ELb0ELb1ELb1ELb0ELb0ELb0EEENS1_21CollectiveEpilogueFwdINS6_IJSA_SA_SB_EEES9_NS_10bfloat16_tESF_Li256ELb1ELb0ELb0ELb1EEENS1_36VarlenDynamicPersistentTileSchedulerILi128ELi224ELi256ELi128ELb0ELb0ELb1ELb0ELb1ELb1EEEEEEEEEvNT_6ParamsE)
        /*00b0*/ 	.word	0x000000a8


	//----- nvinfo : EIATTR_FRAME_SIZE
	.align		4
.L_49:
        /*00b4*/ 	.byte	0x04, 0x11
        /*00b6*/ 	.short	(.L_51 - .L_50)
	.align		4
.L_50:
        /*00b8*/ 	.word	index@(_ZN7cutlass13device_kernelIN5flash11enable_sm90INS1_16FlashAttnFwdSm90INS1_25CollectiveMainloopFwdSm90ILi2EN4cute5tupleIJNS5_1CILi1EEES8_S8_EEENS6_IJNS7_ILi128EEENS7_ILi224EEESA_EEELi128ENS_12float_e4m3_tEfNS_4arch4Sm90ELb0ELb0ELb0ELb1ELb0ELb0ELb0ELb1ELb1ELb0ELb0ELb0EEENS1_21CollectiveEpilogueFwdINS6_IJSA_SA_SB_EEES9_NS_10bfloat16_tESF_Li256ELb1ELb0ELb0ELb1EEENS1_36VarlenDynamicPersistentTileSchedulerILi128ELi224ELi256ELi128ELb0ELb0ELb1ELb0ELb1ELb1EEEEEEEEEvNT_6ParamsE)
        /*00bc*/ 	.word	0x00000038


	//----- nvinfo : EIATTR_REGCOUNT
	.align		4
.L_51:
        /*00c0*/ 	.byte	0x04, 0x2f
        /*00c2*/ 	.short	(.L_53 - .L_52)
	.align		4
.L_52:
        /*00c4*/ 	.word	index@(_ZN7cutlass13device_kernelIN5flash11enable_sm90INS1_16FlashAttnFwdSm90INS1_25CollectiveMainloopFwdSm90ILi2EN4cute5tupleIJNS5_1CILi1EEES8_S8_EEENS6_IJNS7_ILi128EEENS7_ILi224EEESA_EEELi128ENS_12float_e4m3_tEfNS_4arch4Sm90ELb0ELb0ELb0ELb0ELb0ELb0ELb0ELb1ELb1ELb0ELb0ELb0EEENS1_21CollectiveEpilogueFwdINS6_IJSA_SA_SB_EEES9_NS_10bfloat16_tESF_Li256ELb0ELb0ELb0ELb1EEENS1_29StaticPersistentTileSchedulerILb0EEEEEEEEEvNT_6ParamsE)
        /*00c8*/ 	.word	0x000000a8


	//----- nvinfo : EIATTR_FRAME_SIZE
	.align		4
.L_53:
        /*00cc*/ 	.byte	0x04, 0x11
        /*00ce*/ 	.short	(.L_55 - .L_54)
	.align		4
.L_54:
        /*00d0*/ 	.word	index@(_ZN7cutlass13device_kernelIN5flash11enable_sm90INS1_16FlashAttnFwdSm90INS1_25CollectiveMainloopFwdSm90ILi2EN4cute5tupleIJNS5_1CILi1EEES8_S8_EEENS6_IJNS7_ILi128EEENS7_ILi224EEESA_EEELi128ENS_12float_e4m3_tEfNS_4arch4Sm90ELb0ELb0ELb0ELb0ELb0ELb0ELb0ELb1ELb1ELb0ELb0ELb0EEENS1_21CollectiveEpilogueFwdINS6_IJSA_SA_SB_EEES9_NS_10bfloat16_tESF_Li256ELb0ELb0ELb0ELb1EEENS1_29StaticPersistentTileSchedulerILb0EEEEEEEEEvNT_6ParamsE)
        /*00d4*/ 	.word	0x00000028


	//----- nvinfo : EIATTR_MIN_STACK_SIZE
	.align		4
.L_55:
        /*00d8*/ 	.byte	0x04, 0x12
        /*00da*/ 	.short	(.L_57 - .L_56)
	.align		4
.L_56:
        /*00dc*/ 	.word	index@(_ZN7cutlass13device_kernelIN5flash11enable_sm90INS1_16FlashAttnFwdSm90INS1_25CollectiveMainloopFwdSm90ILi2EN4cute5tupleIJNS5_1CILi1EEES8_S8_EEENS6_IJNS7_ILi128EEENS7_ILi224EEESA_EEELi128ENS_12float_e4m3_tEfNS_4arch4Sm90ELb0ELb0ELb0ELb0ELb0ELb0ELb0ELb1ELb1ELb0ELb0ELb0EEENS1_21CollectiveEpilogueFwdINS6_IJSA_SA_SB_EEES9_NS_10bfloat16_tESF_Li256ELb0ELb0ELb0ELb1EEENS1_29StaticPersistentTileSchedulerILb0EEEEEEEEEvNT_6ParamsE)
        /*00e0*/ 	.word	0x00000028


	//----- nvinfo : EIATTR_MIN_STACK_SIZE
	.align		4
.L_57:
        /*00e4*/ 	.byte	0x04, 0x12
        /*00e6*/ 	.short	(.L_59 - .L_58)
	.align		4
.L_58:
        /*00e8*/ 	.word	index@(_ZN7cutlass13device_kernelIN5flash11enable_sm90INS1_16FlashAttnFwdSm90INS1_25CollectiveMainloopFwdSm90ILi2EN4cute5tupleIJNS5_1CILi1EEES8_S8_EEENS6_IJNS7_ILi128EEENS7_ILi224EEESA_EEELi128ENS_12float_e4m3_tEfNS_4arch4Sm90ELb0ELb0ELb0ELb1ELb0ELb0ELb0ELb1ELb1ELb0ELb0ELb0EEENS1_21CollectiveEpilogueFwdINS6_IJSA_SA_SB_EEES9_NS_10bfloat16_tESF_Li256ELb1ELb0ELb0ELb1EEENS1_36VarlenDynamicPersistentTileSchedulerILi128ELi224ELi256ELi128ELb0ELb0ELb1ELb0ELb1ELb1EEEEEEEEEvNT_6ParamsE)
        /*00ec*/ 	.word	0x00000038


	//----- nvinfo : EIATTR_MIN_STACK_SIZE
	.align		4
.L_59:
        /*00f0*/ 	.byte	0x04, 0x12
        /*00f2*/ 	.short	(.L_61 - .L_60)
	.align		4
.L_60:
        /*00f4*/ 	.word	index@(_ZN7cutlass13device_kernelIN5flash11enable_sm90INS1_16FlashAttnFwdSm90INS1_25CollectiveMainloopFwdSm90ILi2EN4cute5tupleIJNS5_1CILi1EEES8_S8_EEENS6_IJNS7_ILi128EEENS7_ILi224EEESA_EEELi128ENS_12float_e4m3_tEfNS_4arch4Sm90ELb0ELb0ELb0ELb1ELb0ELb1ELb0ELb1ELb1ELb0ELb0ELb0EEENS1_21CollectiveEpilogueFwdINS6_IJSA_SA_SB_EEES9_NS_10bfloat16_tESF_Li256ELb1ELb0ELb0ELb1EEENS1_36VarlenDynamicPersistentTileSchedulerILi128ELi224ELi256ELi128ELb0ELb0ELb1ELb0ELb1ELb1EEEEEEEEEvNT_6ParamsE)
        /*00f8*/ 	.word	0x000000d8


	//----- nvinfo : EIATTR_MIN_STACK_SIZE
	.align		4
.L_61:
        /*00fc*/ 	.byte	0x04, 0x12
        /*00fe*/ 	.short	(.L_63 - .L_62)
	.align		4
.L_62:
        /*0100*/ 	.word	index@(_ZN7cutlass13device_kernelIN5flash11enable_sm90INS1_16FlashAttnFwdSm90INS1_25CollectiveMainloopFwdSm90ILi2EN4cute5tupleIJNS5_1CILi1EEES8_S8_EEENS6_IJNS7_ILi128EEENS7_ILi224EEESA_EEELi128ENS_12float_e4m3_tEfNS_4arch4Sm90ELb0ELb1ELb0ELb0ELb0ELb0ELb0ELb1ELb1ELb0ELb0ELb0EEENS1_21CollectiveEpilogueFwdINS6_IJSA_SA_SB_EEES9_NS_10bfloat16_tESF_Li256ELb0ELb0ELb0ELb1EEENS1_30DynamicPersistentTileSchedulerILi256ELi128ELb0ELb0ELb1EEEEEEEEEvNT_6ParamsE)
        /*0104*/ 	.word	0x00000030


	//----- nvinfo : EIATTR_MIN_STACK_SIZE
	.align		4
.L_63:
        /*0108*/ 	.byte	0x04, 0x12
        /*010a*/ 	.short	(.L_65 - .L_64)
	.align		4
.L_64:
        /*010c*/ 	.word	index@(_ZN7cutlass13device_kernelIN5flash11enable_sm90INS1_16FlashAttnFwdSm90INS1_25CollectiveMainloopFwdSm90ILi2EN4cute5tupleIJNS5_1CILi1EEES8_S8_EEENS6_IJNS7_ILi128EEENS7_ILi224EEESA_EEELi128ENS_12float_e4m3_tEfNS_4arch4Sm90ELb0ELb1ELb0ELb1ELb0ELb0ELb0ELb1ELb1ELb0ELb0ELb0EEENS1_21CollectiveEpilogueFwdINS6_IJSA_SA_SB_EEES9_NS_10bfloat16_tESF_Li256ELb1ELb0ELb0ELb1EEENS1_36VarlenDynamicPersistentTileSchedulerILi128ELi224ELi256ELi128ELb0ELb0ELb1ELb1ELb0ELb1EEEEEEEEEvNT_6ParamsE)
        /*0110*/ 	.word	0x00000028


	//----- nvinfo : EIATTR_MIN_STACK_SIZE
	.align		4
.L_65:
        /*0114*/ 	.byte	0x04, 0x12
        /*0116*/ 	.short	(.L_67 - .L_66)
	.align		4
.L_66:
        /*0118*/ 	.word	index@(_ZN7cutlass13device_kernelIN5flash11enable_sm90INS1_16FlashAttnFwdSm90INS1_25CollectiveMainloopFwdSm90ILi2EN4cute5tupleIJNS5_1CILi1EEES8_S8_EEENS6_IJNS7_ILi128EEENS7_ILi224EEESA_EEELi128ENS_12float_e4m3_tEfNS_4arch4Sm90ELb0ELb1ELb0ELb1ELb0ELb1ELb0ELb1ELb1ELb0ELb0ELb0EEENS1_21CollectiveEpilogueFwdINS6_IJSA_SA_SB_EEES9_NS_10bfloat16_tESF_Li256ELb1ELb0ELb0ELb1EEENS1_36VarlenDynamicPersistentTileSchedulerILi128ELi224ELi256ELi128ELb0ELb0ELb1ELb1ELb0ELb1EEEEEEEEEvNT_6ParamsE)
        /*011c*/ 	.word	0x000000d0


	//----- nvinfo : EIATTR_MIN_STACK_SIZE
	.align		4
.L_67:
        /*0120*/ 	.byte	0x04, 0x12
        /*0122*/ 	.short	(.L_69 - .L_68)
	.align		4
.L_68:
        /*0124*/ 	.word	index@(_ZN7cutlass13device_kernelIN5flash11enable_sm90INS1_16FlashAttnFwdSm90INS1_25CollectiveMainloopFwdSm90ILi2EN4cute5tupleIJNS5_1CILi1EEES8_S8_EEENS6_IJNS7_ILi128EEENS7_ILi224EEESA_EEELi128ENS_12float_e4m3_tEfNS_4arch4Sm90ELb1ELb0ELb0ELb0ELb0ELb0ELb0ELb1ELb1ELb0ELb0ELb0EEENS1_21CollectiveEpilogueFwdINS6_IJSA_SA_SB_EEES9_NS_10bfloat16_tESF_Li256ELb0ELb0ELb0ELb1EEENS1_30DynamicPersistentTileSchedulerILi256ELi128ELb0ELb0ELb1EEEEEEEEEvNT_6ParamsE)
        /*0128*/ 	.word	0x00000038


	//----- nvinfo : EIATTR_MIN_STACK_SIZE
	.align		4
.L_69:
        /*012c*/ 	.byte	0x04, 0x12
        /*012e*/ 	.short	(.L_71 - .L_70)
	.align		4
.L_70:
        /*0130*/ 	.word	index@(_ZN7cutlass13device_kernelIN5flash11enable_sm90INS1_16FlashAttnFwdSm90INS1_25CollectiveMainloopFwdSm90ILi2EN4cute5tupleIJNS5_1CILi1EEES8_S8_EEENS6_IJNS7_ILi128EEENS7_ILi224EEESA_EEELi128ENS_12float_e4m3_tEfNS_4arch4Sm90ELb1ELb0ELb0ELb1ELb0ELb0ELb0ELb1ELb1ELb0ELb0ELb0EEENS1_21CollectiveEpilogueFwdINS6_IJSA_SA_SB_EEES9_NS_10bfloat16_tESF_Li256ELb1ELb0ELb0ELb1EEENS1_36VarlenDynamicPersistentTileSchedulerILi128ELi224ELi256ELi128ELb0ELb0ELb1ELb1ELb1ELb1EEEEEEEEEvNT_6ParamsE)
        /*0134*/ 	.word	0x00000038


	//----- nvinfo : EIATTR_MIN_STACK_SIZE
	.align		4
.L_71:
        /*0138*/ 	.byte	0x04, 0x12
        /*013a*/ 	.short	(.L_73 - .L_72)
	.align		4
.L_72:
        /*013c*/ 	.word	index@(_ZN7cutlass13device_kernelIN5flash11enable_sm90INS1_16FlashAttnFwdSm90INS1_25CollectiveMainloopFwdSm90ILi2EN4cute5tupleIJNS5_1CILi1EEES8_S8_EEENS6_IJNS7_ILi128EEENS7_ILi224EEESA_EEELi128ENS_12float_e4m3_tEfNS_4arch4Sm90ELb1ELb0ELb0ELb1ELb0ELb1ELb0ELb1ELb1ELb0ELb0ELb0EEENS1_21CollectiveEpilogueFwdINS6_IJSA_SA_SB_EEES9_NS_10bfloat16_tESF_Li256ELb1ELb0ELb0ELb1EEENS1_36VarlenDynamicPersistentTileSchedulerILi128ELi224ELi256ELi128ELb0ELb0ELb1ELb1ELb1ELb1EEEEEEEEEvNT_6ParamsE)
        /*0140*/ 	.word	0x000000d8
.L_73:


//--------------------- .nv.compat                --------------------------
	.section	.nv.compat,"",@"SHT_CUDA_COMPAT_INFO"
	.align	4
        /*0000*/ 	.byte	0x02, 0x09, 0x01, 0x00, 0x02, 0x02, 0x04, 0x00, 0x02, 0x05, 0x05, 0x00, 0x03, 0x07, 0x01, 0x01
        /*0010*/ 	.byte	0x02, 0x03, 0x01, 0x00, 0x02, 0x06, 0x01, 0x00, 0x04, 0x0b, 0x08, 0x00, 0x00, 0x00, 0x00, 0x00
        /*0020*/ 	.byte	0x00, 0x00, 0x00, 0x00


//--------------------- .nv.info._ZN7cutlass13device_kernelIN5flash11enable_sm90INS1_16FlashAttnFwdSm90INS1_25CollectiveMainloopFwdSm90ILi2EN4cute5tupleIJNS5_1CILi1EEES8_S8_EEENS6_IJNS7_ILi128EEENS7_ILi224EEESA_EEELi128ENS_12float_e4m3_tEfNS_4arch4Sm90ELb0ELb0ELb0ELb0ELb0ELb0ELb0ELb1ELb1ELb0ELb0ELb0EEENS1_21CollectiveEpilogueFwdINS6_IJSA_SA_SB_EEES9_NS_10bfloat16_tESF_Li256ELb0ELb0ELb0ELb1EEENS1_29StaticPersistentTileSchedulerILb0EEEEEEEEEvNT_6ParamsE --------------------------
	.section	.nv.info._ZN7cutlass13device_kernelIN5flash11enable_sm90INS1_16FlashAttnFwdSm90INS1_25CollectiveMainloopFwdSm90ILi2EN4cute5tupleIJNS5_1CILi1EEES8_S8_EEENS6_IJNS7_ILi128EEENS7_ILi224EEESA_EEELi128ENS_12float_e4m3_tEfNS_4arch4Sm90ELb0ELb0ELb0ELb0ELb0ELb0ELb0ELb1ELb1ELb0ELb0ELb0EEENS1_21CollectiveEpilogueFwdINS6_IJSA_SA_SB_EEES9_NS_10bfloat16_tESF_Li256ELb0ELb0ELb0ELb1EEENS1_29StaticPersistentTileSchedulerILb0EEEEEEEEEvNT_6ParamsE,"",@"SHT_CUDA_INFO"
	.sectionflags	@""
	.align	4


	//----- nvinfo : EIATTR_CUDA_API_VERSION
	.align		4
        /*0000*/ 	.byte	0x04, 0x37
        /*0002*/ 	.short	(.L_75 - .L_74)
.L_74:
        /*0004*/ 	.word	0x00000082


	//----- nvinfo : EIATTR_KPARAM_INFO
	.align		4
.L_75:
        /*0008*/ 	.byte	0x04, 0x17
        /*000a*/ 	.short	(.L_77 - .L_76)
.L_76:
        /*000c*/ 	.word	0x00000000
        /*0010*/ 	.short	0x0000
        /*0012*/ 	.short	0x0070
        /*0014*/ 	.byte	0x00, 0xf0, 0x01, 0x2e


	//----- nvinfo : EIATTR_SPARSE_MMA_MASK
	.align		4
.L_77:
        /*0018*/ 	.byte	0x03, 0x50
        /*001a*/ 	.short	0x0000


	//----- nvinfo : EIATTR_MAXREG_COUNT
	.align		4
        /*001c*/ 	.byte	0x03, 0x1b
        /*001e*/ 	.short	0x00a8


	//----- nvinfo : EIATTR_NUM_BARRIERS
	.align		4
        /*0020*/ 	.byte	0x02, 0x4c
        /*0022*/ 	.byte	0x10
	.zero		1


	//----- nvinfo : EIATTR_EXTERNS
	.align		4
        /*0024*/ 	.byte	0x04, 0x0f
        /*0026*/ 	.short	(.L_79 - .L_78)


	//   ....[0]....
	.align		4
.L_78:
        /*0028*/ 	.word	index@(__assertfail)


	//----- nvinfo : EIATTR_ANNOTATIONS
	.align		4
.L_79:
        /*002c*/ 	.byte	0x04, 0x55
        /*002e*/ 	.short	(.L_81 - .L_80)


	//   ....[0]....
.L_80:
        /*0030*/ 	.word	0x00000001
        /*0034*/ 	.byte	0x30, 0xa5, 0x00, 0x00, 0x01, 0x00, 0x00, 0x00, 0x50, 0xa5, 0x00, 0x00, 0x01, 0x00, 0x00, 0x00
        /* <DEDUP_REMOVED lines=22> */
        /*01a4*/ 	.byte	0x40, 0xd8, 0x00, 0x00, 0x01, 0x00, 0x00, 0x00, 0xa0, 0xd8, 0x00, 0x00


	//----- nvinfo : EIATTR_MERCURY_ISA_VERSION
	.align		4
.L_81:
        /*01b0*/ 	.byte	0x03, 0x5f
        /*01b2*/ 	.short	0x0101


	//----- nvinfo : EIATTR_INT_WARP_WIDE_INSTR_OFFSETS
	.align		4
        /*01b4*/ 	.byte	0x04, 0x31
        /*01b6*/ 	.short	(.L_83 - .L_82)


	//   ....[0]....
.L_82:
        /*01b8*/ 	.word	0x00000190


	//   ....[1]....
        /*01bc*/ 	.word	0x000001c0


	//   ....[2]....
        /*01c0*/ 	.word	0x000001d0


	//   ....[3]....
        /*01c4*/ 	.word	0x0000aff0


	//----- nvinfo : EIATTR_COOP_GROUP_MASK_REGIDS
	.align		4
.L_83:
        /*01c8*/ 	.byte	0x04, 0x29
        /*01ca*/ 	.short	(.L_85 - .L_84)


	//   ....[0]....
.L_84:
        /*01cc*/ 	.word	0xffffffff


	//   ....[1]....
        /*01d0*/ 	.word	0xffffffff


	//   ....[2]....
        /*01d4*/ 	.word	0xffffffff


	//   ....[3]....
        /*01d8*/ 	.word	0xffffffff


	//   ....[4]....
        /*01dc*/ 	.word	0xffffffff


	//   ....[5]....
        /*01e0*/ 	.word	0xffffffff


	//   ....[6]....
        /*01e4*/ 	.word	0xffffffff


	//   ....[7]....
        /*01e8*/ 	.word	0xffffffff


	//   ....[8]....
        /*01ec*/ 	.word	0xffffffff


	//   ....[9]....
        /*01f0*/ 	.word	0xffffffff


	//   ....[10]....
        /*01f4*/ 	.word	0xffffffff


	//   ....[11]....
        /*01f8*/ 	.word	0xffffffff


	//   ....[12]....
        /*01fc*/ 	.word	0xffffffff


	//   ....[13]....
        /*0200*/ 	.word	0xffffffff


	//   ....[14]....
        /*0204*/ 	.word	0xffffffff


	//   ....[15]....
        /*0208*/ 	.word	0xffffffff


	//   ....[16]....
        /*020c*/ 	.word	0xffffffff


	//   ....[17]....
        /*0210*/ 	.word	0xffffffff


	//   ....[18]....
        /*0214*/ 	.word	0xffffffff


	//   ....[19]....
        /*0218*/ 	.word	0xffffffff


	//   ....[20]....
        /*021c*/ 	.word	0xffffffff


	//   ....[21]....
        /*0220*/ 	.word	0xffffffff


	//   ....[22]....
        /*0224*/ 	.word	0xffffffff


	//   ....[23]....
        /*0228*/ 	.word	0xffffffff


	//   ....[24]....
        /*022c*/ 	.word	0xffffffff


	//   ....[25]....
        /*0230*/ 	.word	0xffffffff


	//   ....[26]....
        /*0234*/ 	.word	0xffffffff


	//   ....[27]....
        /*0238*/ 	.word	0xffffffff


	//   ....[28]....
        /*023c*/ 	.word	0xffffffff


	//   ....[29]....
        /*0240*/ 	.word	0xffffffff


	//   ....[30]....
        /*0244*/ 	.word	0xffffffff


	//   ....[31]....
        /*0248*/ 	.word	0xffffffff


	//   ....[32]....
        /*024c*/ 	.word	0xffffffff


	//   ....[33]....
        /*0250*/ 	.word	0xffffffff


	//   ....[34]....
        /*0254*/ 	.word	0xffffffff


	//   ....[35]....
        /*0258*/ 	.word	0xffffffff


	//   ....[36]....
        /*025c*/ 	.word	0xffffffff


	//   ....[37]....
        /*0260*/ 	.word	0xffffffff


	//   ....[38]....
        /*0264*/ 	.word	0xffffffff


	//   ....[39]....
        /*0268*/ 	.word	0xffffffff


	//   ....[40]....
        /*026c*/ 	.word	0xffffffff


	//   ....[41]....
        /*0270*/ 	.word	0xffffffff


	//   ....[42]....
        /*0274*/ 	.word	0xffffffff


	//   ....[43]....
        /*0278*/ 	.word	0xffffffff


	//   ....[44]....
        /*027c*/ 	.word	0xffffffff


	//   ....[45]....
        /*0280*/ 	.word	0xffffffff


	//   ....[46]....
        /*0284*/ 	.word	0xffffffff


	//   ....[47]....
        /*0288*/ 	.word	0xffffffff


	//   ....[48]....
        /*028c*/ 	.word	0xffffffff


	//   ....[49]....
        /*0290*/ 	.word	0xffffffff


	//   ....[50]....
        /*0294*/ 	.word	0xffffffff


	//   ....[51]....
        /*0298*/ 	.word	0xffffffff


	//   ....[52]....
        /*029c*/ 	.word	0xffffffff


	//   ....[53]....
        /*02a0*/ 	.word	0xffffffff


	//   ....[54]....
        /*02a4*/ 	.word	0xffffffff


	//   ....[55]....
        /*02a8*/ 	.word	0x0500000f


	//----- nvinfo : EIATTR_COOP_GROUP_INSTR_OFFSETS
	.align		4
.L_85:
        /*02ac*/ 	.byte	0x04, 0x28
        /*02ae*/ 	.short	(.L_87 - .L_86)


	//   ....[0]....
.L_86:
        /*02b0*/ 	.word	0x00000070


	//   ....[1]....
        /*02b4*/ 	.word	0x000001a0


	//   ....[2]....
        /*02b8*/ 	.word	0x000001f0


	//   ....[3]....
        /*02bc*/ 	.word	0x000003e0


	//   ....[4]....
        /*02c0*/ 	.word	0x00000540


	//   ....[5]....
        /*02c4*/ 	.word	0x00000660


	//   ....[6]....
        /*02c8*/ 	.word	0x000007c0


	//   ....[7]....
        /*02cc*/ 	.word	0x00000e10


	//   ....[8]....
        /*02d0*/ 	.word	0x00002f60


	//   ....[9]....
        /*02d4*/ 	.word	0x00003060


	//   ....[10]....
        /*02d8*/ 	.word	0x000038f0


	//   ....[11]....
        /*02dc*/ 	.word	0x00003980


	//   ....[12]....
        /*02e0*/ 	.word	0x000068f0


	//   ....[13]....
        /*02e4*/ 	.word	0x00006910


	//   ....[14]....
        /*02e8*/ 	.word	0x00006930


	//   ....[15]....
        /*02ec*/ 	.word	0x00006950


	//   ....[16]....
        /*02f0*/ 	.word	0x00008d80


	//   ....[17]....
        /*02f4*/ 	.word	0x00008d90


	//   ....[18]....
        /*02f8*/ 	.word	0x00008e10


	//   ....[19]....
        /*02fc*/ 	.word	0x00008e20


	//   ....[20]....
        /*0300*/ 	.word	0x00009d70


	//   ....[21]....
        /*0304*/ 	.word	0x00009d80


	//   ....[22]....
        /*0308*/ 	.word	0x00009d90


	//   ....[23]....
        /*030c*/ 	.word	0x00009da0


	//   ....[24]....
        /*0310*/ 	.word	0x00009db0


	//   ....[25]....
        /*0314*/ 	.word	0x00009dc0


	//   ....[26]....
        /*0318*/ 	.word	0x00009dd0


	//   ....[27]....
        /*031c*/ 	.word	0x00009de0


	//   ....[28]....
        /*0320*/ 	.word	0x00009df0


	//   ....[29]....
        /*0324*/ 	.word	0x00009e00


	//   ....[30]....
        /*0328*/ 	.word	0x00009e30


	//   ....[31]....
        /*032c*/ 	.word	0x00009e40


	//   ....[32]....
        /*0330*/ 	.word	0x00009e50


	//   ....[33]....
        /*0334*/ 	.word	0x00009e60


	//   ....[34]....
        /*0338*/ 	.word	0x00009e70


	//   ....[35]....
        /*033c*/ 	.word	0x00009e90


	//   ....[36]....
        /*0340*/ 	.word	0x00009ed0


	//   ....[37]....
        /*0344*/ 	.word	0x00009ef0


	//   ....[38]....
        /*0348*/ 	.word	0x00009f00


	//   ....[39]....
        /*034c*/ 	.word	0x00009f30


	//   ....[40]....
        /*0350*/ 	.word	0x00009f90


	//   ....[41]....
        /*0354*/ 	.word	0x00009fa0


	//   ....[42]....
        /*0358*/ 	.word	0x00009fd0


	//   ....[43]....
        /*035c*/ 	.word	0x0000a000


	//   ....[44]....
        /*0360*/ 	.word	0x0000a030


	//   ....[45]....
        /*0364*/ 	.word	0x0000a040


	//   ....[46]....
        /*0368*/ 	.word	0x0000a050


	//   ....[47]....
        /*036c*/ 	.word	0x0000a060


	//   ....[48]....
        /*0370*/ 	.word	0x0000a070


	//   ....[49]....
        /*0374*/ 	.word	0x0000a090


	//   ....[50]....
        /*0378*/ 	.word	0x0000a0c0


	//   ....[51]....
        /*037c*/ 	.word	0x0000a0d0


	//   ....[52]....
        /*0380*/ 	.word	0x0000a1d0


	//   ....[53]....
        /*0384*/ 	.word	0x0000b0e0


	//   ....[54]....
        /*0388*/ 	.word	0x0000d0d0


	//   ....[55]....
        /*038c*/ 	.word	0x0000d5f0


	//----- nvinfo : EIATTR_REG_RECONFIG
	.align		4
.L_87:
        /*0390*/ 	.byte	0x01, 0x54
	.zero		2


	//----- nvinfo : EIATTR_SYSCALL_OFFSETS
	.align		4
        /*0394*/ 	.byte	0x04, 0x46
        /*0396*/ 	.short	(.L_89 - .L_88)


	//   ....[0]....
.L_88:
        /*0398*/ 	.word	0x000014b0


	//   ....[1]....
        /*039c*/ 	.word	0x0000aab0


	//   ....[2]....
        /*03a0*/ 	.word	0x0000abf0


	//   ....[3]....
        /*03a4*/ 	.word	0x0000ad30


	//   ....[4]....
        /*03a8*/ 	.word	0x0000ae50


	//----- nvinfo : EIATTR_MBARRIER_INSTR_OFFSETS
	.align		4
.L_89:
        /*03ac*/ 	.byte	0x04, 0x39
        /*03ae*/ 	.short	(.L_91 - .L_90)


	//   ....[0]....
.L_90:
        /*03b0*/ 	.word	0x00000290
        /*03b4*/ 	.word	0x000000ff
        /*03b8*/ 	.word	0x0002e800
        /*03bc*/ 	.short	0x0100
        /*03be*/ 	.byte	0x06
	.zero		1


	//   ....[1]....
        /*03c0*/ 	.word	0x000002a0
        /*03c4*/ 	.word	0x000000ff
        /*03c8*/ 	.word	0x0002e820
        /*03cc*/ 	.short	0x0100
        /*03ce*/ 	.byte	0x06
	.zero		1


	//   ....[2]....
        /*03d0*/ 	.word	0x00000390
        /*03d4*/ 	.word	0x000000ff
        /*03d8*/ 	.word	0x0002e830
        /*03dc*/ 	.short	0x0100
        /*03de*/ 	.byte	0x08
	.zero		1


	//   ....[3]....
        /*03e0*/ 	.word	0x000003a0
        /*03e4*/ 	.word	0x000000ff
        /*03e8*/ 	.word	0x0002e840
        /*03ec*/ 	.short	0x0100
        /*03ee*/ 	.byte	0x08
	.zero		1


	//   ....[4]....
        /*03f0*/ 	.word	0x000003b0
        /*03f4*/ 	.word	0x000000ff
        /*03f8*/ 	.word	0x0002e838
        /*03fc*/ 	.short	0x0100
        /*03fe*/ 	.byte	0x08
	.zero		1


	//   ....[5]....
        /*0400*/ 	.word	0x000003c0
        /*0404*/ 	.word	0x000000ff
        /*0408*/ 	.word	0x0002e848
        /*040c*/ 	.short	0x0100
        /*040e*/ 	.byte	0x08
	.zero		1


	//   ....[6]....
        /*0410*/ 	.word	0x000004f0
        /*0414*/ 	.word	0x000000ff
        /*0418*/ 	.word	0x0002e850
        /*041c*/ 	.short	0x0100
        /*041e*/ 	.byte	0x08
	.zero		1


	//   ....[7]....
        /*0420*/ 	.word	0x00000500
        /*0424*/ 	.word	0x000000ff
        /*0428*/ 	.word	0x0002e860
        /*042c*/ 	.short	0x0100
        /*042e*/ 	.byte	0x08
	.zero		1


	//   ....[8]....
        /*0430*/ 	.word	0x00000510
        /*0434*/ 	.word	0x000000ff
        /*0438*/ 	.word	0x0002e858
        /*043c*/ 	.short	0x0100
        /*043e*/ 	.byte	0x08
	.zero		1


	//   ....[9]....
        /*0440*/ 	.word	0x00000520
        /*0444*/ 	.word	0x000000ff
        /*0448*/ 	.word	0x0002e868
        /*044c*/ 	.short	0x0100
        /*044e*/ 	.byte	0x08
	.zero		1


	//   ....[10]....
        /*0450*/ 	.word	0x00000610
        /*0454*/ 	.word	0x000000ff
        /*0458*/ 	.word	0x0002e870
        /*045c*/ 	.short	0x0100
        /*045e*/ 	.byte	0x06
	.zero		1


	//   ....[11]....
        /*0460*/ 	.word	0x00000620
        /*0464*/ 	.word	0x000000ff
        /*0468*/ 	.word	0x0002e880
        /*046c*/ 	.short	0x0100
        /*046e*/ 	.byte	0x06
	.zero		1


	//   ....[12]....
        /*0470*/ 	.word	0x00000630
        /*0474*/ 	.word	0x000000ff
        /*0478*/ 	.word	0x0002e878
        /*047c*/ 	.short	0x0100
        /*047e*/ 	.byte	0x06
	.zero		1


	//   ....[13]....
        /*0480*/ 	.word	0x00000640
        /*0484*/ 	.word	0x000000ff
        /*0488*/ 	.word	0x0002e888
        /*048c*/ 	.short	0x0100
        /*048e*/ 	.byte	0x06
	.zero		1


	//   ....[14]....
        /*0490*/ 	.word	0x00000770
        /*0494*/ 	.word	0x000000ff
        /*0498*/ 	.word	0x0002e890
        /*049c*/ 	.short	0x0100
        /*049e*/ 	.byte	0x08
	.zero		1


	//   ....[15]....
        /*04a0*/ 	.word	0x00000780
        /*04a4*/ 	.word	0x000000ff
        /*04a8*/ 	.word	0x0002e8a0
        /*04ac*/ 	.short	0x0100
        /*04ae*/ 	.byte	0x08
	.zero		1


	//   ....[16]....
        /*04b0*/ 	.word	0x00000790
        /*04b4*/ 	.word	0x000000ff
        /*04b8*/ 	.word	0x0002e898
        /*04bc*/ 	.short	0x0100
        /*04be*/ 	.byte	0x08
	.zero		1


	//   ....[17]....
        /*04c0*/ 	.word	0x000007a0
        /*04c4*/ 	.word	0x000000ff
        /*04c8*/ 	.word	0x0002e8a8
        /*04cc*/ 	.short	0x0100
        /*04ce*/ 	.byte	0x08
	.zero		1


	//   ....[18]....
        /*04d0*/ 	.word	0x000008d0
        /*04d4*/ 	.word	0x000000ff
        /*04d8*/ 	.word	0x0002e8b0
        /*04dc*/ 	.short	0x0100
        /*04de*/ 	.byte	0x08
	.zero		1


	//   ....[19]....
        /*04e0*/ 	.word	0x000008e0
        /*04e4*/ 	.word	0x000000ff
        /*04e8*/ 	.word	0x0002e8c0
        /*04ec*/ 	.short	0x0100
        /*04ee*/ 	.byte	0x08
	.zero		1


	//   ....[20]....
        /*04f0*/ 	.word	0x000008f0
        /*04f4*/ 	.word	0x000000ff
        /*04f8*/ 	.word	0x0002e8b8
        /*04fc*/ 	.short	0x0100
        /*04fe*/ 	.byte	0x08
	.zero		1


	//   ....[21]....
        /*0500*/ 	.word	0x00000900
        /*0504*/ 	.word	0x000000ff
        /*0508*/ 	.word	0x0002e8c8
        /*050c*/ 	.short	0x0100
        /*050e*/ 	.byte	0x08
	.zero		1


	//   ....[22]....
        /*0510*/ 	.word	0x00001510
        /*0514*/ 	.word	0x000000ff
        /*0518*/ 	.word	0x0002e800
        /*051c*/ 	.short	0x010a
        /*051e*/ 	.byte	0x26
	.zero		1


	//   ....[23]....
        /*0520*/ 	.word	0x00001590
        /*0524*/ 	.word	0x00000004
        /*0528*/ 	.word	0x0002e830
        /*052c*/ 	.short	0x010a
        /*052e*/ 	.byte	0x3f
	.zero		1


	//   ....[24]....
        /*0530*/ 	.word	0x000015d0
        /*0534*/ 	.word	0x00000004
        /*0538*/ 	.word	0x0002e830
        /*053c*/ 	.short	0x010a
        /*053e*/ 	.byte	0x3f
	.zero		1


	//   ....[25]....
        /*0540*/ 	.word	0x00003920
        /*0544*/ 	.word	0x00000004
        /*0548*/ 	.word	0x00000000
        /*054c*/ 	.short	0x0101
        /*054e*/ 	.byte	0x3f
	.zero		1


	//   ....[26]....
        /*0550*/ 	.word	0x00005450
        /*0554*/ 	.word	0x000000ff
        /*0558*/ 	.word	0x0002e830
        /*055c*/ 	.short	0x010a
        /*055e*/ 	.byte	0x06
	.zero		1


	//   ....[27]....
        /*0560*/ 	.word	0x00005490
        /*0564*/ 	.word	0x000000ff
        /*0568*/ 	.word	0x0002e830
        /*056c*/ 	.short	0x010a
        /*056e*/ 	.byte	0x06
	.zero		1


	//   ....[28]....
        /*0570*/ 	.word	0x00006080
        /*0574*/ 	.word	0x000000ff
        /*0578*/ 	.word	0x0002e850
        /*057c*/ 	.short	0x010a
        /*057e*/ 	.byte	0x06
	.zero		1


	//   ....[29]....
        /*0580*/ 	.word	0x000060c0
        /*0584*/ 	.word	0x000000ff
        /*0588*/ 	.word	0x0002e850
        /*058c*/ 	.short	0x010a
        /*058e*/ 	.byte	0x06
	.zero		1


	//   ....[30]....
        /*0590*/ 	.word	0x00007f60
        /*0594*/ 	.word	0x00000004
        /*0598*/ 	.word	0x00000000
        /*059c*/ 	.short	0x0101
        /*059e*/ 	.byte	0x3f
	.zero		1


	//   ....[31]....
        /*05a0*/ 	.word	0x00008250
        /*05a4*/ 	.word	0x000000ff
        /*05a8*/ 	.word	0x00000000
        /*05ac*/ 	.short	0x0101
        /*05ae*/ 	.byte	0x06
	.zero		1


	//   ....[32]....
        /*05b0*/ 	.word	0x000089d0
        /*05b4*/ 	.word	0x000000ff
        /*05b8*/ 	.word	0x0002e850
        /*05bc*/ 	.short	0x010a
        /*05be*/ 	.byte	0x04
	.zero		1


	//   ....[33]....
        /*05c0*/ 	.word	0x00008a10
        /*05c4*/ 	.word	0x000000ff
        /*05c8*/ 	.word	0x0002e850
        /*05cc*/ 	.short	0x010a
        /*05ce*/ 	.byte	0x04
	.zero		1


	//   ....[34]....
        /*05d0*/ 	.word	0x00009850
        /*05d4*/ 	.word	0x000000ff
        /*05d8*/ 	.word	0x00000000
        /*05dc*/ 	.short	0x0101
        /*05de*/ 	.byte	0x04
	.zero		1


	//   ....[35]....
        /*05e0*/ 	.word	0x0000a430
        /*05e4*/ 	.word	0x000000ff
        /*05e8*/ 	.word	0x00000000
        /*05ec*/ 	.short	0x0101
        /*05ee*/ 	.byte	0x06
	.zero		1


	//   ....[36]....
        /*05f0*/ 	.word	0x0000b300
        /*05f4*/ 	.word	0x00000005
        /*05f8*/ 	.word	0x0002e880
        /*05fc*/ 	.short	0x010a
        /*05fe*/ 	.byte	0x3f
	.zero		1


	//   ....[37]....
        /*0600*/ 	.word	0x0000b4c0
        /*0604*/ 	.word	0x00000005
        /*0608*/ 	.word	0x0002e840
        /*060c*/ 	.short	0x010a
        /*060e*/ 	.byte	0x3f
	.zero		1


	//   ....[38]....
        /*0610*/ 	.word	0x0000b790
        /*0614*/ 	.word	0x000000ff
        /*0618*/ 	.word	0x0002e820
        /*061c*/ 	.short	0x010a
        /*061e*/ 	.byte	0x28
	.zero		1


	//   ....[39]....
        /*0620*/ 	.word	0x0000ba70
        /*0624*/ 	.word	0x0000000a
        /*0628*/ 	.word	0x0002e880
        /*062c*/ 	.short	0x010a
        /*062e*/ 	.byte	0x3f
	.zero		1


	//   ....[40]....
        /*0630*/ 	.word	0x0000bcc0
        /*0634*/ 	.word	0x0000000a
        /*0638*/ 	.word	0x0002e840
        /*063c*/ 	.short	0x010a
        /*063e*/ 	.byte	0x3f
	.zero		1


	//   ....[41]....
        /*0640*/ 	.word	0x0000bf90
        /*0644*/ 	.word	0x00000003
        /*0648*/ 	.word	0x0002e870
        /*064c*/ 	.short	0x010a
        /*064e*/ 	.byte	0x3f
	.zero		1


	//   ....[42]....
        /*0650*/ 	.word	0x0000c020
        /*0654*/ 	.word	0x00000002
        /*0658*/ 	.word	0x0002e860
        /*065c*/ 	.short	0x010a
        /*065e*/ 	.byte	0x3f
	.zero		1


	//   ....[43]....
        /*0660*/ 	.word	0x0000c6e0
        /*0664*/ 	.word	0x00000003
        /*0668*/ 	.word	0x0002e850
        /*066c*/ 	.short	0x0101
        /*066e*/ 	.byte	0x3f
	.zero		1


	//   ....[44]....
        /*0670*/ 	.word	0x0000c720
        /*0674*/ 	.word	0x00000002
        /*0678*/ 	.word	0x00000000
        /*067c*/ 	.short	0x0101
        /*067e*/ 	.byte	0x3f
	.zero		1


	//   ....[45]....
        /*0680*/ 	.word	0x0000c7e0
        /*0684*/ 	.word	0x00000014
        /*0688*/ 	.word	0x0002e870
        /*068c*/ 	.short	0x010a
        /*068e*/ 	.byte	0x3f
	.zero		1


	//   ....[46]....
        /*0690*/ 	.word	0x0000c870
        /*0694*/ 	.word	0x00000014
        /*0698*/ 	.word	0x0002e860
        /*069c*/ 	.short	0x010a
        /*069e*/ 	.byte	0x3f
	.zero		1


	//   ....[47]....
        /*06a0*/ 	.word	0x0000cf00
        /*06a4*/ 	.word	0x00000014
        /*06a8*/ 	.word	0x0002e850
        /*06ac*/ 	.short	0x0101
        /*06ae*/ 	.byte	0x3f
	.zero		1


	//   ....[48]....
        /*06b0*/ 	.word	0x0000cf90
        /*06b4*/ 	.word	0x00000000
        /*06b8*/ 	.word	0x00000000
        /*06bc*/ 	.short	0x0101
        /*06be*/ 	.byte	0x3f
	.zero		1


	//   ....[49]....
        /*06c0*/ 	.word	0x0000d080
        /*06c4*/ 	.word	0x00000009
        /*06c8*/ 	.word	0x0002e820
        /*06cc*/ 	.short	0x010a
        /*06ce*/ 	.byte	0x3f
	.zero		1


	//   ....[50]....
        /*06d0*/ 	.word	0x0000d1f0
        /*06d4*/ 	.word	0x00000005
        /*06d8*/ 	.word	0x00000000
        /*06dc*/ 	.short	0x010a
        /*06de*/ 	.byte	0x3f
	.zero		1


	//   ....[51]....
        /*06e0*/ 	.word	0x0000d260
        /*06e4*/ 	.word	0x00000007
        /*06e8*/ 	.word	0x00000000
        /*06ec*/ 	.short	0x010a
        /*06ee*/ 	.byte	0x3f
	.zero		1


	//   ....[52]....
        /*06f0*/ 	.word	0x0000d2c0
        /*06f4*/ 	.word	0x00000005
        /*06f8*/ 	.word	0x0002e860
        /*06fc*/ 	.short	0x010a
        /*06fe*/ 	.byte	0x3f
	.zero		1


	//   ....[53]....
        /*0700*/ 	.word	0x0000d310
        /*0704*/ 	.word	0x00000003
        /*0708*/ 	.word	0x0002e860
        /*070c*/ 	.short	0x010a
        /*070e*/ 	.byte	0x3f
	.zero		1


	//   ....[54]....
        /*0710*/ 	.word	0x0000d350
        /*0714*/ 	.word	0x00000005
        /*0718*/ 	.word	0x0002e880
        /*071c*/ 	.short	0x010a
        /*071e*/ 	.byte	0x3f
	.zero		1


	//   ....[55]....
        /*0720*/ 	.word	0x0000d370
        /*0724*/ 	.word	0x00000003
        /*0728*/ 	.word	0x0002e880
        /*072c*/ 	.short	0x010a
        /*072e*/ 	.byte	0x3f
	.zero		1


	//   ....[56]....
        /*0730*/ 	.word	0x0000d3e0
        /*0734*/ 	.word	0x00000003
        /*0738*/ 	.word	0x0002e800
        /*073c*/ 	.short	0x010a
        /*073e*/ 	.byte	0x3f
	.zero		1


	//   ....[57]....
        /*0740*/ 	.word	0x0000d430
        /*0744*/ 	.word	0x00000004
        /*0748*/ 	.word	0x0002e830
        /*074c*/ 	.short	0x010a
        /*074e*/ 	.byte	0x3f
	.zero		1


	//   ....[58]....
        /*0750*/ 	.word	0x0000d490
        /*0754*/ 	.word	0x00000006
        /*0758*/ 	.word	0x0002e830
        /*075c*/ 	.short	0x010a
        /*075e*/ 	.byte	0x3f
	.zero		1


	//   ....[59]....
        /*0760*/ 	.word	0x0000d4f0
        /*0764*/ 	.word	0x00000006
        /*0768*/ 	.word	0x0002e850
        /*076c*/ 	.short	0x010a
        /*076e*/ 	.byte	0x3f
	.zero		1


	//   ....[60]....
        /*0770*/ 	.word	0x0000d550
        /*0774*/ 	.word	0x00000007
        /*0778*/ 	.word	0x0002e850
        /*077c*/ 	.short	0x010a
        /*077e*/ 	.byte	0x3f
	.zero		1


	//   ....[61]....
        /*0780*/ 	.word	0x0000d6a0
        /*0784*/ 	.word	0x00000005
        /*0788*/ 	.word	0x0002e880
        /*078c*/ 	.short	0x010a
        /*078e*/ 	.byte	0x3f
	.zero		1


	//   ....[62]....
        /*0790*/ 	.word	0x0000d6f0
        /*0794*/ 	.word	0x00000005
        /*0798*/ 	.word	0x0002e840
        /*079c*/ 	.short	0x010a
        /*079e*/ 	.byte	0x3f
	.zero		1


	//   ....[63]....
        /*07a0*/ 	.word	0x0000d750
        /*07a4*/ 	.word	0x00000003
        /*07a8*/ 	.word	0x0002e820
        /*07ac*/ 	.short	0x010a
        /*07ae*/ 	.byte	0x3f
	.zero		1


	//   ....[64]....
        /*07b0*/ 	.word	0x0000d7a0
        /*07b4*/ 	.word	0x0000000a
        /*07b8*/ 	.word	0x0002e880
        /*07bc*/ 	.short	0x010a
        /*07be*/ 	.byte	0x3f
	.zero		1


	//   ....[65]....
        /*07c0*/ 	.word	0x0000d7f0
        /*07c4*/ 	.word	0x0000000a
        /*07c8*/ 	.word	0x0002e840
        /*07cc*/ 	.short	0x010a
        /*07ce*/ 	.byte	0x3f
	.zero		1


	//   ....[66]....
        /*07d0*/ 	.word	0x0000d850
        /*07d4*/ 	.word	0x00000003
        /*07d8*/ 	.word	0x0002e870
        /*07dc*/ 	.short	0x010a
        /*07de*/ 	.byte	0x3f
	.zero		1


	//   ....[67]....
        /*07e0*/ 	.word	0x0000d8b0
        /*07e4*/ 	.word	0x00000004
        /*07e8*/ 	.word	0x0002e860
        /*07ec*/ 	.short	0x010a
        /*07ee*/ 	.byte	0x3f
	.zero		1


	//   ....[68]....
        /*07f0*/ 	.word	0x0000d900
        /*07f4*/ 	.word	0x00000014
        /*07f8*/ 	.word	0x0002e870
        /*07fc*/ 	.short	0x010a
        /*07fe*/ 	.byte	0x3f
	.zero		1


	//   ....[69]....
        /*0800*/ 	.word	0x0000d950
        /*0804*/ 	.word	0x00000014
        /*0808*/ 	.word	0x0002e860
        /*080c*/ 	.short	0x010a
        /*080e*/ 	.byte	0x3f
	.zero		1


	//   ....[70]....
        /*0810*/ 	.word	0x0000d9a0
        /*0814*/ 	.word	0x00000009
        /*0818*/ 	.word	0x0002e820
        /*081c*/ 	.short	0x010a
        /*081e*/ 	.byte	0x3f
	.zero		1


	//   ....[71]....
        /*0820*/ 	.word	0x0000d9f0
        /*0824*/ 	.word	0x00000005
        /*0828*/ 	.word	0x00000000
        /*082c*/ 	.short	0x010a
        /*082e*/ 	.byte	0x3f
	.zero		1


	//   ....[72]....
        /*0830*/ 	.word	0x0000da40
        /*0834*/ 	.word	0x00000007
        /*0838*/ 	.word	0x00000000
        /*083c*/ 	.short	0x010a
        /*083e*/ 	.byte	0x3f
	.zero		1


	//   ....[73]....
        /*0840*/ 	.word	0x0000da90
        /*0844*/ 	.word	0x00000005
        /*0848*/ 	.word	0x0002e860
        /*084c*/ 	.short	0x010a
        /*084e*/ 	.byte	0x3f
	.zero		1


	//   ....[74]....
        /*0850*/ 	.word	0x0000dae0
        /*0854*/ 	.word	0x00000003
        /*0858*/ 	.word	0x0002e860
        /*085c*/ 	.short	0x010a
        /*085e*/ 	.byte	0x3f
	.zero		1


	//   ....[75]....
        /*0860*/ 	.word	0x0000db30
        /*0864*/ 	.word	0x00000005
        /*0868*/ 	.word	0x0002e880
        /*086c*/ 	.short	0x010a
        /*086e*/ 	.byte	0x3f
	.zero		1


	//----- nvinfo : EIATTR_NUM_MBARRIERS
	.align		4
.L_91:
        /*0870*/ 	.byte	0x03, 0x38
        /*0872*/ 	.short	0x0016


	//----- nvinfo : EIATTR_EXIT_INSTR_OFFSETS
	.align		4
        /*0874*/ 	.byte	0x04, 0x1c
        /*0876*/ 	.short	(.L_93 - .L_92)


	//   ....[0]....
.L_92:
        /*0878*/ 	.word	0x00000a50


	//   ....[1]....
        /*087c*/ 	.word	0x0000a4e0


	//   ....[2]....
        /*0880*/ 	.word	0x0000d0f0


	//   ....[3]....
        /*0884*/ 	.word	0x0000d3c0


	//----- nvinfo : EIATTR_MAX_THREADS
	.align		4
.L_93:
        /*0888*/ 	.byte	0x04, 0x05
        /*088a*/ 	.short	(.L_95 - .L_94)
.L_94:
        /*088c*/ 	.word	0x00000180
        /*0890*/ 	.word	0x00000001
        /*0894*/ 	.word	0x00000001


	//----- nvinfo : EIATTR_CRS_STACK_SIZE
	.align		4
.L_95:
        /*0898*/ 	.byte	0x04, 0x1e
        /*089a*/ 	.short	(.L_97 - .L_96)
.L_96:
        /*089c*/ 	.word	0x00000000


	//----- nvinfo : EIATTR_CBANK_PARAM_SIZE
	.align		4
.L_97:
        /*08a0*/ 	.byte	0x03, 0x19
        /*08a2*/ 	.short	0x0bf0


	//----- nvinfo : EIATTR_PARAM_CBANK
	.align		4
        /*08a4*/ 	.byte	0x04, 0x0a
        /*08a6*/ 	.short	(.L_99 - .L_98)
	.align		4
.L_98:
        /*08a8*/ 	.word	index@(.nv.constant0._ZN7cutlass13device_kernelIN5flash11enable_sm90INS1_16FlashAttnFwdSm90INS1_25CollectiveMainloopFwdSm90ILi2EN4cute5tupleIJNS5_1CILi1EEES8_S8_EEENS6_IJNS7_ILi128EEENS7_ILi224EEESA_EEELi128ENS_12float_e4m3_tEfNS_4arch4Sm90ELb0ELb0ELb0ELb0ELb0ELb0ELb0ELb1ELb1ELb0ELb0ELb0EEENS1_21CollectiveEpilogueFwdINS6_IJSA_SA_SB_EEES9_NS_10bfloat16_tESF_Li256ELb0ELb0ELb0ELb1EEENS1_29StaticPersistentTileSchedulerILb0EEEEEEEEEvNT_6ParamsE)
        /*08ac*/ 	.short	0x0210
        /*08ae*/ 	.short	0x0bf0


	//----- nvinfo : EIATTR_SW_WAR
	.align		4
.L_99:
        /*08b0*/ 	.byte	0x04, 0x36
        /*08b2*/ 	.short	(.L_101 - .L_100)
.L_100:
        /*08b4*/ 	.word	0x00000008
.L_101:


//--------------------- .nv.info._ZN7cutlass13device_kernelIN5flash11enable_sm90INS1_16FlashAttnFwdSm90INS1_25CollectiveMainloopFwdSm90ILi2EN4cute5tupleIJNS5_1CILi1EEES8_S8_EEENS6_IJNS7_ILi128EEENS7_ILi224EEESA_EEELi128ENS_12float_e4m3_tEfNS_4arch4Sm90ELb0ELb0ELb0ELb1ELb0ELb0ELb0ELb1ELb1ELb0ELb0ELb0EEENS1_21CollectiveEpilogueFwdINS6_IJSA_SA_SB_EEES9_NS_10bfloat16_tESF_Li256ELb1ELb0ELb0ELb1EEENS1_36VarlenDynamicPersistentTileSchedulerILi128ELi224ELi256ELi128ELb0ELb0ELb1ELb0ELb1ELb1EEEEEEEEEvNT_6ParamsE --------------------------
	.section	.nv.info._ZN7cutlass13device_kernelIN5flash11enable_sm90INS1_16FlashAttnFwdSm90INS1_25CollectiveMainloopFwdSm90ILi2EN4cute5tupleIJNS5_1CILi1EEES8_S8_EEENS6_IJNS7_ILi128EEENS7_ILi224EEESA_EEELi128ENS_12float_e4m3_tEfNS_4arch4Sm90ELb0ELb0ELb0ELb1ELb0ELb0ELb0ELb1ELb1ELb0ELb0ELb0EEENS1_21CollectiveEpilogueFwdINS6_IJSA_SA_SB_EEES9_NS_10bfloat16_tESF_Li256ELb1ELb0ELb0ELb1EEENS1_36VarlenDynamicPersistentTileSchedulerILi128ELi224ELi256ELi128ELb0ELb0ELb1ELb0ELb1ELb1EEEEEEEEEvNT_6ParamsE,"",@"SHT_CUDA_INFO"
	.sectionflags	@""
	.align	4


	//----- nvinfo : EIATTR_CUDA_API_VERSION
	.align		4
        /*0000*/ 	.byte	0x04, 0x37
        /*0002*/ 	.short	(.L_103 - .L_102)
.L_102:
        /*0004*/ 	.word	0x00000082


	//----- nvinfo : EIATTR_KPARAM_INFO
	.align		4
.L_103:
        /*0008*/ 	.byte	0x04, 0x17
        /*000a*/ 	.short	(.L_105 - .L_104)
.L_104:
        /*000c*/ 	.word	0x00000000
        /*0010*/ 	.short	0x0000
        /*0012*/ 	.short	0x0070
        /*0014*/ 	.byte	0x00, 0xf0, 0x01, 0x28


	//----- nvinfo : EIATTR_SPARSE_MMA_MASK
	.align		4
.L_105:
        /*0018*/ 	.byte	0x03, 0x50
        /*001a*/ 	.short	0x0000


	//----- nvinfo : EIATTR_MAXREG_COUNT
	.align		4
        /*001c*/ 	.byte	0x03, 0x1b
        /*001e*/ 	.short	0x00a8


	//----- nvinfo : EIATTR_NUM_BARRIERS
	.align		4
        /*0020*/ 	.byte	0x02, 0x4c
        /*0022*/ 	.byte	0x10
	.zero		1


	//----- nvinfo : EIATTR_EXTERNS
	.align		4
        /*0024*/ 	.byte	0x04, 0x0f
        /*0026*/ 	.short	(.L_107 - .L_106)


	//   ....[0]....
	.align		4
.L_106:
        /*0028*/ 	.word	index@(__assertfail)


	//----- nvinfo : EIATTR_ANNOTATIONS
	.align		4
.L_107:
        /*002c*/ 	.byte	0x04, 0x55
        /*002e*/ 	.short	(.L_109 - .L_108)


	//   ....[0]....
.L_108:
        /* <DEDUP_REMOVED lines=41> */


	//----- nvinfo : EIATTR_MERCURY_ISA_VERSION
	.align		4
.L_109:
        /*02b0*/ 	.byte	0x03, 0x5f
        /*02b2*/ 	.short	0x0101


	//----- nvinfo : EIATTR_UNUSED_LOAD_BYTE_OFFSET
	.align		4
        /*02b4*/ 	.byte	0x04, 0x44
        /*02b6*/ 	.short	(.L_111 - .L_110)


	//   ....[0]....
.L_110:
        /*02b8*/ 	.word	0x00000a70
        /*02bc*/ 	.word	0x0000fff0


	//   ....[1]....
        /*02c0*/ 	.word	0x00009b90
        /*02c4*/ 	.word	0x0000fff0


	//----- nvinfo : EIATTR_INT_WARP_WIDE_INSTR_OFFSETS
	.align		4
.L_111:
        /*02c8*/ 	.byte	0x04, 0x31
        /*02ca*/ 	.short	(.L_113 - .L_112)


	//   ....[0]....
.L_112:
        /*02cc*/ 	.word	0x00000160


	//   ....[1]....
        /*02d0*/ 	.word	0x000001a0


	//   ....[2]....
        /*02d4*/ 	.word	0x00000210


	//   ....[3]....
        /*02d8*/ 	.word	0x0000d280


	//   ....[4]....
        /*02dc*/ 	.word	0x0000d310


	//   ....[5]....
        /*02e0*/ 	.word	0x0000da90


	//   ....[6]....
        /*02e4*/ 	.word	0x0000f2d0


	//   ....[7]....
        /*02e8*/ 	.word	0x0000f360


	//----- nvinfo : EIATTR_COOP_GROUP_MASK_REGIDS
	.align		4
.L_113:
        /*02ec*/ 	.byte	0x04, 0x29
        /*02ee*/ 	.short	(.L_115 - .L_114)


	//   ....[0]....
.L_114:
        /*02f0*/ 	.word	0xffffffff


	//   ....[1]....
        /*02f4*/ 	.word	0xffffffff


	//   ....[2]....
        /*02f8*/ 	.word	0xffffffff


	//   ....[3]....
        /*02fc*/ 	.word	0xffffffff


	//   ....[4]....
        /*0300*/ 	.word	0xffffffff


	//   ....[5]....
        /*0304*/ 	.word	0xffffffff


	//   ....[6]....
        /*0308*/ 	.word	0xffffffff


	//   ....[7]....
        /*030c*/ 	.word	0xffffffff


	//   ....[8]....
        /*0310*/ 	.word	0xffffffff


	//   ....[9]....
        /*0314*/ 	.word	0xffffffff


	//   ....[10]....
        /*0318*/ 	.word	0xffffffff


	//   ....[11]....
        /*031c*/ 	.word	0xffffffff


	//   ....[12]....
        /*0320*/ 	.word	0xffffffff


	//   ....[13]....
        /*0324*/ 	.word	0xffffffff


	//   ....[14]....
        /*0328*/ 	.word	0xffffffff


	//   ....[15]....
        /*032c*/ 	.word	0xffffffff


	//   ....[16]....
        /*0330*/ 	.word	0xffffffff


	//   ....[17]....
        /*0334*/ 	.word	0xffffffff


	//   ....[18]....
        /*0338*/ 	.word	0xffffffff


	//   ....[19]....
        /*033c*/ 	.word	0xffffffff


	//   ....[20]....
        /*0340*/ 	.word	0xffffffff


	//   ....[21]....
        /*0344*/ 	.word	0xffffffff


	//   ....[22]....
        /*0348*/ 	.word	0xffffffff


	//   ....[23]....
        /*034c*/ 	.word	0xffffffff


	//   ....[24]....
        /*0350*/ 	.word	0xffffffff


	//   ....[25]....
        /*0354*/ 	.word	0xffffffff


	//   ....[26]....
        /*0358*/ 	.word	0xffffffff


	//   ....[27]....
        /*035c*/ 	.word	0xffffffff


	//   ....[28]....
        /*0360*/ 	.word	0xffffffff


	//   ....[29]....
        /*0364*/ 	.word	0xffffffff


	//   ....[30]....
        /*0368*/ 	.word	0xffffffff


	//   ....[31]....
        /*036c*/ 	.word	0xffffffff


	//   ....[32]....
        /*0370*/ 	.word	0xffffffff


	//   ....[33]....
        /*0374*/ 	.word	0xffffffff


	//   ....[34]....
        /*0378*/ 	.word	0xffffffff


	//   ....[35]....
        /*037c*/ 	.word	0xffffffff


	//   ....[36]....
        /*0380*/ 	.word	0xffffffff


	//   ....[37]....
        /*0384*/ 	.word	0xffffffff


	//   ....[38]....
        /*0388*/ 	.word	0xffffffff


	//   ....[39]....
        /*038c*/ 	.word	0xffffffff


	//   ....[40]....
        /*0390*/ 	.word	0xffffffff


	//   ....[41]....
        /*0394*/ 	.word	0xffffffff


	//   ....[42]....
        /*0398*/ 	.word	0xffffffff


	//   ....[43]....
        /*039c*/ 	.word	0xffffffff


	//   ....[44]....
        /*03a0*/ 	.word	0xffffffff


	//   ....[45]....
        /*03a4*/ 	.word	0xffffffff


	//   ....[46]....
        /*03a8*/ 	.word	0xffffffff


	//   ....[47]....
        /*03ac*/ 	.word	0xffffffff


	//   ....[48]....
        /*03b0*/ 	.word	0xffffffff


	//   ....[49]....
        /*03b4*/ 	.word	0xffffffff


	//   ....[50]....
        /*03b8*/ 	.word	0xffffffff


	//   ....[51]....
        /*03bc*/ 	.word	0xffffffff


	//   ....[52]....
        /*03c0*/ 	.word	0xffffffff


	//   ....[53]....
        /*03c4*/ 	.word	0xffffffff


	//   ....[54]....
        /*03c8*/ 	.word	0xffffffff


	//   ....[55]....
        /*03cc*/ 	.word	0xffffffff


	//   ....[56]....
        /*03d0*/ 	.word	0xffffffff


	//   ....[57]....
        /*03d4*/ 	.word	0xffffffff


	//   ....[58]....
        /*03d8*/ 	.word	0xffffffff


	//   ....[59]....
        /*03dc*/ 	.word	0xffffffff


	//   ....[60]....
        /*03e0*/ 	.word	0xffffffff


	//   ....[61]....
        /*03e4*/ 	.word	0xffffffff


	//   ....[62]....
        /*03e8*/ 	.word	0xffffffff


	//   ....[63]....
        /*03ec*/ 	.word	0xffffffff


	//   ....[64]....
        /*03f0*/ 	.word	0xffffffff


	//   ....[65]....
        /*03f4*/ 	.word	0xffffffff


	//   ....[66]....
        /*03f8*/ 	.word	0xffffffff


	//   ....[67]....
        /*03fc*/ 	.word	0xffffffff


	//   ....[68]....
        /*0400*/ 	.word	0xffffffff


	//   ....[69]....
        /*0404*/ 	.word	0xffffffff


	//   ....[70]....
        /*0408*/ 	.word	0xffffffff


	//   ....[71]....
        /*040c*/ 	.word	0xffffffff


	//   ....[72]....
        /*0410*/ 	.word	0xffffffff


	//   ....[73]....
        /*0414*/ 	.word	0xffffffff


	//   ....[74]....
        /*0418*/ 	.word	0xffffffff


	//   ....[75]....
        /*041c*/ 	.word	0xffffffff


	//   ....[76]....
        /*0420*/ 	.word	0xffffffff


	//   ....[77]....
        /*0424*/ 	.word	0xffffffff


	//   ....[78]....
        /*0428*/ 	.word	0xffffffff


	//   ....[79]....
        /*042c*/ 	.word	0xffffffff


	//   ....[80]....
        /*0430*/ 	.word	0xffffffff


	//   ....[81]....
        /*0434*/ 	.word	0xffffffff


	//   ....[82]....
        /*0438*/ 	.word	0xffffffff


	//   ....[83]....
        /*043c*/ 	.word	0xffffffff


	//   ....[84]....
        /*0440*/ 	.word	0xffffffff


	//   ....[85]....
        /*0444*/ 	.word	0xffffffff


	//   ....[86]....
        /*0448*/ 	.word	0xffffffff


	//   ....[87]....
        /*044c*/ 	.word	0x0500000f


	//   ....[88]....
        /*0450*/ 	.word	0x0500000f


	//----- nvinfo : EIATTR_COOP_GROUP_INSTR_OFFSETS
	.align		4
.L_115:
        /*0454*/ 	.byte	0x04, 0x28
        /*0456*/ 	.short	(.L_117 - .L_116)


	//   ....[0]....
.L_116:
        /*0458*/ 	.word	0x00000070


	//   ....[1]....
        /*045c*/ 	.word	0x00000170


	//   ....[2]....
        /*0460*/ 	.word	0x000001c0


	//   ....[3]....
        /*0464*/ 	.word	0x000003f0


	//   ....[4]....
        /*0468*/ 	.word	0x00000550


	//   ....[5]....
        /*046c*/ 	.word	0x00000670


	//   ....[6]....
        /*0470*/ 	.word	0x000007d0


	//   ....[7]....
        /*0474*/ 	.word	0x00001720


	//   ....[8]....
        /*0478*/ 	.word	0x00003420


	//   ....[9]....
        /*047c*/ 	.word	0x00003520


	//   ....[10]....
        /*0480*/ 	.word	0x00003d00


	//   ....[11]....
        /*0484*/ 	.word	0x00003d80


	//   ....[12]....
        /*0488*/ 	.word	0x00006e50


	//   ....[13]....
        /*048c*/ 	.word	0x00006e70


	//   ....[14]....
        /*0490*/ 	.word	0x00006e90


	//   ....[15]....
        /*0494*/ 	.word	0x00006ec0


	//   ....[16]....
        /*0498*/ 	.word	0x000093f0


	//   ....[17]....
        /*049c*/ 	.word	0x00009450


	//   ....[18]....
        /*04a0*/ 	.word	0x00009470


	//   ....[19]....
        /*04a4*/ 	.word	0x00009490


	//   ....[20]....
        /*04a8*/ 	.word	0x0000a430


	//   ....[21]....
        /*04ac*/ 	.word	0x0000a440


	//   ....[22]....
        /*04b0*/ 	.word	0x0000a450


	//   ....[23]....
        /*04b4*/ 	.word	0x0000a460


	//   ....[24]....
        /*04b8*/ 	.word	0x0000a470


	//   ....[25]....
        /*04bc*/ 	.word	0x0000a480


	//   ....[26]....
        /*04c0*/ 	.word	0x0000a490


	//   ....[27]....
        /*04c4*/ 	.word	0x0000a4a0


	//   ....[28]....
        /*04c8*/ 	.word	0x0000a4d0


	//   ....[29]....
        /*04cc*/ 	.word	0x0000a4e0


	//   ....[30]....
        /*04d0*/ 	.word	0x0000a510


	//   ....[31]....
        /*04d4*/ 	.word	0x0000a520


	//   ....[32]....
        /*04d8*/ 	.word	0x0000a530


	//   ....[33]....
        /*04dc*/ 	.word	0x0000a560


	//   ....[34]....
        /*04e0*/ 	.word	0x0000a590


	//   ....[35]....
        /*04e4*/ 	.word	0x0000a5a0


	//   ....[36]....
        /*04e8*/ 	.word	0x0000a5b0


	//   ....[37]....
        /*04ec*/ 	.word	0x0000a5c0


	//   ....[38]....
        /*04f0*/ 	.word	0x0000a5f0


	//   ....[39]....
        /*04f4*/ 	.word	0x0000a620


	//   ....[40]....
        /*04f8*/ 	.word	0x0000a650


	//   ....[41]....
        /*04fc*/ 	.word	0x0000a660


	//   ....[42]....
        /*0500*/ 	.word	0x0000a670


	//   ....[43]....
        /*0504*/ 	.word	0x0000a680


	//   ....[44]....
        /*0508*/ 	.word	0x0000a690


	//   ....[45]....
        /*050c*/ 	.word	0x0000a6a0


	//   ....[46]....
        /*0510*/ 	.word	0x0000a6b0


	//   ....[47]....
        /*0514*/ 	.word	0x0000a6c0


	//   ....[48]....
        /*0518*/ 	.word	0x0000a6d0


	//   ....[49]....
        /*051c*/ 	.word	0x0000a6e0


	//   ....[50]....
        /*0520*/ 	.word	0x0000a710


	//   ....[51]....
        /*0524*/ 	.word	0x0000a730


	//   ....[52]....
        /*0528*/ 	.word	0x0000c150


	//   ....[53]....
        /*052c*/ 	.word	0x0000c360


	//   ....[54]....
        /*0530*/ 	.word	0x0000c390


	//   ....[55]....
        /*0534*/ 	.word	0x0000c3c0


	//   ....[56]....
        /*0538*/ 	.word	0x0000c400


	//   ....[57]....
        /*053c*/ 	.word	0x0000c430


	//   ....[58]....
        /*0540*/ 	.word	0x0000c460


	//   ....[59]....
        /*0544*/ 	.word	0x0000c5f0


	//   ....[60]....
        /*0548*/ 	.word	0x0000c620


	//   ....[61]....
        /*054c*/ 	.word	0x0000c650


	//   ....[62]....
        /*0550*/ 	.word	0x0000c680


	//   ....[63]....
        /*0554*/ 	.word	0x0000c6b0


	//   ....[64]....
        /*0558*/ 	.word	0x0000c6f0


	//   ....[65]....
        /*055c*/ 	.word	0x0000c780


	//   ....[66]....
        /*0560*/ 	.word	0x0000c7c0


	//   ....[67]....
        /*0564*/ 	.word	0x0000c850


	//   ....[68]....
        /*0568*/ 	.word	0x0000db80


	//   ....[69]....
        /*056c*/ 	.word	0x0000fe50


	//   ....[70]....
        /*0570*/ 	.word	0x0000fe80


	//   ....[71]....
        /*0574*/ 	.word	0x0000feb0


	//   ....[72]....
        /*0578*/ 	.word	0x0000fee0


	//   ....[73]....
        /*057c*/ 	.word	0x0000ff10


	//   ....[74]....
        /*0580*/ 	.word	0x0000ff20


	//   ....[75]....
        /*0584*/ 	.word	0x0000ff60


	//   ....[76]....
        /*0588*/ 	.word	0x0000ff70


	//   ....[77]....
        /*058c*/ 	.word	0x000100b0


	//   ....[78]....
        /*0590*/ 	.word	0x000100e0


	//   ....[79]....
        /*0594*/ 	.word	0x00010110


	//   ....[80]....
        /*0598*/ 	.word	0x00010140


	//   ....[81]....
        /*059c*/ 	.word	0x00010170


	//   ....[82]....
        /*05a0*/ 	.word	0x000101b0


	//   ....[83]....
        /*05a4*/ 	.word	0x00010240


	//   ....[84]....
        /*05a8*/ 	.word	0x00010280


	//   ....[85]....
        /*05ac*/ 	.word	0x00010310


	//   ....[86]....
        /*05b0*/ 	.word	0x00010780


	//   ....[87]....
        /*05b4*/ 	.word	0x00010ca0


	//   ....[88]....
        /*05b8*/ 	.word	0x00011130


	//----- nvinfo : EIATTR_REG_RECONFIG
	.align		4
.L_117:
        /*05bc*/ 	.byte	0x01, 0x54
	.zero		2


	//----- nvinfo : EIATTR_SYSCALL_OFFSETS
	.align		4
        /*05c0*/ 	.byte	0x04, 0x46
        /*05c2*/ 	.short	(.L_119 - .L_118)


	//   ....[0]....
.L_118:
        /*05c4*/ 	.word	0x00001900


	//   ....[1]....
        /*05c8*/ 	.word	0x0000d4b0


	//   ....[2]....
        /*05cc*/ 	.word	0x0000d630


	//   ....[3]....
        /*05d0*/ 	.word	0x0000d770


	//   ....[4]....
        /*05d4*/ 	.word	0x0000d890


	//----- nvinfo : EIATTR_MBARRIER_INSTR_OFFSETS
	.align		4
.L_119:
        /*05d8*/ 	.byte	0x04, 0x39
        /*05da*/ 	.short	(.L_121 - .L_120)


	//   ....[0]....
.L_120:
        /*05dc*/ 	.word	0x000002a0
        /*05e0*/ 	.word	0x000000ff
        /*05e4*/ 	.word	0x0002e800
        /*05e8*/ 	.short	0x0100
        /*05ea*/ 	.byte	0x08
	.zero		1


	//   ....[1]....
        /*05ec*/ 	.word	0x000002b0
        /*05f0*/ 	.word	0x000000ff
        /*05f4*/ 	.word	0x0002e820
        /*05f8*/ 	.short	0x0100
        /*05fa*/ 	.byte	0x08
	.zero		1


	//   ....[2]....
        /*05fc*/ 	.word	0x000003a0
        /*0600*/ 	.word	0x000000ff
        /*0604*/ 	.word	0x0002e830
        /*0608*/ 	.short	0x0100
        /*060a*/ 	.byte	0x08
	.zero		1


	//   ....[3]....
        /*060c*/ 	.word	0x000003b0
        /*0610*/ 	.word	0x000000ff
        /*0614*/ 	.word	0x0002e840
        /*0618*/ 	.short	0x0100
        /*061a*/ 	.byte	0x08
	.zero		1


	//   ....[4]....
        /*061c*/ 	.word	0x000003c0
        /*0620*/ 	.word	0x000000ff
        /*0624*/ 	.word	0x0002e838
        /*0628*/ 	.short	0x0100
        /*062a*/ 	.byte	0x08
	.zero		1


	//   ....[5]....
        /*062c*/ 	.word	0x000003d0
        /*0630*/ 	.word	0x000000ff
        /*0634*/ 	.word	0x0002e848
        /*0638*/ 	.short	0x0100
        /*063a*/ 	.byte	0x08
	.zero		1


	//   ....[6]....
        /*063c*/ 	.word	0x00000500
        /*0640*/ 	.word	0x000000ff
        /*0644*/ 	.word	0x0002e850
        /*0648*/ 	.short	0x0100
        /*064a*/ 	.byte	0x08
	.zero		1


	//   ....[7]....
        /*064c*/ 	.word	0x00000510
        /*0650*/ 	.word	0x000000ff
        /*0654*/ 	.word	0x0002e860
        /*0658*/ 	.short	0x0100
        /*065a*/ 	.byte	0x08
	.zero		1


	//   ....[8]....
        /*065c*/ 	.word	0x00000520
        /*0660*/ 	.word	0x000000ff
        /*0664*/ 	.word	0x0002e858
        /*0668*/ 	.short	0x0100
        /*066a*/ 	.byte	0x08
	.zero		1


	//   ....[9]....
        /*066c*/ 	.word	0x00000530
        /*0670*/ 	.word	0x000000ff
        /*0674*/ 	.word	0x0002e868
        /*0678*/ 	.short	0x0100
        /*067a*/ 	.byte	0x08
	.zero		1


	//   ....[10]....
        /*067c*/ 	.word	0x00000620
        /*0680*/ 	.word	0x000000ff
        /*0684*/ 	.word	0x0002e870
        /*0688*/ 	.short	0x0100
        /*068a*/ 	.byte	0x06
	.zero		1


	//   ....[11]....
        /*068c*/ 	.word	0x00000630
        /*0690*/ 	.word	0x000000ff
        /*0694*/ 	.word	0x0002e880
        /*0698*/ 	.short	0x0100
        /*069a*/ 	.byte	0x06
	.zero		1


	//   ....[12]....
        /*069c*/ 	.word	0x00000640
        /*06a0*/ 	.word	0x000000ff
        /*06a4*/ 	.word	0x0002e878
        /*06a8*/ 	.short	0x0100
        /*06aa*/ 	.byte	0x06
	.zero		1


	//   ....[13]....
        /*06ac*/ 	.word	0x00000650
        /*06b0*/ 	.word	0x000000ff
        /*06b4*/ 	.word	0x0002e888
        /*06b8*/ 	.short	0x0100
        /*06ba*/ 	.byte	0x06
	.zero		1


	//   ....[14]....
        /*06bc*/ 	.word	0x00000780
        /*06c0*/ 	.word	0x000000ff
        /*06c4*/ 	.word	0x0002e890
        /*06c8*/ 	.short	0x0100
        /*06ca*/ 	.byte	0x08
	.zero		1


	//   ....[15]....
        /*06cc*/ 	.word	0x00000790
        /*06d0*/ 	.word	0x000000ff
        /*06d4*/ 	.word	0x0002e8a0
        /*06d8*/ 	.short	0x0100
        /*06da*/ 	.byte	0x08
	.zero		1


	//   ....[16]....
        /*06dc*/ 	.word	0x000007a0
        /*06e0*/ 	.word	0x000000ff
        /*06e4*/ 	.word	0x0002e898
        /*06e8*/ 	.short	0x0100
        /*06ea*/ 	.byte	0x08
	.zero		1


	//   ....[17]....
        /*06ec*/ 	.word	0x000007b0
        /*06f0*/ 	.word	0x000000ff
        /*06f4*/ 	.word	0x0002e8a8
        /*06f8*/ 	.short	0x0100
        /*06fa*/ 	.byte	0x08
	.zero		1


	//   ....[18]....
        /*06fc*/ 	.word	0x000008e0
        /*0700*/ 	.word	0x000000ff
        /*0704*/ 	.word	0x0002e8b0
        /*0708*/ 	.short	0x0100
        /*070a*/ 	.byte	0x08
	.zero		1


	//   ....[19]....
        /*070c*/ 	.word	0x000008f0
        /*0710*/ 	.word	0x000000ff
        /*0714*/ 	.word	0x0002e8c0
        /*0718*/ 	.short	0x0100
        /*071a*/ 	.byte	0x08
	.zero		1


	//   ....[20]....
        /*071c*/ 	.word	0x00000900
        /*0720*/ 	.word	0x000000ff
        /*0724*/ 	.word	0x0002e8b8
        /*0728*/ 	.short	0x0100
        /*072a*/ 	.byte	0x08
	.zero		1


	//   ....[21]....
        /*072c*/ 	.word	0x00000910
        /*0730*/ 	.word	0x000000ff
        /*0734*/ 	.word	0x0002e8c8
        /*0738*/ 	.short	0x0100
        /*073a*/ 	.byte	0x08
	.zero		1


	//   ....[22]....
        /*073c*/ 	.word	0x000019b0
        /*0740*/ 	.word	0x00000000
        /*0744*/ 	.word	0x0002e800
        /*0748*/ 	.short	0x010a
        /*074a*/ 	.byte	0x3f
	.zero		1


	//   ....[23]....
        /*074c*/ 	.word	0x00001a40
        /*0750*/ 	.word	0x00000005
        /*0754*/ 	.word	0x0002e830
        /*0758*/ 	.short	0x010a
        /*075a*/ 	.byte	0x3f
	.zero		1


	//   ....[24]....
        /*075c*/ 	.word	0x00001ad0
        /*0760*/ 	.word	0x00000005
        /*0764*/ 	.word	0x0002e830
        /*0768*/ 	.short	0x010a
        /*076a*/ 	.byte	0x3f
	.zero		1


	//   ....[25]....
        /*076c*/ 	.word	0x000040f0
        /*0770*/ 	.word	0x0000003a
        /*0774*/ 	.word	0x00000000
        /*0778*/ 	.short	0x0101
        /*077a*/ 	.byte	0x3f
	.zero		1


	//   ....[26]....
        /*077c*/ 	.word	0x00005930
        /*0780*/ 	.word	0x000000ff
        /*0784*/ 	.word	0x0002e830
        /*0788*/ 	.short	0x010a
        /*078a*/ 	.byte	0x06
	.zero		1


	//   ....[27]....
        /*078c*/ 	.word	0x00005970
        /*0790*/ 	.word	0x000000ff
        /*0794*/ 	.word	0x0002e830
        /*0798*/ 	.short	0x010a
        /*079a*/ 	.byte	0x06
	.zero		1


	//   ....[28]....
        /*079c*/ 	.word	0x00006590
        /*07a0*/ 	.word	0x000000ff
        /*07a4*/ 	.word	0x0002e850
        /*07a8*/ 	.short	0x010a
        /*07aa*/ 	.byte	0x06
	.zero		1


	//   ....[29]....
        /*07ac*/ 	.word	0x000065d0
        /*07b0*/ 	.word	0x000000ff
        /*07b4*/ 	.word	0x0002e850
        /*07b8*/ 	.short	0x010a
        /*07ba*/ 	.byte	0x06
	.zero		1


	//   ....[30]....
        /*07bc*/ 	.word	0x000083e0
        /*07c0*/ 	.word	0x00000005
        /*07c4*/ 	.word	0x00000000
        /*07c8*/ 	.short	0x0101
        /*07ca*/ 	.byte	0x3f
	.zero		1


	//   ....[31]....
        /*07cc*/ 	.word	0x00008800
        /*07d0*/ 	.word	0x0000000b
        /*07d4*/ 	.word	0x00000000
        /*07d8*/ 	.short	0x0101
        /*07da*/ 	.byte	0x3f
	.zero		1


	//   ....[32]....
        /*07dc*/ 	.word	0x00008f50
        /*07e0*/ 	.word	0x00000014
        /*07e4*/ 	.word	0x0002e850
        /*07e8*/ 	.short	0x010a
        /*07ea*/ 	.byte	0x3f
	.zero		1


	//   ....[33]....
        /*07ec*/ 	.word	0x00008fe0
        /*07f0*/ 	.word	0x00000014
        /*07f4*/ 	.word	0x0002e850
        /*07f8*/ 	.short	0x010a
        /*07fa*/ 	.byte	0x3f
	.zero		1


	//   ....[34]....
        /*07fc*/ 	.word	0x00009730
        /*0800*/ 	.word	0x00000005
        /*0804*/ 	.word	0x00000000
        /*0808*/ 	.short	0x0101
        /*080a*/ 	.byte	0x3f
	.zero		1


	//   ....[35]....
        /*080c*/ 	.word	0x0000b100
        /*0810*/ 	.word	0x00000002
        /*0814*/ 	.word	0x00000000
        /*0818*/ 	.short	0x0101
        /*081a*/ 	.byte	0x3f
	.zero		1


	//   ....[36]....
        /*081c*/ 	.word	0x0000ddb0
        /*0820*/ 	.word	0x00000004
        /*0824*/ 	.word	0x0002e880
        /*0828*/ 	.short	0x010a
        /*082a*/ 	.byte	0x3f
	.zero		1


	//   ....[37]....
        /*082c*/ 	.word	0x0000df80
        /*0830*/ 	.word	0x00000004
        /*0834*/ 	.word	0x0002e840
        /*0838*/ 	.short	0x010a
        /*083a*/ 	.byte	0x3f
	.zero		1


	//   ....[38]....
        /*083c*/ 	.word	0x0000e2a0
        /*0840*/ 	.word	0x000000ff
        /*0844*/ 	.word	0x0002e820
        /*0848*/ 	.short	0x010a
        /*084a*/ 	.byte	0x29
	.zero		1


	//   ....[39]....
        /*084c*/ 	.word	0x0000e5a0
        /*0850*/ 	.word	0x00000004
        /*0854*/ 	.word	0x0002e880
        /*0858*/ 	.short	0x010a
        /*085a*/ 	.byte	0x3f
	.zero		1


	//   ....[40]....
        /*085c*/ 	.word	0x0000e820
        /*0860*/ 	.word	0x00000004
        /*0864*/ 	.word	0x0002e840
        /*0868*/ 	.short	0x010a
        /*086a*/ 	.byte	0x3f
	.zero		1


	//   ....[41]....
        /*086c*/ 	.word	0x0000eb10
        /*0870*/ 	.word	0x00000003
        /*0874*/ 	.word	0x0002e870
        /*0878*/ 	.short	0x010a
        /*087a*/ 	.byte	0x3f
	.zero		1


	//   ....[42]....
        /*087c*/ 	.word	0x0000eb80
        /*0880*/ 	.word	0x00000002
        /*0884*/ 	.word	0x0002e860
        /*0888*/ 	.short	0x010a
        /*088a*/ 	.byte	0x3f
	.zero		1


	//   ....[43]....
        /*088c*/ 	.word	0x0000f240
        /*0890*/ 	.word	0x00000003
        /*0894*/ 	.word	0x0002e850
        /*0898*/ 	.short	0x0101
        /*089a*/ 	.byte	0x3f
	.zero		1


	//   ....[44]....
        /*089c*/ 	.word	0x0000f280
        /*08a0*/ 	.word	0x00000002
        /*08a4*/ 	.word	0x00000000
        /*08a8*/ 	.short	0x0101
        /*08aa*/ 	.byte	0x3f
	.zero		1


	//   ....[45]....
        /*08ac*/ 	.word	0x0000f440
        /*08b0*/ 	.word	0x00000014
        /*08b4*/ 	.word	0x0002e870
        /*08b8*/ 	.short	0x010a
        /*08ba*/ 	.byte	0x3f
	.zero		1


	//   ....[46]....
        /*08bc*/ 	.word	0x0000f4d0
        /*08c0*/ 	.word	0x00000014
        /*08c4*/ 	.word	0x0002e860
        /*08c8*/ 	.short	0x010a
        /*08ca*/ 	.byte	0x3f
	.zero		1


	//   ....[47]....
        /*08cc*/ 	.word	0x0000fb60
        /*08d0*/ 	.word	0x00000014
        /*08d4*/ 	.word	0x0002e850
        /*08d8*/ 	.short	0x0101
        /*08da*/ 	.byte	0x3f
	.zero		1


	//   ....[48]....
        /*08dc*/ 	.word	0x0000fbb0
        /*08e0*/ 	.word	0x00000000
        /*08e4*/ 	.word	0x00000000
        /*08e8*/ 	.short	0x0101
        /*08ea*/ 	.byte	0x3f
	.zero		1


	//   ....[49]....
        /*08ec*/ 	.word	0x00010700
        /*08f0*/ 	.word	0x00000000
        /*08f4*/ 	.word	0x0002e820
        /*08f8*/ 	.short	0x010a
        /*08fa*/ 	.byte	0x3f
	.zero		1


	//   ....[50]....
        /*08fc*/ 	.word	0x000108c0
        /*0900*/ 	.word	0x00000006
        /*0904*/ 	.word	0x00000000
        /*0908*/ 	.short	0x010a
        /*090a*/ 	.byte	0x3f
	.zero		1


	//   ....[51]....
        /*090c*/ 	.word	0x00010930
        /*0910*/ 	.word	0x00000007
        /*0914*/ 	.word	0x00000000
        /*0918*/ 	.short	0x010a
        /*091a*/ 	.byte	0x3f
	.zero		1


	//   ....[52]....
        /*091c*/ 	.word	0x00010990
        /*0920*/ 	.word	0x00000004
        /*0924*/ 	.word	0x0002e860
        /*0928*/ 	.short	0x010a
        /*092a*/ 	.byte	0x3f
	.zero		1


	//   ....[53]....
        /*092c*/ 	.word	0x000109e0
        /*0930*/ 	.word	0x00000003
        /*0934*/ 	.word	0x0002e860
        /*0938*/ 	.short	0x010a
        /*093a*/ 	.byte	0x3f
	.zero		1


	//   ....[54]....
        /*093c*/ 	.word	0x00010a20
        /*0940*/ 	.word	0x00000004
        /*0944*/ 	.word	0x0002e880
        /*0948*/ 	.short	0x010a
        /*094a*/ 	.byte	0x3f
	.zero		1


	//   ....[55]....
        /*094c*/ 	.word	0x00010a40
        /*0950*/ 	.word	0x00000003
        /*0954*/ 	.word	0x0002e880
        /*0958*/ 	.short	0x010a
        /*095a*/ 	.byte	0x3f
	.zero		1


	//   ....[56]....
        /*095c*/ 	.word	0x00010aa0
        /*0960*/ 	.word	0x00000000
        /*0964*/ 	.word	0x0002e800
        /*0968*/ 	.short	0x010a
        /*096a*/ 	.byte	0x3f
	.zero		1


	//   ....[57]....
        /*096c*/ 	.word	0x00010af0
        /*0970*/ 	.word	0x00000005
        /*0974*/ 	.word	0x0002e830
        /*0978*/ 	.short	0x010a
        /*097a*/ 	.byte	0x3f
	.zero		1


	//   ....[58]....
        /*097c*/ 	.word	0x00010b50
        /*0980*/ 	.word	0x00000007
        /*0984*/ 	.word	0x0002e830
        /*0988*/ 	.short	0x010a
        /*098a*/ 	.byte	0x3f
	.zero		1


	//   ....[59]....
        /*098c*/ 	.word	0x00010bb0
        /*0990*/ 	.word	0x00000007
        /*0994*/ 	.word	0x0002e850
        /*0998*/ 	.short	0x010a
        /*099a*/ 	.byte	0x3f
	.zero		1


	//   ....[60]....
        /*099c*/ 	.word	0x00010c00
        /*09a0*/ 	.word	0x00000014
        /*09a4*/ 	.word	0x0002e850
        /*09a8*/ 	.short	0x010a
        /*09aa*/ 	.byte	0x3f
	.zero		1


	//   ....[61]....
        /*09ac*/ 	.word	0x00010d50
        /*09b0*/ 	.word	0x00000004
        /*09b4*/ 	.word	0x0002e880
        /*09b8*/ 	.short	0x010a
        /*09ba*/ 	.byte	0x3f
	.zero		1


	//   ....[62]....
        /*09bc*/ 	.word	0x00010da0
        /*09c0*/ 	.word	0x00000004
        /*09c4*/ 	.word	0x0002e840
        /*09c8*/ 	.short	0x010a
        /*09ca*/ 	.byte	0x3f
	.zero		1


	//   ....[63]....
        /*09cc*/ 	.word	0x00010e00
        /*09d0*/ 	.word	0x00000003
        /*09d4*/ 	.word	0x0002e820
        /*09d8*/ 	.short	0x010a
        /*09da*/ 	.byte	0x3f
	.zero		1


	//   ....[64]....
        /*09dc*/ 	.word	0x00010e50
        /*09e0*/ 	.word	0x00000004
        /*09e4*/ 	.word	0x0002e880
        /*09e8*/ 	.short	0x010a
        /*09ea*/ 	.byte	0x3f
	.zero		1


	//   ....[65]....
        /*09ec*/ 	.word	0x00010ea0
        /*09f0*/ 	.word	0x00000004
        /*09f4*/ 	.word	0x0002e840
        /*09f8*/ 	.short	0x010a
        /*09fa*/ 	.byte	0x3f
	.zero		1


	//   ....[66]....
        /*09fc*/ 	.word	0x00010f00
        /*0a00*/ 	.word	0x00000003
        /*0a04*/ 	.word	0x0002e870
        /*0a08*/ 	.short	0x010a
        /*0a0a*/ 	.byte	0x3f
	.zero		1


	//   ....[67]....
        /*0a0c*/ 	.word	0x00010f60
        /*0a10*/ 	.word	0x00000004
        /*0a14*/ 	.word	0x0002e860
        /*0a18*/ 	.short	0x010a
        /*0a1a*/ 	.byte	0x3f
	.zero		1


	//   ....[68]....
        /*0a1c*/ 	.word	0x00010fb0
        /*0a20*/ 	.word	0x00000014
        /*0a24*/ 	.word	0x0002e870
        /*0a28*/ 	.short	0x010a
        /*0a2a*/ 	.byte	0x3f
	.zero		1


	//   ....[69]....
        /*0a2c*/ 	.word	0x00011000
        /*0a30*/ 	.word	0x00000014
        /*0a34*/ 	.word	0x0002e860
        /*0a38*/ 	.short	0x010a
        /*0a3a*/ 	.byte	0x3f
	.zero		1


	//   ....[70]....
        /*0a3c*/ 	.word	0x00011050
        /*0a40*/ 	.word	0x00000000
        /*0a44*/ 	.word	0x0002e820
        /*0a48*/ 	.short	0x010a
        /*0a4a*/ 	.byte	0x3f
	.zero		1


	//   ....[71]....
        /*0a4c*/ 	.word	0x000111f0
        /*0a50*/ 	.word	0x00000006
        /*0a54*/ 	.word	0x00000000
        /*0a58*/ 	.short	0x010a
        /*0a5a*/ 	.byte	0x3f
	.zero		1


	//   ....[72]....
        /*0a5c*/ 	.word	0x00011240
        /*0a60*/ 	.word	0x00000007
        /*0a64*/ 	.word	0x00000000
        /*0a68*/ 	.short	0x010a
        /*0a6a*/ 	.byte	0x3f
	.zero		1


	//   ....[73]....
        /*0a6c*/ 	.word	0x00011290
        /*0a70*/ 	.word	0x00000004
        /*0a74*/ 	.word	0x0002e860
        /*0a78*/ 	.short	0x010a
        /*0a7a*/ 	.byte	0x3f
	.zero		1


	//   ....[74]....
        /*0a7c*/ 	.word	0x000112e0
        /*0a80*/ 	.word	0x00000003
        /*0a84*/ 	.word	0x0002e860
        /*0a88*/ 	.short	0x010a
        /*0a8a*/ 	.byte	0x3f
	.zero		1


	//   ....[75]....
        /*0a8c*/ 	.word	0x00011330
        /*0a90*/ 	.word	0x00000004
        /*0a94*/ 	.word	0x0002e880
        /*0a98*/ 	.short	0x010a
        /*0a9a*/ 	.byte	0x3f
	.zero		1


	//----- nvinfo : EIATTR_NUM_MBARRIERS
	.align		4
.L_121:
        /*0a9c*/ 	.byte	0x03, 0x38
        /*0a9e*/ 	.short	0x0016


	//----- nvinfo : EIATTR_EXIT_INSTR_OFFSETS
	.align		4
        /*0aa0*/ 	.byte	0x04, 0x1c
        /*0aa2*/ 	.short	(.L_123 - .L_122)


	//   ....[0]....
.L_122:
        /*0aa4*/ 	.word	0x00000ab0


	//   ....[1]....
        /*0aa8*/ 	.word	0x0000c100


	//   ....[2]....
        /*0aac*/ 	.word	0x00010a90


	//----- nvinfo : EIATTR_MAX_THREADS
	.align		4
.L_123:
        /*0ab0*/ 	.byte	0x04, 0x05
        /*0ab2*/ 	.short	(.L_125 - .L_124)
.L_124:
        /*0ab4*/ 	.word	0x00000180
        /*0ab8*/ 	.word	0x00000001
        /*0abc*/ 	.word	0x00000001


	//----- nvinfo : EIATTR_CRS_STACK_SIZE
	.align		4
.L_125:
        /*0ac0*/ 	.byte	0x04, 0x1e
        /*0ac2*/ 	.short	(.L_127 - .L_126)
.L_126:
        /*0ac4*/ 	.word	0x00000000


	//----- nvinfo : EIATTR_CBANK_PARAM_SIZE
	.align		4
.L_127:
        /*0ac8*/ 	.byte	0x03, 0x19
        /*0aca*/ 	.short	0x0a70


	//----- nvinfo : EIATTR_PARAM_CBANK
	.align		4
        /*0acc*/ 	.byte	0x04, 0x0a
        /*0ace*/ 	.short	(.L_129 - .L_128)
	.align		4
.L_128:
        /*0ad0*/ 	.word	index@(.nv.constant0._ZN7cutlass13device_kernelIN5flash11enable_sm90INS1_16FlashAttnFwdSm90INS1_25CollectiveMainloopFwdSm90ILi2EN4cute5tupleIJNS5_1CILi1EEES8_S8_EEENS6_IJNS7_ILi128EEENS7_ILi224EEESA_EEELi128ENS_12float_e4m3_tEfNS_4arch4Sm90ELb0ELb0ELb0ELb1ELb0ELb0ELb0ELb1ELb1ELb0ELb0ELb0EEENS1_21CollectiveEpilogueFwdINS6_IJSA_SA_SB_EEES9_NS_10bfloat16_tESF_Li256ELb1ELb0ELb0ELb1EEENS1_36VarlenDynamicPersistentTileSchedulerILi128ELi224ELi256ELi128ELb0ELb0ELb1ELb0ELb1ELb1EEEEEEEEEvNT_6ParamsE)
        /*0ad4*/ 	.short	0x0210
        /*0ad6*/ 	.short	0x0a70


	//----- nvinfo : EIATTR_SW_WAR
	.align		4
.L_129:
        /*0ad8*/ 	.byte	0x04, 0x36
        /*0ada*/ 	.short	(.L_131 - .L_130)
.L_130:
        /*0adc*/ 	.word	0x00000008
.L_131:


//--------------------- .nv.info._ZN7cutlass13device_kernelIN5flash11enable_sm90INS1_16FlashAttnFwdSm90INS1_25CollectiveMainloopFwdSm90ILi2EN4cute5tupleIJNS5_1CILi1EEES8_S8_EEENS6_IJNS7_ILi128EEENS7_ILi224EEESA_EEELi128ENS_12float_e4m3_tEfNS_4arch4Sm90ELb0ELb0ELb0ELb1ELb0ELb1ELb0ELb1ELb1ELb0ELb0ELb0EEENS1_21CollectiveEpilogueFwdINS6_IJSA_SA_SB_EEES9_NS_10bfloat16_tESF_Li256ELb1ELb0ELb0ELb1EEENS1_36VarlenDynamicPersistentTileSchedulerILi128ELi224ELi256ELi128ELb0ELb0ELb1ELb0ELb1ELb1EEEEEEEEEvNT_6ParamsE --------------------------
	.section	.nv.info._ZN7cutlass13device_kernelIN5flash11enable_sm90INS1_16FlashAttnFwdSm90INS1_25CollectiveMainloopFwdSm90ILi2EN4cute5tupleIJNS5_1CILi1EEES8_S8_EEENS6_IJNS7_ILi128EEENS7_ILi224EEESA_EEELi128ENS_12float_e4m3_tEfNS_4arch4Sm90ELb0ELb0ELb0ELb1ELb0ELb1ELb0ELb1ELb1ELb0ELb0ELb0EEENS1_21CollectiveEpilogueFwdINS6_IJSA_SA_SB_EEES9_NS_10bfloat16_tESF_Li256ELb1ELb0ELb0ELb1EEENS1_36VarlenDynamicPersistentTileSchedulerILi128ELi224ELi256ELi128ELb0ELb0ELb1ELb0ELb1ELb1EEEEEEEEEvNT_6ParamsE,"",@"SHT_CUDA_INFO"
	.sectionflags	@""
	.align	4


	//----- nvinfo : EIATTR_CUDA_API_VERSION
	.align		4
        /*0000*/ 	.byte	0x04, 0x37
        /*0002*/ 	.short	(.L_133 - .L_132)
.L_132:
        /*0004*/ 	.word	0x00000082


	//----- nvinfo : EIATTR_KPARAM_INFO
	.align		4
.L_133:
        /*0008*/ 	.byte	0x04, 0x17
        /*000a*/ 	.short	(.L_135 - .L_134)
.L_134:
        /*000c*/ 	.word	0x00000000
        /*0010*/ 	.short	0x0000
        /*0012*/ 	.short	0x0070
        /*0014*/ 	.byte	0x00, 0xf0, 0x01, 0x28


	//----- nvinfo : EIATTR_SPARSE_MMA_MASK
	.align		4
.L_135:
        /*0018*/ 	.byte	0x03, 0x50
        /*001a*/ 	.short	0x0000


	//----- nvinfo : EIATTR_MAXREG_COUNT
	.align		4
        /*001c*/ 	.byte	0x03, 0x1b
        /*001e*/ 	.short	0x00a8


	//----- nvinfo : EIATTR_NUM_BARRIERS
	.align		4
        /*0020*/ 	.byte	0x02, 0x4c
        /*0022*/ 	.byte	0x10
	.zero		1


	//----- nvinfo : EIATTR_EXTERNS
	.align		4
        /*0024*/ 	.byte	0x04, 0x0f
        /*0026*/ 	.short	(.L_137 - .L_136)


	//   ....[0]....
	.align		4
.L_136:
        /*0028*/ 	.word	index@(__assertfail)


	//----- nvinfo : EIATTR_ANNOTATIONS
	.align		4
.L_137:
        /*002c*/ 	.byte	0x04, 0x55
        /*002e*/ 	.short	(.L_139 - .L_138)


	//   ....[0]....
.L_138:
        /* <DEDUP_REMOVED lines=118> */


	//----- nvinfo : EIATTR_MERCURY_ISA_VERSION
	.align		4
.L_139:
        /*0780*/ 	.byte	0x03, 0x5f
        /*0782*/ 	.short	0x0101


	//----- nvinfo : EIATTR_UNUSED_LOAD_BYTE_OFFSET
	.align		4
        /*0784*/ 	.byte	0x04, 0x44
        /*0786*/ 	.short	(.L_141 - .L_140)


	//   ....[0]....
.L_140:
        /*0788*/ 	.word	0x00000b40
        /*078c*/ 	.word	0x0000fff0


	//   ....[1]....
        /*0790*/ 	.word	0x0001a080
        /*0794*/ 	.word	0x0000fff0


	//----- nvinfo : EIATTR_INT_WARP_WIDE_INSTR_OFFSETS
	.align		4
.L_141:
        /*0798*/ 	.byte	0x04, 0x31
        /*079a*/ 	.short	(.L_143 - .L_142)


	//   ....[0]....
.L_142:
        /*079c*/ 	.word	0x000001c0


	//   ....[1]....
        /*07a0*/ 	.word	0x00000200


	//   ....[2]....
        /*07a4*/ 	.word	0x00000270


	//   ....[3]....
        /*07a8*/ 	.word	0x0001e780


	//   ....[4]....
        /*07ac*/ 	.word	0x0001e810


	//   ....[5]....
        /*07b0*/ 	.word	0x0001ef90


	//   ....[6]....
        /*07b4*/ 	.word	0x0001efc0


	//   ....[7]....
        /*07b8*/ 	.word	0x00020a60


	//   ....[8]....
        /*07bc*/ 	.word	0x00020af0


	//----- nvinfo : EIATTR_COOP_GROUP_MASK_REGIDS
	.align		4
.L_143:
        /*07c0*/ 	.byte	0x04, 0x29
        /*07c2*/ 	.short	(.L_145 - .L_144)


	//   ....[0]....
.L_144:
        /*07c4*/ 	.word	0xffffffff


	//   ....[1]....
        /*07c8*/ 	.word	0xffffffff


	//   ....[2]....
        /*07cc*/ 	.word	0xffffffff


	//   ....[3]....
        /*07d0*/ 	.word	0xffffffff


	//   ....[4]....
        /*07d4*/ 	.word	0xffffffff


	//   ....[5]....
        /*07d8*/ 	.word	0xffffffff


	//   ....[6]....
        /*07dc*/ 	.word	0xffffffff


	//   ....[7]....
        /*07e0*/ 	.word	0xffffffff


	//   ....[8]....
        /*07e4*/ 	.word	0xffffffff


	//   ....[9]....
        /*07e8*/ 	.word	0xffffffff


	//   ....[10]....
        /*07ec*/ 	.word	0xffffffff


	//   ....[11]....
        /*07f0*/ 	.word	0xffffffff


	//   ....[12]....
        /*07f4*/ 	.word	0xffffffff


	//   ....[13]....
        /*07f8*/ 	.word	0xffffffff


	//   ....[14]....
        /*07fc*/ 	.word	0xffffffff


	//   ....[15]....
        /*0800*/ 	.word	0xffffffff


	//   ....[16]....
        /*0804*/ 	.word	0xffffffff


	//   ....[17]....
        /*0808*/ 	.word	0xffffffff


	//   ....[18]....
        /*080c*/ 	.word	0xffffffff


	//   ....[19]....
        /*0810*/ 	.word	0xffffffff


	//   ....[20]....
        /*0814*/ 	.word	0xffffffff


	//   ....[21]....
        /*0818*/ 	.word	0xffffffff


	//   ....[22]....
        /*081c*/ 	.word	0xffffffff


	//   ....[23]....
        /*0820*/ 	.word	0xffffffff


	//   ....[24]....
        /*0824*/ 	.word	0xffffffff


	//   ....[25]....
        /*0828*/ 	.word	0xffffffff


	//   ....[26]....
        /*082c*/ 	.word	0xffffffff


	//   ....[27]....
        /*0830*/ 	.word	0xffffffff


	//   ....[28]....
        /*0834*/ 	.word	0xffffffff


	//   ....[29]....
        /*0838*/ 	.word	0xffffffff


	//   ....[30]....
        /*083c*/ 	.word	0xffffffff


	//   ....[31]....
        /*0840*/ 	.word	0xffffffff


	//   ....[32]....
        /*0844*/ 	.word	0xffffffff


	//   ....[33]....
        /*0848*/ 	.word	0xffffffff


	//   ....[34]....
        /*084c*/ 	.word	0xffffffff


	//   ....[35]....
        /*0850*/ 	.word	0xffffffff


	//   ....[36]....
        /*0854*/ 	.word	0xffffffff


	//   ....[37]....
        /*0858*/ 	.word	0xffffffff


	//   ....[38]....
        /*085c*/ 	.word	0xffffffff


	//   ....[39]....
        /*0860*/ 	.word	0xffffffff


	//   ....[40]....
        /*0864*/ 	.word	0xffffffff


	//   ....[41]....
        /*0868*/ 	.word	0xffffffff


	//   ....[42]....
        /*086c*/ 	.word	0xffffffff


	//   ....[43]....
        /*0870*/ 	.word	0xffffffff


	//   ....[44]....
        /*0874*/ 	.word	0xffffffff


	//   ....[45]....
        /*0878*/ 	.word	0xffffffff


	//   ....[46]....
        /*087c*/ 	.word	0xffffffff


	//   ....[47]....
        /*0880*/ 	.word	0xffffffff


	//   ....[48]....
        /*0884*/ 	.word	0xffffffff


	//   ....[49]....
        /*0888*/ 	.word	0xffffffff


	//   ....[50]....
        /*088c*/ 	.word	0xffffffff


	//   ....[51]....
        /*0890*/ 	.word	0xffffffff


	//   ....[52]....
        /*0894*/ 	.word	0xffffffff


	//   ....[53]....
        /*0898*/ 	.word	0xffffffff


	//   ....[54]....
        /*089c*/ 	.word	0xffffffff


	//   ....[55]....
        /*08a0*/ 	.word	0xffffffff


	//   ....[56]....
        /*08a4*/ 	.word	0xffffffff


	//   ....[57]....
        /*08a8*/ 	.word	0xffffffff


	//   ....[58]....
        /*08ac*/ 	.word	0xffffffff


	//   ....[59]....
        /*08b0*/ 	.word	0xffffffff


	//   ....[60]....
        /*08b4*/ 	.word	0xffffffff


	//   ....[61]....
        /*08b8*/ 	.word	0xffffffff


	//   ....[62]....
        /*08bc*/ 	.word	0xffffffff


	//   ....[63]....
        /*08c0*/ 	.word	0xffffffff


	//   ....[64]....
        /*08c4*/ 	.word	0xffffffff


	//   ....[65]....
        /*08c8*/ 	.word	0xffffffff


	//   ....[66]....
        /*08cc*/ 	.word	0xffffffff


	//   ....[67]....
        /*08d0*/ 	.word	0xffffffff


	//   ....[68]....
        /*08d4*/ 	.word	0xffffffff


	//   ....[69]....
        /*08d8*/ 	.word	0xffffffff


	//   ....[70]....
        /*08dc*/ 	.word	0xffffffff


	//   ....[71]....
        /*08e0*/ 	.word	0xffffffff


	//   ....[72]....
        /*08e4*/ 	.word	0xffffffff


	//   ....[73]....
        /*08e8*/ 	.word	0xffffffff


	//   ....[74]....
        /*08ec*/ 	.word	0xffffffff


	//   ....[75]....
        /*08f0*/ 	.word	0xffffffff


	//   ....[76]....
        /*08f4*/ 	.word	0xffffffff


	//   ....[77]....
        /*08f8*/ 	.word	0xffffffff


	//   ....[78]....
        /*08fc*/ 	.word	0xffffffff


	//   ....[79]....
        /*0900*/ 	.word	0xffffffff


	//   ....[80]....
        /*0904*/ 	.word	0xffffffff


	//   ....[81]....
        /*0908*/ 	.word	0xffffffff


	//   ....[82]....
        /*090c*/ 	.word	0xffffffff


	//   ....[83]....
        /*0910*/ 	.word	0xffffffff


	//   ....[84]....
        /*0914*/ 	.word	0xffffffff


	//   ....[85]....
        /*0918*/ 	.word	0xffffffff


	//   ....[86]....
        /*091c*/ 	.word	0xffffffff


	//   ....[87]....
        /*0920*/ 	.word	0xffffffff


	//   ....[88]....
        /*0924*/ 	.word	0x0500000f


	//   ....[89]....
        /*0928*/ 	.word	0x0500000f


	//   ....[90]....
        /*092c*/ 	.word	0x0500000f


	//   ....[91]....
        /*0930*/ 	.word	0x0500000f


	//   ....[92]....
        /*0934*/ 	.word	0x0500000f


	//   ....[93]....
        /*0938*/ 	.word	0x0500000f


	//   ....[94]....
        /*093c*/ 	.word	0x0500000f


	//   ....[95]....
        /*0940*/ 	.word	0x0500000f


	//   ....[96]....
        /*0944*/ 	.word	0x0500000f


	//   ....[97]....
        /*0948*/ 	.word	0x0500000f


	//   ....[98]....
        /*094c*/ 	.word	0x0500000f


	//   ....[99]....
        /*0950*/ 	.word	0x0500000f


	//   ....[100]....
        /*0954*/ 	.word	0x0500000f


	//   ....[101]....
        /*0958*/ 	.word	0x0500000f


	//   ....[102]....
        /*095c*/ 	.word	0x0500000f


	//   ....[103]....
        /*0960*/ 	.word	0x0500000f


	//   ....[104]....
        /*0964*/ 	.word	0x0500000f


	//   ....[105]....
        /*0968*/ 	.word	0x0500000f


	//   ....[106]....
        /*096c*/ 	.word	0x0500000f


	//   ....[107]....
        /*0970*/ 	.word	0x0500000f


	//   ....[108]....
        /*0974*/ 	.word	0x0500000f


	//   ....[109]....
        /*0978*/ 	.word	0x0500000f


	//   ....[110]....
        /*097c*/ 	.word	0x0500000f


	//   ....[111]....
        /*0980*/ 	.word	0x0500000f


	//   ....[112]....
        /*0984*/ 	.word	0x0500000f


	//   ....[113]....
        /*0988*/ 	.word	0x0500000f


	//   ....[114]....
        /*098c*/ 	.word	0x0500000f


	//   ....[115]....
        /*0990*/ 	.word	0x0500000f


	//   ....[116]....
        /*0994*/ 	.word	0x0500000f


	//   ....[117]....
        /*0998*/ 	.word	0x0500000f


	//   ....[118]....
        /*099c*/ 	.word	0x0500000f


	//   ....[119]....
        /*09a0*/ 	.word	0x0500000f


	//   ....[120]....
        /*09a4*/ 	.word	0x0500000f


	//   ....[121]....
        /*09a8*/ 	.word	0x0500000f


	//   ....[122]....
        /*09ac*/ 	.word	0x0500000f


	//   ....[123]....
        /*09b0*/ 	.word	0x0500000f


	//   ....[124]....
        /*09b4*/ 	.word	0x0500000f


	//   ....[125]....
        /*09b8*/ 	.word	0x0500000f


	//   ....[126]....
        /*09bc*/ 	.word	0x0500000f


	//   ....[127]....
        /*09c0*/ 	.word	0x0500000f


	//   ....[128]....
        /*09c4*/ 	.word	0x0500000f


	//   ....[129]....
        /*09c8*/ 	.word	0x0500000f


	//   ....[130]....
        /*09cc*/ 	.word	0x0500000f


	//   ....[131]....
        /*09d0*/ 	.word	0x0500000f


	//   ....[132]....
        /*09d4*/ 	.word	0x0500000f


	//   ....[133]....
        /*09d8*/ 	.word	0x0500000f


	//   ....[134]....
        /*09dc*/ 	.word	0x0500000f


	//   ....[135]....
        /*09e0*/ 	.word	0x0500000f


	//   ....[136]....
        /*09e4*/ 	.word	0x0500000f


	//   ....[137]....
        /*09e8*/ 	.word	0x0500000f


	//   ....[138]....
        /*09ec*/ 	.word	0x0500000f


	//   ....[139]....
        /*09f0*/ 	.word	0x0500000f


	//   ....[140]....
        /*09f4*/ 	.word	0x0500000f


	//   ....[141]....
        /*09f8*/ 	.word	0x0500000f


	//   ....[142]....
        /*09fc*/ 	.word	0x0500000f


	//   ....[143]....
        /*0a00*/ 	.word	0x0500000f


	//   ....[144]....
        /*0a04*/ 	.word	0x0500000f


	//   ....[145]....
        /*0a08*/ 	.word	0x0500000f


	//   ....[146]....
        /*0a0c*/ 	.word	0x0500000f


	//   ....[147]....
        /*0a10*/ 	.word	0x0500000f


	//   ....[148]....
        /*0a14*/ 	.word	0x0500000f


	//----- nvinfo : EIATTR_COOP_GROUP_INSTR_OFFSETS
	.align		4
.L_145:
        /*0a18*/ 	.byte	0x04, 0x28
        /*0a1a*/ 	.short	(.L_147 - .L_146)


	//   ....[0]....
.L_146:
        /*0a1c*/ 	.word	0x00000070


	//   ....[1]....
        /*0a20*/ 	.word	0x000001d0


	//   ....[2]....
        /*0a24*/ 	.word	0x00000220


	//   ....[3]....
        /*0a28*/ 	.word	0x00000450


	//   ....[4]....
        /*0a2c*/ 	.word	0x000005b0


	//   ....[5]....
        /*0a30*/ 	.word	0x000006d0


	//   ....[6]....
        /*0a34*/ 	.word	0x00000830


	//   ....[7]....
        /*0a38*/ 	.word	0x0000cb00


	//   ....[8]....
        /*0a3c*/ 	.word	0x00012e90


	//   ....[9]....
        /*0a40*/ 	.word	0x00012f90


	//   ....[10]....
        /*0a44*/ 	.word	0x00013870


	//   ....[11]....
        /*0a48*/ 	.word	0x000138f0


	//   ....[12]....
        /*0a4c*/ 	.word	0x000172d0


	//   ....[13]....
        /*0a50*/ 	.word	0x00017330


	//   ....[14]....
        /*0a54*/ 	.word	0x00017370


	//   ....[15]....
        /*0a58*/ 	.word	0x00017390


	//   ....[16]....
        /*0a5c*/ 	.word	0x00019850


	//   ....[17]....
        /*0a60*/ 	.word	0x00019860


	//   ....[18]....
        /*0a64*/ 	.word	0x000198e0


	//   ....[19]....
        /*0a68*/ 	.word	0x000198f0


	//   ....[20]....
        /*0a6c*/ 	.word	0x0001a6d0


	//   ....[21]....
        /*0a70*/ 	.word	0x0001a700


	//   ....[22]....
        /*0a74*/ 	.word	0x0001a730


	//   ....[23]....
        /*0a78*/ 	.word	0x0001a760


	//   ....[24]....
        /*0a7c*/ 	.word	0x0001a790


	//   ....[25]....
        /*0a80*/ 	.word	0x0001a7c0


	//   ....[26]....
        /*0a84*/ 	.word	0x0001a7f0


	//   ....[27]....
        /*0a88*/ 	.word	0x0001a820


	//   ....[28]....
        /*0a8c*/ 	.word	0x0001a850


	//   ....[29]....
        /*0a90*/ 	.word	0x0001a880


	//   ....[30]....
        /*0a94*/ 	.word	0x0001a8b0


	//   ....[31]....
        /*0a98*/ 	.word	0x0001a8e0


	//   ....[32]....
        /*0a9c*/ 	.word	0x0001a910


	//   ....[33]....
        /*0aa0*/ 	.word	0x0001a940


	//   ....[34]....
        /*0aa4*/ 	.word	0x0001a970


	//   ....[35]....
        /*0aa8*/ 	.word	0x0001a9a0


	//   ....[36]....
        /*0aac*/ 	.word	0x0001a9d0


	//   ....[37]....
        /*0ab0*/ 	.word	0x0001aa00


	//   ....[38]....
        /*0ab4*/ 	.word	0x0001aa30


	//   ....[39]....
        /*0ab8*/ 	.word	0x0001aa60


	//   ....[40]....
        /*0abc*/ 	.word	0x0001aa90


	//   ....[41]....
        /*0ac0*/ 	.word	0x0001aad0


	//   ....[42]....
        /*0ac4*/ 	.word	0x0001ab00


	//   ....[43]....
        /*0ac8*/ 	.word	0x0001ab20


	//   ....[44]....
        /*0acc*/ 	.word	0x0001ab50


	//   ....[45]....
        /*0ad0*/ 	.word	0x0001ab60


	//   ....[46]....
        /*0ad4*/ 	.word	0x0001ab70


	//   ....[47]....
        /*0ad8*/ 	.word	0x0001ab80


	//   ....[48]....
        /*0adc*/ 	.word	0x0001ab90


	//   ....[49]....
        /*0ae0*/ 	.word	0x0001aba0


	//   ....[50]....
        /*0ae4*/ 	.word	0x0001abb0


	//   ....[51]....
        /*0ae8*/ 	.word	0x0001abe0


	//   ....[52]....
        /*0aec*/ 	.word	0x0001c6f0


	//   ....[53]....
        /*0af0*/ 	.word	0x0001c8e0


	//   ....[54]....
        /*0af4*/ 	.word	0x0001c910


	//   ....[55]....
        /*0af8*/ 	.word	0x0001c940


	//   ....[56]....
        /*0afc*/ 	.word	0x0001c980


	//   ....[57]....
        /*0b00*/ 	.word	0x0001c9b0


	//   ....[58]....
        /*0b04*/ 	.word	0x0001c9e0


	//   ....[59]....
        /*0b08*/ 	.word	0x0001cb60


	//   ....[60]....
        /*0b0c*/ 	.word	0x0001cb90


	//   ....[61]....
        /*0b10*/ 	.word	0x0001cbc0


	//   ....[62]....
        /*0b14*/ 	.word	0x0001cbf0


	//   ....[63]....
        /*0b18*/ 	.word	0x0001cc20


	//   ....[64]....
        /*0b1c*/ 	.word	0x0001cc50


	//   ....[65]....
        /*0b20*/ 	.word	0x0001ccf0


	//   ....[66]....
        /*0b24*/ 	.word	0x0001cd20


	//   ....[67]....
        /*0b28*/ 	.word	0x0001cdb0


	//   ....[68]....
        /*0b2c*/ 	.word	0x0001d9b0


	//   ....[69]....
        /*0b30*/ 	.word	0x0001f150


	//   ....[70]....
        /*0b34*/ 	.word	0x00021600


	//   ....[71]....
        /*0b38*/ 	.word	0x00021630


	//   ....[72]....
        /*0b3c*/ 	.word	0x00021670


	//   ....[73]....
        /*0b40*/ 	.word	0x000216a0


	//   ....[74]....
        /*0b44*/ 	.word	0x000216d0


	//   ....[75]....
        /*0b48*/ 	.word	0x00021700


	//   ....[76]....
        /*0b4c*/ 	.word	0x00021730


	//   ....[77]....
        /*0b50*/ 	.word	0x00021760


	//   ....[78]....
        /*0b54*/ 	.word	0x00021900


	//   ....[79]....
        /*0b58*/ 	.word	0x00021930


	//   ....[80]....
        /*0b5c*/ 	.word	0x00021960


	//   ....[81]....
        /*0b60*/ 	.word	0x00021990


	//   ....[82]....
        /*0b64*/ 	.word	0x000219c0


	//   ....[83]....
        /*0b68*/ 	.word	0x000219f0


	//   ....[84]....
        /*0b6c*/ 	.word	0x00021ab0


	//   ....[85]....
        /*0b70*/ 	.word	0x00021ad0


	//   ....[86]....
        /*0b74*/ 	.word	0x00021b40


	//   ....[87]....
        /*0b78*/ 	.word	0x00022090


	//   ....[88]....
        /*0b7c*/ 	.word	0x000225b0


	//   ....[89]....
        /*0b80*/ 	.word	0x00022660


	//   ....[90]....
        /*0b84*/ 	.word	0x00022700


	//   ....[91]....
        /*0b88*/ 	.word	0x000227a0


	//   ....[92]....
        /*0b8c*/ 	.word	0x00022840


	//   ....[93]....
        /*0b90*/ 	.word	0x00022930


	//   ....[94]....
        /*0b94*/ 	.word	0x000229d0


	//   ....[95]....
        /*0b98*/ 	.word	0x00022a70


	//   ....[96]....
        /*0b9c*/ 	.word	0x00022b10


	//   ....[97]....
        /*0ba0*/ 	.word	0x00022d60


	//   ....[98]....
        /*0ba4*/ 	.word	0x00022e80


	//   ....[99]....
        /*0ba8*/ 	.word	0x00022fb0


	//   ....[100]....
        /*0bac*/ 	.word	0x00023040


	//   ....[101]....
        /*0bb0*/ 	.word	0x000230a0


	//   ....[102]....
        /*0bb4*/ 	.word	0x00023120


	//   ....[103]....
        /*0bb8*/ 	.word	0x00023180


	//   ....[104]....
        /*0bbc*/ 	.word	0x00023200


	//   ....[105]....
        /*0bc0*/ 	.word	0x00023260


	//   ....[106]....
        /*0bc4*/ 	.word	0x000232e0


	//   ....[107]....
        /*0bc8*/ 	.word	0x00023340


	//   ....[108]....
        /*0bcc*/ 	.word	0x000233c0


	//   ....[109]....
        /*0bd0*/ 	.word	0x00023420


	//   ....[110]....
        /*0bd4*/ 	.word	0x000234a0


	//   ....[111]....
        /*0bd8*/ 	.word	0x00023500


	//   ....[112]....
        /*0bdc*/ 	.word	0x00023560


	//   ....[113]....
        /*0be0*/ 	.word	0x000235c0


	//   ....[114]....
        /*0be4*/ 	.word	0x00023640


	//   ....[115]....
        /*0be8*/ 	.word	0x000236a0


	//   ....[116]....
        /*0bec*/ 	.word	0x00023720


	//   ....[117]....
        /*0bf0*/ 	.word	0x00023780


	//   ....[118]....
        /*0bf4*/ 	.word	0x000237f0


	//   ....[119]....
        /*0bf8*/ 	.word	0x00023850


	//   ....[120]....
        /*0bfc*/ 	.word	0x000238d0


	//   ....[121]....
        /*0c00*/ 	.word	0x00023930


	//   ....[122]....
        /*0c04*/ 	.word	0x000239b0


	//   ....[123]....
        /*0c08*/ 	.word	0x00023a10


	//   ....[124]....
        /*0c0c*/ 	.word	0x00023a90


	//   ....[125]....
        /*0c10*/ 	.word	0x00023af0


	//   ....[126]....
        /*0c14*/ 	.word	0x00023b60


	//   ....[127]....
        /*0c18*/ 	.word	0x00023bc0


	//   ....[128]....
        /*0c1c*/ 	.word	0x00023c20


	//   ....[129]....
        /*0c20*/ 	.word	0x00023d60


	//   ....[130]....
        /*0c24*/ 	.word	0x00024040


	//   ....[131]....
        /*0c28*/ 	.word	0x00024490


	//   ....[132]....
        /*0c2c*/ 	.word	0x00024530


	//   ....[133]....
        /*0c30*/ 	.word	0x00024660


	//   ....[134]....
        /*0c34*/ 	.word	0x000246d0


	//   ....[135]....
        /*0c38*/ 	.word	0x00024740


	//   ....[136]....
        /*0c3c*/ 	.word	0x000247b0


	//   ....[137]....
        /*0c40*/ 	.word	0x00024820


	//   ....[138]....
        /*0c44*/ 	.word	0x000248a0


	//   ....[139]....
        /*0c48*/ 	.word	0x00024930


	//   ....[140]....
        /*0c4c*/ 	.word	0x000249d0


	//   ....[141]....
        /*0c50*/ 	.word	0x00024a40


	//   ....[142]....
        /*0c54*/ 	.word	0x00024ab0


	//   ....[143]....
        /*0c58*/ 	.word	0x00024b20


	//   ....[144]....
        /*0c5c*/ 	.word	0x00024ba0


	//   ....[145]....
        /*0c60*/ 	.word	0x00024c10


	//   ....[146]....
        /*0c64*/ 	.word	0x00024cb0


	//   ....[147]....
        /*0c68*/ 	.word	0x00024d40


	//   ....[148]....
        /*0c6c*/ 	.word	0x00024e60


	//----- nvinfo : EIATTR_REG_RECONFIG
	.align		4
.L_147:
        /*0c70*/ 	.byte	0x01, 0x54
	.zero		2


	//----- nvinfo : EIATTR_SYSCALL_OFFSETS
	.align		4
        /*0c74*/ 	.byte	0x04, 0x46
        /*0c76*/ 	.short	(.L_149 - .L_148)


	//   ....[0]....
.L_148:
        /*0c78*/ 	.word	0x000019b0


	//   ....[1]....
        /*0c7c*/ 	.word	0x00001b00


	//   ....[2]....
        /*0c80*/ 	.word	0x0000ccc0


	//   ....[3]....
        /*0c84*/ 	.word	0x0000d140


	//   ....[4]....
        /*0c88*/ 	.word	0x0001e9b0


	//   ....[5]....
        /*0c8c*/ 	.word	0x0001eb60


	//   ....[6]....
        /*0c90*/ 	.word	0x0001eca0


	//   ....[7]....
        /*0c94*/ 	.word	0x0001edd0


	//----- nvinfo : EIATTR_MBARRIER_INSTR_OFFSETS
	.align		4
.L_149:
        /*0c98*/ 	.byte	0x04, 0x39
        /*0c9a*/ 	.short	(.L_151 - .L_150)


	//   ....[0]....
.L_150:
        /*0c9c*/ 	.word	0x00000300
        /*0ca0*/ 	.word	0x000000ff
        /*0ca4*/ 	.word	0x0002e800
        /*0ca8*/ 	.short	0x0100
        /*0caa*/ 	.byte	0x08
	.zero		1


	//   ....[1]....
        /*0cac*/ 	.word	0x00000310
        /*0cb0*/ 	.word	0x000000ff
        /*0cb4*/ 	.word	0x0002e820
        /*0cb8*/ 	.short	0x0100
        /*0cba*/ 	.byte	0x08
	.zero		1


	//   ....[2]....
        /*0cbc*/ 	.word	0x00000400
        /*0cc0*/ 	.word	0x000000ff
        /*0cc4*/ 	.word	0x0002e830
        /*0cc8*/ 	.short	0x0100
        /*0cca*/ 	.byte	0x08
	.zero		1


	//   ....[3]....
        /*0ccc*/ 	.word	0x00000410
        /*0cd0*/ 	.word	0x000000ff
        /*0cd4*/ 	.word	0x0002e840
        /*0cd8*/ 	.short	0x0100
        /*0cda*/ 	.byte	0x08
	.zero		1


	//   ....[4]....
        /*0cdc*/ 	.word	0x00000420
        /*0ce0*/ 	.word	0x000000ff
        /*0ce4*/ 	.word	0x0002e838
        /*0ce8*/ 	.short	0x0100
        /*0cea*/ 	.byte	0x08
	.zero		1


	//   ....[5]....
        /*0cec*/ 	.word	0x00000430
        /*0cf0*/ 	.word	0x000000ff
        /*0cf4*/ 	.word	0x0002e848
        /*0cf8*/ 	.short	0x0100
        /*0cfa*/ 	.byte	0x08
	.zero		1


	//   ....[6]....
        /*0cfc*/ 	.word	0x00000560
        /*0d00*/ 	.word	0x000000ff
        /*0d04*/ 	.word	0x0002e850
        /*0d08*/ 	.short	0x0100
        /*0d0a*/ 	.byte	0x08
	.zero		1


	//   ....[7]....
        /*0d0c*/ 	.word	0x00000570
        /*0d10*/ 	.word	0x000000ff
        /*0d14*/ 	.word	0x0002e860
        /*0d18*/ 	.short	0x0100
        /*0d1a*/ 	.byte	0x08
	.zero		1


	//   ....[8]....
        /*0d1c*/ 	.word	0x00000580
        /*0d20*/ 	.word	0x000000ff
        /*0d24*/ 	.word	0x0002e858
        /*0d28*/ 	.short	0x0100
        /*0d2a*/ 	.byte	0x08
	.zero		1


	//   ....[9]....
        /*0d2c*/ 	.word	0x00000590
        /*0d30*/ 	.word	0x000000ff
        /*0d34*/ 	.word	0x0002e868
        /*0d38*/ 	.short	0x0100
        /*0d3a*/ 	.byte	0x08
	.zero		1


	//   ....[10]....
        /*0d3c*/ 	.word	0x00000680
        /*0d40*/ 	.word	0x000000ff
        /*0d44*/ 	.word	0x0002e870
        /*0d48*/ 	.short	0x0100
        /*0d4a*/ 	.byte	0x06
	.zero		1


	//   ....[11]....
        /*0d4c*/ 	.word	0x00000690
        /*0d50*/ 	.word	0x000000ff
        /*0d54*/ 	.word	0x0002e880
        /*0d58*/ 	.short	0x0100
        /*0d5a*/ 	.byte	0x06
	.zero		1


	//   ....[12]....
        /*0d5c*/ 	.word	0x000006a0
        /*0d60*/ 	.word	0x000000ff
        /*0d64*/ 	.word	0x0002e878
        /*0d68*/ 	.short	0x0100
        /*0d6a*/ 	.byte	0x06
	.zero		1


	//   ....[13]....
        /*0d6c*/ 	.word	0x000006b0
        /*0d70*/ 	.word	0x000000ff
        /*0d74*/ 	.word	0x0002e888
        /*0d78*/ 	.short	0x0100
        /*0d7a*/ 	.byte	0x06
	.zero		1


	//   ....[14]....
        /*0d7c*/ 	.word	0x000007e0
        /*0d80*/ 	.word	0x000000ff
        /*0d84*/ 	.word	0x0002e890
        /*0d88*/ 	.short	0x0100
        /*0d8a*/ 	.byte	0x08
	.zero		1


	//   ....[15]....
        /*0d8c*/ 	.word	0x000007f0
        /*0d90*/ 	.word	0x000000ff
        /*0d94*/ 	.word	0x0002e8a0
        /*0d98*/ 	.short	0x0100
        /*0d9a*/ 	.byte	0x08
	.zero		1


	//   ....[16]....
        /*0d9c*/ 	.word	0x00000800
        /*0da0*/ 	.word	0x000000ff
        /*0da4*/ 	.word	0x0002e898
        /*0da8*/ 	.short	0x0100
        /*0daa*/ 	.byte	0x08
	.zero		1


	//   ....[17]....
        /*0dac*/ 	.word	0x00000810
        /*0db0*/ 	.word	0x000000ff
        /*0db4*/ 	.word	0x0002e8a8
        /*0db8*/ 	.short	0x0100
        /*0dba*/ 	.byte	0x08
	.zero		1


	//   ....[18]....
        /*0dbc*/ 	.word	0x00000940
        /*0dc0*/ 	.word	0x000000ff
        /*0dc4*/ 	.word	0x0002e8b0
        /*0dc8*/ 	.short	0x0100
        /*0dca*/ 	.byte	0x08
	.zero		1


	//   ....[19]....
        /*0dcc*/ 	.word	0x00000950
        /*0dd0*/ 	.word	0x000000ff
        /*0dd4*/ 	.word	0x0002e8c0
        /*0dd8*/ 	.short	0x0100
        /*0dda*/ 	.byte	0x08
	.zero		1


	//   ....[20]....
        /*0ddc*/ 	.word	0x00000960
        /*0de0*/ 	.word	0x000000ff
        /*0de4*/ 	.word	0x0002e8b8
        /*0de8*/ 	.short	0x0100
        /*0dea*/ 	.byte	0x08
	.zero		1


	//   ....[21]....
        /*0dec*/ 	.word	0x00000970
        /*0df0*/ 	.word	0x000000ff
        /*0df4*/ 	.word	0x0002e8c8
        /*0df8*/ 	.short	0x0100
        /*0dfa*/ 	.byte	0x08
	.zero		1


	//   ....[22]....
        /*0dfc*/ 	.word	0x00003180
        /*0e00*/ 	.word	0x0000006f
        /*0e04*/ 	.word	0x0002e890
        /*0e08*/ 	.short	0x010a
        /*0e0a*/ 	.byte	0x3f
	.zero		1


	//   ....[23]....
        /*0e0c*/ 	.word	0x00007400
        /*0e10*/ 	.word	0x0000006f
        /*0e14*/ 	.word	0x0002e890
        /*0e18*/ 	.short	0x010a
        /*0e1a*/ 	.byte	0x3f
	.zero		1


	//   ....[24]....
        /*0e1c*/ 	.word	0x0000b4d0
        /*0e20*/ 	.word	0x0000006f
        /*0e24*/ 	.word	0x0002e890
        /*0e28*/ 	.short	0x010a
        /*0e2a*/ 	.byte	0x3f
	.zero		1


	//   ....[25]....
        /*0e2c*/ 	.word	0x0000bbf0
        /*0e30*/ 	.word	0x00000034
        /*0e34*/ 	.word	0x00000000
        /*0e38*/ 	.short	0x0101
        /*0e3a*/ 	.byte	0x3f
	.zero		1


	//   ....[26]....
        /*0e3c*/ 	.word	0x0000bc30
        /*0e40*/ 	.word	0x0000006f
        /*0e44*/ 	.word	0x0002e8b0
        /*0e48*/ 	.short	0x010a
        /*0e4a*/ 	.byte	0x3f
	.zero		1


	//   ....[27]....
        /*0e4c*/ 	.word	0x0000c3e0
        /*0e50*/ 	.word	0x0000006f
        /*0e54*/ 	.word	0x00000000
        /*0e58*/ 	.short	0x0101
        /*0e5a*/ 	.byte	0x3f
	.zero		1


	//   ....[28]....
        /*0e5c*/ 	.word	0x0000cd80
        /*0e60*/ 	.word	0x00000010
        /*0e64*/ 	.word	0x0002e800
        /*0e68*/ 	.short	0x010a
        /*0e6a*/ 	.byte	0x3f
	.zero		1


	//   ....[29]....
        /*0e6c*/ 	.word	0x0000cdd0
        /*0e70*/ 	.word	0x00000010
        /*0e74*/ 	.word	0x0002e800
        /*0e78*/ 	.short	0x010a
        /*0e7a*/ 	.byte	0x3f
	.zero		1


	//   ....[30]....
        /*0e7c*/ 	.word	0x0000d720
        /*0e80*/ 	.word	0x00000010
        /*0e84*/ 	.word	0x0002e800
        /*0e88*/ 	.short	0x010a
        /*0e8a*/ 	.byte	0x3f
	.zero		1


	//   ....[31]....
        /*0e8c*/ 	.word	0x0000f420
        /*0e90*/ 	.word	0x00000010
        /*0e94*/ 	.word	0x0002e800
        /*0e98*/ 	.short	0x010a
        /*0e9a*/ 	.byte	0x3f
	.zero		1


	//   ....[32]....
        /*0e9c*/ 	.word	0x00010f90
        /*0ea0*/ 	.word	0x00000003
        /*0ea4*/ 	.word	0x0002e830
        /*0ea8*/ 	.short	0x010a
        /*0eaa*/ 	.byte	0x3f
	.zero		1


	//   ....[33]....
        /*0eac*/ 	.word	0x00011040
        /*0eb0*/ 	.word	0x00000003
        /*0eb4*/ 	.word	0x0002e830
        /*0eb8*/ 	.short	0x010a
        /*0eba*/ 	.byte	0x3f
	.zero		1


	//   ....[34]....
        /*0ebc*/ 	.word	0x00013ba0
        /*0ec0*/ 	.word	0x0000003d
        /*0ec4*/ 	.word	0x00000000
        /*0ec8*/ 	.short	0x0101
        /*0eca*/ 	.byte	0x3f
	.zero		1


	//   ....[35]....
        /*0ecc*/ 	.word	0x000153b0
        /*0ed0*/ 	.word	0x0000000d
        /*0ed4*/ 	.word	0x0002e830
        /*0ed8*/ 	.short	0x010a
        /*0eda*/ 	.byte	0x3f
	.zero		1


	//   ....[36]....
        /*0edc*/ 	.word	0x00015400
        /*0ee0*/ 	.word	0x0000000d
        /*0ee4*/ 	.word	0x0002e830
        /*0ee8*/ 	.short	0x010a
        /*0eea*/ 	.byte	0x3f
	.zero		1


	//   ....[37]....
        /*0eec*/ 	.word	0x00016950
        /*0ef0*/ 	.word	0x0000000c
        /*0ef4*/ 	.word	0x0002e850
        /*0ef8*/ 	.short	0x010a
        /*0efa*/ 	.byte	0x3f
	.zero		1


	//   ....[38]....
        /*0efc*/ 	.word	0x00016990
        /*0f00*/ 	.word	0x0000000c
        /*0f04*/ 	.word	0x0002e850
        /*0f08*/ 	.short	0x010a
        /*0f0a*/ 	.byte	0x3f
	.zero		1


	//   ....[39]....
        /*0f0c*/ 	.word	0x00018a70
        /*0f10*/ 	.word	0x00000076
        /*0f14*/ 	.word	0x00000000
        /*0f18*/ 	.short	0x0101
        /*0f1a*/ 	.byte	0x3f
	.zero		1


	//   ....[40]....
        /*0f1c*/ 	.word	0x00019340
        /*0f20*/ 	.word	0x00000067
        /*0f24*/ 	.word	0x00000000
        /*0f28*/ 	.short	0x0101
        /*0f2a*/ 	.byte	0x3f
	.zero		1


	//   ....[41]....
        /*0f2c*/ 	.word	0x000193d0
        /*0f30*/ 	.word	0x0000000c
        /*0f34*/ 	.word	0x0002e850
        /*0f38*/ 	.short	0x010a
        /*0f3a*/ 	.byte	0x3f
	.zero		1


	//   ....[42]....
        /*0f3c*/ 	.word	0x00019450
        /*0f40*/ 	.word	0x0000000c
        /*0f44*/ 	.word	0x0002e850
        /*0f48*/ 	.short	0x010a
        /*0f4a*/ 	.byte	0x3f
	.zero		1


	//   ....[43]....
        /*0f4c*/ 	.word	0x00019fa0
        /*0f50*/ 	.word	0x00000000
        /*0f54*/ 	.word	0x00000000
        /*0f58*/ 	.short	0x0101
        /*0f5a*/ 	.byte	0x3f
	.zero		1


	//   ....[44]....
        /*0f5c*/ 	.word	0x0001b680
        /*0f60*/ 	.word	0x00000000
        /*0f64*/ 	.word	0x00000000
        /*0f68*/ 	.short	0x0101
        /*0f6a*/ 	.byte	0x3f
	.zero		1


	//   ....[45]....
        /*0f6c*/ 	.word	0x0001dac0
        /*0f70*/ 	.word	0x0000000b
        /*0f74*/ 	.word	0x0002e820
        /*0f78*/ 	.short	0x010a
        /*0f7a*/ 	.byte	0x3f
	.zero		1


	//   ....[46]....
        /*0f7c*/ 	.word	0x0001db90
        /*0f80*/ 	.word	0x00000005
        /*0f84*/ 	.word	0x0002e8a0
        /*0f88*/ 	.short	0x010a
        /*0f8a*/ 	.byte	0x3f
	.zero		1


	//   ....[47]....
        /*0f8c*/ 	.word	0x0001ddd0
        /*0f90*/ 	.word	0x00000005
        /*0f94*/ 	.word	0x0002e8c0
        /*0f98*/ 	.short	0x010a
        /*0f9a*/ 	.byte	0x3f
	.zero		1


	//   ....[48]....
        /*0f9c*/ 	.word	0x0001e1b0
        /*0fa0*/ 	.word	0x00000006
        /*0fa4*/ 	.word	0x0002e8a0
        /*0fa8*/ 	.short	0x010a
        /*0faa*/ 	.byte	0x3f
	.zero		1


	//   ....[49]....
        /*0fac*/ 	.word	0x0001e3d0
        /*0fb0*/ 	.word	0x00000006
        /*0fb4*/ 	.word	0x0002e8c0
        /*0fb8*/ 	.short	0x010a
        /*0fba*/ 	.byte	0x3f
	.zero		1


	//   ....[50]....
        /*0fbc*/ 	.word	0x0001f3e0
        /*0fc0*/ 	.word	0x00000004
        /*0fc4*/ 	.word	0x0002e880
        /*0fc8*/ 	.short	0x010a
        /*0fca*/ 	.byte	0x3f
	.zero		1


	//   ....[51]....
        /*0fcc*/ 	.word	0x0001f5c0
        /*0fd0*/ 	.word	0x00000004
        /*0fd4*/ 	.word	0x0002e840
        /*0fd8*/ 	.short	0x010a
        /*0fda*/ 	.byte	0x3f
	.zero		1


	//   ....[52]....
        /*0fdc*/ 	.word	0x0001f950
        /*0fe0*/ 	.word	0x00000004
        /*0fe4*/ 	.word	0x0002e820
        /*0fe8*/ 	.short	0x010a
        /*0fea*/ 	.byte	0x3f
	.zero		1


	//   ....[53]....
        /*0fec*/ 	.word	0x0001fc90
        /*0ff0*/ 	.word	0x00000005
        /*0ff4*/ 	.word	0x0002e880
        /*0ff8*/ 	.short	0x010a
        /*0ffa*/ 	.byte	0x3f
	.zero		1


	//   ....[54]....
        /*0ffc*/ 	.word	0x0001ff00
        /*1000*/ 	.word	0x00000005
        /*1004*/ 	.word	0x0002e840
        /*1008*/ 	.short	0x010a
        /*100a*/ 	.byte	0x3f
	.zero		1


	//   ....[55]....
        /*100c*/ 	.word	0x00020200
        /*1010*/ 	.word	0x00000004
        /*1014*/ 	.word	0x0002e870
        /*1018*/ 	.short	0x010a
        /*101a*/ 	.byte	0x3f
	.zero		1


	//   ....[56]....
        /*101c*/ 	.word	0x00020290
        /*1020*/ 	.word	0x00000004
        /*1024*/ 	.word	0x0002e860
        /*1028*/ 	.short	0x010a
        /*102a*/ 	.byte	0x3f
	.zero		1


	//   ....[57]....
        /*102c*/ 	.word	0x000209d0
        /*1030*/ 	.word	0x00000003
        /*1034*/ 	.word	0x0002e850
        /*1038*/ 	.short	0x0101
        /*103a*/ 	.byte	0x3f
	.zero		1


	//   ....[58]....
        /*103c*/ 	.word	0x00020a10
        /*1040*/ 	.word	0x00000003
        /*1044*/ 	.word	0x00000000
        /*1048*/ 	.short	0x0101
        /*104a*/ 	.byte	0x3f
	.zero		1


	//   ....[59]....
        /*104c*/ 	.word	0x00020c00
        /*1050*/ 	.word	0x00000014
        /*1054*/ 	.word	0x0002e870
        /*1058*/ 	.short	0x010a
        /*105a*/ 	.byte	0x3f
	.zero		1


	//   ....[60]....
        /*105c*/ 	.word	0x00020c90
        /*1060*/ 	.word	0x00000014
        /*1064*/ 	.word	0x0002e860
        /*1068*/ 	.short	0x010a
        /*106a*/ 	.byte	0x3f
	.zero		1


	//   ....[61]....
        /*106c*/ 	.word	0x00021360
        /*1070*/ 	.word	0x00000014
        /*1074*/ 	.word	0x0002e850
        /*1078*/ 	.short	0x0101
        /*107a*/ 	.byte	0x3f
	.zero		1


	//   ....[62]....
        /*107c*/ 	.word	0x000213b0
        /*1080*/ 	.word	0x00000000
        /*1084*/ 	.word	0x00000000
        /*1088*/ 	.short	0x0101
        /*108a*/ 	.byte	0x3f
	.zero		1


	//   ....[63]....
        /*108c*/ 	.word	0x00022010
        /*1090*/ 	.word	0x00000000
        /*1094*/ 	.word	0x0002e820
        /*1098*/ 	.short	0x010a
        /*109a*/ 	.byte	0x3f
	.zero		1


	//   ....[64]....
        /*109c*/ 	.word	0x000221e0
        /*10a0*/ 	.word	0x00000006
        /*10a4*/ 	.word	0x00000000
        /*10a8*/ 	.short	0x010a
        /*10aa*/ 	.byte	0x3f
	.zero		1


	//   ....[65]....
        /*10ac*/ 	.word	0x00022250
        /*10b0*/ 	.word	0x00000007
        /*10b4*/ 	.word	0x00000000
        /*10b8*/ 	.short	0x010a
        /*10ba*/ 	.byte	0x3f
	.zero		1


	//   ....[66]....
        /*10bc*/ 	.word	0x000222b0
        /*10c0*/ 	.word	0x00000004
        /*10c4*/ 	.word	0x0002e860
        /*10c8*/ 	.short	0x010a
        /*10ca*/ 	.byte	0x3f
	.zero		1


	//   ....[67]....
        /*10cc*/ 	.word	0x00022300
        /*10d0*/ 	.word	0x00000003
        /*10d4*/ 	.word	0x0002e860
        /*10d8*/ 	.short	0x010a
        /*10da*/ 	.byte	0x3f
	.zero		1


	//   ....[68]....
        /*10dc*/ 	.word	0x00022340
        /*10e0*/ 	.word	0x00000004
        /*10e4*/ 	.word	0x0002e880
        /*10e8*/ 	.short	0x010a
        /*10ea*/ 	.byte	0x3f
	.zero		1


	//   ....[69]....
        /*10ec*/ 	.word	0x00022360
        /*10f0*/ 	.word	0x00000003
        /*10f4*/ 	.word	0x0002e880
        /*10f8*/ 	.short	0x010a
        /*10fa*/ 	.byte	0x3f
	.zero		1


	//   ....[70]....
        /*10fc*/ 	.word	0x000223c0
        /*1100*/ 	.word	0x0000006f
        /*1104*/ 	.word	0x0002e890
        /*1108*/ 	.short	0x010a
        /*110a*/ 	.byte	0x3f
	.zero		1


	//   ....[71]....
        /*110c*/ 	.word	0x00022410
        /*1110*/ 	.word	0x0000006f
        /*1114*/ 	.word	0x0002e890
        /*1118*/ 	.short	0x010a
        /*111a*/ 	.byte	0x3f
	.zero		1


	//   ....[72]....
        /*111c*/ 	.word	0x00022460
        /*1120*/ 	.word	0x0000006f
        /*1124*/ 	.word	0x0002e890
        /*1128*/ 	.short	0x010a
        /*112a*/ 	.byte	0x3f
	.zero		1


	//   ....[73]....
        /*112c*/ 	.word	0x000224b0
        /*1130*/ 	.word	0x0000006f
        /*1134*/ 	.word	0x0002e8b0
        /*1138*/ 	.short	0x010a
        /*113a*/ 	.byte	0x3f
	.zero		1


	//   ....[74]....
        /*113c*/ 	.word	0x00022880
        /*1140*/ 	.word	0x00000010
        /*1144*/ 	.word	0x0002e800
        /*1148*/ 	.short	0x010a
        /*114a*/ 	.byte	0x3f
	.zero		1


	//   ....[75]....
        /*114c*/ 	.word	0x00022b50
        /*1150*/ 	.word	0x00000010
        /*1154*/ 	.word	0x0002e800
        /*1158*/ 	.short	0x010a
        /*115a*/ 	.byte	0x3f
	.zero		1


	//   ....[76]....
        /*115c*/ 	.word	0x00022ba0
        /*1160*/ 	.word	0x00000003
        /*1164*/ 	.word	0x0002e830
        /*1168*/ 	.short	0x010a
        /*116a*/ 	.byte	0x3f
	.zero		1


	//   ....[77]....
        /*116c*/ 	.word	0x00022bf0
        /*1170*/ 	.word	0x0000000d
        /*1174*/ 	.word	0x0002e830
        /*1178*/ 	.short	0x010a
        /*117a*/ 	.byte	0x3f
	.zero		1


	//   ....[78]....
        /*117c*/ 	.word	0x00022c40
        /*1180*/ 	.word	0x0000000c
        /*1184*/ 	.word	0x0002e850
        /*1188*/ 	.short	0x010a
        /*118a*/ 	.byte	0x3f
	.zero		1


	//   ....[79]....
        /*118c*/ 	.word	0x00022c90
        /*1190*/ 	.word	0x0000000c
        /*1194*/ 	.word	0x0002e850
        /*1198*/ 	.short	0x010a
        /*119a*/ 	.byte	0x3f
	.zero		1


	//   ....[80]....
        /*119c*/ 	.word	0x00023e20
        /*11a0*/ 	.word	0x0000000b
        /*11a4*/ 	.word	0x0002e820
        /*11a8*/ 	.short	0x010a
        /*11aa*/ 	.byte	0x3f
	.zero		1


	//   ....[81]....
        /*11ac*/ 	.word	0x00023e70
        /*11b0*/ 	.word	0x00000005
        /*11b4*/ 	.word	0x0002e8a0
        /*11b8*/ 	.short	0x010a
        /*11ba*/ 	.byte	0x3f
	.zero		1


	//   ....[82]....
        /*11bc*/ 	.word	0x00023ec0
        /*11c0*/ 	.word	0x00000005
        /*11c4*/ 	.word	0x0002e8c0
        /*11c8*/ 	.short	0x010a
        /*11ca*/ 	.byte	0x3f
	.zero		1


	//   ....[83]....
        /*11cc*/ 	.word	0x00023f10
        /*11d0*/ 	.word	0x00000006
        /*11d4*/ 	.word	0x0002e8a0
        /*11d8*/ 	.short	0x010a
        /*11da*/ 	.byte	0x3f
	.zero		1


	//   ....[84]....
        /*11dc*/ 	.word	0x00023f60
        /*11e0*/ 	.word	0x00000006
        /*11e4*/ 	.word	0x0002e8c0
        /*11e8*/ 	.short	0x010a
        /*11ea*/ 	.byte	0x3f
	.zero		1


	//   ....[85]....
        /*11ec*/ 	.word	0x00024100
        /*11f0*/ 	.word	0x00000004
        /*11f4*/ 	.word	0x0002e880
        /*11f8*/ 	.short	0x010a
        /*11fa*/ 	.byte	0x3f
	.zero		1


	//   ....[86]....
        /*11fc*/ 	.word	0x00024150
        /*1200*/ 	.word	0x00000004
        /*1204*/ 	.word	0x0002e840
        /*1208*/ 	.short	0x010a
        /*120a*/ 	.byte	0x3f
	.zero		1


	//   ....[87]....
        /*120c*/ 	.word	0x000241d0
        /*1210*/ 	.word	0x00000004
        /*1214*/ 	.word	0x0002e820
        /*1218*/ 	.short	0x010a
        /*121a*/ 	.byte	0x3f
	.zero		1


	//   ....[88]....
        /*121c*/ 	.word	0x00024220
        /*1220*/ 	.word	0x00000005
        /*1224*/ 	.word	0x0002e880
        /*1228*/ 	.short	0x010a
        /*122a*/ 	.byte	0x3f
	.zero		1


	//   ....[89]....
        /*122c*/ 	.word	0x00024270
        /*1230*/ 	.word	0x00000005
        /*1234*/ 	.word	0x0002e840
        /*1238*/ 	.short	0x010a
        /*123a*/ 	.byte	0x3f
	.zero		1


	//   ....[90]....
        /*123c*/ 	.word	0x000242d0
        /*1240*/ 	.word	0x00000004
        /*1244*/ 	.word	0x0002e870
        /*1248*/ 	.short	0x010a
        /*124a*/ 	.byte	0x3f
	.zero		1


	//   ....[91]....
        /*124c*/ 	.word	0x00024330
        /*1250*/ 	.word	0x00000004
        /*1254*/ 	.word	0x0002e860
        /*1258*/ 	.short	0x010a
        /*125a*/ 	.byte	0x3f
	.zero		1


	//   ....[92]....
        /*125c*/ 	.word	0x00024380
        /*1260*/ 	.word	0x00000014
        /*1264*/ 	.word	0x0002e870
        /*1268*/ 	.short	0x010a
        /*126a*/ 	.byte	0x3f
	.zero		1


	//   ....[93]....
        /*126c*/ 	.word	0x000243d0
        /*1270*/ 	.word	0x00000014
        /*1274*/ 	.word	0x0002e860
        /*1278*/ 	.short	0x010a
        /*127a*/ 	.byte	0x3f
	.zero		1


	//   ....[94]....
        /*127c*/ 	.word	0x00024d80
        /*1280*/ 	.word	0x00000000
        /*1284*/ 	.word	0x0002e820
        /*1288*/ 	.short	0x010a
        /*128a*/ 	.byte	0x3f
	.zero		1


	//   ....[95]....
        /*128c*/ 	.word	0x00024f20
        /*1290*/ 	.word	0x00000006
        /*1294*/ 	.word	0x00000000
        /*1298*/ 	.short	0x010a
        /*129a*/ 	.byte	0x3f
	.zero		1


	//   ....[96]....
        /*129c*/ 	.word	0x00024f70
        /*12a0*/ 	.word	0x00000007
        /*12a4*/ 	.word	0x00000000
        /*12a8*/ 	.short	0x010a
        /*12aa*/ 	.byte	0x3f
	.zero		1


	//   ....[97]....
        /*12ac*/ 	.word	0x00024fc0
        /*12b0*/ 	.word	0x00000004
        /*12b4*/ 	.word	0x0002e860
        /*12b8*/ 	.short	0x010a
        /*12ba*/ 	.byte	0x3f
	.zero		1


	//   ....[98]....
        /*12bc*/ 	.word	0x00025010
        /*12c0*/ 	.word	0x00000003
        /*12c4*/ 	.word	0x0002e860
        /*12c8*/ 	.short	0x010a
        /*12ca*/ 	.byte	0x3f
	.zero		1


	//   ....[99]....
        /*12cc*/ 	.word	0x00025060
        /*12d0*/ 	.word	0x00000004
        /*12d4*/ 	.word	0x0002e880
        /*12d8*/ 	.short	0x010a
        /*12da*/ 	.byte	0x3f
	.zero		1


	//----- nvinfo : EIATTR_NUM_MBARRIERS
	.align		4
.L_151:
        /*12dc*/ 	.byte	0x03, 0x38
        /*12de*/ 	.short	0x0016


	//----- nvinfo : EIATTR_EXIT_INSTR_OFFSETS
	.align		4
        /*12e0*/ 	.byte	0x04, 0x1c
        /*12e2*/ 	.short	(.L_153 - .L_152)


	//   ....[0]....
.L_152:
        /*12e4*/ 	.word	0x000223b0


	//----- nvinfo : EIATTR_MAX_THREADS
	.align		4
.L_153:
        /*12e8*/ 	.byte	0x04, 0x05
        /*12ea*/ 	.short	(.L_155 - .L_154)
.L_154:
        /*12ec*/ 	.word	0x00000180
        /*12f0*/ 	.word	0x00000001
        /*12f4*/ 	.word	0x00000001


	//----- nvinfo : EIATTR_CRS_STACK_SIZE
	.align		4
.L_155:
        /*12f8*/ 	.byte	0x04, 0x1e
        /*12fa*/ 	.short	(.L_157 - .L_156)
.L_156:
        /*12fc*/ 	.word	0x00000000


	//----- nvinfo : EIATTR_CBANK_PARAM_SIZE
	.align		4
.L_157:
        /*1300*/ 	.byte	0x03, 0x19
        /*1302*/ 	.short	0x0a70


	//----- nvinfo : EIATTR_PARAM_CBANK
	.align		4
        /*1304*/ 	.byte	0x04, 0x0a
        /*1306*/ 	.short	(.L_159 - .L_158)
	.align		4
.L_158:
        /*1308*/ 	.word	index@(.nv.constant0._ZN7cutlass13device_kernelIN5flash11enable_sm90INS1_16FlashAttnFwdSm90INS1_25CollectiveMainloopFwdSm90ILi2EN4cute5tupleIJNS5_1CILi1EEES8_S8_EEENS6_IJNS7_ILi128EEENS7_ILi224EEESA_EEELi128ENS_12float_e4m3_tEfNS_4arch4Sm90ELb0ELb0ELb0ELb1ELb0ELb1ELb0ELb1ELb1ELb0ELb0ELb0EEENS1_21CollectiveEpilogueFwdINS6_IJSA_SA_SB_EEES9_NS_10bfloat16_tESF_Li256ELb1ELb0ELb0ELb1EEENS1_36VarlenDynamicPersistentTileSchedulerILi128ELi224ELi256ELi128ELb0ELb0ELb1ELb0ELb1ELb1EEEEEEEEEvNT_6ParamsE)
        /*130c*/ 	.short	0x0210
        /*130e*/ 	.short	0x0a70


	//----- nvinfo : EIATTR_SW_WAR
	.align		4
.L_159:
        /*1310*/ 	.byte	0x04, 0x36
        /*1312*/ 	.short	(.L_161 - .L_160)
.L_160:
        /*1314*/ 	.word	0x00000008
.L_161:


//--------------------- .nv.info._ZN7cutlass13device_kernelIN5flash11enable_sm90INS1_16FlashAttnFwdSm90INS1_25CollectiveMainloopFwdSm90ILi2EN4cute5tupleIJNS5_1CILi1EEES8_S8_EEENS6_IJNS7_ILi128EEENS7_ILi224EEESA_EEELi128ENS_12float_e4m3_tEfNS_4arch4Sm90ELb0ELb1ELb0ELb0ELb0ELb0ELb0ELb1ELb1ELb0ELb0ELb0EEENS1_21CollectiveEpilogueFwdINS6_IJSA_SA_SB_EEES9_NS_10bfloat16_tESF_Li256ELb0ELb0ELb0ELb1EEENS1_30DynamicPersistentTileSchedulerILi256ELi128ELb0ELb0ELb1EEEEEEEEEvNT_6ParamsE --------------------------
	.section	.nv.info._ZN7cutlass13device_kernelIN5flash11enable_sm90INS1_16FlashAttnFwdSm90INS1_25CollectiveMainloopFwdSm90ILi2EN4cute5tupleIJNS5_1CILi1EEES8_S8_EEENS6_IJNS7_ILi128EEENS7_ILi224EEESA_EEELi128ENS_12float_e4m3_tEfNS_4arch4Sm90ELb0ELb1ELb0ELb0ELb0ELb0ELb0ELb1ELb1ELb0ELb0ELb0EEENS1_21CollectiveEpilogueFwdINS6_IJSA_SA_SB_EEES9_NS_10bfloat16_tESF_Li256ELb0ELb0ELb0ELb1EEENS1_30DynamicPersistentTileSchedulerILi256ELi128ELb0ELb0ELb1EEEEEEEEEvNT_6ParamsE,"",@"SHT_CUDA_INFO"
	.sectionflags	@""
	.align	4


	//----- nvinfo : EIATTR_CUDA_API_VERSION
	.align		4
        /*0000*/ 	.byte	0x04, 0x37
        /*0002*/ 	.short	(.L_163 - .L_162)
.L_162:
        /*0004*/ 	.word	0x00000082


	//----- nvinfo : EIATTR_KPARAM_INFO
	.align		4
.L_163:
        /*0008*/ 	.byte	0x04, 0x17
        /*000a*/ 	.short	(.L_165 - .L_164)
.L_164:
        /*000c*/ 	.word	0x00000000
        /*0010*/ 	.short	0x0000
        /*0012*/ 	.short	0x0070
        /*0014*/ 	.byte	0x00, 0xf0, 0x01, 0x2e


	//----- nvinfo : EIATTR_SPARSE_MMA_MASK
	.align		4
.L_165:
        /*0018*/ 	.byte	0x03, 0x50
        /*001a*/ 	.short	0x0000


	//----- nvinfo : EIATTR_MAXREG_COUNT
	.align		4
        /*001c*/ 	.byte	0x03, 0x1b
        /*001e*/ 	.short	0x00a8


	//----- nvinfo : EIATTR_NUM_BARRIERS
	.align		4
        /*0020*/ 	.byte	0x02, 0x4c
        /*0022*/ 	.byte	0x10
	.zero		1


	//----- nvinfo : EIATTR_EXTERNS
	.align		4
        /*0024*/ 	.byte	0x04, 0x0f
        /*0026*/ 	.short	(.L_167 - .L_166)


	//   ....[0]....
	.align		4
.L_166:
        /*0028*/ 	.word	index@(__assertfail)


	//----- nvinfo : EIATTR_ANNOTATIONS
	.align		4
.L_167:
        /*002c*/ 	.byte	0x04, 0x55
        /*002e*/ 	.short	(.L_169 - .L_168)


	//   ....[0]....
.L_168:
        /* <DEDUP_REMOVED lines=30> */


	//----- nvinfo : EIATTR_MERCURY_ISA_VERSION
	.align		4
.L_169:
        /*0200*/ 	.byte	0x03, 0x5f
        /*0202*/ 	.short	0x0101


	//----- nvinfo : EIATTR_INT_WARP_WIDE_INSTR_OFFSETS
	.align		4
        /*0204*/ 	.byte	0x04, 0x31
        /*0206*/ 	.short	(.L_171 - .L_170)


	//   ....[0]....
.L_170:
        /*0208*/ 	.word	0x00000180


	//   ....[1]....
        /*020c*/ 	.word	0x000001c0


	//   ....[2]....
        /*0210*/ 	.word	0x00000250


	//   ....[3]....
        /*0214*/ 	.word	0x00019180


	//   ....[4]....
        /*0218*/ 	.word	0x00019210


	//   ....[5]....
        /*021c*/ 	.word	0x000198f0


	//   ....[6]....
        /*0220*/ 	.word	0x0001b060


	//   ....[7]....
        /*0224*/ 	.word	0x0001b0f0


	//----- nvinfo : EIATTR_COOP_GROUP_MASK_REGIDS
	.align		4
.L_171:
        /*0228*/ 	.byte	0x04, 0x29
        /*022a*/ 	.short	(.L_173 - .L_172)


	//   ....[0]....
.L_172:
        /*022c*/ 	.word	0xffffffff


	//   ....[1]....
        /*0230*/ 	.word	0xffffffff


	//   ....[2]....
        /*0234*/ 	.word	0xffffffff


	//   ....[3]....
        /*0238*/ 	.word	0xffffffff


	//   ....[4]....
        /*023c*/ 	.word	0xffffffff


	//   ....[5]....
        /*0240*/ 	.word	0xffffffff


	//   ....[6]....
        /*0244*/ 	.word	0xffffffff


	//   ....[7]....
        /*0248*/ 	.word	0xffffffff


	//   ....[8]....
        /*024c*/ 	.word	0xffffffff


	//   ....[9]....
        /*0250*/ 	.word	0xffffffff


	//   ....[10]....
        /*0254*/ 	.word	0xffffffff


	//   ....[11]....
        /*0258*/ 	.word	0xffffffff


	//   ....[12]....
        /*025c*/ 	.word	0xffffffff


	//   ....[13]....
        /*0260*/ 	.word	0xffffffff


	//   ....[14]....
        /*0264*/ 	.word	0xffffffff


	//   ....[15]....
        /*0268*/ 	.word	0xffffffff


	//   ....[16]....
        /*026c*/ 	.word	0xffffffff


	//   ....[17]....
        /*0270*/ 	.word	0xffffffff


	//   ....[18]....
        /*0274*/ 	.word	0xffffffff


	//   ....[19]....
        /*0278*/ 	.word	0xffffffff


	//   ....[20]....
        /*027c*/ 	.word	0xffffffff


	//   ....[21]....
        /*0280*/ 	.word	0xffffffff


	//   ....[22]....
        /*0284*/ 	.word	0xffffffff


	//   ....[23]....
        /*0288*/ 	.word	0xffffffff


	//   ....[24]....
        /*028c*/ 	.word	0xffffffff


	//   ....[25]....
        /*0290*/ 	.word	0xffffffff


	//   ....[26]....
        /*0294*/ 	.word	0xffffffff


	//   ....[27]....
        /*0298*/ 	.word	0xffffffff


	//   ....[28]....
        /*029c*/ 	.word	0xffffffff


	//   ....[29]....
        /*02a0*/ 	.word	0xffffffff


	//   ....[30]....
        /*02a4*/ 	.word	0xffffffff


	//   ....[31]....
        /*02a8*/ 	.word	0xffffffff


	//   ....[32]....
        /*02ac*/ 	.word	0xffffffff


	//   ....[33]....
        /*02b0*/ 	.word	0xffffffff


	//   ....[34]....
        /*02b4*/ 	.word	0xffffffff


	//   ....[35]....
        /*02b8*/ 	.word	0xffffffff


	//   ....[36]....
        /*02bc*/ 	.word	0xffffffff


	//   ....[37]....
        /*02c0*/ 	.word	0xffffffff


	//   ....[38]....
        /*02c4*/ 	.word	0xffffffff


	//   ....[39]....
        /*02c8*/ 	.word	0xffffffff


	//   ....[40]....
        /*02cc*/ 	.word	0xffffffff


	//   ....[41]....
        /*02d0*/ 	.word	0xffffffff


	//   ....[42]....
        /*02d4*/ 	.word	0xffffffff


	//   ....[43]....
        /*02d8*/ 	.word	0xffffffff


	//   ....[44]....
        /*02dc*/ 	.word	0xffffffff


	//   ....[45]....
        /*02e0*/ 	.word	0xffffffff


	//   ....[46]....
        /*02e4*/ 	.word	0xffffffff


	//   ....[47]....
        /*02e8*/ 	.word	0xffffffff


	//   ....[48]....
        /*02ec*/ 	.word	0xffffffff


	//   ....[49]....
        /*02f0*/ 	.word	0xffffffff


	//   ....[50]....
        /*02f4*/ 	.word	0xffffffff


	//   ....[51]....
        /*02f8*/ 	.word	0xffffffff


	//   ....[52]....
        /*02fc*/ 	.word	0xffffffff


	//   ....[53]....
        /*0300*/ 	.word	0xffffffff


	//   ....[54]....
        /*0304*/ 	.word	0xffffffff


	//   ....[55]....
        /*0308*/ 	.word	0xffffffff


	//   ....[56]....
        /*030c*/ 	.word	0xffffffff


	//   ....[57]....
        /*0310*/ 	.word	0xffffffff


	//   ....[58]....
        /*0314*/ 	.word	0xffffffff


	//   ....[59]....
        /*0318*/ 	.word	0xffffffff


	//   ....[60]....
        /*031c*/ 	.word	0xffffffff


	//   ....[61]....
        /*0320*/ 	.word	0xffffffff


	//   ....[62]....
        /*0324*/ 	.word	0xffffffff


	//   ....[63]....
        /*0328*/ 	.word	0xffffffff


	//   ....[64]....
        /*032c*/ 	.word	0xffffffff


	//   ....[65]....
        /*0330*/ 	.word	0x0500000f


	//   ....[66]....
        /*0334*/ 	.word	0x0500000f


	//----- nvinfo : EIATTR_COOP_GROUP_INSTR_OFFSETS
	.align		4
.L_173:
        /*0338*/ 	.byte	0x04, 0x28
        /*033a*/ 	.short	(.L_175 - .L_174)


	//   ....[0]....
.L_174:
        /*033c*/ 	.word	0x00000060


	//   ....[1]....
        /*0340*/ 	.word	0x00000190


	//   ....[2]....
        /*0344*/ 	.word	0x00000230


	//   ....[3]....
        /*0348*/ 	.word	0x000003c0


	//   ....[4]....
        /*034c*/ 	.word	0x00000520


	//   ....[5]....
        /*0350*/ 	.word	0x00000640


	//   ....[6]....
        /*0354*/ 	.word	0x000007a0


	//   ....[7]....
        /*0358*/ 	.word	0x00001aa0


	//   ....[8]....
        /*035c*/ 	.word	0x000049c0


	//   ....[9]....
        /*0360*/ 	.word	0x00004ac0


	//   ....[10]....
        /*0364*/ 	.word	0x000059e0


	//   ....[11]....
        /*0368*/ 	.word	0x00005a70


	//   ....[12]....
        /*036c*/ 	.word	0x0000aa80


	//   ....[13]....
        /*0370*/ 	.word	0x0000aaa0


	//   ....[14]....
        /*0374*/ 	.word	0x0000b350


	//   ....[15]....
        /*0378*/ 	.word	0x0000b3d0


	//   ....[16]....
        /*037c*/ 	.word	0x0000e4c0


	//   ....[17]....
        /*0380*/ 	.word	0x0000e4d0


	//   ....[18]....
        /*0384*/ 	.word	0x0000e500


	//   ....[19]....
        /*0388*/ 	.word	0x0000e510


	//   ....[20]....
        /*038c*/ 	.word	0x00013710


	//   ....[21]....
        /*0390*/ 	.word	0x00013820


	//   ....[22]....
        /*0394*/ 	.word	0x00014870


	//   ....[23]....
        /*0398*/ 	.word	0x000148d0


	//   ....[24]....
        /*039c*/ 	.word	0x000165b0


	//   ....[25]....
        /*03a0*/ 	.word	0x000165c0


	//   ....[26]....
        /*03a4*/ 	.word	0x00016640


	//   ....[27]....
        /*03a8*/ 	.word	0x00016650


	//   ....[28]....
        /*03ac*/ 	.word	0x00017670


	//   ....[29]....
        /*03b0*/ 	.word	0x00017680


	//   ....[30]....
        /*03b4*/ 	.word	0x00017690


	//   ....[31]....
        /*03b8*/ 	.word	0x000176a0


	//   ....[32]....
        /*03bc*/ 	.word	0x000176b0


	//   ....[33]....
        /*03c0*/ 	.word	0x000176c0


	//   ....[34]....
        /*03c4*/ 	.word	0x000176d0


	//   ....[35]....
        /*03c8*/ 	.word	0x000176e0


	//   ....[36]....
        /*03cc*/ 	.word	0x00017710


	//   ....[37]....
        /*03d0*/ 	.word	0x00017740


	//   ....[38]....
        /*03d4*/ 	.word	0x00017770


	//   ....[39]....
        /*03d8*/ 	.word	0x00017780


	//   ....[40]....
        /*03dc*/ 	.word	0x000177b0


	//   ....[41]....
        /*03e0*/ 	.word	0x000177c0


	//   ....[42]....
        /*03e4*/ 	.word	0x00017800


	//   ....[43]....
        /*03e8*/ 	.word	0x00017830


	//   ....[44]....
        /*03ec*/ 	.word	0x00017840


	//   ....[45]....
        /*03f0*/ 	.word	0x00017850


	//   ....[46]....
        /*03f4*/ 	.word	0x000178d0


	//   ....[47]....
        /*03f8*/ 	.word	0x000178e0


	//   ....[48]....
        /*03fc*/ 	.word	0x000178f0


	//   ....[49]....
        /*0400*/ 	.word	0x00017920


	//   ....[50]....
        /*0404*/ 	.word	0x00017950


	//   ....[51]....
        /*0408*/ 	.word	0x00017960


	//   ....[52]....
        /*040c*/ 	.word	0x00017970


	//   ....[53]....
        /*0410*/ 	.word	0x00017980


	//   ....[54]....
        /*0414*/ 	.word	0x00017990


	//   ....[55]....
        /*0418*/ 	.word	0x000179a0


	//   ....[56]....
        /*041c*/ 	.word	0x000179b0


	//   ....[57]....
        /*0420*/ 	.word	0x000179c0


	//   ....[58]....
        /*0424*/ 	.word	0x000179d0


	//   ....[59]....
        /*0428*/ 	.word	0x000179e0


	//   ....[60]....
        /*042c*/ 	.word	0x00017b80


	//   ....[61]....
        /*0430*/ 	.word	0x000186e0


	//   ....[62]....
        /*0434*/ 	.word	0x00019990


	//   ....[63]....
        /*0438*/ 	.word	0x0001baf0


	//   ....[64]....
        /*043c*/ 	.word	0x0001bc90


	//   ....[65]....
        /*0440*/ 	.word	0x0001c350


	//   ....[66]....
        /*0444*/ 	.word	0x0001c7c0


	//----- nvinfo : EIATTR_REG_RECONFIG
	.align		4
.L_175:
        /*0448*/ 	.byte	0x01, 0x54
	.zero		2


	//----- nvinfo : EIATTR_SYSCALL_OFFSETS
	.align		4
        /*044c*/ 	.byte	0x04, 0x46
        /*044e*/ 	.short	(.L_177 - .L_176)


	//   ....[0]....
.L_176:
        /*0450*/ 	.word	0x00001c20


	//   ....[1]....
        /*0454*/ 	.word	0x000193b0


	//   ....[2]....
        /*0458*/ 	.word	0x00019510


	//   ....[3]....
        /*045c*/ 	.word	0x00019650


	//   ....[4]....
        /*0460*/ 	.word	0x00019770


	//----- nvinfo : EIATTR_MBARRIER_INSTR_OFFSETS
	.align		4
.L_177:
        /*0464*/ 	.byte	0x04, 0x39
        /*0466*/ 	.short	(.L_179 - .L_178)


	//   ....[0]....
.L_178:
        /*0468*/ 	.word	0x00000270
        /*046c*/ 	.word	0x000000ff
        /*0470*/ 	.word	0x0002e800
        /*0474*/ 	.short	0x0100
        /*0476*/ 	.byte	0x06
	.zero		1


	//   ....[1]....
        /*0478*/ 	.word	0x00000280
        /*047c*/ 	.word	0x000000ff
        /*0480*/ 	.word	0x0002e820
        /*0484*/ 	.short	0x0100
        /*0486*/ 	.byte	0x06
	.zero		1


	//   ....[2]....
        /*0488*/ 	.word	0x00000370
        /*048c*/ 	.word	0x000000ff
        /*0490*/ 	.word	0x0002e830
        /*0494*/ 	.short	0x0100
        /*0496*/ 	.byte	0x08
	.zero		1


	//   ....[3]....
        /*0498*/ 	.word	0x00000380
        /*049c*/ 	.word	0x000000ff
        /*04a0*/ 	.word	0x0002e840
        /*04a4*/ 	.short	0x0100
        /*04a6*/ 	.byte	0x08
	.zero		1


	//   ....[4]....
        /*04a8*/ 	.word	0x00000390
        /*04ac*/ 	.word	0x000000ff
        /*04b0*/ 	.word	0x0002e838
        /*04b4*/ 	.short	0x0100
        /*04b6*/ 	.byte	0x08
	.zero		1


	//   ....[5]....
        /*04b8*/ 	.word	0x000003a0
        /*04bc*/ 	.word	0x000000ff
        /*04c0*/ 	.word	0x0002e848
        /*04c4*/ 	.short	0x0100
        /*04c6*/ 	.byte	0x08
	.zero		1


	//   ....[6]....
        /*04c8*/ 	.word	0x000004d0
        /*04cc*/ 	.word	0x000000ff
        /*04d0*/ 	.word	0x0002e850
        /*04d4*/ 	.short	0x0100
        /*04d6*/ 	.byte	0x08
	.zero		1


	//   ....[7]....
        /*04d8*/ 	.word	0x000004e0
        /*04dc*/ 	.word	0x000000ff
        /*04e0*/ 	.word	0x0002e860
        /*04e4*/ 	.short	0x0100
        /*04e6*/ 	.byte	0x08
	.zero		1


	//   ....[8]....
        /*04e8*/ 	.word	0x000004f0
        /*04ec*/ 	.word	0x000000ff
        /*04f0*/ 	.word	0x0002e858
        /*04f4*/ 	.short	0x0100
        /*04f6*/ 	.byte	0x08
	.zero		1


	//   ....[9]....
        /*04f8*/ 	.word	0x00000500
        /*04fc*/ 	.word	0x000000ff
        /*0500*/ 	.word	0x0002e868
        /*0504*/ 	.short	0x0100
        /*0506*/ 	.byte	0x08
	.zero		1


	//   ....[10]....
        /*0508*/ 	.word	0x000005f0
        /*050c*/ 	.word	0x000000ff
        /*0510*/ 	.word	0x0002e870
        /*0514*/ 	.short	0x0100
        /*0516*/ 	.byte	0x06
	.zero		1


	//   ....[11]....
        /*0518*/ 	.word	0x00000600
        /*051c*/ 	.word	0x000000ff
        /*0520*/ 	.word	0x0002e880
        /*0524*/ 	.short	0x0100
        /*0526*/ 	.byte	0x06
	.zero		1


	//   ....[12]....
        /*0528*/ 	.word	0x00000610
        /*052c*/ 	.word	0x000000ff
        /*0530*/ 	.word	0x0002e878
        /*0534*/ 	.short	0x0100
        /*0536*/ 	.byte	0x06
	.zero		1


	//   ....[13]....
        /*0538*/ 	.word	0x00000620
        /*053c*/ 	.word	0x000000ff
        /*0540*/ 	.word	0x0002e888
        /*0544*/ 	.short	0x0100
        /*0546*/ 	.byte	0x06
	.zero		1


	//   ....[14]....
        /*0548*/ 	.word	0x00000750
        /*054c*/ 	.word	0x000000ff
        /*0550*/ 	.word	0x0002e890
        /*0554*/ 	.short	0x0100
        /*0556*/ 	.byte	0x08
	.zero		1


	//   ....[15]....
        /*0558*/ 	.word	0x00000760
        /*055c*/ 	.word	0x000000ff
        /*0560*/ 	.word	0x0002e8a0
        /*0564*/ 	.short	0x0100
        /*0566*/ 	.byte	0x08
	.zero		1


	//   ....[16]....
        /*0568*/ 	.word	0x00000770
        /*056c*/ 	.word	0x000000ff
        /*0570*/ 	.word	0x0002e898
        /*0574*/ 	.short	0x0100
        /*0576*/ 	.byte	0x08
	.zero		1


	//   ....[17]....
        /*0578*/ 	.word	0x00000780
        /*057c*/ 	.word	0x000000ff
        /*0580*/ 	.word	0x0002e8a8
        /*0584*/ 	.short	0x0100
        /*0586*/ 	.byte	0x08
	.zero		1


	//   ....[18]....
        /*0588*/ 	.word	0x000008b0
        /*058c*/ 	.word	0x000000ff
        /*0590*/ 	.word	0x0002e8b0
        /*0594*/ 	.short	0x0100
        /*0596*/ 	.byte	0x08
	.zero		1


	//   ....[19]....
        /*0598*/ 	.word	0x000008c0
        /*059c*/ 	.word	0x000000ff
        /*05a0*/ 	.word	0x0002e8c0
        /*05a4*/ 	.short	0x0100
        /*05a6*/ 	.byte	0x08
	.zero		1


	//   ....[20]....
        /*05a8*/ 	.word	0x000008d0
        /*05ac*/ 	.word	0x000000ff
        /*05b0*/ 	.word	0x0002e8b8
        /*05b4*/ 	.short	0x0100
        /*05b6*/ 	.byte	0x08
	.zero		1


	//   ....[21]....
        /*05b8*/ 	.word	0x000008e0
        /*05bc*/ 	.word	0x000000ff
        /*05c0*/ 	.word	0x0002e8c8
        /*05c4*/ 	.short	0x0100
        /*05c6*/ 	.byte	0x08
	.zero		1


	//   ....[22]....
        /*05c8*/ 	.word	0x00001c80
        /*05cc*/ 	.word	0x000000ff
        /*05d0*/ 	.word	0x0002e800
        /*05d4*/ 	.short	0x010a
        /*05d6*/ 	.byte	0x25
	.zero		1


	//   ....[23]....
        /*05d8*/ 	.word	0x00001cf0
        /*05dc*/ 	.word	0x00000005
        /*05e0*/ 	.word	0x0002e830
        /*05e4*/ 	.short	0x010a
        /*05e6*/ 	.byte	0x3f
	.zero		1


	//   ....[24]....
        /*05e8*/ 	.word	0x00001d30
        /*05ec*/ 	.word	0x00000005
        /*05f0*/ 	.word	0x0002e830
        /*05f4*/ 	.short	0x010a
        /*05f6*/ 	.byte	0x3f
	.zero		1


	//   ....[25]....
        /*05f8*/ 	.word	0x00002a30
        /*05fc*/ 	.word	0x00000000
        /*0600*/ 	.word	0x00000000
        /*0604*/ 	.short	0x0101
        /*0606*/ 	.byte	0x3f
	.zero		1


	//   ....[26]....
        /*0608*/ 	.word	0x000071c0
        /*060c*/ 	.word	0x000000ff
        /*0610*/ 	.word	0x0002e830
        /*0614*/ 	.short	0x010a
        /*0616*/ 	.byte	0x06
	.zero		1


	//   ....[27]....
        /*0618*/ 	.word	0x00007200
        /*061c*/ 	.word	0x000000ff
        /*0620*/ 	.word	0x0002e830
        /*0624*/ 	.short	0x010a
        /*0626*/ 	.byte	0x06
	.zero		1


	//   ....[28]....
        /*0628*/ 	.word	0x00007dd0
        /*062c*/ 	.word	0x000000ff
        /*0630*/ 	.word	0x0002e850
        /*0634*/ 	.short	0x010a
        /*0636*/ 	.byte	0x06
	.zero		1


	//   ....[29]....
        /*0638*/ 	.word	0x00007e10
        /*063c*/ 	.word	0x000000ff
        /*0640*/ 	.word	0x0002e850
        /*0644*/ 	.short	0x010a
        /*0646*/ 	.byte	0x06
	.zero		1


	//   ....[30]....
        /*0648*/ 	.word	0x00008180
        /*064c*/ 	.word	0x0000000c
        /*0650*/ 	.word	0x00000000
        /*0654*/ 	.short	0x0101
        /*0656*/ 	.byte	0x3f
	.zero		1


	//   ....[31]....
        /*0658*/ 	.word	0x0000c5b0
        /*065c*/ 	.word	0x000000ff
        /*0660*/ 	.word	0x00000000
        /*0664*/ 	.short	0x0101
        /*0666*/ 	.byte	0x06
	.zero		1


	//   ....[32]....
        /*0668*/ 	.word	0x0000cfd0
        /*066c*/ 	.word	0x000000ff
        /*0670*/ 	.word	0x0002e830
        /*0674*/ 	.short	0x010a
        /*0676*/ 	.byte	0x06
	.zero		1


	//   ....[33]....
        /*0678*/ 	.word	0x0000d010
        /*067c*/ 	.word	0x000000ff
        /*0680*/ 	.word	0x0002e830
        /*0684*/ 	.short	0x010a
        /*0686*/ 	.byte	0x06
	.zero		1


	//   ....[34]....
        /*0688*/ 	.word	0x0000dc40
        /*068c*/ 	.word	0x000000ff
        /*0690*/ 	.word	0x0002e850
        /*0694*/ 	.short	0x010a
        /*0696*/ 	.byte	0x06
	.zero		1


	//   ....[35]....
        /*0698*/ 	.word	0x0000dc80
        /*069c*/ 	.word	0x000000ff
        /*06a0*/ 	.word	0x0002e850
        /*06a4*/ 	.short	0x010a
        /*06a6*/ 	.byte	0x06
	.zero		1


	//   ....[36]....
        /*06a8*/ 	.word	0x0000fb30
        /*06ac*/ 	.word	0x00000005
        /*06b0*/ 	.word	0x00000000
        /*06b4*/ 	.short	0x0101
        /*06b6*/ 	.byte	0x3f
	.zero		1


	//   ....[37]....
        /*06b8*/ 	.word	0x0000fe00
        /*06bc*/ 	.word	0x000000ff
        /*06c0*/ 	.word	0x00000000
        /*06c4*/ 	.short	0x0101
        /*06c6*/ 	.byte	0x06
	.zero		1


	//   ....[38]....
        /*06c8*/ 	.word	0x00010680
        /*06cc*/ 	.word	0x000000ff
        /*06d0*/ 	.word	0x0002e830
        /*06d4*/ 	.short	0x010a
        /*06d6*/ 	.byte	0x06
	.zero		1


	//   ....[39]....
        /*06d8*/ 	.word	0x000106c0
        /*06dc*/ 	.word	0x000000ff
        /*06e0*/ 	.word	0x0002e830
        /*06e4*/ 	.short	0x010a
        /*06e6*/ 	.byte	0x06
	.zero		1


	//   ....[40]....
        /*06e8*/ 	.word	0x000112c0
        /*06ec*/ 	.word	0x000000ff
        /*06f0*/ 	.word	0x0002e850
        /*06f4*/ 	.short	0x010a
        /*06f6*/ 	.byte	0x06
	.zero		1


	//   ....[41]....
        /*06f8*/ 	.word	0x00011300
        /*06fc*/ 	.word	0x000000ff
        /*0700*/ 	.word	0x0002e850
        /*0704*/ 	.short	0x010a
        /*0706*/ 	.byte	0x06
	.zero		1


	//   ....[42]....
        /*0708*/ 	.word	0x00011660
        /*070c*/ 	.word	0x00000000
        /*0710*/ 	.word	0x00000000
        /*0714*/ 	.short	0x0101
        /*0716*/ 	.byte	0x3f
	.zero		1


	//   ....[43]....
        /*0718*/ 	.word	0x00015aa0
        /*071c*/ 	.word	0x000000ff
        /*0720*/ 	.word	0x00000000
        /*0724*/ 	.short	0x0101
        /*0726*/ 	.byte	0x06
	.zero		1


	//   ....[44]....
        /*0728*/ 	.word	0x00016210
        /*072c*/ 	.word	0x000000ff
        /*0730*/ 	.word	0x0002e850
        /*0734*/ 	.short	0x010a
        /*0736*/ 	.byte	0x05
	.zero		1


	//   ....[45]....
        /*0738*/ 	.word	0x00016250
        /*073c*/ 	.word	0x000000ff
        /*0740*/ 	.word	0x0002e850
        /*0744*/ 	.short	0x010a
        /*0746*/ 	.byte	0x05
	.zero		1


	//   ....[46]....
        /*0748*/ 	.word	0x00016910
        /*074c*/ 	.word	0x000000ff
        /*0750*/ 	.word	0x00000000
        /*0754*/ 	.short	0x0101
        /*0756*/ 	.byte	0x04
	.zero		1


	//   ....[47]....
        /*0758*/ 	.word	0x00017d50
        /*075c*/ 	.word	0x000000ff
        /*0760*/ 	.word	0x00000000
        /*0764*/ 	.short	0x0101
        /*0766*/ 	.byte	0x05
	.zero		1


	//   ....[48]....
        /*0768*/ 	.word	0x00019bb0
        /*076c*/ 	.word	0x00000004
        /*0770*/ 	.word	0x0002e880
        /*0774*/ 	.short	0x010a
        /*0776*/ 	.byte	0x3f
	.zero		1


	//   ....[49]....
        /*0778*/ 	.word	0x00019d60
        /*077c*/ 	.word	0x00000004
        /*0780*/ 	.word	0x0002e840
        /*0784*/ 	.short	0x010a
        /*0786*/ 	.byte	0x3f
	.zero		1


	//   ....[50]....
        /*0788*/ 	.word	0x0001a070
        /*078c*/ 	.word	0x000000ff
        /*0790*/ 	.word	0x0002e820
        /*0794*/ 	.short	0x010a
        /*0796*/ 	.byte	0x28
	.zero		1


	//   ....[51]....
        /*0798*/ 	.word	0x0001a330
        /*079c*/ 	.word	0x00000004
        /*07a0*/ 	.word	0x0002e880
        /*07a4*/ 	.short	0x010a
        /*07a6*/ 	.byte	0x3f
	.zero		1


	//   ....[52]....
        /*07a8*/ 	.word	0x0001a590
        /*07ac*/ 	.word	0x00000004
        /*07b0*/ 	.word	0x0002e840
        /*07b4*/ 	.short	0x010a
        /*07b6*/ 	.byte	0x3f
	.zero		1


	//   ....[53]....
        /*07b8*/ 	.word	0x0001a850
        /*07bc*/ 	.word	0x00000013
        /*07c0*/ 	.word	0x0002e870
        /*07c4*/ 	.short	0x010a
        /*07c6*/ 	.byte	0x3f
	.zero		1


	//   ....[54]....
        /*07c8*/ 	.word	0x0001a8d0
        /*07cc*/ 	.word	0x00000013
        /*07d0*/ 	.word	0x0002e860
        /*07d4*/ 	.short	0x010a
        /*07d6*/ 	.byte	0x3f
	.zero		1


	//   ....[55]....
        /*07d8*/ 	.word	0x0001af70
        /*07dc*/ 	.word	0x00000013
        /*07e0*/ 	.word	0x0002e850
        /*07e4*/ 	.short	0x0101
        /*07e6*/ 	.byte	0x3f
	.zero		1


	//   ....[56]....
        /*07e8*/ 	.word	0x0001afd0
        /*07ec*/ 	.word	0x00000013
        /*07f0*/ 	.word	0x00000000
        /*07f4*/ 	.short	0x0101
        /*07f6*/ 	.byte	0x3f
	.zero		1


	//   ....[57]....
        /*07f8*/ 	.word	0x0001b1d0
        /*07fc*/ 	.word	0x00000011
        /*0800*/ 	.word	0x0002e870
        /*0804*/ 	.short	0x010a
        /*0806*/ 	.byte	0x3f
	.zero		1


	//   ....[58]....
        /*0808*/ 	.word	0x0001b240
        /*080c*/ 	.word	0x00000011
        /*0810*/ 	.word	0x0002e860
        /*0814*/ 	.short	0x010a
        /*0816*/ 	.byte	0x3f
	.zero		1


	//   ....[59]....
        /*0818*/ 	.word	0x0001b900
        /*081c*/ 	.word	0x00000011
        /*0820*/ 	.word	0x0002e850
        /*0824*/ 	.short	0x0101
        /*0826*/ 	.byte	0x3f
	.zero		1


	//   ....[60]....
        /*0828*/ 	.word	0x0001b940
        /*082c*/ 	.word	0x00000000
        /*0830*/ 	.word	0x00000000
        /*0834*/ 	.short	0x0101
        /*0836*/ 	.byte	0x3f
	.zero		1


	//   ....[61]....
        /*0838*/ 	.word	0x0001bc10
        /*083c*/ 	.word	0x00000000
        /*0840*/ 	.word	0x0002e820
        /*0844*/ 	.short	0x010a
        /*0846*/ 	.byte	0x3f
	.zero		1


	//   ....[62]....
        /*0848*/ 	.word	0x0001bdd0
        /*084c*/ 	.word	0x00000006
        /*0850*/ 	.word	0x00000000
        /*0854*/ 	.short	0x010a
        /*0856*/ 	.byte	0x3f
	.zero		1


	//   ....[63]....
        /*0858*/ 	.word	0x0001be40
        /*085c*/ 	.word	0x00000007
        /*0860*/ 	.word	0x00000000
        /*0864*/ 	.short	0x010a
        /*0866*/ 	.byte	0x3f
	.zero		1


	//   ....[64]....
        /*0868*/ 	.word	0x0001bea0
        /*086c*/ 	.word	0x00000004
        /*0870*/ 	.word	0x0002e860
        /*0874*/ 	.short	0x010a
        /*0876*/ 	.byte	0x3f
	.zero		1


	//   ....[65]....
        /*0878*/ 	.word	0x0001bef0
        /*087c*/ 	.word	0x00000003
        /*0880*/ 	.word	0x0002e860
        /*0884*/ 	.short	0x010a
        /*0886*/ 	.byte	0x3f
	.zero		1


	//   ....[66]....
        /*0888*/ 	.word	0x0001bf30
        /*088c*/ 	.word	0x00000004
        /*0890*/ 	.word	0x0002e880
        /*0894*/ 	.short	0x010a
        /*0896*/ 	.byte	0x3f
	.zero		1


	//   ....[67]....
        /*0898*/ 	.word	0x0001bf50
        /*089c*/ 	.word	0x00000003
        /*08a0*/ 	.word	0x0002e880
        /*08a4*/ 	.short	0x010a
        /*08a6*/ 	.byte	0x3f
	.zero		1


	//   ....[68]....
        /*08a8*/ 	.word	0x0001bfc0
        /*08ac*/ 	.word	0x00000003
        /*08b0*/ 	.word	0x0002e800
        /*08b4*/ 	.short	0x010a
        /*08b6*/ 	.byte	0x3f
	.zero		1


	//   ....[69]....
        /*08b8*/ 	.word	0x0001c010
        /*08bc*/ 	.word	0x00000005
        /*08c0*/ 	.word	0x0002e830
        /*08c4*/ 	.short	0x010a
        /*08c6*/ 	.byte	0x3f
	.zero		1


	//   ....[70]....
        /*08c8*/ 	.word	0x0001c070
        /*08cc*/ 	.word	0x0000000f
        /*08d0*/ 	.word	0x0002e830
        /*08d4*/ 	.short	0x010a
        /*08d6*/ 	.byte	0x3f
	.zero		1


	//   ....[71]....
        /*08d8*/ 	.word	0x0001c0d0
        /*08dc*/ 	.word	0x0000000f
        /*08e0*/ 	.word	0x0002e850
        /*08e4*/ 	.short	0x010a
        /*08e6*/ 	.byte	0x3f
	.zero		1


	//   ....[72]....
        /*08e8*/ 	.word	0x0001c130
        /*08ec*/ 	.word	0x00000003
        /*08f0*/ 	.word	0x0002e830
        /*08f4*/ 	.short	0x010a
        /*08f6*/ 	.byte	0x3f
	.zero		1


	//   ....[73]....
        /*08f8*/ 	.word	0x0001c190
        /*08fc*/ 	.word	0x00000003
        /*0900*/ 	.word	0x0002e850
        /*0904*/ 	.short	0x010a
        /*0906*/ 	.byte	0x3f
	.zero		1


	//   ....[74]....
        /*0908*/ 	.word	0x0001c1f0
        /*090c*/ 	.word	0x00000003
        /*0910*/ 	.word	0x0002e830
        /*0914*/ 	.short	0x010a
        /*0916*/ 	.byte	0x3f
	.zero		1


	//   ....[75]....
        /*0918*/ 	.word	0x0001c250
        /*091c*/ 	.word	0x00000003
        /*0920*/ 	.word	0x0002e850
        /*0924*/ 	.short	0x010a
        /*0926*/ 	.byte	0x3f
	.zero		1


	//   ....[76]....
        /*0928*/ 	.word	0x0001c2b0
        /*092c*/ 	.word	0x00000007
        /*0930*/ 	.word	0x0002e850
        /*0934*/ 	.short	0x010a
        /*0936*/ 	.byte	0x3f
	.zero		1


	//   ....[77]....
        /*0938*/ 	.word	0x0001c400
        /*093c*/ 	.word	0x00000004
        /*0940*/ 	.word	0x0002e880
        /*0944*/ 	.short	0x010a
        /*0946*/ 	.byte	0x3f
	.zero		1


	//   ....[78]....
        /*0948*/ 	.word	0x0001c450
        /*094c*/ 	.word	0x00000004
        /*0950*/ 	.word	0x0002e840
        /*0954*/ 	.short	0x010a
        /*0956*/ 	.byte	0x3f
	.zero		1


	//   ....[79]....
        /*0958*/ 	.word	0x0001c4b0
        /*095c*/ 	.word	0x00000003
        /*0960*/ 	.word	0x0002e820
        /*0964*/ 	.short	0x010a
        /*0966*/ 	.byte	0x3f
	.zero		1


	//   ....[80]....
        /*0968*/ 	.word	0x0001c500
        /*096c*/ 	.word	0x00000004
        /*0970*/ 	.word	0x0002e880
        /*0974*/ 	.short	0x010a
        /*0976*/ 	.byte	0x3f
	.zero		1


	//   ....[81]....
        /*0978*/ 	.word	0x0001c550
        /*097c*/ 	.word	0x00000004
        /*0980*/ 	.word	0x0002e840
        /*0984*/ 	.short	0x010a
        /*0986*/ 	.byte	0x3f
	.zero		1


	//   ....[82]....
        /*0988*/ 	.word	0x0001c5a0
        /*098c*/ 	.word	0x00000013
        /*0990*/ 	.word	0x0002e870
        /*0994*/ 	.short	0x010a
        /*0996*/ 	.byte	0x3f
	.zero		1


	//   ....[83]....
        /*0998*/ 	.word	0x0001c5f0
        /*099c*/ 	.word	0x00000013
        /*09a0*/ 	.word	0x0002e860
        /*09a4*/ 	.short	0x010a
        /*09a6*/ 	.byte	0x3f
	.zero		1


	//   ....[84]....
        /*09a8*/ 	.word	0x0001c640
        /*09ac*/ 	.word	0x00000011
        /*09b0*/ 	.word	0x0002e870
        /*09b4*/ 	.short	0x010a
        /*09b6*/ 	.byte	0x3f
	.zero		1


	//   ....[85]....
        /*09b8*/ 	.word	0x0001c690
        /*09bc*/ 	.word	0x00000011
        /*09c0*/ 	.word	0x0002e860
        /*09c4*/ 	.short	0x010a
        /*09c6*/ 	.byte	0x3f
	.zero		1


	//   ....[86]....
        /*09c8*/ 	.word	0x0001c6e0
        /*09cc*/ 	.word	0x00000000
        /*09d0*/ 	.word	0x0002e820
        /*09d4*/ 	.short	0x010a
        /*09d6*/ 	.byte	0x3f
	.zero		1


	//   ....[87]....
        /*09d8*/ 	.word	0x0001c880
        /*09dc*/ 	.word	0x00000006
        /*09e0*/ 	.word	0x00000000
        /*09e4*/ 	.short	0x010a
        /*09e6*/ 	.byte	0x3f
	.zero		1


	//   ....[88]....
        /*09e8*/ 	.word	0x0001c8d0
        /*09ec*/ 	.word	0x00000007
        /*09f0*/ 	.word	0x00000000
        /*09f4*/ 	.short	0x010a
        /*09f6*/ 	.byte	0x3f
	.zero		1


	//   ....[89]....
        /*09f8*/ 	.word	0x0001c920
        /*09fc*/ 	.word	0x00000004
        /*0a00*/ 	.word	0x0002e860
        /*0a04*/ 	.short	0x010a
        /*0a06*/ 	.byte	0x3f
	.zero		1


	//   ....[90]....
        /*0a08*/ 	.word	0x0001c970
        /*0a0c*/ 	.word	0x00000003
        /*0a10*/ 	.word	0x0002e860
        /*0a14*/ 	.short	0x010a
        /*0a16*/ 	.byte	0x3f
	.zero		1


	//   ....[91]....
        /*0a18*/ 	.word	0x0001c9c0
        /*0a1c*/ 	.word	0x00000004
        /*0a20*/ 	.word	0x0002e880
        /*0a24*/ 	.short	0x010a
        /*0a26*/ 	.byte	0x3f
	.zero		1


	//----- nvinfo : EIATTR_NUM_MBARRIERS
	.align		4
.L_179:
        /*0a28*/ 	.byte	0x03, 0x38
        /*0a2a*/ 	.short	0x0016


	//----- nvinfo : EIATTR_EXIT_INSTR_OFFSETS
	.align		4
        /*0a2c*/ 	.byte	0x04, 0x1c
        /*0a2e*/ 	.short	(.L_181 - .L_180)


	//   ....[0]....
.L_180:
        /*0a30*/ 	.word	0x00000a50


	//   ....[1]....
        /*0a34*/ 	.word	0x00018670


	//   ....[2]....
        /*0a38*/ 	.word	0x0001bfa0


	//----- nvinfo : EIATTR_MAX_THREADS
	.align		4
.L_181:
        /*0a3c*/ 	.byte	0x04, 0x05
        /*0a3e*/ 	.short	(.L_183 - .L_182)
.L_182:
        /*0a40*/ 	.word	0x00000180
        /*0a44*/ 	.word	0x00000001
        /*0a48*/ 	.word	0x00000001


	//----- nvinfo : EIATTR_CRS_STACK_SIZE
	.align		4
.L_183:
        /*0a4c*/ 	.byte	0x04, 0x1e
        /*0a4e*/ 	.short	(.L_185 - .L_184)
.L_184:
        /*0a50*/ 	.word	0x00000000


	//----- nvinfo : EIATTR_CBANK_PARAM_SIZE
	.align		4
.L_185:
        /*0a54*/ 	.byte	0x03, 0x19
        /*0a56*/ 	.short	0x0bf0


	//----- nvinfo : EIATTR_PARAM_CBANK
	.align		4
        /*0a58*/ 	.byte	0x04, 0x0a
        /*0a5a*/ 	.short	(.L_187 - .L_186)
	.align		4
.L_186:
        /*0a5c*/ 	.word	index@(.nv.constant0._ZN7cutlass13device_kernelIN5flash11enable_sm90INS1_16FlashAttnFwdSm90INS1_25CollectiveMainloopFwdSm90ILi2EN4cute5tupleIJNS5_1CILi1EEES8_S8_EEENS6_IJNS7_ILi128EEENS7_ILi224EEESA_EEELi128ENS_12float_e4m3_tEfNS_4arch4Sm90ELb0ELb1ELb0ELb0ELb0ELb0ELb0ELb1ELb1ELb0ELb0ELb0EEENS1_21CollectiveEpilogueFwdINS6_IJSA_SA_SB_EEES9_NS_10bfloat16_tESF_Li256ELb0ELb0ELb0ELb1EEENS1_30DynamicPersistentTileSchedulerILi256ELi128ELb0ELb0ELb1EEEEEEEEEvNT_6ParamsE)
        /*0a60*/ 	.short	0x0210
        /*0a62*/ 	.short	0x0bf0


	//----- nvinfo : EIATTR_SW_WAR
	.align		4
.L_187:
        /*0a64*/ 	.byte	0x04, 0x36
        /*0a66*/ 	.short	(.L_189 - .L_188)
.L_188:
        /*0a68*/ 	.word	0x00000008
.L_189:


//--------------------- .nv.info._ZN7cutlass13device_kernelIN5flash11enable_sm90INS1_16FlashAttnFwdSm90INS1_25CollectiveMainloopFwdSm90ILi2EN4cute5tupleIJNS5_1CILi1EEES8_S8_EEENS6_IJNS7_ILi128EEENS7_ILi224EEESA_EEELi128ENS_12float_e4m3_tEfNS_4arch4Sm90ELb0ELb1ELb0ELb1ELb0ELb0ELb0ELb1ELb1ELb0ELb0ELb0EEENS1_21CollectiveEpilogueFwdINS6_IJSA_SA_SB_EEES9_NS_10bfloat16_tESF_Li256ELb1ELb0ELb0ELb1EEENS1_36VarlenDynamicPersistentTileSchedulerILi128ELi224ELi256ELi128ELb0ELb0ELb1ELb1ELb0ELb1EEEEEEEEEvNT_6ParamsE --------------------------
	.section	.nv.info._ZN7cutlass13device_kernelIN5flash11enable_sm90INS1_16FlashAttnFwdSm90INS1_25CollectiveMainloopFwdSm90ILi2EN4cute5tupleIJNS5_1CILi1EEES8_S8_EEENS6_IJNS7_ILi128EEENS7_ILi224EEESA_EEELi128ENS_12float_e4m3_tEfNS_4arch4Sm90ELb0ELb1ELb0ELb1ELb0ELb0ELb0ELb1ELb1ELb0ELb0ELb0EEENS1_21CollectiveEpilogueFwdINS6_IJSA_SA_SB_EEES9_NS_10bfloat16_tESF_Li256ELb1ELb0ELb0ELb1EEENS1_36VarlenDynamicPersistentTileSchedulerILi128ELi224ELi256ELi128ELb0ELb0ELb1ELb1ELb0ELb1EEEEEEEEEvNT_6ParamsE,"",@"SHT_CUDA_INFO"
	.sectionflags	@""
	.align	4


	//----- nvinfo : EIATTR_CUDA_API_VERSION
	.align		4
        /*0000*/ 	.byte	0x04, 0x37
        /*0002*/ 	.short	(.L_191 - .L_190)
.L_190:
        /*0004*/ 	.word	0x00000082


	//----- nvinfo : EIATTR_KPARAM_INFO
	.align		4
.L_191:
        /*0008*/ 	.byte	0x04, 0x17
        /*000a*/ 	.short	(.L_193 - .L_192)
.L_192:
        /*000c*/ 	.word	0x00000000
        /*0010*/ 	.short	0x0000
        /*0012*/ 	.short	0x0070
        /*0014*/ 	.byte	0x00, 0xf0, 0x01, 0x28


	//----- nvinfo : EIATTR_SPARSE_MMA_MASK
	.align		4
.L_193:
        /*0018*/ 	.byte	0x03, 0x50
        /*001a*/ 	.short	0x0000


	//----- nvinfo : EIATTR_MAXREG_COUNT
	.align		4
        /*001c*/ 	.byte	0x03, 0x1b
        /*001e*/ 	.short	0x00a8


	//----- nvinfo : EIATTR_NUM_BARRIERS
	.align		4
        /*0020*/ 	.byte	0x02, 0x4c
        /*0022*/ 	.byte	0x10
	.zero		1


	//----- nvinfo : EIATTR_EXTERNS
	.align		4
        /*0024*/ 	.byte	0x04, 0x0f
        /*0026*/ 	.short	(.L_195 - .L_194)


	//   ....[0]....
	.align		4
.L_194:
        /*0028*/ 	.word	index@(__assertfail)


	//----- nvinfo : EIATTR_ANNOTATIONS
	.align		4
.L_195:
        /*002c*/ 	.byte	0x04, 0x55
        /*002e*/ 	.short	(.L_197 - .L_196)


	//   ....[0]....
.L_196:
        /* <DEDUP_REMOVED lines=32> */
        /*0224*/ 	.byte	0xb0, 0xe5, 0x01, 0x00


	//----- nvinfo : EIATTR_MERCURY_ISA_VERSION
	.align		4
.L_197:
        /*0228*/ 	.byte	0x03, 0x5f
        /*022a*/ 	.short	0x0101


	//----- nvinfo : EIATTR_UNUSED_LOAD_BYTE_OFFSET
	.align		4
        /*022c*/ 	.byte	0x04, 0x44
        /*022e*/ 	.short	(.L_199 - .L_198)


	//   ....[0]....
.L_198:
        /*0230*/ 	.word	0x00000a70
        /*0234*/ 	.word	0x0000fff0


	//   ....[1]....
        /*0238*/ 	.word	0x00016f60
        /*023c*/ 	.word	0x0000fff0


	//----- nvinfo : EIATTR_INT_WARP_WIDE_INSTR_OFFSETS
	.align		4
.L_199:
        /*0240*/ 	.byte	0x04, 0x31
        /*0242*/ 	.short	(.L_201 - .L_200)


	//   ....[0]....
.L_200:
        /*0244*/ 	.word	0x00000160


	//   ....[1]....
        /*0248*/ 	.word	0x000001a0


	//   ....[2]....
        /*024c*/ 	.word	0x00000210


	//   ....[3]....
        /*0250*/ 	.word	0x0001ace0


	//   ....[4]....
        /*0254*/ 	.word	0x0001ad70


	//   ....[5]....
        /*0258*/ 	.word	0x0001b4c0


	//   ....[6]....
        /*025c*/ 	.word	0x0001cca0


	//   ....[7]....
        /*0260*/ 	.word	0x0001cd30


	//----- nvinfo : EIATTR_COOP_GROUP_MASK_REGIDS
	.align		4
.L_201:
        /*0264*/ 	.byte	0x04, 0x29
        /*0266*/ 	.short	(.L_203 - .L_202)


	//   ....[0]....
.L_202:
        /*0268*/ 	.word	0xffffffff


	//   ....[1]....
        /*026c*/ 	.word	0xffffffff


	//   ....[2]....
        /*0270*/ 	.word	0xffffffff


	//   ....[3]....
        /*0274*/ 	.word	0xffffffff


	//   ....[4]....
        /*0278*/ 	.word	0xffffffff


	//   ....[5]....
        /*027c*/ 	.word	0xffffffff


	//   ....[6]....
        /*0280*/ 	.word	0xffffffff


	//   ....[7]....
        /*0284*/ 	.word	0xffffffff


	//   ....[8]....
        /*0288*/ 	.word	0xffffffff


	//   ....[9]....
        /*028c*/ 	.word	0xffffffff


	//   ....[10]....
        /*0290*/ 	.word	0xffffffff


	//   ....[11]....
        /*0294*/ 	.word	0xffffffff


	//   ....[12]....
        /*0298*/ 	.word	0xffffffff


	//   ....[13]....
        /*029c*/ 	.word	0xffffffff


	//   ....[14]....
        /*02a0*/ 	.word	0xffffffff


	//   ....[15]....
        /*02a4*/ 	.word	0xffffffff


	//   ....[16]....
        /*02a8*/ 	.word	0xffffffff


	//   ....[17]....
        /*02ac*/ 	.word	0xffffffff


	//   ....[18]....
        /*02b0*/ 	.word	0xffffffff


	//   ....[19]....
        /*02b4*/ 	.word	0xffffffff


	//   ....[20]....
        /*02b8*/ 	.word	0xffffffff


	//   ....[21]....
        /*02bc*/ 	.word	0xffffffff


	//   ....[22]....
        /*02c0*/ 	.word	0xffffffff


	//   ....[23]....
        /*02c4*/ 	.word	0xffffffff


	//   ....[24]....
        /*02c8*/ 	.word	0xffffffff


	//   ....[25]....
        /*02cc*/ 	.word	0xffffffff


	//   ....[26]....
        /*02d0*/ 	.word	0xffffffff


	//   ....[27]....
        /*02d4*/ 	.word	0xffffffff


	//   ....[28]....
        /*02d8*/ 	.word	0xffffffff


	//   ....[29]....
        /*02dc*/ 	.word	0xffffffff


	//   ....[30]....
        /*02e0*/ 	.word	0xffffffff


	//   ....[31]....
        /*02e4*/ 	.word	0xffffffff


	//   ....[32]....
        /*02e8*/ 	.word	0xffffffff


	//   ....[33]....
        /*02ec*/ 	.word	0xffffffff


	//   ....[34]....
        /*02f0*/ 	.word	0xffffffff


	//   ....[35]....
        /*02f4*/ 	.word	0xffffffff


	//   ....[36]....
        /*02f8*/ 	.word	0xffffffff


	//   ....[37]....
        /*02fc*/ 	.word	0xffffffff


	//   ....[38]....
        /*0300*/ 	.word	0xffffffff


	//   ....[39]....
        /*0304*/ 	.word	0xffffffff


	//   ....[40]....
        /*0308*/ 	.word	0xffffffff


	//   ....[41]....
        /*030c*/ 	.word	0xffffffff


	//   ....[42]....
        /*0310*/ 	.word	0xffffffff


	//   ....[43]....
        /*0314*/ 	.word	0xffffffff


	//   ....[44]....
        /*0318*/ 	.word	0xffffffff


	//   ....[45]....
        /*031c*/ 	.word	0xffffffff


	//   ....[46]....
        /*0320*/ 	.word	0xffffffff


	//   ....[47]....
        /*0324*/ 	.word	0xffffffff


	//   ....[48]....
        /*0328*/ 	.word	0xffffffff


	//   ....[49]....
        /*032c*/ 	.word	0xffffffff


	//   ....[50]....
        /*0330*/ 	.word	0xffffffff


	//   ....[51]....
        /*0334*/ 	.word	0xffffffff


	//   ....[52]....
        /*0338*/ 	.word	0xffffffff


	//   ....[53]....
        /*033c*/ 	.word	0xffffffff


	//   ....[54]....
        /*0340*/ 	.word	0xffffffff


	//   ....[55]....
        /*0344*/ 	.word	0xffffffff


	//   ....[56]....
        /*0348*/ 	.word	0xffffffff


	//   ....[57]....
        /*034c*/ 	.word	0xffffffff


	//   ....[58]....
        /*0350*/ 	.word	0xffffffff


	//   ....[59]....
        /*0354*/ 	.word	0xffffffff


	//   ....[60]....
        /*0358*/ 	.word	0xffffffff


	//   ....[61]....
        /*035c*/ 	.word	0xffffffff


	//   ....[62]....
        /*0360*/ 	.word	0xffffffff


	//   ....[63]....
        /*0364*/ 	.word	0xffffffff


	//   ....[64]....
        /*0368*/ 	.word	0xffffffff


	//   ....[65]....
        /*036c*/ 	.word	0xffffffff


	//   ....[66]....
        /*0370*/ 	.word	0xffffffff


	//   ....[67]....
        /*0374*/ 	.word	0xffffffff


	//   ....[68]....
        /*0378*/ 	.word	0xffffffff


	//   ....[69]....
        /*037c*/ 	.word	0xffffffff


	//   ....[70]....
        /*0380*/ 	.word	0xffffffff


	//   ....[71]....
        /*0384*/ 	.word	0xffffffff


	//   ....[72]....
        /*0388*/ 	.word	0xffffffff


	//   ....[73]....
        /*038c*/ 	.word	0xffffffff


	//   ....[74]....
        /*0390*/ 	.word	0xffffffff


	//   ....[75]....
        /*0394*/ 	.word	0xffffffff


	//   ....[76]....
        /*0398*/ 	.word	0xffffffff


	//   ....[77]....
        /*039c*/ 	.word	0xffffffff


	//   ....[78]....
        /*03a0*/ 	.word	0xffffffff


	//   ....[79]....
        /*03a4*/ 	.word	0xffffffff


	//   ....[80]....
        /*03a8*/ 	.word	0xffffffff


	//   ....[81]....
        /*03ac*/ 	.word	0xffffffff


	//   ....[82]....
        /*03b0*/ 	.word	0xffffffff


	//   ....[83]....
        /*03b4*/ 	.word	0xffffffff


	//   ....[84]....
        /*03b8*/ 	.word	0xffffffff


	//   ....[85]....
        /*03bc*/ 	.word	0xffffffff


	//   ....[86]....
        /*03c0*/ 	.word	0xffffffff


	//   ....[87]....
        /*03c4*/ 	.word	0xffffffff


	//   ....[88]....
        /*03c8*/ 	.word	0xffffffff


	//   ....[89]....
        /*03cc*/ 	.word	0xffffffff


	//   ....[90]....
        /*03d0*/ 	.word	0xffffffff


	//   ....[91]....
        /*03d4*/ 	.word	0xffffffff


	//   ....[92]....
        /*03d8*/ 	.word	0xffffffff


	//   ....[93]....
        /*03dc*/ 	.word	0xffffffff


	//   ....[94]....
        /*03e0*/ 	.word	0xffffffff


	//   ....[95]....
        /*03e4*/ 	.word	0x0500000f


	//   ....[96]....
        /*03e8*/ 	.word	0x0500000f


	//----- nvinfo : EIATTR_COOP_GROUP_INSTR_OFFSETS
	.align		4
.L_203:
        /*03ec*/ 	.byte	0x04, 0x28
        /*03ee*/ 	.short	(.L_205 - .L_204)


	//   ....[0]....
.L_204:
        /*03f0*/ 	.word	0x00000070


	//   ....[1]....
        /*03f4*/ 	.word	0x00000170


	//   ....[2]....
        /*03f8*/ 	.word	0x000001c0


	//   ....[3]....
        /*03fc*/ 	.word	0x000003f0


	//   ....[4]....
        /*0400*/ 	.word	0x00000550


	//   ....[5]....
        /*0404*/ 	.word	0x00000670


	//   ....[6]....
        /*0408*/ 	.word	0x000007d0


	//   ....[7]....
        /*040c*/ 	.word	0x00001c00


	//   ....[8]....
        /*0410*/ 	.word	0x00004970


	//   ....[9]....
        /*0414*/ 	.word	0x00004ea0


	//   ....[10]....
        /*0418*/ 	.word	0x00005b10


	//   ....[11]....
        /*041c*/ 	.word	0x00005b90


	//   ....[12]....
        /*0420*/ 	.word	0x0000a3c0


	//   ....[13]....
        /*0424*/ 	.word	0x0000a4d0


	//   ....[14]....
        /*0428*/ 	.word	0x0000b520


	//   ....[15]....
        /*042c*/ 	.word	0x0000b570


	//   ....[16]....
        /*0430*/ 	.word	0x0000e650


	//   ....[17]....
        /*0434*/ 	.word	0x0000e670


	//   ....[18]....
        /*0438*/ 	.word	0x0000e690


	//   ....[19]....
        /*043c*/ 	.word	0x0000e6c0


	//   ....[20]....
        /*0440*/ 	.word	0x000138f0


	//   ....[21]....
        /*0444*/ 	.word	0x00013a00


	//   ....[22]....
        /*0448*/ 	.word	0x00014a20


	//   ....[23]....
        /*044c*/ 	.word	0x00014aa0


	//   ....[24]....
        /*0450*/ 	.word	0x000167b0


	//   ....[25]....
        /*0454*/ 	.word	0x000167c0


	//   ....[26]....
        /*0458*/ 	.word	0x00016840


	//   ....[27]....
        /*045c*/ 	.word	0x00016850


	//   ....[28]....
        /*0460*/ 	.word	0x00017830


	//   ....[29]....
        /*0464*/ 	.word	0x00017840


	//   ....[30]....
        /*0468*/ 	.word	0x00017850


	//   ....[31]....
        /*046c*/ 	.word	0x00017860


	//   ....[32]....
        /*0470*/ 	.word	0x00017870


	//   ....[33]....
        /*0474*/ 	.word	0x00017880


	//   ....[34]....
        /*0478*/ 	.word	0x00017890


	//   ....[35]....
        /*047c*/ 	.word	0x000178a0


	//   ....[36]....
        /*0480*/ 	.word	0x000178d0


	//   ....[37]....
        /*0484*/ 	.word	0x000178e0


	//   ....[38]....
        /*0488*/ 	.word	0x00017910


	//   ....[39]....
        /*048c*/ 	.word	0x00017920


	//   ....[40]....
        /*0490*/ 	.word	0x00017950


	//   ....[41]....
        /*0494*/ 	.word	0x00017960


	//   ....[42]....
        /*0498*/ 	.word	0x00017990


	//   ....[43]....
        /*049c*/ 	.word	0x000179a0


	//   ....[44]....
        /*04a0*/ 	.word	0x000179b0


	//   ....[45]....
        /*04a4*/ 	.word	0x000179e0


	//   ....[46]....
        /*04a8*/ 	.word	0x000179f0


	//   ....[47]....
        /*04ac*/ 	.word	0x00017a10


	//   ....[48]....
        /*04b0*/ 	.word	0x00017a30


	//   ....[49]....
        /*04b4*/ 	.word	0x00017a60


	//   ....[50]....
        /*04b8*/ 	.word	0x00017a90


	//   ....[51]....
        /*04bc*/ 	.word	0x00017aa0


	//   ....[52]....
        /*04c0*/ 	.word	0x00017ad0


	//   ....[53]....
        /*04c4*/ 	.word	0x00017ae0


	//   ....[54]....
        /*04c8*/ 	.word	0x00017b30


	//   ....[55]....
        /*04cc*/ 	.word	0x00017b40


	//   ....[56]....
        /*04d0*/ 	.word	0x00017b50


	//   ....[57]....
        /*04d4*/ 	.word	0x00017b60


	//   ....[58]....
        /*04d8*/ 	.word	0x00017b90


	//   ....[59]....
        /*04dc*/ 	.word	0x00017bb0


	//   ....[60]....
        /*04e0*/ 	.word	0x000195c0


	//   ....[61]....
        /*04e4*/ 	.word	0x00019790


	//   ....[62]....
        /*04e8*/ 	.word	0x000197c0


	//   ....[63]....
        /*04ec*/ 	.word	0x000197f0


	//   ....[64]....
        /*04f0*/ 	.word	0x00019830


	//   ....[65]....
        /*04f4*/ 	.word	0x00019860


	//   ....[66]....
        /*04f8*/ 	.word	0x000198a0


	//   ....[67]....
        /*04fc*/ 	.word	0x00019a30


	//   ....[68]....
        /*0500*/ 	.word	0x00019a60


	//   ....[69]....
        /*0504*/ 	.word	0x00019a90


	//   ....[70]....
        /*0508*/ 	.word	0x00019ac0


	//   ....[71]....
        /*050c*/ 	.word	0x00019af0


	//   ....[72]....
        /*0510*/ 	.word	0x00019b30


	//   ....[73]....
        /*0514*/ 	.word	0x00019bd0


	//   ....[74]....
        /*0518*/ 	.word	0x00019c60


	//   ....[75]....
        /*051c*/ 	.word	0x00019d10


	//   ....[76]....
        /*0520*/ 	.word	0x0001b5a0


	//   ....[77]....
        /*0524*/ 	.word	0x0001d840


	//   ....[78]....
        /*0528*/ 	.word	0x0001d870


	//   ....[79]....
        /*052c*/ 	.word	0x0001d8a0


	//   ....[80]....
        /*0530*/ 	.word	0x0001d8d0


	//   ....[81]....
        /*0534*/ 	.word	0x0001d900


	//   ....[82]....
        /*0538*/ 	.word	0x0001d910


	//   ....[83]....
        /*053c*/ 	.word	0x0001d940


	//   ....[84]....
        /*0540*/ 	.word	0x0001d950


	//   ....[85]....
        /*0544*/ 	.word	0x0001da90


	//   ....[86]....
        /*0548*/ 	.word	0x0001dac0


	//   ....[87]....
        /*054c*/ 	.word	0x0001daf0


	//   ....[88]....
        /*0550*/ 	.word	0x0001db20


	//   ....[89]....
        /*0554*/ 	.word	0x0001db50


	//   ....[90]....
        /*0558*/ 	.word	0x0001db90


	//   ....[91]....
        /*055c*/ 	.word	0x0001dc20


	//   ....[92]....
        /*0560*/ 	.word	0x0001dcc0


	//   ....[93]....
        /*0564*/ 	.word	0x0001dd20


	//   ....[94]....
        /*0568*/ 	.word	0x0001e3c0


	//   ....[95]....
        /*056c*/ 	.word	0x0001ea80


	//   ....[96]....
        /*0570*/ 	.word	0x0001eef0


	//----- nvinfo : EIATTR_REG_RECONFIG
	.align		4
.L_205:
        /*0574*/ 	.byte	0x01, 0x54
	.zero		2


	//----- nvinfo : EIATTR_SYSCALL_OFFSETS
	.align		4
        /*0578*/ 	.byte	0x04, 0x46
        /*057a*/ 	.short	(.L_207 - .L_206)


	//   ....[0]....
.L_206:
        /*057c*/ 	.word	0x00001d80


	//   ....[1]....
        /*0580*/ 	.word	0x0001af10


	//   ....[2]....
        /*0584*/ 	.word	0x0001b070


	//   ....[3]....
        /*0588*/ 	.word	0x0001b1b0


	//   ....[4]....
        /*058c*/ 	.word	0x0001b2d0


	//----- nvinfo : EIATTR_MBARRIER_INSTR_OFFSETS
	.align		4
.L_207:
        /*0590*/ 	.byte	0x04, 0x39
        /*0592*/ 	.short	(.L_209 - .L_208)


	//   ....[0]....
.L_208:
        /*0594*/ 	.word	0x000002a0
        /*0598*/ 	.word	0x000000ff
        /*059c*/ 	.word	0x0002e800
        /*05a0*/ 	.short	0x0100
        /*05a2*/ 	.byte	0x08
	.zero		1


	//   ....[1]....
        /*05a4*/ 	.word	0x000002b0
        /*05a8*/ 	.word	0x000000ff
        /*05ac*/ 	.word	0x0002e820
        /*05b0*/ 	.short	0x0100
        /*05b2*/ 	.byte	0x08
	.zero		1


	//   ....[2]....
        /*05b4*/ 	.word	0x000003a0
        /*05b8*/ 	.word	0x000000ff
        /*05bc*/ 	.word	0x0002e830
        /*05c0*/ 	.short	0x0100
        /*05c2*/ 	.byte	0x08
	.zero		1


	//   ....[3]....
        /*05c4*/ 	.word	0x000003b0
        /*05c8*/ 	.word	0x000000ff
        /*05cc*/ 	.word	0x0002e840
        /*05d0*/ 	.short	0x0100
        /*05d2*/ 	.byte	0x08
	.zero		1


	//   ....[4]....
        /*05d4*/ 	.word	0x000003c0
        /*05d8*/ 	.word	0x000000ff
        /*05dc*/ 	.word	0x0002e838
        /*05e0*/ 	.short	0x0100
        /*05e2*/ 	.byte	0x08
	.zero		1


	//   ....[5]....
        /*05e4*/ 	.word	0x000003d0
        /*05e8*/ 	.word	0x000000ff
        /*05ec*/ 	.word	0x0002e848
        /*05f0*/ 	.short	0x0100
        /*05f2*/ 	.byte	0x08
	.zero		1


	//   ....[6]....
        /*05f4*/ 	.word	0x00000500
        /*05f8*/ 	.word	0x000000ff
        /*05fc*/ 	.word	0x0002e850
        /*0600*/ 	.short	0x0100
        /*0602*/ 	.byte	0x08
	.zero		1


	//   ....[7]....
        /*0604*/ 	.word	0x00000510
        /*0608*/ 	.word	0x000000ff
        /*060c*/ 	.word	0x0002e860
        /*0610*/ 	.short	0x0100
        /*0612*/ 	.byte	0x08
	.zero		1


	//   ....[8]....
        /*0614*/ 	.word	0x00000520
        /*0618*/ 	.word	0x000000ff
        /*061c*/ 	.word	0x0002e858
        /*0620*/ 	.short	0x0100
        /*0622*/ 	.byte	0x08
	.zero		1


	//   ....[9]....
        /*0624*/ 	.word	0x00000530
        /*0628*/ 	.word	0x000000ff
        /*062c*/ 	.word	0x0002e868
        /*0630*/ 	.short	0x0100
        /*0632*/ 	.byte	0x08
	.zero		1


	//   ....[10]....
        /*0634*/ 	.word	0x00000620
        /*0638*/ 	.word	0x000000ff
        /*063c*/ 	.word	0x0002e870
        /*0640*/ 	.short	0x0100
        /*0642*/ 	.byte	0x06
	.zero		1


	//   ....[11]....
        /*0644*/ 	.word	0x00000630
        /*0648*/ 	.word	0x000000ff
        /*064c*/ 	.word	0x0002e880
        /*0650*/ 	.short	0x0100
        /*0652*/ 	.byte	0x06
	.zero		1


	//   ....[12]....
        /*0654*/ 	.word	0x00000640
        /*0658*/ 	.word	0x000000ff
        /*065c*/ 	.word	0x0002e878
        /*0660*/ 	.short	0x0100
        /*0662*/ 	.byte	0x06
	.zero		1


	//   ....[13]....
        /*0664*/ 	.word	0x00000650
        /*0668*/ 	.word	0x000000ff
        /*066c*/ 	.word	0x0002e888
        /*0670*/ 	.short	0x0100
        /*0672*/ 	.byte	0x06
	.zero		1


	//   ....[14]....
        /*0674*/ 	.word	0x00000780
        /*0678*/ 	.word	0x000000ff
        /*067c*/ 	.word	0x0002e890
        /*0680*/ 	.short	0x0100
        /*0682*/ 	.byte	0x08
	.zero		1


	//   ....[15]....
        /*0684*/ 	.word	0x00000790
        /*0688*/ 	.word	0x000000ff
        /*068c*/ 	.word	0x0002e8a0
        /*0690*/ 	.short	0x0100
        /*0692*/ 	.byte	0x08
	.zero		1


	//   ....[16]....
        /*0694*/ 	.word	0x000007a0
        /*0698*/ 	.word	0x000000ff
        /*069c*/ 	.word	0x0002e898
        /*06a0*/ 	.short	0x0100
        /*06a2*/ 	.byte	0x08
	.zero		1


	//   ....[17]....
        /*06a4*/ 	.word	0x000007b0
        /*06a8*/ 	.word	0x000000ff
        /*06ac*/ 	.word	0x0002e8a8
        /*06b0*/ 	.short	0x0100
        /*06b2*/ 	.byte	0x08
	.zero		1


	//   ....[18]....
        /*06b4*/ 	.word	0x000008e0
        /*06b8*/ 	.word	0x000000ff
        /*06bc*/ 	.word	0x0002e8b0
        /*06c0*/ 	.short	0x0100
        /*06c2*/ 	.byte	0x08
	.zero		1


	//   ....[19]....
        /*06c4*/ 	.word	0x000008f0
        /*06c8*/ 	.word	0x000000ff
        /*06cc*/ 	.word	0x0002e8c0
        /*06d0*/ 	.short	0x0100
        /*06d2*/ 	.byte	0x08
	.zero		1


	//   ....[20]....
        /*06d4*/ 	.word	0x00000900
        /*06d8*/ 	.word	0x000000ff
        /*06dc*/ 	.word	0x0002e8b8
        /*06e0*/ 	.short	0x0100
        /*06e2*/ 	.byte	0x08
	.zero		1


	//   ....[21]....
        /*06e4*/ 	.word	0x00000910
        /*06e8*/ 	.word	0x000000ff
        /*06ec*/ 	.word	0x0002e8c8
        /*06f0*/ 	.short	0x0100
        /*06f2*/ 	.byte	0x08
	.zero		1


	//   ....[22]....
        /*06f4*/ 	.word	0x00001e00
        /*06f8*/ 	.word	0x000000ff
        /*06fc*/ 	.word	0x0002e800
        /*0700*/ 	.short	0x010a
        /*0702*/ 	.byte	0x29
	.zero		1


	//   ....[23]....
        /*0704*/ 	.word	0x00001e80
        /*0708*/ 	.word	0x00000003
        /*070c*/ 	.word	0x0002e830
        /*0710*/ 	.short	0x010a
        /*0712*/ 	.byte	0x3f
	.zero		1


	//   ....[24]....
        /*0714*/ 	.word	0x00001ec0
        /*0718*/ 	.word	0x00000003
        /*071c*/ 	.word	0x0002e830
        /*0720*/ 	.short	0x010a
        /*0722*/ 	.byte	0x3f
	.zero		1


	//   ....[25]....
        /*0724*/ 	.word	0x00002b30
        /*0728*/ 	.word	0x00000003
        /*072c*/ 	.word	0x00000000
        /*0730*/ 	.short	0x0101
        /*0732*/ 	.byte	0x3f
	.zero		1


	//   ....[26]....
        /*0734*/ 	.word	0x00007340
        /*0738*/ 	.word	0x000000ff
        /*073c*/ 	.word	0x0002e830
        /*0740*/ 	.short	0x010a
        /*0742*/ 	.byte	0x06
	.zero		1


	//   ....[27]....
        /*0744*/ 	.word	0x00007380
        /*0748*/ 	.word	0x000000ff
        /*074c*/ 	.word	0x0002e830
        /*0750*/ 	.short	0x010a
        /*0752*/ 	.byte	0x06
	.zero		1


	//   ....[28]....
        /*0754*/ 	.word	0x00007f60
        /*0758*/ 	.word	0x000000ff
        /*075c*/ 	.word	0x0002e850
        /*0760*/ 	.short	0x010a
        /*0762*/ 	.byte	0x06
	.zero		1


	//   ....[29]....
        /*0764*/ 	.word	0x00007fa0
        /*0768*/ 	.word	0x000000ff
        /*076c*/ 	.word	0x0002e850
        /*0770*/ 	.short	0x010a
        /*0772*/ 	.byte	0x06
	.zero		1


	//   ....[30]....
        /*0774*/ 	.word	0x00008320
        /*0778*/ 	.word	0x0000000c
        /*077c*/ 	.word	0x00000000
        /*0780*/ 	.short	0x0101
        /*0782*/ 	.byte	0x3f
	.zero		1


	//   ....[31]....
        /*0784*/ 	.word	0x0000c760
        /*0788*/ 	.word	0x000000ff
        /*078c*/ 	.word	0x00000000
        /*0790*/ 	.short	0x0101
        /*0792*/ 	.byte	0x06
	.zero		1


	//   ....[32]....
        /*0794*/ 	.word	0x0000d1c0
        /*0798*/ 	.word	0x000000ff
        /*079c*/ 	.word	0x0002e830
        /*07a0*/ 	.short	0x010a
        /*07a2*/ 	.byte	0x06
	.zero		1


	//   ....[33]....
        /*07a4*/ 	.word	0x0000d200
        /*07a8*/ 	.word	0x000000ff
        /*07ac*/ 	.word	0x0002e830
        /*07b0*/ 	.short	0x010a
        /*07b2*/ 	.byte	0x06
	.zero		1


	//   ....[34]....
        /*07b4*/ 	.word	0x0000dde0
        /*07b8*/ 	.word	0x000000ff
        /*07bc*/ 	.word	0x0002e850
        /*07c0*/ 	.short	0x010a
        /*07c2*/ 	.byte	0x06
	.zero		1


	//   ....[35]....
        /*07c4*/ 	.word	0x0000de20
        /*07c8*/ 	.word	0x000000ff
        /*07cc*/ 	.word	0x0002e850
        /*07d0*/ 	.short	0x010a
        /*07d2*/ 	.byte	0x06
	.zero		1


	//   ....[36]....
        /*07d4*/ 	.word	0x0000fcc0
        /*07d8*/ 	.word	0x00000006
        /*07dc*/ 	.word	0x00000000
        /*07e0*/ 	.short	0x0101
        /*07e2*/ 	.byte	0x3f
	.zero		1


	//   ....[37]....
        /*07e4*/ 	.word	0x0000ffd0
        /*07e8*/ 	.word	0x000000ff
        /*07ec*/ 	.word	0x00000000
        /*07f0*/ 	.short	0x0101
        /*07f2*/ 	.byte	0x06
	.zero		1


	//   ....[38]....
        /*07f4*/ 	.word	0x00010870
        /*07f8*/ 	.word	0x000000ff
        /*07fc*/ 	.word	0x0002e830
        /*0800*/ 	.short	0x010a
        /*0802*/ 	.byte	0x06
	.zero		1


	//   ....[39]....
        /*0804*/ 	.word	0x000108b0
        /*0808*/ 	.word	0x000000ff
        /*080c*/ 	.word	0x0002e830
        /*0810*/ 	.short	0x010a
        /*0812*/ 	.byte	0x06
	.zero		1


	//   ....[40]....
        /*0814*/ 	.word	0x00011490
        /*0818*/ 	.word	0x000000ff
        /*081c*/ 	.word	0x0002e850
        /*0820*/ 	.short	0x010a
        /*0822*/ 	.byte	0x06
	.zero		1


	//   ....[41]....
        /*0824*/ 	.word	0x000114d0
        /*0828*/ 	.word	0x000000ff
        /*082c*/ 	.word	0x0002e850
        /*0830*/ 	.short	0x010a
        /*0832*/ 	.byte	0x06
	.zero		1


	//   ....[42]....
        /*0834*/ 	.word	0x00011890
        /*0838*/ 	.word	0x00000003
        /*083c*/ 	.word	0x00000000
        /*0840*/ 	.short	0x0101
        /*0842*/ 	.byte	0x3f
	.zero		1


	//   ....[43]....
        /*0844*/ 	.word	0x00015c90
        /*0848*/ 	.word	0x000000ff
        /*084c*/ 	.word	0x00000000
        /*0850*/ 	.short	0x0101
        /*0852*/ 	.byte	0x06
	.zero		1


	//   ....[44]....
        /*0854*/ 	.word	0x00016400
        /*0858*/ 	.word	0x000000ff
        /*085c*/ 	.word	0x0002e850
        /*0860*/ 	.short	0x010a
        /*0862*/ 	.byte	0x04
	.zero		1


	//   ....[45]....
        /*0864*/ 	.word	0x00016440
        /*0868*/ 	.word	0x000000ff
        /*086c*/ 	.word	0x0002e850
        /*0870*/ 	.short	0x010a
        /*0872*/ 	.byte	0x04
	.zero		1


	//   ....[46]....
        /*0874*/ 	.word	0x00016b70
        /*0878*/ 	.word	0x000000ff
        /*087c*/ 	.word	0x00000000
        /*0880*/ 	.short	0x0101
        /*0882*/ 	.byte	0x04
	.zero		1


	//   ....[47]....
        /*0884*/ 	.word	0x00018570
        /*0888*/ 	.word	0x00000003
        /*088c*/ 	.word	0x00000000
        /*0890*/ 	.short	0x0101
        /*0892*/ 	.byte	0x3f
	.zero		1


	//   ....[48]....
        /*0894*/ 	.word	0x0001b7d0
        /*0898*/ 	.word	0x00000004
        /*089c*/ 	.word	0x0002e880
        /*08a0*/ 	.short	0x010a
        /*08a2*/ 	.byte	0x3f
	.zero		1


	//   ....[49]....
        /*08a4*/ 	.word	0x0001b990
        /*08a8*/ 	.word	0x00000004
        /*08ac*/ 	.word	0x0002e840
        /*08b0*/ 	.short	0x010a
        /*08b2*/ 	.byte	0x3f
	.zero		1


	//   ....[50]....
        /*08b4*/ 	.word	0x0001bcd0
        /*08b8*/ 	.word	0x000000ff
        /*08bc*/ 	.word	0x0002e820
        /*08c0*/ 	.short	0x010a
        /*08c2*/ 	.byte	0x29
	.zero		1


	//   ....[51]....
        /*08c4*/ 	.word	0x0001bf80
        /*08c8*/ 	.word	0x00000004
        /*08cc*/ 	.word	0x0002e880
        /*08d0*/ 	.short	0x010a
        /*08d2*/ 	.byte	0x3f
	.zero		1


	//   ....[52]....
        /*08d4*/ 	.word	0x0001c1f0
        /*08d8*/ 	.word	0x00000004
        /*08dc*/ 	.word	0x0002e840
        /*08e0*/ 	.short	0x010a
        /*08e2*/ 	.byte	0x3f
	.zero		1


	//   ....[53]....
        /*08e4*/ 	.word	0x0001c4c0
        /*08e8*/ 	.word	0x00000013
        /*08ec*/ 	.word	0x0002e870
        /*08f0*/ 	.short	0x010a
        /*08f2*/ 	.byte	0x3f
	.zero		1


	//   ....[54]....
        /*08f4*/ 	.word	0x0001c530
        /*08f8*/ 	.word	0x00000013
        /*08fc*/ 	.word	0x0002e860
        /*0900*/ 	.short	0x010a
        /*0902*/ 	.byte	0x3f
	.zero		1


	//   ....[55]....
        /*0904*/ 	.word	0x0001cbd0
        /*0908*/ 	.word	0x00000013
        /*090c*/ 	.word	0x0002e850
        /*0910*/ 	.short	0x0101
        /*0912*/ 	.byte	0x3f
	.zero		1


	//   ....[56]....
        /*0914*/ 	.word	0x0001cc30
        /*0918*/ 	.word	0x00000013
        /*091c*/ 	.word	0x00000000
        /*0920*/ 	.short	0x0101
        /*0922*/ 	.byte	0x3f
	.zero		1


	//   ....[57]....
        /*0924*/ 	.word	0x0001ce10
        /*0928*/ 	.word	0x00000011
        /*092c*/ 	.word	0x0002e870
        /*0930*/ 	.short	0x010a
        /*0932*/ 	.byte	0x3f
	.zero		1


	//   ....[58]....
        /*0934*/ 	.word	0x0001cea0
        /*0938*/ 	.word	0x00000011
        /*093c*/ 	.word	0x0002e860
        /*0940*/ 	.short	0x010a
        /*0942*/ 	.byte	0x3f
	.zero		1


	//   ....[59]....
        /*0944*/ 	.word	0x0001d560
        /*0948*/ 	.word	0x00000011
        /*094c*/ 	.word	0x0002e850
        /*0950*/ 	.short	0x0101
        /*0952*/ 	.byte	0x3f
	.zero		1


	//   ....[60]....
        /*0954*/ 	.word	0x0001d5a0
        /*0958*/ 	.word	0x00000000
        /*095c*/ 	.word	0x00000000
        /*0960*/ 	.short	0x0101
        /*0962*/ 	.byte	0x3f
	.zero		1


	//   ....[61]....
        /*0964*/ 	.word	0x0001e340
        /*0968*/ 	.word	0x00000000
        /*096c*/ 	.word	0x0002e820
        /*0970*/ 	.short	0x010a
        /*0972*/ 	.byte	0x3f
	.zero		1


	//   ....[62]....
        /*0974*/ 	.word	0x0001e500
        /*0978*/ 	.word	0x00000006
        /*097c*/ 	.word	0x00000000
        /*0980*/ 	.short	0x010a
        /*0982*/ 	.byte	0x3f
	.zero		1


	//   ....[63]....
        /*0984*/ 	.word	0x0001e570
        /*0988*/ 	.word	0x00000007
        /*098c*/ 	.word	0x00000000
        /*0990*/ 	.short	0x010a
        /*0992*/ 	.byte	0x3f
	.zero		1


	//   ....[64]....
        /*0994*/ 	.word	0x0001e5d0
        /*0998*/ 	.word	0x00000004
        /*099c*/ 	.word	0x0002e860
        /*09a0*/ 	.short	0x010a
        /*09a2*/ 	.byte	0x3f
	.zero		1


	//   ....[65]....
        /*09a4*/ 	.word	0x0001e620
        /*09a8*/ 	.word	0x00000003
        /*09ac*/ 	.word	0x0002e860
        /*09b0*/ 	.short	0x010a
        /*09b2*/ 	.byte	0x3f
	.zero		1


	//   ....[66]....
        /*09b4*/ 	.word	0x0001e660
        /*09b8*/ 	.word	0x00000004
        /*09bc*/ 	.word	0x0002e880
        /*09c0*/ 	.short	0x010a
        /*09c2*/ 	.byte	0x3f
	.zero		1


	//   ....[67]....
        /*09c4*/ 	.word	0x0001e680
        /*09c8*/ 	.word	0x00000003
        /*09cc*/ 	.word	0x0002e880
        /*09d0*/ 	.short	0x010a
        /*09d2*/ 	.byte	0x3f
	.zero		1


	//   ....[68]....
        /*09d4*/ 	.word	0x0001e6f0
        /*09d8*/ 	.word	0x00000003
        /*09dc*/ 	.word	0x0002e800
        /*09e0*/ 	.short	0x010a
        /*09e2*/ 	.byte	0x3f
	.zero		1


	//   ....[69]....
        /*09e4*/ 	.word	0x0001e740
        /*09e8*/ 	.word	0x00000003
        /*09ec*/ 	.word	0x0002e830
        /*09f0*/ 	.short	0x010a
        /*09f2*/ 	.byte	0x3f
	.zero		1


	//   ....[70]....
        /*09f4*/ 	.word	0x0001e7a0
        /*09f8*/ 	.word	0x0000000f
        /*09fc*/ 	.word	0x0002e830
        /*0a00*/ 	.short	0x010a
        /*0a02*/ 	.byte	0x3f
	.zero		1


	//   ....[71]....
        /*0a04*/ 	.word	0x0001e800
        /*0a08*/ 	.word	0x0000000f
        /*0a0c*/ 	.word	0x0002e850
        /*0a10*/ 	.short	0x010a
        /*0a12*/ 	.byte	0x3f
	.zero		1


	//   ....[72]....
        /*0a14*/ 	.word	0x0001e860
        /*0a18*/ 	.word	0x00000003
        /*0a1c*/ 	.word	0x0002e830
        /*0a20*/ 	.short	0x010a
        /*0a22*/ 	.byte	0x3f
	.zero		1


	//   ....[73]....
        /*0a24*/ 	.word	0x0001e8c0
        /*0a28*/ 	.word	0x00000003
        /*0a2c*/ 	.word	0x0002e850
        /*0a30*/ 	.short	0x010a
        /*0a32*/ 	.byte	0x3f
	.zero		1


	//   ....[74]....
        /*0a34*/ 	.word	0x0001e920
        /*0a38*/ 	.word	0x00000003
        /*0a3c*/ 	.word	0x0002e830
        /*0a40*/ 	.short	0x010a
        /*0a42*/ 	.byte	0x3f
	.zero		1


	//   ....[75]....
        /*0a44*/ 	.word	0x0001e980
        /*0a48*/ 	.word	0x00000003
        /*0a4c*/ 	.word	0x0002e850
        /*0a50*/ 	.short	0x010a
        /*0a52*/ 	.byte	0x3f
	.zero		1


	//   ....[76]....
        /*0a54*/ 	.word	0x0001e9e0
        /*0a58*/ 	.word	0x00000005
        /*0a5c*/ 	.word	0x0002e850
        /*0a60*/ 	.short	0x010a
        /*0a62*/ 	.byte	0x3f
	.zero		1


	//   ....[77]....
        /*0a64*/ 	.word	0x0001eb30
        /*0a68*/ 	.word	0x00000004
        /*0a6c*/ 	.word	0x0002e880
        /*0a70*/ 	.short	0x010a
        /*0a72*/ 	.byte	0x3f
	.zero		1


	//   ....[78]....
        /*0a74*/ 	.word	0x0001eb80
        /*0a78*/ 	.word	0x00000004
        /*0a7c*/ 	.word	0x0002e840
        /*0a80*/ 	.short	0x010a
        /*0a82*/ 	.byte	0x3f
	.zero		1


	//   ....[79]....
        /*0a84*/ 	.word	0x0001ebe0
        /*0a88*/ 	.word	0x00000003
        /*0a8c*/ 	.word	0x0002e820
        /*0a90*/ 	.short	0x010a
        /*0a92*/ 	.byte	0x3f
	.zero		1


	//   ....[80]....
        /*0a94*/ 	.word	0x0001ec30
        /*0a98*/ 	.word	0x00000004
        /*0a9c*/ 	.word	0x0002e880
        /*0aa0*/ 	.short	0x010a
        /*0aa2*/ 	.byte	0x3f
	.zero		1


	//   ....[81]....
        /*0aa4*/ 	.word	0x0001ec80
        /*0aa8*/ 	.word	0x00000004
        /*0aac*/ 	.word	0x0002e840
        /*0ab0*/ 	.short	0x010a
        /*0ab2*/ 	.byte	0x3f
	.zero		1


	//   ....[82]....
        /*0ab4*/ 	.word	0x0001ecd0
        /*0ab8*/ 	.word	0x00000013
        /*0abc*/ 	.word	0x0002e870
        /*0ac0*/ 	.short	0x010a
        /*0ac2*/ 	.byte	0x3f
	.zero		1


	//   ....[83]....
        /*0ac4*/ 	.word	0x0001ed20
        /*0ac8*/ 	.word	0x00000013
        /*0acc*/ 	.word	0x0002e860
        /*0ad0*/ 	.short	0x010a
        /*0ad2*/ 	.byte	0x3f
	.zero		1


	//   ....[84]....
        /*0ad4*/ 	.word	0x0001ed70
        /*0ad8*/ 	.word	0x00000011
        /*0adc*/ 	.word	0x0002e870
        /*0ae0*/ 	.short	0x010a
        /*0ae2*/ 	.byte	0x3f
	.zero		1


	//   ....[85]....
        /*0ae4*/ 	.word	0x0001edc0
        /*0ae8*/ 	.word	0x00000011
        /*0aec*/ 	.word	0x0002e860
        /*0af0*/ 	.short	0x010a
        /*0af2*/ 	.byte	0x3f
	.zero		1


	//   ....[86]....
        /*0af4*/ 	.word	0x0001ee10
        /*0af8*/ 	.word	0x00000000
        /*0afc*/ 	.word	0x0002e820
        /*0b00*/ 	.short	0x010a
        /*0b02*/ 	.byte	0x3f
	.zero		1


	//   ....[87]....
        /*0b04*/ 	.word	0x0001efb0
        /*0b08*/ 	.word	0x00000006
        /*0b0c*/ 	.word	0x00000000
        /*0b10*/ 	.short	0x010a
        /*0b12*/ 	.byte	0x3f
	.zero		1


	//   ....[88]....
        /*0b14*/ 	.word	0x0001f000
        /*0b18*/ 	.word	0x00000007
        /*0b1c*/ 	.word	0x00000000
        /*0b20*/ 	.short	0x010a
        /*0b22*/ 	.byte	0x3f
	.zero		1


	//   ....[89]....
        /*0b24*/ 	.word	0x0001f050
        /*0b28*/ 	.word	0x00000004
        /*0b2c*/ 	.word	0x0002e860
        /*0b30*/ 	.short	0x010a
        /*0b32*/ 	.byte	0x3f
	.zero		1


	//   ....[90]....
        /*0b34*/ 	.word	0x0001f0a0
        /*0b38*/ 	.word	0x00000003
        /*0b3c*/ 	.word	0x0002e860
        /*0b40*/ 	.short	0x010a
        /*0b42*/ 	.byte	0x3f
	.zero		1


	//   ....[91]....
        /*0b44*/ 	.word	0x0001f0f0
        /*0b48*/ 	.word	0x00000004
        /*0b4c*/ 	.word	0x0002e880
        /*0b50*/ 	.short	0x010a
        /*0b52*/ 	.byte	0x3f
	.zero		1


	//----- nvinfo : EIATTR_NUM_MBARRIERS
	.align		4
.L_209:
        /*0b54*/ 	.byte	0x03, 0x38
        /*0b56*/ 	.short	0x0016


	//----- nvinfo : EIATTR_EXIT_INSTR_OFFSETS
	.align		4
        /*0b58*/ 	.byte	0x04, 0x1c
        /*0b5a*/ 	.short	(.L_211 - .L_210)


	//   ....[0]....
.L_210:
        /*0b5c*/ 	.word	0x00000ab0


	//   ....[1]....
        /*0b60*/ 	.word	0x00019560


	//   ....[2]....
        /*0b64*/ 	.word	0x0001e6d0


	//----- nvinfo : EIATTR_MAX_THREADS
	.align		4
.L_211:
        /*0b68*/ 	.byte	0x04, 0x05
        /*0b6a*/ 	.short	(.L_213 - .L_212)
.L_212:
        /*0b6c*/ 	.word	0x00000180
        /*0b70*/ 	.word	0x00000001
        /*0b74*/ 	.word	0x00000001


	//----- nvinfo : EIATTR_CRS_STACK_SIZE
	.align		4
.L_213:
        /*0b78*/ 	.byte	0x04, 0x1e
        /*0b7a*/ 	.short	(.L_215 - .L_214)
.L_214:
        /*0b7c*/ 	.word	0x00000000


	//----- nvinfo : EIATTR_CBANK_PARAM_SIZE
	.align		4
.L_215:
        /*0b80*/ 	.byte	0x03, 0x19
        /*0b82*/ 	.short	0x0a70


	//----- nvinfo : EIATTR_PARAM_CBANK
	.align		4
        /*0b84*/ 	.byte	0x04, 0x0a
        /*0b86*/ 	.short	(.L_217 - .L_216)
	.align		4
.L_216:
        /*0b88*/ 	.word	index@(.nv.constant0._ZN7cutlass13device_kernelIN5flash11enable_sm90INS1_16FlashAttnFwdSm90INS1_25CollectiveMainloopFwdSm90ILi2EN4cute5tupleIJNS5_1CILi1EEES8_S8_EEENS6_IJNS7_ILi128EEENS7_ILi224EEESA_EEELi128ENS_12float_e4m3_tEfNS_4arch4Sm90ELb0ELb1ELb0ELb1ELb0ELb0ELb0ELb1ELb1ELb0ELb0ELb0EEENS1_21CollectiveEpilogueFwdINS6_IJSA_SA_SB_EEES9_NS_10bfloat16_tESF_Li256ELb1ELb0ELb0ELb1EEENS1_36VarlenDynamicPersistentTileSchedulerILi128ELi224ELi256ELi128ELb0ELb0ELb1ELb1ELb0ELb1EEEEEEEEEvNT_6ParamsE)
        /*0b8c*/ 	.short	0x0210
        /*0b8e*/ 	.short	0x0a70


	//----- nvinfo : EIATTR_SW_WAR
	.align		4
.L_217:
        /*0b90*/ 	.byte	0x04, 0x36
        /*0b92*/ 	.short	(.L_219 - .L_218)
.L_218:
        /*0b94*/ 	.word	0x00000008
.L_219:


//--------------------- .nv.info._ZN7cutlass13device_kernelIN5flash11enable_sm90INS1_16FlashAttnFwdSm90INS1_25CollectiveMainloopFwdSm90ILi2EN4cute5tupleIJNS5_1CILi1EEES8_S8_EEENS6_IJNS7_ILi128EEENS7_ILi224EEESA_EEELi128ENS_12float_e4m3_tEfNS_4arch4Sm90ELb0ELb1ELb0ELb1ELb0ELb1ELb0ELb1ELb1ELb0ELb0ELb0EEENS1_21CollectiveEpilogueFwdINS6_IJSA_SA_SB_EEES9_NS_10bfloat16_tESF_Li256ELb1ELb0ELb0ELb1EEENS1_36VarlenDynamicPersistentTileSchedulerILi128ELi224ELi256ELi128ELb0ELb0ELb1ELb1ELb0ELb1EEEEEEEEEvNT_6ParamsE --------------------------
	.section	.nv.info._ZN7cutlass13device_kernelIN5flash11enable_sm90INS1_16FlashAttnFwdSm90INS1_25CollectiveMainloopFwdSm90ILi2EN4cute5tupleIJNS5_1CILi1EEES8_S8_EEENS6_IJNS7_ILi128EEENS7_ILi224EEESA_EEELi128ENS_12float_e4m3_tEfNS_4arch4Sm90ELb0ELb1ELb0ELb1ELb0ELb1ELb0ELb1ELb1ELb0ELb0ELb0EEENS1_21CollectiveEpilogueFwdINS6_IJSA_SA_SB_EEES9_NS_10bfloat16_tESF_Li256ELb1ELb0ELb0ELb1EEENS1_36VarlenDynamicPersistentTileSchedulerILi128ELi224ELi256ELi128ELb0ELb0ELb1ELb1ELb0ELb1EEEEEEEEEvNT_6ParamsE,"",@"SHT_CUDA_INFO"
	.sectionflags	@""
	.align	4


	//----- nvinfo : EIATTR_CUDA_API_VERSION
	.align		4
        /*0000*/ 	.byte	0x04, 0x37
        /*0002*/ 	.short	(.L_221 - .L_220)
.L_220:
        /*0004*/ 	.word	0x00000082


	//----- nvinfo : EIATTR_KPARAM_INFO
	.align		4
.L_221:
        /*0008*/ 	.byte	0x04, 0x17
        /*000a*/ 	.short	(.L_223 - .L_222)
.L_222:
        /*000c*/ 	.word	0x00000000
        /*0010*/ 	.short	0x0000
        /*0012*/ 	.short	0x0070
        /*0014*/ 	.byte	0x00, 0xf0, 0x01, 0x28


	//----- nvinfo : EIATTR_SPARSE_MMA_MASK
	.align		4
.L_223:
        /*0018*/ 	.byte	0x03, 0x50
        /*001a*/ 	.short	0x0000


	//----- nvinfo : EIATTR_MAXREG_COUNT
	.align		4
        /*001c*/ 	.byte	0x03, 0x1b
        /*001e*/ 	.short	0x00a8


	//----- nvinfo : EIATTR_NUM_BARRIERS
	.align		4
        /*0020*/ 	.byte	0x02, 0x4c
        /*0022*/ 	.byte	0x10
	.zero		1


	//----- nvinfo : EIATTR_EXTERNS
	.align		4
        /*0024*/ 	.byte	0x04, 0x0f
        /*0026*/ 	.short	(.L_225 - .L_224)


	//   ....[0]....
	.align		4
.L_224:
        /*0028*/ 	.word	index@(__assertfail)


	//----- nvinfo : EIATTR_ANNOTATIONS
	.align		4
.L_225:
        /*002c*/ 	.byte	0x04, 0x55
        /*002e*/ 	.short	(.L_227 - .L_226)


	//   ....[0]....
.L_226:
        /* <DEDUP_REMOVED lines=162> */


	//----- nvinfo : EIATTR_MERCURY_ISA_VERSION
	.align		4
.L_227:
        /*0a40*/ 	.byte	0x03, 0x5f
        /*0a42*/ 	.short	0x0101


	//----- nvinfo : EIATTR_UNUSED_LOAD_BYTE_OFFSET
	.align		4
        /*0a44*/ 	.byte	0x04, 0x44
        /*0a46*/ 	.short	(.L_229 - .L_228)


	//   ....[0]....
.L_228:
        /*0a48*/ 	.word	0x00000b50
        /*0a4c*/ 	.word	0x0000fff0


	//   ....[1]....
        /*0a50*/ 	.word	0x00029fd0
        /*0a54*/ 	.word	0x0000fff0


	//----- nvinfo : EIATTR_INT_WARP_WIDE_INSTR_OFFSETS
	.align		4
.L_229:
        /*0a58*/ 	.byte	0x04, 0x31
        /*0a5a*/ 	.short	(.L_231 - .L_230)


	//   ....[0]....
.L_230:
        /*0a5c*/ 	.word	0x000001c0


	//   ....[1]....
        /*0a60*/ 	.word	0x00000200


	//   ....[2]....
        /*0a64*/ 	.word	0x00000270


	//   ....[3]....
        /*0a68*/ 	.word	0x0002f250


	//   ....[4]....
        /*0a6c*/ 	.word	0x0002f2f0


	//   ....[5]....
        /*0a70*/ 	.word	0x0002f9b0


	//   ....[6]....
        /*0a74*/ 	.word	0x0002fa20


	//   ....[7]....
        /*0a78*/ 	.word	0x00031460


	//   ....[8]....
        /*0a7c*/ 	.word	0x00031500


	//----- nvinfo : EIATTR_COOP_GROUP_MASK_REGIDS
	.align		4
.L_231:
        /*0a80*/ 	.byte	0x04, 0x29
        /*0a82*/ 	.short	(.L_233 - .L_232)


	//   ....[0]....
.L_232:
        /*0a84*/ 	.word	0xffffffff


	//   ....[1]....
        /*0a88*/ 	.word	0xffffffff


	//   ....[2]....
        /*0a8c*/ 	.word	0xffffffff


	//   ....[3]....
        /*0a90*/ 	.word	0xffffffff


	//   ....[4]....
        /*0a94*/ 	.word	0xffffffff


	//   ....[5]....
        /*0a98*/ 	.word	0xffffffff


	//   ....[6]....
        /*0a9c*/ 	.word	0xffffffff


	//   ....[7]....
        /*0aa0*/ 	.word	0xffffffff


	//   ....[8]....
        /*0aa4*/ 	.word	0xffffffff


	//   ....[9]....
        /*0aa8*/ 	.word	0xffffffff


	//   ....[10]....
        /*0aac*/ 	.word	0xffffffff


	//   ....[11]....
        /*0ab0*/ 	.word	0xffffffff


	//   ....[12]....
        /*0ab4*/ 	.word	0xffffffff


	//   ....[13]....
        /*0ab8*/ 	.word	0xffffffff


	//   ....[14]....
        /*0abc*/ 	.word	0xffffffff


	//   ....[15]....
        /*0ac0*/ 	.word	0xffffffff


	//   ....[16]....
        /*0ac4*/ 	.word	0xffffffff


	//   ....[17]....
        /*0ac8*/ 	.word	0xffffffff


	//   ....[18]....
        /*0acc*/ 	.word	0xffffffff


	//   ....[19]....
        /*0ad0*/ 	.word	0xffffffff


	//   ....[20]....
        /*0ad4*/ 	.word	0xffffffff


	//   ....[21]....
        /*0ad8*/ 	.word	0xffffffff


	//   ....[22]....
        /*0adc*/ 	.word	0xffffffff


	//   ....[23]....
        /*0ae0*/ 	.word	0xffffffff


	//   ....[24]....
        /*0ae4*/ 	.word	0xffffffff


	//   ....[25]....
        /*0ae8*/ 	.word	0xffffffff


	//   ....[26]....
        /*0aec*/ 	.word	0xffffffff


	//   ....[27]....
        /*0af0*/ 	.word	0xffffffff


	//   ....[28]....
        /*0af4*/ 	.word	0xffffffff


	//   ....[29]....
        /*0af8*/ 	.word	0xffffffff


	//   ....[30]....
        /*0afc*/ 	.word	0xffffffff


	//   ....[31]....
        /*0b00*/ 	.word	0xffffffff


	//   ....[32]....
        /*0b04*/ 	.word	0xffffffff


	//   ....[33]....
        /*0b08*/ 	.word	0xffffffff


	//   ....[34]....
        /*0b0c*/ 	.word	0xffffffff


	//   ....[35]....
        /*0b10*/ 	.word	0xffffffff


	//   ....[36]....
        /*0b14*/ 	.word	0xffffffff


	//   ....[37]....
        /*0b18*/ 	.word	0xffffffff


	//   ....[38]....
        /*0b1c*/ 	.word	0xffffffff


	//   ....[39]....
        /*0b20*/ 	.word	0xffffffff


	//   ....[40]....
        /*0b24*/ 	.word	0xffffffff


	//   ....[41]....
        /*0b28*/ 	.word	0xffffffff


	//   ....[42]....
        /*0b2c*/ 	.word	0xffffffff


	//   ....[43]....
        /*0b30*/ 	.word	0xffffffff


	//   ....[44]....
        /*0b34*/ 	.word	0xffffffff


	//   ....[45]....
        /*0b38*/ 	.word	0xffffffff


	//   ....[46]....
        /*0b3c*/ 	.word	0xffffffff


	//   ....[47]....
        /*0b40*/ 	.word	0xffffffff


	//   ....[48]....
        /*0b44*/ 	.word	0xffffffff


	//   ....[49]....
        /*0b48*/ 	.word	0xffffffff


	//   ....[50]....
        /*0b4c*/ 	.word	0xffffffff


	//   ....[51]....
        /*0b50*/ 	.word	0xffffffff


	//   ....[52]....
        /*0b54*/ 	.word	0xffffffff


	//   ....[53]....
        /*0b58*/ 	.word	0xffffffff


	//   ....[54]....
        /*0b5c*/ 	.word	0xffffffff


	//   ....[55]....
        /*0b60*/ 	.word	0xffffffff


	//   ....[56]....
        /*0b64*/ 	.word	0xffffffff


	//   ....[57]....
        /*0b68*/ 	.word	0xffffffff


	//   ....[58]....
        /*0b6c*/ 	.word	0xffffffff


	//   ....[59]....
        /*0b70*/ 	.word	0xffffffff


	//   ....[60]....
        /*0b74*/ 	.word	0xffffffff


	//   ....[61]....
        /*0b78*/ 	.word	0xffffffff


	//   ....[62]....
        /*0b7c*/ 	.word	0xffffffff


	//   ....[63]....
        /*0b80*/ 	.word	0xffffffff


	//   ....[64]....
        /*0b84*/ 	.word	0xffffffff


	//   ....[65]....
        /*0b88*/ 	.word	0xffffffff


	//   ....[66]....
        /*0b8c*/ 	.word	0xffffffff


	//   ....[67]....
        /*0b90*/ 	.word	0xffffffff


	//   ....[68]....
        /*0b94*/ 	.word	0xffffffff


	//   ....[69]....
        /*0b98*/ 	.word	0xffffffff


	//   ....[70]....
        /*0b9c*/ 	.word	0xffffffff


	//   ....[71]....
        /*0ba0*/ 	.word	0xffffffff


	//   ....[72]....
        /*0ba4*/ 	.word	0xffffffff


	//   ....[73]....
        /*0ba8*/ 	.word	0xffffffff


	//   ....[74]....
        /*0bac*/ 	.word	0xffffffff


	//   ....[75]....
        /*0bb0*/ 	.word	0xffffffff


	//   ....[76]....
        /*0bb4*/ 	.word	0xffffffff


	//   ....[77]....
        /*0bb8*/ 	.word	0xffffffff


	//   ....[78]....
        /*0bbc*/ 	.word	0xffffffff


	//   ....[79]....
        /*0bc0*/ 	.word	0xffffffff


	//   ....[80]....
        /*0bc4*/ 	.word	0xffffffff


	//   ....[81]....
        /*0bc8*/ 	.word	0xffffffff


	//   ....[82]....
        /*0bcc*/ 	.word	0xffffffff


	//   ....[83]....
        /*0bd0*/ 	.word	0xffffffff


	//   ....[84]....
        /*0bd4*/ 	.word	0xffffffff


	//   ....[85]....
        /*0bd8*/ 	.word	0xffffffff


	//   ....[86]....
        /*0bdc*/ 	.word	0xffffffff


	//   ....[87]....
        /*0be0*/ 	.word	0xffffffff


	//   ....[88]....
        /*0be4*/ 	.word	0xffffffff


	//   ....[89]....
        /*0be8*/ 	.word	0xffffffff


	//   ....[90]....
        /*0bec*/ 	.word	0xffffffff


	//   ....[91]....
        /*0bf0*/ 	.word	0xffffffff


	//   ....[92]....
        /*0bf4*/ 	.word	0xffffffff


	//   ....[93]....
        /*0bf8*/ 	.word	0xffffffff


	//   ....[94]....
        /*0bfc*/ 	.word	0xffffffff


	//   ....[95]....
        /*0c00*/ 	.word	0xffffffff


	//   ....[96]....
        /*0c04*/ 	.word	0x0500000f


	//   ....[97]....
        /*0c08*/ 	.word	0x0500000f


	//   ....[98]....
        /*0c0c*/ 	.word	0x0500000f


	//   ....[99]....
        /*0c10*/ 	.word	0x0500000f


	//   ....[100]....
        /*0c14*/ 	.word	0x0500000f


	//   ....[101]....
        /*0c18*/ 	.word	0x0500000f


	//   ....[102]....
        /*0c1c*/ 	.word	0x0500000f


	//   ....[103]....
        /*0c20*/ 	.word	0x0500000f


	//   ....[104]....
        /*0c24*/ 	.word	0x0500000f


	//   ....[105]....
        /*0c28*/ 	.word	0x0500000f


	//   ....[106]....
        /*0c2c*/ 	.word	0x0500000f


	//   ....[107]....
        /*0c30*/ 	.word	0x0500000f


	//   ....[108]....
        /*0c34*/ 	.word	0x0500000f


	//   ....[109]....
        /*0c38*/ 	.word	0x0500000f


	//   ....[110]....
        /*0c3c*/ 	.word	0x0500000f


	//   ....[111]....
        /*0c40*/ 	.word	0x0500000f


	//   ....[112]....
        /*0c44*/ 	.word	0x0500000f


	//   ....[113]....
        /*0c48*/ 	.word	0x0500000f


	//   ....[114]....
        /*0c4c*/ 	.word	0x0500000f


	//   ....[115]....
        /*0c50*/ 	.word	0x0500000f


	//   ....[116]....
        /*0c54*/ 	.word	0x0500000f


	//   ....[117]....
        /*0c58*/ 	.word	0x0500000f


	//   ....[118]....
        /*0c5c*/ 	.word	0x0500000f


	//   ....[119]....
        /*0c60*/ 	.word	0x0500000f


	//   ....[120]....
        /*0c64*/ 	.word	0x0500000f


	//   ....[121]....
        /*0c68*/ 	.word	0x0500000f


	//   ....[122]....
        /*0c6c*/ 	.word	0x0500000f


	//   ....[123]....
        /*0c70*/ 	.word	0x0500000f


	//   ....[124]....
        /*0c74*/ 	.word	0x0500000f


	//   ....[125]....
        /*0c78*/ 	.word	0x0500000f


	//   ....[126]....
        /*0c7c*/ 	.word	0x0500000f


	//   ....[127]....
        /*0c80*/ 	.word	0x0500000f


	//   ....[128]....
        /*0c84*/ 	.word	0x0500000f


	//   ....[129]....
        /*0c88*/ 	.word	0x0500000f


	//   ....[130]....
        /*0c8c*/ 	.word	0x0500000f


	//   ....[131]....
        /*0c90*/ 	.word	0x0500000f


	//   ....[132]....
        /*0c94*/ 	.word	0x0500000f


	//   ....[133]....
        /*0c98*/ 	.word	0x0500000f


	//   ....[134]....
        /*0c9c*/ 	.word	0x0500000f


	//   ....[135]....
        /*0ca0*/ 	.word	0x0500000f


	//   ....[136]....
        /*0ca4*/ 	.word	0x0500000f


	//   ....[137]....
        /*0ca8*/ 	.word	0x0500000f


	//   ....[138]....
        /*0cac*/ 	.word	0x0500000f


	//   ....[139]....
        /*0cb0*/ 	.word	0x0500000f


	//   ....[140]....
        /*0cb4*/ 	.word	0x0500000f


	//   ....[141]....
        /*0cb8*/ 	.word	0x0500000f


	//   ....[142]....
        /*0cbc*/ 	.word	0x0500000f


	//   ....[143]....
        /*0cc0*/ 	.word	0x0500000f


	//   ....[144]....
        /*0cc4*/ 	.word	0x0500000f


	//   ....[145]....
        /*0cc8*/ 	.word	0x0500000f


	//   ....[146]....
        /*0ccc*/ 	.word	0x0500000f


	//   ....[147]....
        /*0cd0*/ 	.word	0x0500000f


	//   ....[148]....
        /*0cd4*/ 	.word	0x0500000f


	//   ....[149]....
        /*0cd8*/ 	.word	0x0500000f


	//   ....[150]....
        /*0cdc*/ 	.word	0x0500000f


	//   ....[151]....
        /*0ce0*/ 	.word	0x0500000f


	//   ....[152]....
        /*0ce4*/ 	.word	0x0500000f


	//   ....[153]....
        /*0ce8*/ 	.word	0x0500000f


	//   ....[154]....
        /*0cec*/ 	.word	0x0500000f


	//   ....[155]....
        /*0cf0*/ 	.word	0x0500000f


	//   ....[156]....
        /*0cf4*/ 	.word	0x0500000f


	//   ....[157]....
        /*0cf8*/ 	.word	0x0500000f


	//   ....[158]....
        /*0cfc*/ 	.word	0x0500000f


	//   ....[159]....
        /*0d00*/ 	.word	0x0500000f


	//   ....[160]....
        /*0d04*/ 	.word	0x0500000f


	//   ....[161]....
        /*0d08*/ 	.word	0x0500000f


	//   ....[162]....
        /*0d0c*/ 	.word	0x0500000f


	//   ....[163]....
        /*0d10*/ 	.word	0x0500000f


	//   ....[164]....
        /*0d14*/ 	.word	0x0500000f


	//----- nvinfo : EIATTR_COOP_GROUP_INSTR_OFFSETS
	.align		4
.L_233:
        /*0d18*/ 	.byte	0x04, 0x28
        /*0d1a*/ 	.short	(.L_235 - .L_234)


	//   ....[0]....
.L_234:
        /*0d1c*/ 	.word	0x00000070


	//   ....[1]....
        /*0d20*/ 	.word	0x000001d0


	//   ....[2]....
        /*0d24*/ 	.word	0x00000220


	//   ....[3]....
        /*0d28*/ 	.word	0x00000450


	//   ....[4]....
        /*0d2c*/ 	.word	0x000005b0


	//   ....[5]....
        /*0d30*/ 	.word	0x000006d0


	//   ....[6]....
        /*0d34*/ 	.word	0x00000830


	//   ....[7]....
        /*0d38*/ 	.word	0x0000d200


	//   ....[8]....
        /*0d3c*/ 	.word	0x00015860


	//   ....[9]....
        /*0d40*/ 	.word	0x00015f20


	//   ....[10]....
        /*0d44*/ 	.word	0x00016960


	//   ....[11]....
        /*0d48*/ 	.word	0x000169e0


	//   ....[12]....
        /*0d4c*/ 	.word	0x0001bce0


	//   ....[13]....
        /*0d50*/ 	.word	0x0001be00


	//   ....[14]....
        /*0d54*/ 	.word	0x0001ce10


	//   ....[15]....
        /*0d58*/ 	.word	0x0001ce70


	//   ....[16]....
        /*0d5c*/ 	.word	0x000208d0


	//   ....[17]....
        /*0d60*/ 	.word	0x000209d0


	//   ....[18]....
        /*0d64*/ 	.word	0x000209f0


	//   ....[19]....
        /*0d68*/ 	.word	0x00020a60


	//   ....[20]....
        /*0d6c*/ 	.word	0x00026cc0


	//   ....[21]....
        /*0d70*/ 	.word	0x00026d60


	//   ....[22]....
        /*0d74*/ 	.word	0x000277f0


	//   ....[23]....
        /*0d78*/ 	.word	0x00027850


	//   ....[24]....
        /*0d7c*/ 	.word	0x00029720


	//   ....[25]....
        /*0d80*/ 	.word	0x00029780


	//   ....[26]....
        /*0d84*/ 	.word	0x000297a0


	//   ....[27]....
        /*0d88*/ 	.word	0x000297c0


	//   ....[28]....
        /*0d8c*/ 	.word	0x0002a6d0


	//   ....[29]....
        /*0d90*/ 	.word	0x0002a700


	//   ....[30]....
        /*0d94*/ 	.word	0x0002a730


	//   ....[31]....
        /*0d98*/ 	.word	0x0002a760


	//   ....[32]....
        /*0d9c*/ 	.word	0x0002a790


	//   ....[33]....
        /*0da0*/ 	.word	0x0002a7c0


	//   ....[34]....
        /*0da4*/ 	.word	0x0002a7f0


	//   ....[35]....
        /*0da8*/ 	.word	0x0002a820


	//   ....[36]....
        /*0dac*/ 	.word	0x0002a850


	//   ....[37]....
        /*0db0*/ 	.word	0x0002a880


	//   ....[38]....
        /*0db4*/ 	.word	0x0002a8b0


	//   ....[39]....
        /*0db8*/ 	.word	0x0002a8e0


	//   ....[40]....
        /*0dbc*/ 	.word	0x0002a910


	//   ....[41]....
        /*0dc0*/ 	.word	0x0002a940


	//   ....[42]....
        /*0dc4*/ 	.word	0x0002a970


	//   ....[43]....
        /*0dc8*/ 	.word	0x0002a9a0


	//   ....[44]....
        /*0dcc*/ 	.word	0x0002a9d0


	//   ....[45]....
        /*0dd0*/ 	.word	0x0002aa00


	//   ....[46]....
        /*0dd4*/ 	.word	0x0002aa30


	//   ....[47]....
        /*0dd8*/ 	.word	0x0002aa60


	//   ....[48]....
        /*0ddc*/ 	.word	0x0002aa90


	//   ....[49]....
        /*0de0*/ 	.word	0x0002aac0


	//   ....[50]....
        /*0de4*/ 	.word	0x0002aaf0


	//   ....[51]....
        /*0de8*/ 	.word	0x0002ab20


	//   ....[52]....
        /*0dec*/ 	.word	0x0002ab50


	//   ....[53]....
        /*0df0*/ 	.word	0x0002ab60


	//   ....[54]....
        /*0df4*/ 	.word	0x0002ab70


	//   ....[55]....
        /*0df8*/ 	.word	0x0002ab80


	//   ....[56]....
        /*0dfc*/ 	.word	0x0002ab90


	//   ....[57]....
        /*0e00*/ 	.word	0x0002aba0


	//   ....[58]....
        /*0e04*/ 	.word	0x0002abb0


	//   ....[59]....
        /*0e08*/ 	.word	0x0002abe0


	//   ....[60]....
        /*0e0c*/ 	.word	0x0002c780


	//   ....[61]....
        /*0e10*/ 	.word	0x0002c960


	//   ....[62]....
        /*0e14*/ 	.word	0x0002c990


	//   ....[63]....
        /*0e18*/ 	.word	0x0002c9c0


	//   ....[64]....
        /*0e1c*/ 	.word	0x0002ca00


	//   ....[65]....
        /*0e20*/ 	.word	0x0002ca30


	//   ....[66]....
        /*0e24*/ 	.word	0x0002ca60


	//   ....[67]....
        /*0e28*/ 	.word	0x0002cbf0


	//   ....[68]....
        /*0e2c*/ 	.word	0x0002cc20


	//   ....[69]....
        /*0e30*/ 	.word	0x0002cc50


	//   ....[70]....
        /*0e34*/ 	.word	0x0002cc80


	//   ....[71]....
        /*0e38*/ 	.word	0x0002ccb0


	//   ....[72]....
        /*0e3c*/ 	.word	0x0002cce0


	//   ....[73]....
        /*0e40*/ 	.word	0x0002cd90


	//   ....[74]....
        /*0e44*/ 	.word	0x0002cdd0


	//   ....[75]....
        /*0e48*/ 	.word	0x0002ce90


	//   ....[76]....
        /*0e4c*/ 	.word	0x0002e110


	//   ....[77]....
        /*0e50*/ 	.word	0x0002fbb0


	//   ....[78]....
        /*0e54*/ 	.word	0x00032000


	//   ....[79]....
        /*0e58*/ 	.word	0x00032030


	//   ....[80]....
        /*0e5c*/ 	.word	0x00032070


	//   ....[81]....
        /*0e60*/ 	.word	0x000320a0


	//   ....[82]....
        /*0e64*/ 	.word	0x000320d0


	//   ....[83]....
        /*0e68*/ 	.word	0x00032100


	//   ....[84]....
        /*0e6c*/ 	.word	0x00032130


	//   ....[85]....
        /*0e70*/ 	.word	0x00032160


	//   ....[86]....
        /*0e74*/ 	.word	0x00032310


	//   ....[87]....
        /*0e78*/ 	.word	0x00032340


	//   ....[88]....
        /*0e7c*/ 	.word	0x00032370


	//   ....[89]....
        /*0e80*/ 	.word	0x000323a0


	//   ....[90]....
        /*0e84*/ 	.word	0x000323d0


	//   ....[91]....
        /*0e88*/ 	.word	0x00032400


	//   ....[92]....
        /*0e8c*/ 	.word	0x000324c0


	//   ....[93]....
        /*0e90*/ 	.word	0x000324e0


	//   ....[94]....
        /*0e94*/ 	.word	0x00032550


	//   ....[95]....
        /*0e98*/ 	.word	0x00032cf0


	//   ....[96]....
        /*0e9c*/ 	.word	0x000331c0


	//   ....[97]....
        /*0ea0*/ 	.word	0x00033270


	//   ....[98]....
        /*0ea4*/ 	.word	0x00033310


	//   ....[99]....
        /*0ea8*/ 	.word	0x000333b0


	//   ....[100]....
        /*0eac*/ 	.word	0x00033450


	//   ....[101]....
        /*0eb0*/ 	.word	0x000334f0


	//   ....[102]....
        /*0eb4*/ 	.word	0x00033590


	//   ....[103]....
        /*0eb8*/ 	.word	0x00033630


	//   ....[104]....
        /*0ebc*/ 	.word	0x000336d0


	//   ....[105]....
        /*0ec0*/ 	.word	0x000337c0


	//   ....[106]....
        /*0ec4*/ 	.word	0x00033860


	//   ....[107]....
        /*0ec8*/ 	.word	0x00033900


	//   ....[108]....
        /*0ecc*/ 	.word	0x000339a0


	//   ....[109]....
        /*0ed0*/ 	.word	0x00033a40


	//   ....[110]....
        /*0ed4*/ 	.word	0x00033ae0


	//   ....[111]....
        /*0ed8*/ 	.word	0x00033b80


	//   ....[112]....
        /*0edc*/ 	.word	0x00033c20


	//   ....[113]....
        /*0ee0*/ 	.word	0x00033fb0


	//   ....[114]....
        /*0ee4*/ 	.word	0x000340e0


	//   ....[115]....
        /*0ee8*/ 	.word	0x00034210


	//   ....[116]....
        /*0eec*/ 	.word	0x00034290


	//   ....[117]....
        /*0ef0*/ 	.word	0x000342f0


	//   ....[118]....
        /*0ef4*/ 	.word	0x00034370


	//   ....[119]....
        /*0ef8*/ 	.word	0x000343d0


	//   ....[120]....
        /*0efc*/ 	.word	0x00034450


	//   ....[121]....
        /*0f00*/ 	.word	0x000344b0


	//   ....[122]....
        /*0f04*/ 	.word	0x00034530


	//   ....[123]....
        /*0f08*/ 	.word	0x00034590


	//   ....[124]....
        /*0f0c*/ 	.word	0x00034610


	//   ....[125]....
        /*0f10*/ 	.word	0x00034670


	//   ....[126]....
        /*0f14*/ 	.word	0x000346f0


	//   ....[127]....
        /*0f18*/ 	.word	0x00034750


	//   ....[128]....
        /*0f1c*/ 	.word	0x000347b0


	//   ....[129]....
        /*0f20*/ 	.word	0x00034810


	//   ....[130]....
        /*0f24*/ 	.word	0x00034890


	//   ....[131]....
        /*0f28*/ 	.word	0x000348f0


	//   ....[132]....
        /*0f2c*/ 	.word	0x00034980


	//   ....[133]....
        /*0f30*/ 	.word	0x000349e0


	//   ....[134]....
        /*0f34*/ 	.word	0x00034a50


	//   ....[135]....
        /*0f38*/ 	.word	0x00034ab0


	//   ....[136]....
        /*0f3c*/ 	.word	0x00034b30


	//   ....[137]....
        /*0f40*/ 	.word	0x00034b90


	//   ....[138]....
        /*0f44*/ 	.word	0x00034c10


	//   ....[139]....
        /*0f48*/ 	.word	0x00034c70


	//   ....[140]....
        /*0f4c*/ 	.word	0x00034cf0


	//   ....[141]....
        /*0f50*/ 	.word	0x00034d50


	//   ....[142]....
        /*0f54*/ 	.word	0x00034dc0


	//   ....[143]....
        /*0f58*/ 	.word	0x00034e20


	//   ....[144]....
        /*0f5c*/ 	.word	0x00034e80


	//   ....[145]....
        /*0f60*/ 	.word	0x00034fb0


	//   ....[146]....
        /*0f64*/ 	.word	0x00035290


	//   ....[147]....
        /*0f68*/ 	.word	0x000356c0


	//   ....[148]....
        /*0f6c*/ 	.word	0x00035760


	//   ....[149]....
        /*0f70*/ 	.word	0x000358a0


	//   ....[150]....
        /*0f74*/ 	.word	0x00035910


	//   ....[151]....
        /*0f78*/ 	.word	0x00035980


	//   ....[152]....
        /*0f7c*/ 	.word	0x000359f0


	//   ....[153]....
        /*0f80*/ 	.word	0x00035a60


	//   ....[154]....
        /*0f84*/ 	.word	0x00035ae0


	//   ....[155]....
        /*0f88*/ 	.word	0x00035b70


	//   ....[156]....
        /*0f8c*/ 	.word	0x00035c10


	//   ....[157]....
        /*0f90*/ 	.word	0x00035c80


	//   ....[158]....
        /*0f94*/ 	.word	0x00035cf0


	//   ....[159]....
        /*0f98*/ 	.word	0x00035d60


	//   ....[160]....
        /*0f9c*/ 	.word	0x00035de0


	//   ....[161]....
        /*0fa0*/ 	.word	0x00035e50


	//   ....[162]....
        /*0fa4*/ 	.word	0x00035ef0


	//   ....[163]....
        /*0fa8*/ 	.word	0x00035f80


	//   ....[164]....
        /*0fac*/ 	.word	0x000360b0


	//----- nvinfo : EIATTR_REG_RECONFIG
	.align		4
.L_235:
        /*0fb0*/ 	.byte	0x01, 0x54
	.zero		2


	//----- nvinfo : EIATTR_SYSCALL_OFFSETS
	.align		4
        /*0fb4*/ 	.byte	0x04, 0x46
        /*0fb6*/ 	.short	(.L_237 - .L_236)


	//   ....[0]....
.L_236:
        /*0fb8*/ 	.word	0x00001b50


	//   ....[1]....
        /*0fbc*/ 	.word	0x00001ca0


	//   ....[2]....
        /*0fc0*/ 	.word	0x0000d3c0


	//   ....[3]....
        /*0fc4*/ 	.word	0x0000d890


	//   ....[4]....
        /*0fc8*/ 	.word	0x0002f490


	//   ....[5]....
        /*0fcc*/ 	.word	0x0002f5e0


	//   ....[6]....
        /*0fd0*/ 	.word	0x0002f720


	//   ....[7]....
        /*0fd4*/ 	.word	0x0002f840


	//----- nvinfo : EIATTR_MBARRIER_INSTR_OFFSETS
	.align		4
.L_237:
        /*0fd8*/ 	.byte	0x04, 0x39
        /*0fda*/ 	.short	(.L_239 - .L_238)


	//   ....[0]....
.L_238:
        /*0fdc*/ 	.word	0x00000300
        /*0fe0*/ 	.word	0x000000ff
        /*0fe4*/ 	.word	0x0002e800
        /*0fe8*/ 	.short	0x0100
        /*0fea*/ 	.byte	0x08
	.zero		1


	//   ....[1]....
        /*0fec*/ 	.word	0x00000310
        /*0ff0*/ 	.word	0x000000ff
        /*0ff4*/ 	.word	0x0002e820
        /*0ff8*/ 	.short	0x0100
        /*0ffa*/ 	.byte	0x08
	.zero		1


	//   ....[2]....
        /*0ffc*/ 	.word	0x00000400
        /*1000*/ 	.word	0x000000ff
        /*1004*/ 	.word	0x0002e830
        /*1008*/ 	.short	0x0100
        /*100a*/ 	.byte	0x08
	.zero		1


	//   ....[3]....
        /*100c*/ 	.word	0x00000410
        /*1010*/ 	.word	0x000000ff
        /*1014*/ 	.word	0x0002e840
        /*1018*/ 	.short	0x0100
        /*101a*/ 	.byte	0x08
	.zero		1


	//   ....[4]....
        /*101c*/ 	.word	0x00000420
        /*1020*/ 	.word	0x000000ff
        /*1024*/ 	.word	0x0002e838
        /*1028*/ 	.short	0x0100
        /*102a*/ 	.byte	0x08
	.zero		1


	//   ....[5]....
        /*102c*/ 	.word	0x00000430
        /*1030*/ 	.word	0x000000ff
        /*1034*/ 	.word	0x0002e848
        /*1038*/ 	.short	0x0100
        /*103a*/ 	.byte	0x08
	.zero		1


	//   ....[6]....
        /*103c*/ 	.word	0x00000560
        /*1040*/ 	.word	0x000000ff
        /*1044*/ 	.word	0x0002e850
        /*1048*/ 	.short	0x0100
        /*104a*/ 	.byte	0x08
	.zero		1


	//   ....[7]....
        /*104c*/ 	.word	0x00000570
        /*1050*/ 	.word	0x000000ff
        /*1054*/ 	.word	0x0002e860
        /*1058*/ 	.short	0x0100
        /*105a*/ 	.byte	0x08
	.zero		1


	//   ....[8]....
        /*105c*/ 	.word	0x00000580
        /*1060*/ 	.word	0x000000ff
        /*1064*/ 	.word	0x0002e858
        /*1068*/ 	.short	0x0100
        /*106a*/ 	.byte	0x08
	.zero		1


	//   ....[9]....
        /*106c*/ 	.word	0x00000590
        /*1070*/ 	.word	0x000000ff
        /*1074*/ 	.word	0x0002e868
        /*1078*/ 	.short	0x0100
        /*107a*/ 	.byte	0x08
	.zero		1


	//   ....[10]....
        /*107c*/ 	.word	0x00000680
        /*1080*/ 	.word	0x000000ff
        /*1084*/ 	.word	0x0002e870
        /*1088*/ 	.short	0x0100
        /*108a*/ 	.byte	0x06
	.zero		1


	//   ....[11]....
        /*108c*/ 	.word	0x00000690
        /*1090*/ 	.word	0x000000ff
        /*1094*/ 	.word	0x0002e880
        /*1098*/ 	.short	0x0100
        /*109a*/ 	.byte	0x06
	.zero		1


	//   ....[12]....
        /*109c*/ 	.word	0x000006a0
        /*10a0*/ 	.word	0x000000ff
        /*10a4*/ 	.word	0x0002e878
        /*10a8*/ 	.short	0x0100
        /*10aa*/ 	.byte	0x06
	.zero		1


	//   ....[13]....
        /*10ac*/ 	.word	0x000006b0
        /*10b0*/ 	.word	0x000000ff
        /*10b4*/ 	.word	0x0002e888
        /*10b8*/ 	.short	0x0100
        /*10ba*/ 	.byte	0x06
	.zero		1


	//   ....[14]....
        /*10bc*/ 	.word	0x000007e0
        /*10c0*/ 	.word	0x000000ff
        /*10c4*/ 	.word	0x0002e890
        /*10c8*/ 	.short	0x0100
        /*10ca*/ 	.byte	0x08
	.zero		1


	//   ....[15]....
        /*10cc*/ 	.word	0x000007f0
        /*10d0*/ 	.word	0x000000ff
        /*10d4*/ 	.word	0x0002e8a0
        /*10d8*/ 	.short	0x0100
        /*10da*/ 	.byte	0x08
	.zero		1


	//   ....[16]....
        /*10dc*/ 	.word	0x00000800
        /*10e0*/ 	.word	0x000000ff
        /*10e4*/ 	.word	0x0002e898
        /*10e8*/ 	.short	0x0100
        /*10ea*/ 	.byte	0x08
	.zero		1


	//   ....[17]....
        /*10ec*/ 	.word	0x00000810
        /*10f0*/ 	.word	0x000000ff
        /*10f4*/ 	.word	0x0002e8a8
        /*10f8*/ 	.short	0x0100
        /*10fa*/ 	.byte	0x08
	.zero		1


	//   ....[18]....
        /*10fc*/ 	.word	0x00000940
        /*1100*/ 	.word	0x000000ff
        /*1104*/ 	.word	0x0002e8b0
        /*1108*/ 	.short	0x0100
        /*110a*/ 	.byte	0x08
	.zero		1


	//   ....[19]....
        /*110c*/ 	.word	0x00000950
        /*1110*/ 	.word	0x000000ff
        /*1114*/ 	.word	0x0002e8c0
        /*1118*/ 	.short	0x0100
        /*111a*/ 	.byte	0x08
	.zero		1


	//   ....[20]....
        /*111c*/ 	.word	0x00000960
        /*1120*/ 	.word	0x000000ff
        /*1124*/ 	.word	0x0002e8b8
        /*1128*/ 	.short	0x0100
        /*112a*/ 	.byte	0x08
	.zero		1


	//   ....[21]....
        /*112c*/ 	.word	0x00000970
        /*1130*/ 	.word	0x000000ff
        /*1134*/ 	.word	0x0002e8c8
        /*1138*/ 	.short	0x0100
        /*113a*/ 	.byte	0x08
	.zero		1


	//   ....[22]....
        /*113c*/ 	.word	0x000032c0
        /*1140*/ 	.word	0x00000068
        /*1144*/ 	.word	0x0002e890
        /*1148*/ 	.short	0x010a
        /*114a*/ 	.byte	0x3f
	.zero		1


	//   ....[23]....
        /*114c*/ 	.word	0x000075f0
        /*1150*/ 	.word	0x00000068
        /*1154*/ 	.word	0x0002e890
        /*1158*/ 	.short	0x010a
        /*115a*/ 	.byte	0x3f
	.zero		1


	//   ....[24]....
        /*115c*/ 	.word	0x0000b600
        /*1160*/ 	.word	0x00000068
        /*1164*/ 	.word	0x0002e890
        /*1168*/ 	.short	0x010a
        /*116a*/ 	.byte	0x3f
	.zero		1


	//   ....[25]....
        /*116c*/ 	.word	0x0000bd80
        /*1170*/ 	.word	0x0000002c
        /*1174*/ 	.word	0x00000000
        /*1178*/ 	.short	0x0101
        /*117a*/ 	.byte	0x3f
	.zero		1


	//   ....[26]....
        /*117c*/ 	.word	0x0000bdc0
        /*1180*/ 	.word	0x00000068
        /*1184*/ 	.word	0x0002e8b0
        /*1188*/ 	.short	0x010a
        /*118a*/ 	.byte	0x3f
	.zero		1


	//   ....[27]....
        /*118c*/ 	.word	0x0000c6a0
        /*1190*/ 	.word	0x00000068
        /*1194*/ 	.word	0x00000000
        /*1198*/ 	.short	0x0101
        /*119a*/ 	.byte	0x3f
	.zero		1


	//   ....[28]....
        /*119c*/ 	.word	0x0000d480
        /*11a0*/ 	.word	0x00000012
        /*11a4*/ 	.word	0x0002e800
        /*11a8*/ 	.short	0x010a
        /*11aa*/ 	.byte	0x3f
	.zero		1


	//   ....[29]....
        /*11ac*/ 	.word	0x0000d4d0
        /*11b0*/ 	.word	0x00000012
        /*11b4*/ 	.word	0x0002e800
        /*11b8*/ 	.short	0x010a
        /*11ba*/ 	.byte	0x3f
	.zero		1


	//   ....[30]....
        /*11bc*/ 	.word	0x0000e190
        /*11c0*/ 	.word	0x00000012
        /*11c4*/ 	.word	0x0002e800
        /*11c8*/ 	.short	0x010a
        /*11ca*/ 	.byte	0x3f
	.zero		1


	//   ....[31]....
        /*11cc*/ 	.word	0x00010660
        /*11d0*/ 	.word	0x00000012
        /*11d4*/ 	.word	0x0002e800
        /*11d8*/ 	.short	0x010a
        /*11da*/ 	.byte	0x3f
	.zero		1


	//   ....[32]....
        /*11dc*/ 	.word	0x00012730
        /*11e0*/ 	.word	0x00000000
        /*11e4*/ 	.word	0x0002e830
        /*11e8*/ 	.short	0x010a
        /*11ea*/ 	.byte	0x3f
	.zero		1


	//   ....[33]....
        /*11ec*/ 	.word	0x00012890
        /*11f0*/ 	.word	0x00000000
        /*11f4*/ 	.word	0x0002e830
        /*11f8*/ 	.short	0x010a
        /*11fa*/ 	.byte	0x3f
	.zero		1


	//   ....[34]....
        /*11fc*/ 	.word	0x00013a40
        /*1200*/ 	.word	0x00000000
        /*1204*/ 	.word	0x00000000
        /*1208*/ 	.short	0x0101
        /*120a*/ 	.byte	0x3f
	.zero		1


	//   ....[35]....
        /*120c*/ 	.word	0x000181f0
        /*1210*/ 	.word	0x0000000f
        /*1214*/ 	.word	0x0002e830
        /*1218*/ 	.short	0x010a
        /*121a*/ 	.byte	0x3f
	.zero		1


	//   ....[36]....
        /*121c*/ 	.word	0x00018240
        /*1220*/ 	.word	0x0000000f
        /*1224*/ 	.word	0x0002e830
        /*1228*/ 	.short	0x010a
        /*122a*/ 	.byte	0x3f
	.zero		1


	//   ....[37]....
        /*122c*/ 	.word	0x000196d0
        /*1230*/ 	.word	0x0000000f
        /*1234*/ 	.word	0x0002e850
        /*1238*/ 	.short	0x010a
        /*123a*/ 	.byte	0x3f
	.zero		1


	//   ....[38]....
        /*123c*/ 	.word	0x00019710
        /*1240*/ 	.word	0x0000000f
        /*1244*/ 	.word	0x0002e850
        /*1248*/ 	.short	0x010a
        /*124a*/ 	.byte	0x3f
	.zero		1


	//   ....[39]....
        /*124c*/ 	.word	0x00019b90
        /*1250*/ 	.word	0x00000014
        /*1254*/ 	.word	0x00000000
        /*1258*/ 	.short	0x0101
        /*125a*/ 	.byte	0x3f
	.zero		1


	//   ....[40]....
        /*125c*/ 	.word	0x0001e7a0
        /*1260*/ 	.word	0x00000000
        /*1264*/ 	.word	0x00000000
        /*1268*/ 	.short	0x0101
        /*126a*/ 	.byte	0x3f
	.zero		1


	//   ....[41]....
        /*126c*/ 	.word	0x0001eba0
        /*1270*/ 	.word	0x00000000
        /*1274*/ 	.word	0x0002e830
        /*1278*/ 	.short	0x010a
        /*127a*/ 	.byte	0x3f
	.zero		1


	//   ....[42]....
        /*127c*/ 	.word	0x0001ebf0
        /*1280*/ 	.word	0x00000000
        /*1284*/ 	.word	0x0002e830
        /*1288*/ 	.short	0x010a
        /*128a*/ 	.byte	0x3f
	.zero		1


	//   ....[43]....
        /*128c*/ 	.word	0x00020040
        /*1290*/ 	.word	0x00000003
        /*1294*/ 	.word	0x0002e850
        /*1298*/ 	.short	0x010a
        /*129a*/ 	.byte	0x3f
	.zero		1


	//   ....[44]....
        /*129c*/ 	.word	0x00020080
        /*12a0*/ 	.word	0x00000003
        /*12a4*/ 	.word	0x0002e850
        /*12a8*/ 	.short	0x010a
        /*12aa*/ 	.byte	0x3f
	.zero		1


	//   ....[45]....
        /*12ac*/ 	.word	0x00021d80
        /*12b0*/ 	.word	0x00000076
        /*12b4*/ 	.word	0x00000000
        /*12b8*/ 	.short	0x0101
        /*12ba*/ 	.byte	0x3f
	.zero		1


	//   ....[46]....
        /*12bc*/ 	.word	0x000222e0
        /*12c0*/ 	.word	0x00000014
        /*12c4*/ 	.word	0x00000000
        /*12c8*/ 	.short	0x0101
        /*12ca*/ 	.byte	0x3f
	.zero		1


	//   ....[47]....
        /*12cc*/ 	.word	0x00022c10
        /*12d0*/ 	.word	0x00000003
        /*12d4*/ 	.word	0x0002e830
        /*12d8*/ 	.short	0x010a
        /*12da*/ 	.byte	0x3f
	.zero		1


	//   ....[48]....
        /*12dc*/ 	.word	0x00022c60
        /*12e0*/ 	.word	0x00000003
        /*12e4*/ 	.word	0x0002e830
        /*12e8*/ 	.short	0x010a
        /*12ea*/ 	.byte	0x3f
	.zero		1


	//   ....[49]....
        /*12ec*/ 	.word	0x000240e0
        /*12f0*/ 	.word	0x00000003
        /*12f4*/ 	.word	0x0002e850
        /*12f8*/ 	.short	0x010a
        /*12fa*/ 	.byte	0x3f
	.zero		1


	//   ....[50]....
        /*12fc*/ 	.word	0x00024120
        /*1300*/ 	.word	0x00000003
        /*1304*/ 	.word	0x0002e850
        /*1308*/ 	.short	0x010a
        /*130a*/ 	.byte	0x3f
	.zero		1


	//   ....[51]....
        /*130c*/ 	.word	0x00024600
        /*1310*/ 	.word	0x0000000f
        /*1314*/ 	.word	0x00000000
        /*1318*/ 	.short	0x0101
        /*131a*/ 	.byte	0x3f
	.zero		1


	//   ....[52]....
        /*131c*/ 	.word	0x00028b20
        /*1320*/ 	.word	0x0000000d
        /*1324*/ 	.word	0x00000000
        /*1328*/ 	.short	0x0101
        /*132a*/ 	.byte	0x3f
	.zero		1


	//   ....[53]....
        /*132c*/ 	.word	0x00029270
        /*1330*/ 	.word	0x0000000d
        /*1334*/ 	.word	0x0002e850
        /*1338*/ 	.short	0x010a
        /*133a*/ 	.byte	0x3f
	.zero		1


	//   ....[54]....
        /*133c*/ 	.word	0x000292f0
        /*1340*/ 	.word	0x0000000d
        /*1344*/ 	.word	0x0002e850
        /*1348*/ 	.short	0x010a
        /*134a*/ 	.byte	0x3f
	.zero		1


	//   ....[55]....
        /*134c*/ 	.word	0x00029e70
        /*1350*/ 	.word	0x00000000
        /*1354*/ 	.word	0x00000000
        /*1358*/ 	.short	0x0101
        /*135a*/ 	.byte	0x3f
	.zero		1


	//   ....[56]....
        /*135c*/ 	.word	0x0002b6d0
        /*1360*/ 	.word	0x00000000
        /*1364*/ 	.word	0x00000000
        /*1368*/ 	.short	0x0101
        /*136a*/ 	.byte	0x3f
	.zero		1


	//   ....[57]....
        /*136c*/ 	.word	0x0002e220
        /*1370*/ 	.word	0x0000000c
        /*1374*/ 	.word	0x0002e820
        /*1378*/ 	.short	0x010a
        /*137a*/ 	.byte	0x3f
	.zero		1


	//   ....[58]....
        /*137c*/ 	.word	0x0002e2f0
        /*1380*/ 	.word	0x00000009
        /*1384*/ 	.word	0x0002e8a0
        /*1388*/ 	.short	0x010a
        /*138a*/ 	.byte	0x3f
	.zero		1


	//   ....[59]....
        /*138c*/ 	.word	0x0002e530
        /*1390*/ 	.word	0x00000009
        /*1394*/ 	.word	0x0002e8c0
        /*1398*/ 	.short	0x010a
        /*139a*/ 	.byte	0x3f
	.zero		1


	//   ....[60]....
        /*139c*/ 	.word	0x0002e910
        /*13a0*/ 	.word	0x00000007
        /*13a4*/ 	.word	0x0002e8a0
        /*13a8*/ 	.short	0x010a
        /*13aa*/ 	.byte	0x3f
	.zero		1


	//   ....[61]....
        /*13ac*/ 	.word	0x0002eb30
        /*13b0*/ 	.word	0x00000007
        /*13b4*/ 	.word	0x0002e8c0
        /*13b8*/ 	.short	0x010a
        /*13ba*/ 	.byte	0x3f
	.zero		1


	//   ....[62]....
        /*13bc*/ 	.word	0x0002fe40
        /*13c0*/ 	.word	0x00000005
        /*13c4*/ 	.word	0x0002e880
        /*13c8*/ 	.short	0x010a
        /*13ca*/ 	.byte	0x3f
	.zero		1


	//   ....[63]....
        /*13cc*/ 	.word	0x00030020
        /*13d0*/ 	.word	0x00000005
        /*13d4*/ 	.word	0x0002e840
        /*13d8*/ 	.short	0x010a
        /*13da*/ 	.byte	0x3f
	.zero		1


	//   ....[64]....
        /*13dc*/ 	.word	0x000303b0
        /*13e0*/ 	.word	0x00000004
        /*13e4*/ 	.word	0x0002e820
        /*13e8*/ 	.short	0x010a
        /*13ea*/ 	.byte	0x3f
	.zero		1


	//   ....[65]....
        /*13ec*/ 	.word	0x00030700
        /*13f0*/ 	.word	0x00000005
        /*13f4*/ 	.word	0x0002e880
        /*13f8*/ 	.short	0x010a
        /*13fa*/ 	.byte	0x3f
	.zero		1


	//   ....[66]....
        /*13fc*/ 	.word	0x00030970
        /*1400*/ 	.word	0x00000005
        /*1404*/ 	.word	0x0002e840
        /*1408*/ 	.short	0x010a
        /*140a*/ 	.byte	0x3f
	.zero		1


	//   ....[67]....
        /*140c*/ 	.word	0x00030c70
        /*1410*/ 	.word	0x00000014
        /*1414*/ 	.word	0x0002e870
        /*1418*/ 	.short	0x010a
        /*141a*/ 	.byte	0x3f
	.zero		1


	//   ....[68]....
        /*141c*/ 	.word	0x00030ce0
        /*1420*/ 	.word	0x00000014
        /*1424*/ 	.word	0x0002e860
        /*1428*/ 	.short	0x010a
        /*142a*/ 	.byte	0x3f
	.zero		1


	//   ....[69]....
        /*142c*/ 	.word	0x00031390
        /*1430*/ 	.word	0x00000014
        /*1434*/ 	.word	0x0002e850
        /*1438*/ 	.short	0x0101
        /*143a*/ 	.byte	0x3f
	.zero		1


	//   ....[70]....
        /*143c*/ 	.word	0x000313f0
        /*1440*/ 	.word	0x00000014
        /*1444*/ 	.word	0x00000000
        /*1448*/ 	.short	0x0101
        /*144a*/ 	.byte	0x3f
	.zero		1


	//   ....[71]....
        /*144c*/ 	.word	0x00031610
        /*1450*/ 	.word	0x00000011
        /*1454*/ 	.word	0x0002e870
        /*1458*/ 	.short	0x010a
        /*145a*/ 	.byte	0x3f
	.zero		1


	//   ....[72]....
        /*145c*/ 	.word	0x000316a0
        /*1460*/ 	.word	0x00000011
        /*1464*/ 	.word	0x0002e860
        /*1468*/ 	.short	0x010a
        /*146a*/ 	.byte	0x3f
	.zero		1


	//   ....[73]....
        /*146c*/ 	.word	0x00031d70
        /*1470*/ 	.word	0x00000011
        /*1474*/ 	.word	0x0002e850
        /*1478*/ 	.short	0x0101
        /*147a*/ 	.byte	0x3f
	.zero		1


	//   ....[74]....
        /*147c*/ 	.word	0x00031db0
        /*1480*/ 	.word	0x00000000
        /*1484*/ 	.word	0x00000000
        /*1488*/ 	.short	0x0101
        /*148a*/ 	.byte	0x3f
	.zero		1


	//   ....[75]....
        /*148c*/ 	.word	0x00032c70
        /*1490*/ 	.word	0x00000000
        /*1494*/ 	.word	0x0002e820
        /*1498*/ 	.short	0x010a
        /*149a*/ 	.byte	0x3f
	.zero		1


	//   ....[76]....
        /*149c*/ 	.word	0x00032e40
        /*14a0*/ 	.word	0x00000006
        /*14a4*/ 	.word	0x00000000
        /*14a8*/ 	.short	0x010a
        /*14aa*/ 	.byte	0x3f
	.zero		1


	//   ....[77]....
        /*14ac*/ 	.word	0x00032eb0
        /*14b0*/ 	.word	0x00000007
        /*14b4*/ 	.word	0x00000000
        /*14b8*/ 	.short	0x010a
        /*14ba*/ 	.byte	0x3f
	.zero		1


	//   ....[78]....
        /*14bc*/ 	.word	0x00032f10
        /*14c0*/ 	.word	0x00000004
        /*14c4*/ 	.word	0x0002e860
        /*14c8*/ 	.short	0x010a
        /*14ca*/ 	.byte	0x3f
	.zero		1


	//   ....[79]....
        /*14cc*/ 	.word	0x00032f60
        /*14d0*/ 	.word	0x00000003
        /*14d4*/ 	.word	0x0002e860
        /*14d8*/ 	.short	0x010a
        /*14da*/ 	.byte	0x3f
	.zero		1


	//   ....[80]....
        /*14dc*/ 	.word	0x00032fa0
        /*14e0*/ 	.word	0x00000004
        /*14e4*/ 	.word	0x0002e880
        /*14e8*/ 	.short	0x010a
        /*14ea*/ 	.byte	0x3f
	.zero		1


	//   ....[81]....
        /*14ec*/ 	.word	0x00032fc0
        /*14f0*/ 	.word	0x00000003
        /*14f4*/ 	.word	0x0002e880
        /*14f8*/ 	.short	0x010a
        /*14fa*/ 	.byte	0x3f
	.zero		1


	//   ....[82]....
        /*14fc*/ 	.word	0x00033020
        /*1500*/ 	.word	0x00000068
        /*1504*/ 	.word	0x0002e890
        /*1508*/ 	.short	0x010a
        /*150a*/ 	.byte	0x3f
	.zero		1


	//   ....[83]....
        /*150c*/ 	.word	0x00033070
        /*1510*/ 	.word	0x00000068
        /*1514*/ 	.word	0x0002e890
        /*1518*/ 	.short	0x010a
        /*151a*/ 	.byte	0x3f
	.zero		1


	//   ....[84]....
        /*151c*/ 	.word	0x000330c0
        /*1520*/ 	.word	0x00000068
        /*1524*/ 	.word	0x0002e890
        /*1528*/ 	.short	0x010a
        /*152a*/ 	.byte	0x3f
	.zero		1


	//   ....[85]....
        /*152c*/ 	.word	0x00033110
        /*1530*/ 	.word	0x00000068
        /*1534*/ 	.word	0x0002e8b0
        /*1538*/ 	.short	0x010a
        /*153a*/ 	.byte	0x3f
	.zero		1


	//   ....[86]....
        /*153c*/ 	.word	0x00033710
        /*1540*/ 	.word	0x00000012
        /*1544*/ 	.word	0x0002e800
        /*1548*/ 	.short	0x010a
        /*154a*/ 	.byte	0x3f
	.zero		1


	//   ....[87]....
        /*154c*/ 	.word	0x00033c60
        /*1550*/ 	.word	0x00000012
        /*1554*/ 	.word	0x0002e800
        /*1558*/ 	.short	0x010a
        /*155a*/ 	.byte	0x3f
	.zero		1


	//   ....[88]....
        /*155c*/ 	.word	0x00033cb0
        /*1560*/ 	.word	0x00000000
        /*1564*/ 	.word	0x0002e830
        /*1568*/ 	.short	0x010a
        /*156a*/ 	.byte	0x3f
	.zero		1


	//   ....[89]....
        /*156c*/ 	.word	0x00033d00
        /*1570*/ 	.word	0x0000000f
        /*1574*/ 	.word	0x0002e830
        /*1578*/ 	.short	0x010a
        /*157a*/ 	.byte	0x3f
	.zero		1


	//   ....[90]....
        /*157c*/ 	.word	0x00033d50
        /*1580*/ 	.word	0x0000000f
        /*1584*/ 	.word	0x0002e850
        /*1588*/ 	.short	0x010a
        /*158a*/ 	.byte	0x3f
	.zero		1


	//   ....[91]....
        /*158c*/ 	.word	0x00033da0
        /*1590*/ 	.word	0x00000000
        /*1594*/ 	.word	0x0002e830
        /*1598*/ 	.short	0x010a
        /*159a*/ 	.byte	0x3f
	.zero		1


	//   ....[92]....
        /*159c*/ 	.word	0x00033df0
        /*15a0*/ 	.word	0x00000003
        /*15a4*/ 	.word	0x0002e850
        /*15a8*/ 	.short	0x010a
        /*15aa*/ 	.byte	0x3f
	.zero		1


	//   ....[93]....
        /*15ac*/ 	.word	0x00033e40
        /*15b0*/ 	.word	0x00000003
        /*15b4*/ 	.word	0x0002e830
        /*15b8*/ 	.short	0x010a
        /*15ba*/ 	.byte	0x3f
	.zero		1


	//   ....[94]....
        /*15bc*/ 	.word	0x00033e90
        /*15c0*/ 	.word	0x00000003
        /*15c4*/ 	.word	0x0002e850
        /*15c8*/ 	.short	0x010a
        /*15ca*/ 	.byte	0x3f
	.zero		1


	//   ....[95]....
        /*15cc*/ 	.word	0x00033ee0
        /*15d0*/ 	.word	0x0000000d
        /*15d4*/ 	.word	0x0002e850
        /*15d8*/ 	.short	0x010a
        /*15da*/ 	.byte	0x3f
	.zero		1


	//   ....[96]....
        /*15dc*/ 	.word	0x00035070
        /*15e0*/ 	.word	0x0000000c
        /*15e4*/ 	.word	0x0002e820
        /*15e8*/ 	.short	0x010a
        /*15ea*/ 	.byte	0x3f
	.zero		1


	//   ....[97]....
        /*15ec*/ 	.word	0x000350c0
        /*15f0*/ 	.word	0x00000009
        /*15f4*/ 	.word	0x0002e8a0
        /*15f8*/ 	.short	0x010a
        /*15fa*/ 	.byte	0x3f
	.zero		1


	//   ....[98]....
        /*15fc*/ 	.word	0x00035110
        /*1600*/ 	.word	0x00000009
        /*1604*/ 	.word	0x0002e8c0
        /*1608*/ 	.short	0x010a
        /*160a*/ 	.byte	0x3f
	.zero		1


	//   ....[99]....
        /*160c*/ 	.word	0x00035160
        /*1610*/ 	.word	0x00000007
        /*1614*/ 	.word	0x0002e8a0
        /*1618*/ 	.short	0x010a
        /*161a*/ 	.byte	0x3f
	.zero		1


	//   ....[100]....
        /*161c*/ 	.word	0x000351b0
        /*1620*/ 	.word	0x00000007
        /*1624*/ 	.word	0x0002e8c0
        /*1628*/ 	.short	0x010a
        /*162a*/ 	.byte	0x3f
	.zero		1


	//   ....[101]....
        /*162c*/ 	.word	0x00035350
        /*1630*/ 	.word	0x00000005
        /*1634*/ 	.word	0x0002e880
        /*1638*/ 	.short	0x010a
        /*163a*/ 	.byte	0x3f
	.zero		1


	//   ....[102]....
        /*163c*/ 	.word	0x000353a0
        /*1640*/ 	.word	0x00000005
        /*1644*/ 	.word	0x0002e840
        /*1648*/ 	.short	0x010a
        /*164a*/ 	.byte	0x3f
	.zero		1


	//   ....[103]....
        /*164c*/ 	.word	0x00035420
        /*1650*/ 	.word	0x00000004
        /*1654*/ 	.word	0x0002e820
        /*1658*/ 	.short	0x010a
        /*165a*/ 	.byte	0x3f
	.zero		1


	//   ....[104]....
        /*165c*/ 	.word	0x00035470
        /*1660*/ 	.word	0x00000005
        /*1664*/ 	.word	0x0002e880
        /*1668*/ 	.short	0x010a
        /*166a*/ 	.byte	0x3f
	.zero		1


	//   ....[105]....
        /*166c*/ 	.word	0x000354c0
        /*1670*/ 	.word	0x00000005
        /*1674*/ 	.word	0x0002e840
        /*1678*/ 	.short	0x010a
        /*167a*/ 	.byte	0x3f
	.zero		1


	//   ....[106]....
        /*167c*/ 	.word	0x00035510
        /*1680*/ 	.word	0x00000014
        /*1684*/ 	.word	0x0002e870
        /*1688*/ 	.short	0x010a
        /*168a*/ 	.byte	0x3f
	.zero		1


	//   ....[107]....
        /*168c*/ 	.word	0x00035560
        /*1690*/ 	.word	0x00000014
        /*1694*/ 	.word	0x0002e860
        /*1698*/ 	.short	0x010a
        /*169a*/ 	.byte	0x3f
	.zero		1


	//   ....[108]....
        /*169c*/ 	.word	0x000355b0
        /*16a0*/ 	.word	0x00000011
        /*16a4*/ 	.word	0x0002e870
        /*16a8*/ 	.short	0x010a
        /*16aa*/ 	.byte	0x3f
	.zero		1


	//   ....[109]....
        /*16ac*/ 	.word	0x00035600
        /*16b0*/ 	.word	0x00000011
        /*16b4*/ 	.word	0x0002e860
        /*16b8*/ 	.short	0x010a
        /*16ba*/ 	.byte	0x3f
	.zero		1


	//   ....[110]....
        /*16bc*/ 	.word	0x00035fd0
        /*16c0*/ 	.word	0x00000000
        /*16c4*/ 	.word	0x0002e820
        /*16c8*/ 	.short	0x010a
        /*16ca*/ 	.byte	0x3f
	.zero		1


	//   ....[111]....
        /*16cc*/ 	.word	0x00036170
        /*16d0*/ 	.word	0x00000006
        /*16d4*/ 	.word	0x00000000
        /*16d8*/ 	.short	0x010a
        /*16da*/ 	.byte	0x3f
	.zero		1


	//   ....[112]....
        /*16dc*/ 	.word	0x000361c0
        /*16e0*/ 	.word	0x00000007
        /*16e4*/ 	.word	0x00000000
        /*16e8*/ 	.short	0x010a
        /*16ea*/ 	.byte	0x3f
	.zero		1


	//   ....[113]....
        /*16ec*/ 	.word	0x00036210
        /*16f0*/ 	.word	0x00000004
        /*16f4*/ 	.word	0x0002e860
        /*16f8*/ 	.short	0x010a
        /*16fa*/ 	.byte	0x3f
	.zero		1


	//   ....[114]....
        /*16fc*/ 	.word	0x00036260
        /*1700*/ 	.word	0x00000003
        /*1704*/ 	.word	0x0002e860
        /*1708*/ 	.short	0x010a
        /*170a*/ 	.byte	0x3f
	.zero		1


	//   ....[115]....
        /*170c*/ 	.word	0x000362b0
        /*1710*/ 	.word	0x00000004
        /*1714*/ 	.word	0x0002e880
        /*1718*/ 	.short	0x010a
        /*171a*/ 	.byte	0x3f
	.zero		1


	//----- nvinfo : EIATTR_NUM_MBARRIERS
	.align		4
.L_239:
        /*171c*/ 	.byte	0x03, 0x38
        /*171e*/ 	.short	0x0016


	//----- nvinfo : EIATTR_EXIT_INSTR_OFFSETS
	.align		4
        /*1720*/ 	.byte	0x04, 0x1c
        /*1722*/ 	.short	(.L_241 - .L_240)


	//   ....[0]....
.L_240:
        /*1724*/ 	.word	0x00033010


	//----- nvinfo : EIATTR_MAX_THREADS
	.align		4
.L_241:
        /*1728*/ 	.byte	0x04, 0x05
        /*172a*/ 	.short	(.L_243 - .L_242)
.L_242:
        /*172c*/ 	.word	0x00000180
        /*1730*/ 	.word	0x00000001
        /*1734*/ 	.word	0x00000001


	//----- nvinfo : EIATTR_CRS_STACK_SIZE
	.align		4
.L_243:
        /*1738*/ 	.byte	0x04, 0x1e
        /*173a*/ 	.short	(.L_245 - .L_244)
.L_244:
        /*173c*/ 	.word	0x00000000


	//----- nvinfo : EIATTR_CBANK_PARAM_SIZE
	.align		4
.L_245:
        /*1740*/ 	.byte	0x03, 0x19
        /*1742*/ 	.short	0x0a70


	//----- nvinfo : EIATTR_PARAM_CBANK
	.align		4
        /*1744*/ 	.byte	0x04, 0x0a
        /*1746*/ 	.short	(.L_247 - .L_246)
	.align		4
.L_246:
        /*1748*/ 	.word	index@(.nv.constant0._ZN7cutlass13device_kernelIN5flash11enable_sm90INS1_16FlashAttnFwdSm90INS1_25CollectiveMainloopFwdSm90ILi2EN4cute5tupleIJNS5_1CILi1EEES8_S8_EEENS6_IJNS7_ILi128EEENS7_ILi224EEESA_EEELi128ENS_12float_e4m3_tEfNS_4arch4Sm90ELb0ELb1ELb0ELb1ELb0ELb1ELb0ELb1ELb1ELb0ELb0ELb0EEENS1_21CollectiveEpilogueFwdINS6_IJSA_SA_SB_EEES9_NS_10bfloat16_tESF_Li256ELb1ELb0ELb0ELb1EEENS1_36VarlenDynamicPersistentTileSchedulerILi128ELi224ELi256ELi128ELb0ELb0ELb1ELb1ELb0ELb1EEEEEEEEEvNT_6ParamsE)
        /*174c*/ 	.short	0x0210
        /*174e*/ 	.short	0x0a70


	//----- nvinfo : EIATTR_SW_WAR
	.align		4
.L_247:
        /*1750*/ 	.byte	0x04, 0x36
        /*1752*/ 	.short	(.L_249 - .L_248)
.L_248:
        /*1754*/ 	.word	0x00000008
.L_249:


//--------------------- .nv.info._ZN7cutlass13device_kernelIN5flash11enable_sm90INS1_16FlashAttnFwdSm90INS1_25CollectiveMainloopFwdSm90ILi2EN4cute5tupleIJNS5_1CILi1EEES8_S8_EEENS6_IJNS7_ILi128EEENS7_ILi224EEESA_EEELi128ENS_12float_e4m3_tEfNS_4arch4Sm90ELb1ELb0ELb0ELb0ELb0ELb0ELb0ELb1ELb1ELb0ELb0ELb0EEENS1_21CollectiveEpilogueFwdINS6_IJSA_SA_SB_EEES9_NS_10bfloat16_tESF_Li256ELb0ELb0ELb0ELb1EEENS1_30DynamicPersistentTileSchedulerILi256ELi128ELb0ELb0ELb1EEEEEEEEEvNT_6ParamsE --------------------------
	.section	.nv.info._ZN7cutlass13device_kernelIN5flash11enable_sm90INS1_16FlashAttnFwdSm90INS1_25CollectiveMainloopFwdSm90ILi2EN4cute5tupleIJNS5_1CILi1EEES8_S8_EEENS6_IJNS7_ILi128EEENS7_ILi224EEESA_EEELi128ENS_12float_e4m3_tEfNS_4arch4Sm90ELb1ELb0ELb0ELb0ELb0ELb0ELb0ELb1ELb1ELb0ELb0ELb0EEENS1_21CollectiveEpilogueFwdINS6_IJSA_SA_SB_EEES9_NS_10bfloat16_tESF_Li256ELb0ELb0ELb0ELb1EEENS1_30DynamicPersistentTileSchedulerILi256ELi128ELb0ELb0ELb1EEEEEEEEEvNT_6ParamsE,"",@"SHT_CUDA_INFO"
	.sectionflags	@""
	.align	4


	//----- nvinfo : EIATTR_CUDA_API_VERSION
	.align		4
        /*0000*/ 	.byte	0x04, 0x37
        /*0002*/ 	.short	(.L_251 - .L_250)
.L_250:
        /*0004*/ 	.word	0x00000082


	//----- nvinfo : EIATTR_KPARAM_INFO
	.align		4
.L_251:
        /*0008*/ 	.byte	0x04, 0x17
        /*000a*/ 	.short	(.L_253 - .L_252)
.L_252:
        /*000c*/ 	.word	0x00000000
        /*0010*/ 	.short	0x0000
        /*0012*/ 	.short	0x0070
        /*0014*/ 	.byte	0x00, 0xf0, 0x01, 0x2e


	//----- nvinfo : EIATTR_SPARSE_MMA_MASK
	.align		4
.L_253:
        /*0018*/ 	.byte	0x03, 0x50
        /*001a*/ 	.short	0x0000


	//----- nvinfo : EIATTR_MAXREG_COUNT
	.align		4
        /*001c*/ 	.byte	0x03, 0x1b
        /*001e*/ 	.short	0x00a8


	//----- nvinfo : EIATTR_NUM_BARRIERS
	.align		4
        /*0020*/ 	.byte	0x02, 0x4c
        /*0022*/ 	.byte	0x10
	.zero		1


	//----- nvinfo : EIATTR_EXTERNS
	.align		4
        /*0024*/ 	.byte	0x04, 0x0f
        /*0026*/ 	.short	(.L_255 - .L_254)


	//   ....[0]....
	.align		4
.L_254:
        /*0028*/ 	.word	index@(__assertfail)


	//----- nvinfo : EIATTR_ANNOTATIONS
	.align		4
.L_255:
        /*002c*/ 	.byte	0x04, 0x55
        /*002e*/ 	.short	(.L_257 - .L_256)


	//   ....[0]....
.L_256:
        /* <DEDUP_REMOVED lines=36> */


	//----- nvinfo : EIATTR_MERCURY_ISA_VERSION
	.align		4
.L_257:
        /*0260*/ 	.byte	0x03, 0x5f
        /*0262*/ 	.short	0x0101


	//----- nvinfo : EIATTR_INT_WARP_WIDE_INSTR_OFFSETS
	.align		4
        /*0264*/ 	.byte	0x04, 0x31
        /*0266*/ 	.short	(.L_259 - .L_258)


	//   ....[0]....
.L_258:
        /*0268*/ 	.word	0x00000180


	//   ....[1]....
        /*026c*/ 	.word	0x000001c0


	//   ....[2]....
        /*0270*/ 	.word	0x00000250


	//   ....[3]....
        /*0274*/ 	.word	0x00010340


	//   ....[4]....
        /*0278*/ 	.word	0x000103d0


	//   ....[5]....
        /*027c*/ 	.word	0x00010a90


	//   ....[6]....
        /*0280*/ 	.word	0x000122a0


	//   ....[7]....
        /*0284*/ 	.word	0x00012330


	//----- nvinfo : EIATTR_COOP_GROUP_MASK_REGIDS
	.align		4
.L_259:
        /*0288*/ 	.byte	0x04, 0x29
        /*028a*/ 	.short	(.L_261 - .L_260)


	//   ....[0]....
.L_260:
        /*028c*/ 	.word	0xffffffff


	//   ....[1]....
        /*0290*/ 	.word	0xffffffff


	//   ....[2]....
        /*0294*/ 	.word	0xffffffff


	//   ....[3]....
        /*0298*/ 	.word	0xffffffff


	//   ....[4]....
        /*029c*/ 	.word	0xffffffff


	//   ....[5]....
        /*02a0*/ 	.word	0xffffffff


	//   ....[6]....
        /*02a4*/ 	.word	0xffffffff


	//   ....[7]....
        /*02a8*/ 	.word	0xffffffff


	//   ....[8]....
        /*02ac*/ 	.word	0xffffffff


	//   ....[9]....
        /*02b0*/ 	.word	0xffffffff


	//   ....[10]....
        /*02b4*/ 	.word	0xffffffff


	//   ....[11]....
        /*02b8*/ 	.word	0xffffffff


	//   ....[12]....
        /*02bc*/ 	.word	0xffffffff


	//   ....[13]....
        /*02c0*/ 	.word	0xffffffff


	//   ....[14]....
        /*02c4*/ 	.word	0xffffffff


	//   ....[15]....
        /*02c8*/ 	.word	0xffffffff


	//   ....[16]....
        /*02cc*/ 	.word	0xffffffff


	//   ....[17]....
        /*02d0*/ 	.word	0xffffffff


	//   ....[18]....
        /*02d4*/ 	.word	0xffffffff


	//   ....[19]....
        /*02d8*/ 	.word	0xffffffff


	//   ....[20]....
        /*02dc*/ 	.word	0xffffffff


	//   ....[21]....
        /*02e0*/ 	.word	0xffffffff


	//   ....[22]....
        /*02e4*/ 	.word	0xffffffff


	//   ....[23]....
        /*02e8*/ 	.word	0xffffffff


	//   ....[24]....
        /*02ec*/ 	.word	0xffffffff


	//   ....[25]....
        /*02f0*/ 	.word	0xffffffff


	//   ....[26]....
        /*02f4*/ 	.word	0xffffffff


	//   ....[27]....
        /*02f8*/ 	.word	0xffffffff


	//   ....[28]....
        /*02fc*/ 	.word	0xffffffff


	//   ....[29]....
        /*0300*/ 	.word	0xffffffff


	//   ....[30]....
        /*0304*/ 	.word	0xffffffff


	//   ....[31]....
        /*0308*/ 	.word	0xffffffff


	//   ....[32]....
        /*030c*/ 	.word	0xffffffff


	//   ....[33]....
        /*0310*/ 	.word	0xffffffff


	//   ....[34]....
        /*0314*/ 	.word	0xffffffff


	//   ....[35]....
        /*0318*/ 	.word	0xffffffff


	//   ....[36]....
        /*031c*/ 	.word	0xffffffff


	//   ....[37]....
        /*0320*/ 	.word	0xffffffff


	//   ....[38]....
        /*0324*/ 	.word	0xffffffff


	//   ....[39]....
        /*0328*/ 	.word	0xffffffff


	//   ....[40]....
        /*032c*/ 	.word	0xffffffff


	//   ....[41]....
        /*0330*/ 	.word	0xffffffff


	//   ....[42]....
        /*0334*/ 	.word	0xffffffff


	//   ....[43]....
        /*0338*/ 	.word	0xffffffff


	//   ....[44]....
        /*033c*/ 	.word	0xffffffff


	//   ....[45]....
        /*0340*/ 	.word	0xffffffff


	//   ....[46]....
        /*0344*/ 	.word	0xffffffff


	//   ....[47]....
        /*0348*/ 	.word	0xffffffff


	//   ....[48]....
        /*034c*/ 	.word	0xffffffff


	//   ....[49]....
        /*0350*/ 	.word	0xffffffff


	//   ....[50]....
        /*0354*/ 	.word	0xffffffff


	//   ....[51]....
        /*0358*/ 	.word	0xffffffff


	//   ....[52]....
        /*035c*/ 	.word	0xffffffff


	//   ....[53]....
        /*0360*/ 	.word	0xffffffff


	//   ....[54]....
        /*0364*/ 	.word	0xffffffff


	//   ....[55]....
        /*0368*/ 	.word	0xffffffff


	//   ....[56]....
        /*036c*/ 	.word	0xffffffff


	//   ....[57]....
        /*0370*/ 	.word	0xffffffff


	//   ....[58]....
        /*0374*/ 	.word	0xffffffff


	//   ....[59]....
        /*0378*/ 	.word	0xffffffff


	//   ....[60]....
        /*037c*/ 	.word	0xffffffff


	//   ....[61]....
        /*0380*/ 	.word	0x0500000f


	//   ....[62]....
        /*0384*/ 	.word	0x0500000f


	//----- nvinfo : EIATTR_COOP_GROUP_INSTR_OFFSETS
	.align		4
.L_261:
        /*0388*/ 	.byte	0x04, 0x28
        /*038a*/ 	.short	(.L_263 - .L_262)


	//   ....[0]....
.L_262:
        /*038c*/ 	.word	0x00000060


	//   ....[1]....
        /*0390*/ 	.word	0x00000190


	//   ....[2]....
        /*0394*/ 	.word	0x00000230


	//   ....[3]....
        /*0398*/ 	.word	0x000003c0


	//   ....[4]....
        /*039c*/ 	.word	0x00000520


	//   ....[5]....
        /*03a0*/ 	.word	0x00000640


	//   ....[6]....
        /*03a4*/ 	.word	0x000007a0


	//   ....[7]....
        /*03a8*/ 	.word	0x00001780


	//   ....[8]....
        /*03ac*/ 	.word	0x000031b0


	//   ....[9]....
        /*03b0*/ 	.word	0x000031f0


	//   ....[10]....
        /*03b4*/ 	.word	0x00004240


	//   ....[11]....
        /*03b8*/ 	.word	0x00004330


	//   ....[12]....
        /*03bc*/ 	.word	0x00007700


	//   ....[13]....
        /*03c0*/ 	.word	0x000077c0


	//   ....[14]....
        /*03c4*/ 	.word	0x000087b0


	//   ....[15]....
        /*03c8*/ 	.word	0x00008830


	//   ....[16]....
        /*03cc*/ 	.word	0x0000b720


	//   ....[17]....
        /*03d0*/ 	.word	0x0000b730


	//   ....[18]....
        /*03d4*/ 	.word	0x0000b760


	//   ....[19]....
        /*03d8*/ 	.word	0x0000b770


	//   ....[20]....
        /*03dc*/ 	.word	0x0000db50


	//   ....[21]....
        /*03e0*/ 	.word	0x0000db60


	//   ....[22]....
        /*03e4*/ 	.word	0x0000dbe0


	//   ....[23]....
        /*03e8*/ 	.word	0x0000dbf0


	//   ....[24]....
        /*03ec*/ 	.word	0x0000ebc0


	//   ....[25]....
        /*03f0*/ 	.word	0x0000ebd0


	//   ....[26]....
        /*03f4*/ 	.word	0x0000ebe0


	//   ....[27]....
        /*03f8*/ 	.word	0x0000ebf0


	//   ....[28]....
        /*03fc*/ 	.word	0x0000ec00


	//   ....[29]....
        /*0400*/ 	.word	0x0000ec10


	//   ....[30]....
        /*0404*/ 	.word	0x0000ec20


	//   ....[31]....
        /*0408*/ 	.word	0x0000ec30


	//   ....[32]....
        /*040c*/ 	.word	0x0000ec60


	//   ....[33]....
        /*0410*/ 	.word	0x0000ec80


	//   ....[34]....
        /*0414*/ 	.word	0x0000ecb0


	//   ....[35]....
        /*0418*/ 	.word	0x0000ecc0


	//   ....[36]....
        /*041c*/ 	.word	0x0000ecf0


	//   ....[37]....
        /*0420*/ 	.word	0x0000ed10


	//   ....[38]....
        /*0424*/ 	.word	0x0000ed40


	//   ....[39]....
        /*0428*/ 	.word	0x0000ed50


	//   ....[40]....
        /*042c*/ 	.word	0x0000ed80


	//   ....[41]....
        /*0430*/ 	.word	0x0000ed90


	//   ....[42]....
        /*0434*/ 	.word	0x0000eda0


	//   ....[43]....
        /*0438*/ 	.word	0x0000edd0


	//   ....[44]....
        /*043c*/ 	.word	0x0000edf0


	//   ....[45]....
        /*0440*/ 	.word	0x0000ee00


	//   ....[46]....
        /*0444*/ 	.word	0x0000ee10


	//   ....[47]....
        /*0448*/ 	.word	0x0000ee20


	//   ....[48]....
        /*044c*/ 	.word	0x0000ee30


	//   ....[49]....
        /*0450*/ 	.word	0x0000ee40


	//   ....[50]....
        /*0454*/ 	.word	0x0000ee50


	//   ....[51]....
        /*0458*/ 	.word	0x0000ee70


	//   ....[52]....
        /*045c*/ 	.word	0x0000ee90


	//   ....[53]....
        /*0460*/ 	.word	0x0000eea0


	//   ....[54]....
        /*0464*/ 	.word	0x0000eeb0


	//   ....[55]....
        /*0468*/ 	.word	0x0000eee0


	//   ....[56]....
        /*046c*/ 	.word	0x0000f0e0


	//   ....[57]....
        /*0470*/ 	.word	0x0000fb90


	//   ....[58]....
        /*0474*/ 	.word	0x00010b50


	//   ....[59]....
        /*0478*/ 	.word	0x00012d50


	//   ....[60]....
        /*047c*/ 	.word	0x00012ef0


	//   ....[61]....
        /*0480*/ 	.word	0x000134f0


	//   ....[62]....
        /*0484*/ 	.word	0x00013980


	//----- nvinfo : EIATTR_REG_RECONFIG
	.align		4
.L_263:
        /*0488*/ 	.byte	0x01, 0x54
	.zero		2


	//----- nvinfo : EIATTR_SYSCALL_OFFSETS
	.align		4
        /*048c*/ 	.byte	0x04, 0x46
        /*048e*/ 	.short	(.L_265 - .L_264)


	//   ....[0]....
.L_264:
        /*0490*/ 	.word	0x00001930


	//   ....[1]....
        /*0494*/ 	.word	0x00010570


	//   ....[2]....
        /*0498*/ 	.word	0x000106b0


	//   ....[3]....
        /*049c*/ 	.word	0x000107f0


	//   ....[4]....
        /*04a0*/ 	.word	0x00010910


	//----- nvinfo : EIATTR_MBARRIER_INSTR_OFFSETS
	.align		4
.L_265:
        /*04a4*/ 	.byte	0x04, 0x39
        /*04a6*/ 	.short	(.L_267 - .L_266)


	//   ....[0]....
.L_266:
        /*04a8*/ 	.word	0x00000270
        /*04ac*/ 	.word	0x000000ff
        /*04b0*/ 	.word	0x0002e800
        /*04b4*/ 	.short	0x0100
        /*04b6*/ 	.byte	0x06
	.zero		1


	//   ....[1]....
        /*04b8*/ 	.word	0x00000280
        /*04bc*/ 	.word	0x000000ff
        /*04c0*/ 	.word	0x0002e820
        /*04c4*/ 	.short	0x0100
        /*04c6*/ 	.byte	0x06
	.zero		1


	//   ....[2]....
        /*04c8*/ 	.word	0x00000370
        /*04cc*/ 	.word	0x000000ff
        /*04d0*/ 	.word	0x0002e830
        /*04d4*/ 	.short	0x0100
        /*04d6*/ 	.byte	0x08
	.zero		1


	//   ....[3]....
        /*04d8*/ 	.word	0x00000380
        /*04dc*/ 	.word	0x000000ff
        /*04e0*/ 	.word	0x0002e840
        /*04e4*/ 	.short	0x0100
        /*04e6*/ 	.byte	0x08
	.zero		1


	//   ....[4]....
        /*04e8*/ 	.word	0x00000390
        /*04ec*/ 	.word	0x000000ff
        /*04f0*/ 	.word	0x0002e838
        /*04f4*/ 	.short	0x0100
        /*04f6*/ 	.byte	0x08
	.zero		1


	//   ....[5]....
        /*04f8*/ 	.word	0x000003a0
        /*04fc*/ 	.word	0x000000ff
        /*0500*/ 	.word	0x0002e848
        /*0504*/ 	.short	0x0100
        /*0506*/ 	.byte	0x08
	.zero		1


	//   ....[6]....
        /*0508*/ 	.word	0x000004d0
        /*050c*/ 	.word	0x000000ff
        /*0510*/ 	.word	0x0002e850
        /*0514*/ 	.short	0x0100
        /*0516*/ 	.byte	0x08
	.zero		1


	//   ....[7]....
        /*0518*/ 	.word	0x000004e0
        /*051c*/ 	.word	0x000000ff
        /*0520*/ 	.word	0x0002e860
        /*0524*/ 	.short	0x0100
        /*0526*/ 	.byte	0x08
	.zero		1


	//   ....[8]....
        /*0528*/ 	.word	0x000004f0
        /*052c*/ 	.word	0x000000ff
        /*0530*/ 	.word	0x0002e858
        /*0534*/ 	.short	0x0100
        /*0536*/ 	.byte	0x08
	.zero		1


	//   ....[9]....
        /*0538*/ 	.word	0x00000500
        /*053c*/ 	.word	0x000000ff
        /*0540*/ 	.word	0x0002e868
        /*0544*/ 	.short	0x0100
        /*0546*/ 	.byte	0x08
	.zero		1


	//   ....[10]....
        /*0548*/ 	.word	0x000005f0
        /*054c*/ 	.word	0x000000ff
        /*0550*/ 	.word	0x0002e870
        /*0554*/ 	.short	0x0100
        /*0556*/ 	.byte	0x06
	.zero		1


	//   ....[11]....
        /*0558*/ 	.word	0x00000600
        /*055c*/ 	.word	0x000000ff
        /*0560*/ 	.word	0x0002e880
        /*0564*/ 	.short	0x0100
        /*0566*/ 	.byte	0x06
	.zero		1


	//   ....[12]....
        /*0568*/ 	.word	0x00000610
        /*056c*/ 	.word	0x000000ff
        /*0570*/ 	.word	0x0002e878
        /*0574*/ 	.short	0x0100
        /*0576*/ 	.byte	0x06
	.zero		1


	//   ....[13]....
        /*0578*/ 	.word	0x00000620
        /*057c*/ 	.word	0x000000ff
        /*0580*/ 	.word	0x0002e888
        /*0584*/ 	.short	0x0100
        /*0586*/ 	.byte	0x06
	.zero		1


	//   ....[14]....
        /*0588*/ 	.word	0x00000750
        /*058c*/ 	.word	0x000000ff
        /*0590*/ 	.word	0x0002e890
        /*0594*/ 	.short	0x0100
        /*0596*/ 	.byte	0x08
	.zero		1


	//   ....[15]....
        /*0598*/ 	.word	0x00000760
        /*059c*/ 	.word	0x000000ff
        /*05a0*/ 	.word	0x0002e8a0
        /*05a4*/ 	.short	0x0100
        /*05a6*/ 	.byte	0x08
	.zero		1


	//   ....[16]....
        /*05a8*/ 	.word	0x00000770
        /*05ac*/ 	.word	0x000000ff
        /*05b0*/ 	.word	0x0002e898
        /*05b4*/ 	.short	0x0100
        /*05b6*/ 	.byte	0x08
	.zero		1


	//   ....[17]....
        /*05b8*/ 	.word	0x00000780
        /*05bc*/ 	.word	0x000000ff
        /*05c0*/ 	.word	0x0002e8a8
        /*05c4*/ 	.short	0x0100
        /*05c6*/ 	.byte	0x08
	.zero		1


	//   ....[18]....
        /*05c8*/ 	.word	0x000008b0
        /*05cc*/ 	.word	0x000000ff
        /*05d0*/ 	.word	0x0002e8b0
        /*05d4*/ 	.short	0x0100
        /*05d6*/ 	.byte	0x08
	.zero		1


	//   ....[19]....
        /*05d8*/ 	.word	0x000008c0
        /*05dc*/ 	.word	0x000000ff
        /*05e0*/ 	.word	0x0002e8c0
        /*05e4*/ 	.short	0x0100
        /*05e6*/ 	.byte	0x08
	.zero		1


	//   ....[20]....
        /*05e8*/ 	.word	0x000008d0
        /*05ec*/ 	.word	0x000000ff
        /*05f0*/ 	.word	0x0002e8b8
        /*05f4*/ 	.short	0x0100
        /*05f6*/ 	.byte	0x08
	.zero		1


	//   ....[21]....
        /*05f8*/ 	.word	0x000008e0
        /*05fc*/ 	.word	0x000000ff
        /*0600*/ 	.word	0x0002e8c8
        /*0604*/ 	.short	0x0100
        /*0606*/ 	.byte	0x08
	.zero		1


	//   ....[22]....
        /*0608*/ 	.word	0x00001990
        /*060c*/ 	.word	0x000000ff
        /*0610*/ 	.word	0x0002e800
        /*0614*/ 	.short	0x010a
        /*0616*/ 	.byte	0x25
	.zero		1


	//   ....[23]....
        /*0618*/ 	.word	0x00001a00
        /*061c*/ 	.word	0x00000003
        /*0620*/ 	.word	0x0002e830
        /*0624*/ 	.short	0x010a
        /*0626*/ 	.byte	0x3f
	.zero		1


	//   ....[24]....
        /*0628*/ 	.word	0x00001a40
        /*062c*/ 	.word	0x00000003
        /*0630*/ 	.word	0x0002e830
        /*0634*/ 	.short	0x010a
        /*0636*/ 	.byte	0x3f
	.zero		1


	//   ....[25]....
        /*0638*/ 	.word	0x00003020
        /*063c*/ 	.word	0x00000003
        /*0640*/ 	.word	0x00000000
        /*0644*/ 	.short	0x0101
        /*0646*/ 	.byte	0x3f
	.zero		1


	//   ....[26]....
        /*0648*/ 	.word	0x00005ce0
        /*064c*/ 	.word	0x000000ff
        /*0650*/ 	.word	0x0002e830
        /*0654*/ 	.short	0x010a
        /*0656*/ 	.byte	0x0a
	.zero		1


	//   ....[27]....
        /*0658*/ 	.word	0x00005d20
        /*065c*/ 	.word	0x000000ff
        /*0660*/ 	.word	0x0002e830
        /*0664*/ 	.short	0x010a
        /*0666*/ 	.byte	0x0a
	.zero		1


	//   ....[28]....
        /*0668*/ 	.word	0x00006980
        /*066c*/ 	.word	0x000000ff
        /*0670*/ 	.word	0x0002e850
        /*0674*/ 	.short	0x010a
        /*0676*/ 	.byte	0x0a
	.zero		1


	//   ....[29]....
        /*0678*/ 	.word	0x000069c0
        /*067c*/ 	.word	0x000000ff
        /*0680*/ 	.word	0x0002e850
        /*0684*/ 	.short	0x010a
        /*0686*/ 	.byte	0x0a
	.zero		1


	//   ....[30]....
        /*0688*/ 	.word	0x00009670
        /*068c*/ 	.word	0x00000003
        /*0690*/ 	.word	0x00000000
        /*0694*/ 	.short	0x0101
        /*0696*/ 	.byte	0x3f
	.zero		1


	//   ....[31]....
        /*0698*/ 	.word	0x00009a40
        /*069c*/ 	.word	0x000000ff
        /*06a0*/ 	.word	0x00000000
        /*06a4*/ 	.short	0x0101
        /*06a6*/ 	.byte	0x0a
	.zero		1


	//   ....[32]....
        /*06a8*/ 	.word	0x0000a290
        /*06ac*/ 	.word	0x000000ff
        /*06b0*/ 	.word	0x0002e830
        /*06b4*/ 	.short	0x010a
        /*06b6*/ 	.byte	0x06
	.zero		1


	//   ....[33]....
        /*06b8*/ 	.word	0x0000a2d0
        /*06bc*/ 	.word	0x000000ff
        /*06c0*/ 	.word	0x0002e830
        /*06c4*/ 	.short	0x010a
        /*06c6*/ 	.byte	0x06
	.zero		1


	//   ....[34]....
        /*06c8*/ 	.word	0x0000aea0
        /*06cc*/ 	.word	0x000000ff
        /*06d0*/ 	.word	0x0002e850
        /*06d4*/ 	.short	0x010a
        /*06d6*/ 	.byte	0x06
	.zero		1


	//   ....[35]....
        /*06d8*/ 	.word	0x0000aee0
        /*06dc*/ 	.word	0x000000ff
        /*06e0*/ 	.word	0x0002e850
        /*06e4*/ 	.short	0x010a
        /*06e6*/ 	.byte	0x06
	.zero		1


	//   ....[36]....
        /*06e8*/ 	.word	0x0000cd10
        /*06ec*/ 	.word	0x00000003
        /*06f0*/ 	.word	0x00000000
        /*06f4*/ 	.short	0x0101
        /*06f6*/ 	.byte	0x3f
	.zero		1


	//   ....[37]....
        /*06f8*/ 	.word	0x0000d040
        /*06fc*/ 	.word	0x000000ff
        /*0700*/ 	.word	0x00000000
        /*0704*/ 	.short	0x0101
        /*0706*/ 	.byte	0x06
	.zero		1


	//   ....[38]....
        /*0708*/ 	.word	0x0000d7b0
        /*070c*/ 	.word	0x000000ff
        /*0710*/ 	.word	0x0002e850
        /*0714*/ 	.short	0x010a
        /*0716*/ 	.byte	0x05
	.zero		1


	//   ....[39]....
        /*0718*/ 	.word	0x0000d7f0
        /*071c*/ 	.word	0x000000ff
        /*0720*/ 	.word	0x0002e850
        /*0724*/ 	.short	0x010a
        /*0726*/ 	.byte	0x05
	.zero		1


	//   ....[40]....
        /*0728*/ 	.word	0x0000deb0
        /*072c*/ 	.word	0x000000ff
        /*0730*/ 	.word	0x00000000
        /*0734*/ 	.short	0x0101
        /*0736*/ 	.byte	0x04
	.zero		1


	//   ....[41]....
        /*0738*/ 	.word	0x0000f270
        /*073c*/ 	.word	0x000000ff
        /*0740*/ 	.word	0x00000000
        /*0744*/ 	.short	0x0101
        /*0746*/ 	.byte	0x05
	.zero		1


	//   ....[42]....
        /*0748*/ 	.word	0x00010d70
        /*074c*/ 	.word	0x00000004
        /*0750*/ 	.word	0x0002e880
        /*0754*/ 	.short	0x010a
        /*0756*/ 	.byte	0x3f
	.zero		1


	//   ....[43]....
        /*0758*/ 	.word	0x00010f30
        /*075c*/ 	.word	0x00000004
        /*0760*/ 	.word	0x0002e840
        /*0764*/ 	.short	0x010a
        /*0766*/ 	.byte	0x3f
	.zero		1


	//   ....[44]....
        /*0768*/ 	.word	0x00011250
        /*076c*/ 	.word	0x000000ff
        /*0770*/ 	.word	0x0002e820
        /*0774*/ 	.short	0x010a
        /*0776*/ 	.byte	0x28
	.zero		1


	//   ....[45]....
        /*0778*/ 	.word	0x00011530
        /*077c*/ 	.word	0x00000004
        /*0780*/ 	.word	0x0002e880
        /*0784*/ 	.short	0x010a
        /*0786*/ 	.byte	0x3f
	.zero		1


	//   ....[46]....
        /*0788*/ 	.word	0x000117a0
        /*078c*/ 	.word	0x00000004
        /*0790*/ 	.word	0x0002e840
        /*0794*/ 	.short	0x010a
        /*0796*/ 	.byte	0x3f
	.zero		1


	//   ....[47]....
        /*0798*/ 	.word	0x00011a80
        /*079c*/ 	.word	0x00000004
        /*07a0*/ 	.word	0x0002e870
        /*07a4*/ 	.short	0x010a
        /*07a6*/ 	.byte	0x3f
	.zero		1


	//   ....[48]....
        /*07a8*/ 	.word	0x00011b00
        /*07ac*/ 	.word	0x00000002
        /*07b0*/ 	.word	0x0002e860
        /*07b4*/ 	.short	0x010a
        /*07b6*/ 	.byte	0x3f
	.zero		1


	//   ....[49]....
        /*07b8*/ 	.word	0x000121f0
        /*07bc*/ 	.word	0x00000002
        /*07c0*/ 	.word	0x0002e850
        /*07c4*/ 	.short	0x0101
        /*07c6*/ 	.byte	0x3f
	.zero		1


	//   ....[50]....
        /*07c8*/ 	.word	0x00012230
        /*07cc*/ 	.word	0x00000002
        /*07d0*/ 	.word	0x00000000
        /*07d4*/ 	.short	0x0101
        /*07d6*/ 	.byte	0x3f
	.zero		1


	//   ....[51]....
        /*07d8*/ 	.word	0x00012410
        /*07dc*/ 	.word	0x00000014
        /*07e0*/ 	.word	0x0002e870
        /*07e4*/ 	.short	0x010a
        /*07e6*/ 	.byte	0x3f
	.zero		1


	//   ....[52]....
        /*07e8*/ 	.word	0x00012480
        /*07ec*/ 	.word	0x00000014
        /*07f0*/ 	.word	0x0002e860
        /*07f4*/ 	.short	0x010a
        /*07f6*/ 	.byte	0x3f
	.zero		1


	//   ....[53]....
        /*07f8*/ 	.word	0x00012b40
        /*07fc*/ 	.word	0x00000014
        /*0800*/ 	.word	0x0002e850
        /*0804*/ 	.short	0x0101
        /*0806*/ 	.byte	0x3f
	.zero		1


	//   ....[54]....
        /*0808*/ 	.word	0x00012b90
        /*080c*/ 	.word	0x00000000
        /*0810*/ 	.word	0x00000000
        /*0814*/ 	.short	0x0101
        /*0816*/ 	.byte	0x3f
	.zero		1


	//   ....[55]....
        /*0818*/ 	.word	0x00012e70
        /*081c*/ 	.word	0x00000000
        /*0820*/ 	.word	0x0002e820
        /*0824*/ 	.short	0x010a
        /*0826*/ 	.byte	0x3f
	.zero		1


	//   ....[56]....
        /*0828*/ 	.word	0x00013030
        /*082c*/ 	.word	0x00000006
        /*0830*/ 	.word	0x00000000
        /*0834*/ 	.short	0x010a
        /*0836*/ 	.byte	0x3f
	.zero		1


	//   ....[57]....
        /*0838*/ 	.word	0x000130a0
        /*083c*/ 	.word	0x00000007
        /*0840*/ 	.word	0x00000000
        /*0844*/ 	.short	0x010a
        /*0846*/ 	.byte	0x3f
	.zero		1


	//   ....[58]....
        /*0848*/ 	.word	0x00013100
        /*084c*/ 	.word	0x00000004
        /*0850*/ 	.word	0x0002e860
        /*0854*/ 	.short	0x010a
        /*0856*/ 	.byte	0x3f
	.zero		1


	//   ....[59]....
        /*0858*/ 	.word	0x00013150
        /*085c*/ 	.word	0x00000003
        /*0860*/ 	.word	0x0002e860
        /*0864*/ 	.short	0x010a
        /*0866*/ 	.byte	0x3f
	.zero		1


	//   ....[60]....
        /*0868*/ 	.word	0x00013190
        /*086c*/ 	.word	0x00000004
        /*0870*/ 	.word	0x0002e880
        /*0874*/ 	.short	0x010a
        /*0876*/ 	.byte	0x3f
	.zero		1


	//   ....[61]....
        /*0878*/ 	.word	0x000131b0
        /*087c*/ 	.word	0x00000003
        /*0880*/ 	.word	0x0002e880
        /*0884*/ 	.short	0x010a
        /*0886*/ 	.byte	0x3f
	.zero		1


	//   ....[62]....
        /*0888*/ 	.word	0x00013220
        /*088c*/ 	.word	0x00000003
        /*0890*/ 	.word	0x0002e800
        /*0894*/ 	.short	0x010a
        /*0896*/ 	.byte	0x3f
	.zero		1


	//   ....[63]....
        /*0898*/ 	.word	0x00013270
        /*089c*/ 	.word	0x00000003
        /*08a0*/ 	.word	0x0002e830
        /*08a4*/ 	.short	0x010a
        /*08a6*/ 	.byte	0x3f
	.zero		1


	//   ....[64]....
        /*08a8*/ 	.word	0x000132d0
        /*08ac*/ 	.word	0x00000009
        /*08b0*/ 	.word	0x0002e830
        /*08b4*/ 	.short	0x010a
        /*08b6*/ 	.byte	0x3f
	.zero		1


	//   ....[65]....
        /*08b8*/ 	.word	0x00013330
        /*08bc*/ 	.word	0x00000009
        /*08c0*/ 	.word	0x0002e850
        /*08c4*/ 	.short	0x010a
        /*08c6*/ 	.byte	0x3f
	.zero		1


	//   ....[66]....
        /*08c8*/ 	.word	0x00013390
        /*08cc*/ 	.word	0x00000009
        /*08d0*/ 	.word	0x0002e830
        /*08d4*/ 	.short	0x010a
        /*08d6*/ 	.byte	0x3f
	.zero		1


	//   ....[67]....
        /*08d8*/ 	.word	0x000133f0
        /*08dc*/ 	.word	0x00000009
        /*08e0*/ 	.word	0x0002e850
        /*08e4*/ 	.short	0x010a
        /*08e6*/ 	.byte	0x3f
	.zero		1


	//   ....[68]....
        /*08e8*/ 	.word	0x00013450
        /*08ec*/ 	.word	0x00000006
        /*08f0*/ 	.word	0x0002e850
        /*08f4*/ 	.short	0x010a
        /*08f6*/ 	.byte	0x3f
	.zero		1


	//   ....[69]....
        /*08f8*/ 	.word	0x000135a0
        /*08fc*/ 	.word	0x00000004
        /*0900*/ 	.word	0x0002e880
        /*0904*/ 	.short	0x010a
        /*0906*/ 	.byte	0x3f
	.zero		1


	//   ....[70]....
        /*0908*/ 	.word	0x000135f0
        /*090c*/ 	.word	0x00000004
        /*0910*/ 	.word	0x0002e840
        /*0914*/ 	.short	0x010a
        /*0916*/ 	.byte	0x3f
	.zero		1


	//   ....[71]....
        /*0918*/ 	.word	0x00013650
        /*091c*/ 	.word	0x00000003
        /*0920*/ 	.word	0x0002e820
        /*0924*/ 	.short	0x010a
        /*0926*/ 	.byte	0x3f
	.zero		1


	//   ....[72]....
        /*0928*/ 	.word	0x000136a0
        /*092c*/ 	.word	0x00000004
        /*0930*/ 	.word	0x0002e880
        /*0934*/ 	.short	0x010a
        /*0936*/ 	.byte	0x3f
	.zero		1


	//   ....[73]....
        /*0938*/ 	.word	0x000136f0
        /*093c*/ 	.word	0x00000004
        /*0940*/ 	.word	0x0002e840
        /*0944*/ 	.short	0x010a
        /*0946*/ 	.byte	0x3f
	.zero		1


	//   ....[74]....
        /*0948*/ 	.word	0x00013750
        /*094c*/ 	.word	0x00000003
        /*0950*/ 	.word	0x0002e870
        /*0954*/ 	.short	0x010a
        /*0956*/ 	.byte	0x3f
	.zero		1


	//   ....[75]....
        /*0958*/ 	.word	0x000137b0
        /*095c*/ 	.word	0x00000004
        /*0960*/ 	.word	0x0002e860
        /*0964*/ 	.short	0x010a
        /*0966*/ 	.byte	0x3f
	.zero		1


	//   ....[76]....
        /*0968*/ 	.word	0x00013800
        /*096c*/ 	.word	0x00000014
        /*0970*/ 	.word	0x0002e870
        /*0974*/ 	.short	0x010a
        /*0976*/ 	.byte	0x3f
	.zero		1


	//   ....[77]....
        /*0978*/ 	.word	0x00013850
        /*097c*/ 	.word	0x00000014
        /*0980*/ 	.word	0x0002e860
        /*0984*/ 	.short	0x010a
        /*0986*/ 	.byte	0x3f
	.zero		1


	//   ....[78]....
        /*0988*/ 	.word	0x000138a0
        /*098c*/ 	.word	0x00000000
        /*0990*/ 	.word	0x0002e820
        /*0994*/ 	.short	0x010a
        /*0996*/ 	.byte	0x3f
	.zero		1


	//   ....[79]....
        /*0998*/ 	.word	0x00013a40
        /*099c*/ 	.word	0x00000006
        /*09a0*/ 	.word	0x00000000
        /*09a4*/ 	.short	0x010a
        /*09a6*/ 	.byte	0x3f
	.zero		1


	//   ....[80]....
        /*09a8*/ 	.word	0x00013a90
        /*09ac*/ 	.word	0x00000007
        /*09b0*/ 	.word	0x00000000
        /*09b4*/ 	.short	0x010a
        /*09b6*/ 	.byte	0x3f
	.zero		1


	//   ....[81]....
        /*09b8*/ 	.word	0x00013ae0
        /*09bc*/ 	.word	0x00000004
        /*09c0*/ 	.word	0x0002e860
        /*09c4*/ 	.short	0x010a
        /*09c6*/ 	.byte	0x3f
	.zero		1


	//   ....[82]....
        /*09c8*/ 	.word	0x00013b30
        /*09cc*/ 	.word	0x00000003
        /*09d0*/ 	.word	0x0002e860
        /*09d4*/ 	.short	0x010a
        /*09d6*/ 	.byte	0x3f
	.zero		1


	//   ....[83]....
        /*09d8*/ 	.word	0x00013b80
        /*09dc*/ 	.word	0x00000004
        /*09e0*/ 	.word	0x0002e880
        /*09e4*/ 	.short	0x010a
        /*09e6*/ 	.byte	0x3f
	.zero		1


	//----- nvinfo : EIATTR_NUM_MBARRIERS
	.align		4
.L_267:
        /*09e8*/ 	.byte	0x03, 0x38
        /*09ea*/ 	.short	0x0016


	//----- nvinfo : EIATTR_EXIT_INSTR_OFFSETS
	.align		4
        /*09ec*/ 	.byte	0x04, 0x1c
        /*09ee*/ 	.short	(.L_269 - .L_268)


	//   ....[0]....
.L_268:
        /*09f0*/ 	.word	0x00000a50


	//   ....[1]....
        /*09f4*/ 	.word	0x0000fb40


	//   ....[2]....
        /*09f8*/ 	.word	0x00013200


	//----- nvinfo : EIATTR_MAX_THREADS
	.align		4
.L_269:
        /*09fc*/ 	.byte	0x04, 0x05
        /*09fe*/ 	.short	(.L_271 - .L_270)
.L_270:
        /*0a00*/ 	.word	0x00000180
        /*0a04*/ 	.word	0x00000001
        /*0a08*/ 	.word	0x00000001


	//----- nvinfo : EIATTR_CRS_STACK_SIZE
	.align		4
.L_271:
        /*0a0c*/ 	.byte	0x04, 0x1e
        /*0a0e*/ 	.short	(.L_273 - .L_272)
.L_272:
        /*0a10*/ 	.word	0x00000000


	//----- nvinfo : EIATTR_CBANK_PARAM_SIZE
	.align		4
.L_273:
        /*0a14*/ 	.byte	0x03, 0x19
        /*0a16*/ 	.short	0x0bf0


	//----- nvinfo : EIATTR_PARAM_CBANK
	.align		4
        /*0a18*/ 	.byte	0x04, 0x0a
        /*0a1a*/ 	.short	(.L_275 - .L_274)
	.align		4
.L_274:
        /*0a1c*/ 	.word	index@(.nv.constant0._ZN7cutlass13device_kernelIN5flash11enable_sm90INS1_16FlashAttnFwdSm90INS1_25CollectiveMainloopFwdSm90ILi2EN4cute5tupleIJNS5_1CILi1EEES8_S8_EEENS6_IJNS7_ILi128EEENS7_ILi224EEESA_EEELi128ENS_12float_e4m3_tEfNS_4arch4Sm90ELb1ELb0ELb0ELb0ELb0ELb0ELb0ELb1ELb1ELb0ELb0ELb0EEENS1_21CollectiveEpilogueFwdINS6_IJSA_SA_SB_EEES9_NS_10bfloat16_tESF_Li256ELb0ELb0ELb0ELb1EEENS1_30DynamicPersistentTileSchedulerILi256ELi128ELb0ELb0ELb1EEEEEEEEEvNT_6ParamsE)
        /*0a20*/ 	.short	0x0210
        /*0a22*/ 	.short	0x0bf0


	//----- nvinfo : EIATTR_SW_WAR
	.align		4
.L_275:
        /*0a24*/ 	.byte	0x04, 0x36
        /*0a26*/ 	.short	(.L_277 - .L_276)
.L_276:
        /*0a28*/ 	.word	0x00000008
.L_277:


//--------------------- .nv.info._ZN7cutlass13device_kernelIN5flash11enable_sm90INS1_16FlashAttnFwdSm90INS1_25CollectiveMainloopFwdSm90ILi2EN4cute5tupleIJNS5_1CILi1EEES8_S8_EEENS6_IJNS7_ILi128EEENS7_ILi224EEESA_EEELi128ENS_12float_e4m3_tEfNS_4arch4Sm90ELb1ELb0ELb0ELb1ELb0ELb0ELb0ELb1ELb1ELb0ELb0ELb0EEENS1_21CollectiveEpilogueFwdINS6_IJSA_SA_SB_EEES9_NS_10bfloat16_tESF_Li256ELb1ELb0ELb0ELb1EEENS1_36VarlenDynamicPersistentTileSchedulerILi128ELi224ELi256ELi128ELb0ELb0ELb1ELb1ELb1ELb1EEEEEEEEEvNT_6ParamsE --------------------------
	.section	.nv.info._ZN7cutlass13device_kernelIN5flash11enable_sm90INS1_16FlashAttnFwdSm90INS1_25CollectiveMainloopFwdSm90ILi2EN4cute5tupleIJNS5_1CILi1EEES8_S8_EEENS6_IJNS7_ILi128EEENS7_ILi224EEESA_EEELi128ENS_12float_e4m3_tEfNS_4arch4Sm90ELb1ELb0ELb0ELb1ELb0ELb0ELb0ELb1ELb1ELb0ELb0ELb0EEENS1_21CollectiveEpilogueFwdINS6_IJSA_SA_SB_EEES9_NS_10bfloat16_tESF_Li256ELb1ELb0ELb0ELb1EEENS1_36VarlenDynamicPersistentTileSchedulerILi128ELi224ELi256ELi128ELb0ELb0ELb1ELb1ELb1ELb1EEEEEEEEEvNT_6ParamsE,"",@"SHT_CUDA_INFO"
	.sectionflags	@""
	.align	4


	//----- nvinfo : EIATTR_CUDA_API_VERSION
	.align		4
        /*0000*/ 	.byte	0x04, 0x37
        /*0002*/ 	.short	(.L_279 - .L_278)
.L_278:
        /*0004*/ 	.word	0x00000082


	//----- nvinfo : EIATTR_KPARAM_INFO
	.align		4
.L_279:
        /*0008*/ 	.byte	0x04, 0x17
        /*000a*/ 	.short	(.L_281 - .L_280)
.L_280:
        /*000c*/ 	.word	0x00000000
        /*0010*/ 	.short	0x0000
        /*0012*/ 	.short	0x0070
        /*0014*/ 	.byte	0x00, 0xf0, 0x01, 0x28


	//----- nvinfo : EIATTR_SPARSE_MMA_MASK
	.align		4
.L_281:
        /*0018*/ 	.byte	0x03, 0x50
        /*001a*/ 	.short	0x0000


	//----- nvinfo : EIATTR_MAXREG_COUNT
	.align		4
        /*001c*/ 	.byte	0x03, 0x1b
        /*001e*/ 	.short	0x00a8


	//----- nvinfo : EIATTR_NUM_BARRIERS
	.align		4
        /*0020*/ 	.byte	0x02, 0x4c
        /*0022*/ 	.byte	0x10
	.zero		1


	//----- nvinfo : EIATTR_EXTERNS
	.align		4
        /*0024*/ 	.byte	0x04, 0x0f
        /*0026*/ 	.short	(.L_283 - .L_282)


	//   ....[0]....
	.align		4
.L_282:
        /*0028*/ 	.word	index@(__assertfail)


	//----- nvinfo : EIATTR_ANNOTATIONS
	.align		4
.L_283:
        /*002c*/ 	.byte	0x04, 0x55
        /*002e*/ 	.short	(.L_285 - .L_284)


	//   ....[0]....
.L_284:
        /* <DEDUP_REMOVED lines=38> */


	//----- nvinfo : EIATTR_MERCURY_ISA_VERSION
	.align		4
.L_285:
        /*0280*/ 	.byte	0x03, 0x5f
        /*0282*/ 	.short	0x0101


	//----- nvinfo : EIATTR_UNUSED_LOAD_BYTE_OFFSET
	.align		4
        /*0284*/ 	.byte	0x04, 0x44
        /*0286*/ 	.short	(.L_287 - .L_286)


	//   ....[0]....
.L_286:
        /*0288*/ 	.word	0x00000a70
        /*028c*/ 	.word	0x0000fff0


	//   ....[1]....
        /*0290*/ 	.word	0x0000e420
        /*0294*/ 	.word	0x0000fff0


	//----- nvinfo : EIATTR_INT_WARP_WIDE_INSTR_OFFSETS
	.align		4
.L_287:
        /*0298*/ 	.byte	0x04, 0x31
        /*029a*/ 	.short	(.L_289 - .L_288)


	//   ....[0]....
.L_288:
        /*029c*/ 	.word	0x00000160


	//   ....[1]....
        /*02a0*/ 	.word	0x000001a0


	//   ....[2]....
        /*02a4*/ 	.word	0x00000210


	//   ....[3]....
        /*02a8*/ 	.word	0x00011f10


	//   ....[4]....
        /*02ac*/ 	.word	0x00011fa0


	//   ....[5]....
        /*02b0*/ 	.word	0x000126f0


	//   ....[6]....
        /*02b4*/ 	.word	0x00013f10


	//   ....[7]....
        /*02b8*/ 	.word	0x00013fa0


	//----- nvinfo : EIATTR_COOP_GROUP_MASK_REGIDS
	.align		4
.L_289:
        /*02bc*/ 	.byte	0x04, 0x29
        /*02be*/ 	.short	(.L_291 - .L_290)


	//   ....[0]....
.L_290:
        /*02c0*/ 	.word	0xffffffff


	//   ....[1]....
        /*02c4*/ 	.word	0xffffffff


	//   ....[2]....
        /*02c8*/ 	.word	0xffffffff


	//   ....[3]....
        /*02cc*/ 	.word	0xffffffff


	//   ....[4]....
        /*02d0*/ 	.word	0xffffffff


	//   ....[5]....
        /*02d4*/ 	.word	0xffffffff


	//   ....[6]....
        /*02d8*/ 	.word	0xffffffff


	//   ....[7]....
        /*02dc*/ 	.word	0xffffffff


	//   ....[8]....
        /*02e0*/ 	.word	0xffffffff


	//   ....[9]....
        /*02e4*/ 	.word	0xffffffff


	//   ....[10]....
        /*02e8*/ 	.word	0xffffffff


	//   ....[11]....
        /*02ec*/ 	.word	0xffffffff


	//   ....[12]....
        /*02f0*/ 	.word	0xffffffff


	//   ....[13]....
        /*02f4*/ 	.word	0xffffffff


	//   ....[14]....
        /*02f8*/ 	.word	0xffffffff


	//   ....[15]....
        /*02fc*/ 	.word	0xffffffff


	//   ....[16]....
        /*0300*/ 	.word	0xffffffff


	//   ....[17]....
        /*0304*/ 	.word	0xffffffff


	//   ....[18]....
        /*0308*/ 	.word	0xffffffff


	//   ....[19]....
        /*030c*/ 	.word	0xffffffff


	//   ....[20]....
        /*0310*/ 	.word	0xffffffff


	//   ....[21]....
        /*0314*/ 	.word	0xffffffff


	//   ....[22]....
        /*0318*/ 	.word	0xffffffff


	//   ....[23]....
        /*031c*/ 	.word	0xffffffff


	//   ....[24]....
        /*0320*/ 	.word	0xffffffff


	//   ....[25]....
        /*0324*/ 	.word	0xffffffff


	//   ....[26]....
        /*0328*/ 	.word	0xffffffff


	//   ....[27]....
        /*032c*/ 	.word	0xffffffff


	//   ....[28]....
        /*0330*/ 	.word	0xffffffff


	//   ....[29]....
        /*0334*/ 	.word	0xffffffff


	//   ....[30]....
        /*0338*/ 	.word	0xffffffff


	//   ....[31]....
        /*033c*/ 	.word	0xffffffff


	//   ....[32]....
        /*0340*/ 	.word	0xffffffff


	//   ....[33]....
        /*0344*/ 	.word	0xffffffff


	//   ....[34]....
        /*0348*/ 	.word	0xffffffff


	//   ....[35]....
        /*034c*/ 	.word	0xffffffff


	//   ....[36]....
        /*0350*/ 	.word	0xffffffff


	//   ....[37]....
        /*0354*/ 	.word	0xffffffff


	//   ....[38]....
        /*0358*/ 	.word	0xffffffff


	//   ....[39]....
        /*035c*/ 	.word	0xffffffff


	//   ....[40]....
        /*0360*/ 	.word	0xffffffff


	//   ....[41]....
        /*0364*/ 	.word	0xffffffff


	//   ....[42]....
        /*0368*/ 	.word	0xffffffff


	//   ....[43]....
        /*036c*/ 	.word	0xffffffff


	//   ....[44]....
        /*0370*/ 	.word	0xffffffff


	//   ....[45]....
        /*0374*/ 	.word	0xffffffff


	//   ....[46]....
        /*0378*/ 	.word	0xffffffff


	//   ....[47]....
        /*037c*/ 	.word	0xffffffff


	//   ....[48]....
        /*0380*/ 	.word	0xffffffff


	//   ....[49]....
        /*0384*/ 	.word	0xffffffff


	//   ....[50]....
        /*0388*/ 	.word	0xffffffff


	//   ....[51]....
        /*038c*/ 	.word	0xffffffff


	//   ....[52]....
        /*0390*/ 	.word	0xffffffff


	//   ....[53]....
        /*0394*/ 	.word	0xffffffff


	//   ....[54]....
        /*0398*/ 	.word	0xffffffff


	//   ....[55]....
        /*039c*/ 	.word	0xffffffff


	//   ....[56]....
        /*03a0*/ 	.word	0xffffffff


	//   ....[57]....
        /*03a4*/ 	.word	0xffffffff


	//   ....[58]....
        /*03a8*/ 	.word	0xffffffff


	//   ....[59]....
        /*03ac*/ 	.word	0xffffffff


	//   ....[60]....
        /*03b0*/ 	.word	0xffffffff


	//   ....[61]....
        /*03b4*/ 	.word	0xffffffff


	//   ....[62]....
        /*03b8*/ 	.word	0xffffffff


	//   ....[63]....
        /*03bc*/ 	.word	0xffffffff


	//   ....[64]....
        /*03c0*/ 	.word	0xffffffff


	//   ....[65]....
        /*03c4*/ 	.word	0xffffffff


	//   ....[66]....
        /*03c8*/ 	.word	0xffffffff


	//   ....[67]....
        /*03cc*/ 	.word	0xffffffff


	//   ....[68]....
        /*03d0*/ 	.word	0xffffffff


	//   ....[69]....
        /*03d4*/ 	.word	0xffffffff


	//   ....[70]....
        /*03d8*/ 	.word	0xffffffff


	//   ....[71]....
        /*03dc*/ 	.word	0xffffffff


	//   ....[72]....
        /*03e0*/ 	.word	0xffffffff


	//   ....[73]....
        /*03e4*/ 	.word	0xffffffff


	//   ....[74]....
        /*03e8*/ 	.word	0xffffffff


	//   ....[75]....
        /*03ec*/ 	.word	0xffffffff


	//   ....[76]....
        /*03f0*/ 	.word	0xffffffff


	//   ....[77]....
        /*03f4*/ 	.word	0xffffffff


	//   ....[78]....
        /*03f8*/ 	.word	0xffffffff


	//   ....[79]....
        /*03fc*/ 	.word	0xffffffff


	//   ....[80]....
        /*0400*/ 	.word	0xffffffff


	//   ....[81]....
        /*0404*/ 	.word	0xffffffff


	//   ....[82]....
        /*0408*/ 	.word	0xffffffff


	//   ....[83]....
        /*040c*/ 	.word	0xffffffff


	//   ....[84]....
        /*0410*/ 	.word	0xffffffff


	//   ....[85]....
        /*0414*/ 	.word	0xffffffff


	//   ....[86]....
        /*0418*/ 	.word	0xffffffff


	//   ....[87]....
        /*041c*/ 	.word	0xffffffff


	//   ....[88]....
        /*0420*/ 	.word	0xffffffff


	//   ....[89]....
        /*0424*/ 	.word	0xffffffff


	//   ....[90]....
        /*0428*/ 	.word	0xffffffff


	//   ....[91]....
        /*042c*/ 	.word	0x0500000f


	//   ....[92]....
        /*0430*/ 	.word	0x0500000f


	//----- nvinfo : EIATTR_COOP_GROUP_INSTR_OFFSETS
	.align		4
.L_291:
        /*0434*/ 	.byte	0x04, 0x28
        /*0436*/ 	.short	(.L_293 - .L_292)


	//   ....[0]....
.L_292:
        /*0438*/ 	.word	0x00000070


	//   ....[1]....
        /*043c*/ 	.word	0x00000170


	//   ....[2]....
        /*0440*/ 	.word	0x000001c0


	//   ....[3]....
        /*0444*/ 	.word	0x000003f0


	//   ....[4]....
        /*0448*/ 	.word	0x00000550


	//   ....[5]....
        /*044c*/ 	.word	0x00000670


	//   ....[6]....
        /*0450*/ 	.word	0x000007d0


	//   ....[7]....
        /*0454*/ 	.word	0x00001900


	//   ....[8]....
        /*0458*/ 	.word	0x00003390


	//   ....[9]....
        /*045c*/ 	.word	0x00003450


	//   ....[10]....
        /*0460*/ 	.word	0x00004350


	//   ....[11]....
        /*0464*/ 	.word	0x00004430


	//   ....[12]....
        /*0468*/ 	.word	0x00007760


	//   ....[13]....
        /*046c*/ 	.word	0x00007820


	//   ....[14]....
        /*0470*/ 	.word	0x000087e0


	//   ....[15]....
        /*0474*/ 	.word	0x00008840


	//   ....[16]....
        /*0478*/ 	.word	0x0000b800


	//   ....[17]....
        /*047c*/ 	.word	0x0000b820


	//   ....[18]....
        /*0480*/ 	.word	0x0000b840


	//   ....[19]....
        /*0484*/ 	.word	0x0000b860


	//   ....[20]....
        /*0488*/ 	.word	0x0000dc80


	//   ....[21]....
        /*048c*/ 	.word	0x0000dc90


	//   ....[22]....
        /*0490*/ 	.word	0x0000dd10


	//   ....[23]....
        /*0494*/ 	.word	0x0000dd20


	//   ....[24]....
        /*0498*/ 	.word	0x0000ecc0


	//   ....[25]....
        /*049c*/ 	.word	0x0000ecd0


	//   ....[26]....
        /*04a0*/ 	.word	0x0000ece0


	//   ....[27]....
        /*04a4*/ 	.word	0x0000ecf0


	//   ....[28]....
        /*04a8*/ 	.word	0x0000ed00


	//   ....[29]....
        /*04ac*/ 	.word	0x0000ed10


	//   ....[30]....
        /*04b0*/ 	.word	0x0000ed20


	//   ....[31]....
        /*04b4*/ 	.word	0x0000ed30


	//   ....[32]....
        /*04b8*/ 	.word	0x0000ed60


	//   ....[33]....
        /*04bc*/ 	.word	0x0000ed70


	//   ....[34]....
        /*04c0*/ 	.word	0x0000eda0


	//   ....[35]....
        /*04c4*/ 	.word	0x0000edb0


	//   ....[36]....
        /*04c8*/ 	.word	0x0000ee10


	//   ....[37]....
        /*04cc*/ 	.word	0x0000ee20


	//   ....[38]....
        /*04d0*/ 	.word	0x0000ee30


	//   ....[39]....
        /*04d4*/ 	.word	0x0000ee60


	//   ....[40]....
        /*04d8*/ 	.word	0x0000ee90


	//   ....[41]....
        /*04dc*/ 	.word	0x0000eea0


	//   ....[42]....
        /*04e0*/ 	.word	0x0000eeb0


	//   ....[43]....
        /*04e4*/ 	.word	0x0000eec0


	//   ....[44]....
        /*04e8*/ 	.word	0x0000eef0


	//   ....[45]....
        /*04ec*/ 	.word	0x0000ef00


	//   ....[46]....
        /*04f0*/ 	.word	0x0000ef10


	//   ....[47]....
        /*04f4*/ 	.word	0x0000ef20


	//   ....[48]....
        /*04f8*/ 	.word	0x0000ef30


	//   ....[49]....
        /*04fc*/ 	.word	0x0000ef40


	//   ....[50]....
        /*0500*/ 	.word	0x0000ef50


	//   ....[51]....
        /*0504*/ 	.word	0x0000ef60


	//   ....[52]....
        /*0508*/ 	.word	0x0000ef70


	//   ....[53]....
        /*050c*/ 	.word	0x0000ef80


	//   ....[54]....
        /*0510*/ 	.word	0x0000efa0


	//   ....[55]....
        /*0514*/ 	.word	0x0000efd0


	//   ....[56]....
        /*0518*/ 	.word	0x00010a70


	//   ....[57]....
        /*051c*/ 	.word	0x00010c50


	//   ....[58]....
        /*0520*/ 	.word	0x00010c80


	//   ....[59]....
        /*0524*/ 	.word	0x00010cb0


	//   ....[60]....
        /*0528*/ 	.word	0x00010cf0


	//   ....[61]....
        /*052c*/ 	.word	0x00010d20


	//   ....[62]....
        /*0530*/ 	.word	0x00010d60


	//   ....[63]....
        /*0534*/ 	.word	0x00010ef0


	//   ....[64]....
        /*0538*/ 	.word	0x00010f20


	//   ....[65]....
        /*053c*/ 	.word	0x00010f50


	//   ....[66]....
        /*0540*/ 	.word	0x00010f80


	//   ....[67]....
        /*0544*/ 	.word	0x00010fb0


	//   ....[68]....
        /*0548*/ 	.word	0x00010ff0


	//   ....[69]....
        /*054c*/ 	.word	0x00011090


	//   ....[70]....
        /*0550*/ 	.word	0x00011120


	//   ....[71]....
        /*0554*/ 	.word	0x000111d0


	//   ....[72]....
        /*0558*/ 	.word	0x000127c0


	//   ....[73]....
        /*055c*/ 	.word	0x00014ad0


	//   ....[74]....
        /*0560*/ 	.word	0x00014b00


	//   ....[75]....
        /*0564*/ 	.word	0x00014b30


	//   ....[76]....
        /*0568*/ 	.word	0x00014b60


	//   ....[77]....
        /*056c*/ 	.word	0x00014b90


	//   ....[78]....
        /*0570*/ 	.word	0x00014ba0


	//   ....[79]....
        /*0574*/ 	.word	0x00014bd0


	//   ....[80]....
        /*0578*/ 	.word	0x00014be0


	//   ....[81]....
        /*057c*/ 	.word	0x00014d20


	//   ....[82]....
        /*0580*/ 	.word	0x00014d50


	//   ....[83]....
        /*0584*/ 	.word	0x00014d80


	//   ....[84]....
        /*0588*/ 	.word	0x00014db0


	//   ....[85]....
        /*058c*/ 	.word	0x00014de0


	//   ....[86]....
        /*0590*/ 	.word	0x00014e20


	//   ....[87]....
        /*0594*/ 	.word	0x00014eb0


	//   ....[88]....
        /*0598*/ 	.word	0x00014f50


	//   ....[89]....
        /*059c*/ 	.word	0x00014fb0


	//   ....[90]....
        /*05a0*/ 	.word	0x00015650


	//   ....[91]....
        /*05a4*/ 	.word	0x00015c50


	//   ....[92]....
        /*05a8*/ 	.word	0x000160e0


	//----- nvinfo : EIATTR_REG_RECONFIG
	.align		4
.L_293:
        /*05ac*/ 	.byte	0x01, 0x54
	.zero		2


	//----- nvinfo : EIATTR_SYSCALL_OFFSETS
	.align		4
        /*05b0*/ 	.byte	0x04, 0x46
        /*05b2*/ 	.short	(.L_295 - .L_294)


	//   ....[0]....
.L_294:
        /*05b4*/ 	.word	0x00001ae0


	//   ....[1]....
        /*05b8*/ 	.word	0x00012140


	//   ....[2]....
        /*05bc*/ 	.word	0x00012280


	//   ....[3]....
        /*05c0*/ 	.word	0x000123c0


	//   ....[4]....
        /*05c4*/ 	.word	0x000124e0


	//----- nvinfo : EIATTR_MBARRIER_INSTR_OFFSETS
	.align		4
.L_295:
        /*05c8*/ 	.byte	0x04, 0x39
        /*05ca*/ 	.short	(.L_297 - .L_296)


	//   ....[0]....
.L_296:
        /*05cc*/ 	.word	0x000002a0
        /*05d0*/ 	.word	0x000000ff
        /*05d4*/ 	.word	0x0002e800
        /*05d8*/ 	.short	0x0100
        /*05da*/ 	.byte	0x08
	.zero		1


	//   ....[1]....
        /*05dc*/ 	.word	0x000002b0
        /*05e0*/ 	.word	0x000000ff
        /*05e4*/ 	.word	0x0002e820
        /*05e8*/ 	.short	0x0100
        /*05ea*/ 	.byte	0x08
	.zero		1


	//   ....[2]....
        /*05ec*/ 	.word	0x000003a0
        /*05f0*/ 	.word	0x000000ff
        /*05f4*/ 	.word	0x0002e830
        /*05f8*/ 	.short	0x0100
        /*05fa*/ 	.byte	0x08
	.zero		1


	//   ....[3]....
        /*05fc*/ 	.word	0x000003b0
        /*0600*/ 	.word	0x000000ff
        /*0604*/ 	.word	0x0002e840
        /*0608*/ 	.short	0x0100
        /*060a*/ 	.byte	0x08
	.zero		1


	//   ....[4]....
        /*060c*/ 	.word	0x000003c0
        /*0610*/ 	.word	0x000000ff
        /*0614*/ 	.word	0x0002e838
        /*0618*/ 	.short	0x0100
        /*061a*/ 	.byte	0x08
	.zero		1


	//   ....[5]....
        /*061c*/ 	.word	0x000003d0
        /*0620*/ 	.word	0x000000ff
        /*0624*/ 	.word	0x0002e848
        /*0628*/ 	.short	0x0100
        /*062a*/ 	.byte	0x08
	.zero		1


	//   ....[6]....
        /*062c*/ 	.word	0x00000500
        /*0630*/ 	.word	0x000000ff
        /*0634*/ 	.word	0x0002e850
        /*0638*/ 	.short	0x0100
        /*063a*/ 	.byte	0x08
	.zero		1


	//   ....[7]....
        /*063c*/ 	.word	0x00000510
        /*0640*/ 	.word	0x000000ff
        /*0644*/ 	.word	0x0002e860
        /*0648*/ 	.short	0x0100
        /*064a*/ 	.byte	0x08
	.zero		1


	//   ....[8]....
        /*064c*/ 	.word	0x00000520
        /*0650*/ 	.word	0x000000ff
        /*0654*/ 	.word	0x0002e858
        /*0658*/ 	.short	0x0100
        /*065a*/ 	.byte	0x08
	.zero		1


	//   ....[9]....
        /*065c*/ 	.word	0x00000530
        /*0660*/ 	.word	0x000000ff
        /*0664*/ 	.word	0x0002e868
        /*0668*/ 	.short	0x0100
        /*066a*/ 	.byte	0x08
	.zero		1


	//   ....[10]....
        /*066c*/ 	.word	0x00000620
        /*0670*/ 	.word	0x000000ff
        /*0674*/ 	.word	0x0002e870
        /*0678*/ 	.short	0x0100
        /*067a*/ 	.byte	0x06
	.zero		1


	//   ....[11]....
        /*067c*/ 	.word	0x00000630
        /*0680*/ 	.word	0x000000ff
        /*0684*/ 	.word	0x0002e880
        /*0688*/ 	.short	0x0100
        /*068a*/ 	.byte	0x06
	.zero		1


	//   ....[12]....
        /*068c*/ 	.word	0x00000640
        /*0690*/ 	.word	0x000000ff
        /*0694*/ 	.word	0x0002e878
        /*0698*/ 	.short	0x0100
        /*069a*/ 	.byte	0x06
	.zero		1


	//   ....[13]....
        /*069c*/ 	.word	0x00000650
        /*06a0*/ 	.word	0x000000ff
        /*06a4*/ 	.word	0x0002e888
        /*06a8*/ 	.short	0x0100
        /*06aa*/ 	.byte	0x06
	.zero		1


	//   ....[14]....
        /*06ac*/ 	.word	0x00000780
        /*06b0*/ 	.word	0x000000ff
        /*06b4*/ 	.word	0x0002e890
        /*06b8*/ 	.short	0x0100
        /*06ba*/ 	.byte	0x08
	.zero		1


	//   ....[15]....
        /*06bc*/ 	.word	0x00000790
        /*06c0*/ 	.word	0x000000ff
        /*06c4*/ 	.word	0x0002e8a0
        /*06c8*/ 	.short	0x0100
        /*06ca*/ 	.byte	0x08
	.zero		1


	//   ....[16]....
        /*06cc*/ 	.word	0x000007a0
        /*06d0*/ 	.word	0x000000ff
        /*06d4*/ 	.word	0x0002e898
        /*06d8*/ 	.short	0x0100
        /*06da*/ 	.byte	0x08
	.zero		1


	//   ....[17]....
        /*06dc*/ 	.word	0x000007b0
        /*06e0*/ 	.word	0x000000ff
        /*06e4*/ 	.word	0x0002e8a8
        /*06e8*/ 	.short	0x0100
        /*06ea*/ 	.byte	0x08
	.zero		1


	//   ....[18]....
        /*06ec*/ 	.word	0x000008e0
        /*06f0*/ 	.word	0x000000ff
        /*06f4*/ 	.word	0x0002e8b0
        /*06f8*/ 	.short	0x0100
        /*06fa*/ 	.byte	0x08
	.zero		1


	//   ....[19]....
        /*06fc*/ 	.word	0x000008f0
        /*0700*/ 	.word	0x000000ff
        /*0704*/ 	.word	0x0002e8c0
        /*0708*/ 	.short	0x0100
        /*070a*/ 	.byte	0x08
	.zero		1


	//   ....[20]....
        /*070c*/ 	.word	0x00000900
        /*0710*/ 	.word	0x000000ff
        /*0714*/ 	.word	0x0002e8b8
        /*0718*/ 	.short	0x0100
        /*071a*/ 	.byte	0x08
	.zero		1


	//   ....[21]....
        /*071c*/ 	.word	0x00000910
        /*0720*/ 	.word	0x000000ff
        /*0724*/ 	.word	0x0002e8c8
        /*0728*/ 	.short	0x0100
        /*072a*/ 	.byte	0x08
	.zero		1


	//   ....[22]....
        /*072c*/ 	.word	0x00001b60
        /*0730*/ 	.word	0x000000ff
        /*0734*/ 	.word	0x0002e800
        /*0738*/ 	.short	0x010a
        /*073a*/ 	.byte	0x29
	.zero		1


	//   ....[23]....
        /*073c*/ 	.word	0x00001be0
        /*0740*/ 	.word	0x00000002
        /*0744*/ 	.word	0x0002e830
        /*0748*/ 	.short	0x010a
        /*074a*/ 	.byte	0x3f
	.zero		1


	//   ....[24]....
        /*074c*/ 	.word	0x00001c20
        /*0750*/ 	.word	0x00000002
        /*0754*/ 	.word	0x0002e830
        /*0758*/ 	.short	0x010a
        /*075a*/ 	.byte	0x3f
	.zero		1


	//   ....[25]....
        /*075c*/ 	.word	0x000047b0
        /*0760*/ 	.word	0x00000059
        /*0764*/ 	.word	0x00000000
        /*0768*/ 	.short	0x0101
        /*076a*/ 	.byte	0x3f
	.zero		1


	//   ....[26]....
        /*076c*/ 	.word	0x00005e50
        /*0770*/ 	.word	0x000000ff
        /*0774*/ 	.word	0x0002e830
        /*0778*/ 	.short	0x010a
        /*077a*/ 	.byte	0x06
	.zero		1


	//   ....[27]....
        /*077c*/ 	.word	0x00005e90
        /*0780*/ 	.word	0x000000ff
        /*0784*/ 	.word	0x0002e830
        /*0788*/ 	.short	0x010a
        /*078a*/ 	.byte	0x06
	.zero		1


	//   ....[28]....
        /*078c*/ 	.word	0x00006a80
        /*0790*/ 	.word	0x000000ff
        /*0794*/ 	.word	0x0002e850
        /*0798*/ 	.short	0x010a
        /*079a*/ 	.byte	0x06
	.zero		1


	//   ....[29]....
        /*079c*/ 	.word	0x00006ac0
        /*07a0*/ 	.word	0x000000ff
        /*07a4*/ 	.word	0x0002e850
        /*07a8*/ 	.short	0x010a
        /*07aa*/ 	.byte	0x06
	.zero		1


	//   ....[30]....
        /*07ac*/ 	.word	0x00009820
        /*07b0*/ 	.word	0x00000002
        /*07b4*/ 	.word	0x00000000
        /*07b8*/ 	.short	0x0101
        /*07ba*/ 	.byte	0x3f
	.zero		1


	//   ....[31]....
        /*07bc*/ 	.word	0x00009b30
        /*07c0*/ 	.word	0x000000ff
        /*07c4*/ 	.word	0x00000000
        /*07c8*/ 	.short	0x0101
        /*07ca*/ 	.byte	0x06
	.zero		1


	//   ....[32]....
        /*07cc*/ 	.word	0x0000a380
        /*07d0*/ 	.word	0x000000ff
        /*07d4*/ 	.word	0x0002e830
        /*07d8*/ 	.short	0x010a
        /*07da*/ 	.byte	0x06
	.zero		1


	//   ....[33]....
        /*07dc*/ 	.word	0x0000a3c0
        /*07e0*/ 	.word	0x000000ff
        /*07e4*/ 	.word	0x0002e830
        /*07e8*/ 	.short	0x010a
        /*07ea*/ 	.byte	0x06
	.zero		1


	//   ....[34]....
        /*07ec*/ 	.word	0x0000afb0
        /*07f0*/ 	.word	0x000000ff
        /*07f4*/ 	.word	0x0002e850
        /*07f8*/ 	.short	0x010a
        /*07fa*/ 	.byte	0x06
	.zero		1


	//   ....[35]....
        /*07fc*/ 	.word	0x0000aff0
        /*0800*/ 	.word	0x000000ff
        /*0804*/ 	.word	0x0002e850
        /*0808*/ 	.short	0x010a
        /*080a*/ 	.byte	0x06
	.zero		1


	//   ....[36]....
        /*080c*/ 	.word	0x0000ce50
        /*0810*/ 	.word	0x00000002
        /*0814*/ 	.word	0x00000000
        /*0818*/ 	.short	0x0101
        /*081a*/ 	.byte	0x3f
	.zero		1


	//   ....[37]....
        /*081c*/ 	.word	0x0000d160
        /*0820*/ 	.word	0x000000ff
        /*0824*/ 	.word	0x00000000
        /*0828*/ 	.short	0x0101
        /*082a*/ 	.byte	0x06
	.zero		1


	//   ....[38]....
        /*082c*/ 	.word	0x0000d8e0
        /*0830*/ 	.word	0x000000ff
        /*0834*/ 	.word	0x0002e850
        /*0838*/ 	.short	0x010a
        /*083a*/ 	.byte	0x04
	.zero		1


	//   ....[39]....
        /*083c*/ 	.word	0x0000d920
        /*0840*/ 	.word	0x000000ff
        /*0844*/ 	.word	0x0002e850
        /*0848*/ 	.short	0x010a
        /*084a*/ 	.byte	0x04
	.zero		1


	//   ....[40]....
        /*084c*/ 	.word	0x0000e0d0
        /*0850*/ 	.word	0x000000ff
        /*0854*/ 	.word	0x00000000
        /*0858*/ 	.short	0x0101
        /*085a*/ 	.byte	0x04
	.zero		1


	//   ....[41]....
        /*085c*/ 	.word	0x0000f9f0
        /*0860*/ 	.word	0x00000000
        /*0864*/ 	.word	0x00000000
        /*0868*/ 	.short	0x0101
        /*086a*/ 	.byte	0x3f
	.zero		1


	//   ....[42]....
        /*086c*/ 	.word	0x000129e0
        /*0870*/ 	.word	0x00000004
        /*0874*/ 	.word	0x0002e880
        /*0878*/ 	.short	0x010a
        /*087a*/ 	.byte	0x3f
	.zero		1


	//   ....[43]....
        /*087c*/ 	.word	0x00012bb0
        /*0880*/ 	.word	0x00000004
        /*0884*/ 	.word	0x0002e840
        /*0888*/ 	.short	0x010a
        /*088a*/ 	.byte	0x3f
	.zero		1


	//   ....[44]....
        /*088c*/ 	.word	0x00012ee0
        /*0890*/ 	.word	0x000000ff
        /*0894*/ 	.word	0x0002e820
        /*0898*/ 	.short	0x010a
        /*089a*/ 	.byte	0x29
	.zero		1


	//   ....[45]....
        /*089c*/ 	.word	0x000131b0
        /*08a0*/ 	.word	0x00000004
        /*08a4*/ 	.word	0x0002e880
        /*08a8*/ 	.short	0x010a
        /*08aa*/ 	.byte	0x3f
	.zero		1


	//   ....[46]....
        /*08ac*/ 	.word	0x00013430
        /*08b0*/ 	.word	0x00000004
        /*08b4*/ 	.word	0x0002e840
        /*08b8*/ 	.short	0x010a
        /*08ba*/ 	.byte	0x3f
	.zero		1


	//   ....[47]....
        /*08bc*/ 	.word	0x00013720
        /*08c0*/ 	.word	0x00000003
        /*08c4*/ 	.word	0x0002e870
        /*08c8*/ 	.short	0x010a
        /*08ca*/ 	.byte	0x3f
	.zero		1


	//   ....[48]....
        /*08cc*/ 	.word	0x00013790
        /*08d0*/ 	.word	0x00000002
        /*08d4*/ 	.word	0x0002e860
        /*08d8*/ 	.short	0x010a
        /*08da*/ 	.byte	0x3f
	.zero		1


	//   ....[49]....
        /*08dc*/ 	.word	0x00013e80
        /*08e0*/ 	.word	0x00000003
        /*08e4*/ 	.word	0x0002e850
        /*08e8*/ 	.short	0x0101
        /*08ea*/ 	.byte	0x3f
	.zero		1


	//   ....[50]....
        /*08ec*/ 	.word	0x00013ec0
        /*08f0*/ 	.word	0x00000002
        /*08f4*/ 	.word	0x00000000
        /*08f8*/ 	.short	0x0101
        /*08fa*/ 	.byte	0x3f
	.zero		1


	//   ....[51]....
        /*08fc*/ 	.word	0x00014080
        /*0900*/ 	.word	0x00000014
        /*0904*/ 	.word	0x0002e870
        /*0908*/ 	.short	0x010a
        /*090a*/ 	.byte	0x3f
	.zero		1


	//   ....[52]....
        /*090c*/ 	.word	0x00014110
        /*0910*/ 	.word	0x00000014
        /*0914*/ 	.word	0x0002e860
        /*0918*/ 	.short	0x010a
        /*091a*/ 	.byte	0x3f
	.zero		1


	//   ....[53]....
        /*091c*/ 	.word	0x000147d0
        /*0920*/ 	.word	0x00000014
        /*0924*/ 	.word	0x0002e850
        /*0928*/ 	.short	0x0101
        /*092a*/ 	.byte	0x3f
	.zero		1


	//   ....[54]....
        /*092c*/ 	.word	0x00014820
        /*0930*/ 	.word	0x00000000
        /*0934*/ 	.word	0x00000000
        /*0938*/ 	.short	0x0101
        /*093a*/ 	.byte	0x3f
	.zero		1


	//   ....[55]....
        /*093c*/ 	.word	0x000155d0
        /*0940*/ 	.word	0x00000000
        /*0944*/ 	.word	0x0002e820
        /*0948*/ 	.short	0x010a
        /*094a*/ 	.byte	0x3f
	.zero		1


	//   ....[56]....
        /*094c*/ 	.word	0x00015790
        /*0950*/ 	.word	0x00000006
        /*0954*/ 	.word	0x00000000
        /*0958*/ 	.short	0x010a
        /*095a*/ 	.byte	0x3f
	.zero		1


	//   ....[57]....
        /*095c*/ 	.word	0x00015800
        /*0960*/ 	.word	0x00000007
        /*0964*/ 	.word	0x00000000
        /*0968*/ 	.short	0x010a
        /*096a*/ 	.byte	0x3f
	.zero		1


	//   ....[58]....
        /*096c*/ 	.word	0x00015860
        /*0970*/ 	.word	0x00000004
        /*0974*/ 	.word	0x0002e860
        /*0978*/ 	.short	0x010a
        /*097a*/ 	.byte	0x3f
	.zero		1


	//   ....[59]....
        /*097c*/ 	.word	0x000158b0
        /*0980*/ 	.word	0x00000003
        /*0984*/ 	.word	0x0002e860
        /*0988*/ 	.short	0x010a
        /*098a*/ 	.byte	0x3f
	.zero		1


	//   ....[60]....
        /*098c*/ 	.word	0x000158f0
        /*0990*/ 	.word	0x00000004
        /*0994*/ 	.word	0x0002e880
        /*0998*/ 	.short	0x010a
        /*099a*/ 	.byte	0x3f
	.zero		1


	//   ....[61]....
        /*099c*/ 	.word	0x00015910
        /*09a0*/ 	.word	0x00000003
        /*09a4*/ 	.word	0x0002e880
        /*09a8*/ 	.short	0x010a
        /*09aa*/ 	.byte	0x3f
	.zero		1


	//   ....[62]....
        /*09ac*/ 	.word	0x00015980
        /*09b0*/ 	.word	0x00000003
        /*09b4*/ 	.word	0x0002e800
        /*09b8*/ 	.short	0x010a
        /*09ba*/ 	.byte	0x3f
	.zero		1


	//   ....[63]....
        /*09bc*/ 	.word	0x000159d0
        /*09c0*/ 	.word	0x00000002
        /*09c4*/ 	.word	0x0002e830
        /*09c8*/ 	.short	0x010a
        /*09ca*/ 	.byte	0x3f
	.zero		1


	//   ....[64]....
        /*09cc*/ 	.word	0x00015a30
        /*09d0*/ 	.word	0x00000007
        /*09d4*/ 	.word	0x0002e830
        /*09d8*/ 	.short	0x010a
        /*09da*/ 	.byte	0x3f
	.zero		1


	//   ....[65]....
        /*09dc*/ 	.word	0x00015a90
        /*09e0*/ 	.word	0x00000007
        /*09e4*/ 	.word	0x0002e850
        /*09e8*/ 	.short	0x010a
        /*09ea*/ 	.byte	0x3f
	.zero		1


	//   ....[66]....
        /*09ec*/ 	.word	0x00015af0
        /*09f0*/ 	.word	0x00000007
        /*09f4*/ 	.word	0x0002e830
        /*09f8*/ 	.short	0x010a
        /*09fa*/ 	.byte	0x3f
	.zero		1


	//   ....[67]....
        /*09fc*/ 	.word	0x00015b50
        /*0a00*/ 	.word	0x00000007
        /*0a04*/ 	.word	0x0002e850
        /*0a08*/ 	.short	0x010a
        /*0a0a*/ 	.byte	0x3f
	.zero		1


	//   ....[68]....
        /*0a0c*/ 	.word	0x00015bb0
        /*0a10*/ 	.word	0x00000005
        /*0a14*/ 	.word	0x0002e850
        /*0a18*/ 	.short	0x010a
        /*0a1a*/ 	.byte	0x3f
	.zero		1


	//   ....[69]....
        /*0a1c*/ 	.word	0x00015d00
        /*0a20*/ 	.word	0x00000004
        /*0a24*/ 	.word	0x0002e880
        /*0a28*/ 	.short	0x010a
        /*0a2a*/ 	.byte	0x3f
	.zero		1


	//   ....[70]....
        /*0a2c*/ 	.word	0x00015d50
        /*0a30*/ 	.word	0x00000004
        /*0a34*/ 	.word	0x0002e840
        /*0a38*/ 	.short	0x010a
        /*0a3a*/ 	.byte	0x3f
	.zero		1


	//   ....[71]....
        /*0a3c*/ 	.word	0x00015db0
        /*0a40*/ 	.word	0x00000003
        /*0a44*/ 	.word	0x0002e820
        /*0a48*/ 	.short	0x010a
        /*0a4a*/ 	.byte	0x3f
	.zero		1


	//   ....[72]....
        /*0a4c*/ 	.word	0x00015e00
        /*0a50*/ 	.word	0x00000004
        /*0a54*/ 	.word	0x0002e880
        /*0a58*/ 	.short	0x010a
        /*0a5a*/ 	.byte	0x3f
	.zero		1


	//   ....[73]....
        /*0a5c*/ 	.word	0x00015e50
        /*0a60*/ 	.word	0x00000004
        /*0a64*/ 	.word	0x0002e840
        /*0a68*/ 	.short	0x010a
        /*0a6a*/ 	.byte	0x3f
	.zero		1


	//   ....[74]....
        /*0a6c*/ 	.word	0x00015eb0
        /*0a70*/ 	.word	0x00000003
        /*0a74*/ 	.word	0x0002e870
        /*0a78*/ 	.short	0x010a
        /*0a7a*/ 	.byte	0x3f
	.zero		1


	//   ....[75]....
        /*0a7c*/ 	.word	0x00015f10
        /*0a80*/ 	.word	0x00000004
        /*0a84*/ 	.word	0x0002e860
        /*0a88*/ 	.short	0x010a
        /*0a8a*/ 	.byte	0x3f
	.zero		1


	//   ....[76]....
        /*0a8c*/ 	.word	0x00015f60
        /*0a90*/ 	.word	0x00000014
        /*0a94*/ 	.word	0x0002e870
        /*0a98*/ 	.short	0x010a
        /*0a9a*/ 	.byte	0x3f
	.zero		1


	//   ....[77]....
        /*0a9c*/ 	.word	0x00015fb0
        /*0aa0*/ 	.word	0x00000014
        /*0aa4*/ 	.word	0x0002e860
        /*0aa8*/ 	.short	0x010a
        /*0aaa*/ 	.byte	0x3f
	.zero		1


	//   ....[78]....
        /*0aac*/ 	.word	0x00016000
        /*0ab0*/ 	.word	0x00000000
        /*0ab4*/ 	.word	0x0002e820
        /*0ab8*/ 	.short	0x010a
        /*0aba*/ 	.byte	0x3f
	.zero		1


	//   ....[79]....
        /*0abc*/ 	.word	0x000161a0
        /*0ac0*/ 	.word	0x00000006
        /*0ac4*/ 	.word	0x00000000
        /*0ac8*/ 	.short	0x010a
        /*0aca*/ 	.byte	0x3f
	.zero		1


	//   ....[80]....
        /*0acc*/ 	.word	0x000161f0
        /*0ad0*/ 	.word	0x00000007
        /*0ad4*/ 	.word	0x00000000
        /*0ad8*/ 	.short	0x010a
        /*0ada*/ 	.byte	0x3f
	.zero		1


	//   ....[81]....
        /*0adc*/ 	.word	0x00016240
        /*0ae0*/ 	.word	0x00000004
        /*0ae4*/ 	.word	0x0002e860
        /*0ae8*/ 	.short	0x010a
        /*0aea*/ 	.byte	0x3f
	.zero		1


	//   ....[82]....
        /*0aec*/ 	.word	0x00016290
        /*0af0*/ 	.word	0x00000003
        /*0af4*/ 	.word	0x0002e860
        /*0af8*/ 	.short	0x010a
        /*0afa*/ 	.byte	0x3f
	.zero		1


	//   ....[83]....
        /*0afc*/ 	.word	0x000162e0
        /*0b00*/ 	.word	0x00000004
        /*0b04*/ 	.word	0x0002e880
        /*0b08*/ 	.short	0x010a
        /*0b0a*/ 	.byte	0x3f
	.zero		1


	//----- nvinfo : EIATTR_NUM_MBARRIERS
	.align		4
.L_297:
        /*0b0c*/ 	.byte	0x03, 0x38
        /*0b0e*/ 	.short	0x0016


	//----- nvinfo : EIATTR_EXIT_INSTR_OFFSETS
	.align		4
        /*0b10*/ 	.byte	0x04, 0x1c
        /*0b12*/ 	.short	(.L_299 - .L_298)


	//   ....[0]....
.L_298:
        /*0b14*/ 	.word	0x00000ab0


	//   ....[1]....
        /*0b18*/ 	.word	0x00010a20


	//   ....[2]....
        /*0b1c*/ 	.word	0x00015960


	//----- nvinfo : EIATTR_MAX_THREADS
	.align		4
.L_299:
        /*0b20*/ 	.byte	0x04, 0x05
        /*0b22*/ 	.short	(.L_301 - .L_300)
.L_300:
        /*0b24*/ 	.word	0x00000180
        /*0b28*/ 	.word	0x00000001
        /*0b2c*/ 	.word	0x00000001


	//----- nvinfo : EIATTR_CRS_STACK_SIZE
	.align		4
.L_301:
        /*0b30*/ 	.byte	0x04, 0x1e
        /*0b32*/ 	.short	(.L_303 - .L_302)
.L_302:
        /*0b34*/ 	.word	0x00000000


	//----- nvinfo : EIATTR_CBANK_PARAM_SIZE
	.align		4
.L_303:
        /*0b38*/ 	.byte	0x03, 0x19
        /*0b3a*/ 	.short	0x0a70


	//----- nvinfo : EIATTR_PARAM_CBANK
	.align		4
        /*0b3c*/ 	.byte	0x04, 0x0a
        /*0b3e*/ 	.short	(.L_305 - .L_304)
	.align		4
.L_304:
        /*0b40*/ 	.word	index@(.nv.constant0._ZN7cutlass13device_kernelIN5flash11enable_sm90INS1_16FlashAttnFwdSm90INS1_25CollectiveMainloopFwdSm90ILi2EN4cute5tupleIJNS5_1CILi1EEES8_S8_EEENS6_IJNS7_ILi128EEENS7_ILi224EEESA_EEELi128ENS_12float_e4m3_tEfNS_4arch4Sm90ELb1ELb0ELb0ELb1ELb0ELb0ELb0ELb1ELb1ELb0ELb0ELb0EEENS1_21CollectiveEpilogueFwdINS6_IJSA_SA_SB_EEES9_NS_10bfloat16_tESF_Li256ELb1ELb0ELb0ELb1EEENS1_36VarlenDynamicPersistentTileSchedulerILi128ELi224ELi256ELi128ELb0ELb0ELb1ELb1ELb1ELb1EEEEEEEEEvNT_6ParamsE)
        /*0b44*/ 	.short	0x0210
        /*0b46*/ 	.short	0x0a70


	//----- nvinfo : EIATTR_SW_WAR
	.align		4
.L_305:
        /*0b48*/ 	.byte	0x04, 0x36
        /*0b4a*/ 	.short	(.L_307 - .L_306)
.L_306:
        /*0b4c*/ 	.word	0x00000008
.L_307:


//--------------------- .nv.info._ZN7cutlass13device_kernelIN5flash11enable_sm90INS1_16FlashAttnFwdSm90INS1_25CollectiveMainloopFwdSm90ILi2EN4cute5tupleIJNS5_1CILi1EEES8_S8_EEENS6_IJNS7_ILi128EEENS7_ILi224EEESA_EEELi128ENS_12float_e4m3_tEfNS_4arch4Sm90ELb1ELb0ELb0ELb1ELb0ELb1ELb0ELb1ELb1ELb0ELb0ELb0EEENS1_21CollectiveEpilogueFwdINS6_IJSA_SA_SB_EEES9_NS_10bfloat16_tESF_Li256ELb1ELb0ELb0ELb1EEENS1_36VarlenDynamicPersistentTileSchedulerILi128ELi224ELi256ELi128ELb0ELb0ELb1ELb1ELb1ELb1EEEEEEEEEvNT_6ParamsE --------------------------
	.section	.nv.info._ZN7cutlass13device_kernelIN5flash11enable_sm90INS1_16FlashAttnFwdSm90INS1_25CollectiveMainloopFwdSm90ILi2EN4cute5tupleIJNS5_1CILi1EEES8_S8_EEENS6_IJNS7_ILi128EEENS7_ILi224EEESA_EEELi128ENS_12float_e4m3_tEfNS_4arch4Sm90ELb1ELb0ELb0ELb1ELb0ELb1ELb0ELb1ELb1ELb0ELb0ELb0EEENS1_21CollectiveEpilogueFwdINS6_IJSA_SA_SB_EEES9_NS_10bfloat16_tESF_Li256ELb1ELb0ELb0ELb1EEENS1_36VarlenDynamicPersistentTileSchedulerILi128ELi224ELi256ELi128ELb0ELb0ELb1ELb1ELb1ELb1EEEEEEEEEvNT_6ParamsE,"",@"SHT_CUDA_INFO"
	.sectionflags	@""
	.align	4


	//----- nvinfo : EIATTR_CUDA_API_VERSION
	.align		4
        /*0000*/ 	.byte	0x04, 0x37
        /*0002*/ 	.short	(.L_309 - .L_308)
.L_308:
        /*0004*/ 	.word	0x00000082


	//----- nvinfo : EIATTR_KPARAM_INFO
	.align		4
.L_309:
        /*0008*/ 	.byte	0x04, 0x17
        /*000a*/ 	.short	(.L_311 - .L_310)
.L_310:
        /*000c*/ 	.word	0x00000000
        /*0010*/ 	.short	0x0000
        /*0012*/ 	.short	0x0070
        /*0014*/ 	.byte	0x00, 0xf0, 0x01, 0x28


	//----- nvinfo : EIATTR_SPARSE_MMA_MASK
	.align		4
.L_311:
        /*0018*/ 	.byte	0x03, 0x50
        /*001a*/ 	.short	0x0000


	//----- nvinfo : EIATTR_MAXREG_COUNT
	.align		4
        /*001c*/ 	.byte	0x03, 0x1b
        /*001e*/ 	.short	0x00a8


	//----- nvinfo : EIATTR_NUM_BARRIERS
	.align		4
        /*0020*/ 	.byte	0x02, 0x4c
        /*0022*/ 	.byte	0x10
	.zero		1


	//----- nvinfo : EIATTR_EXTERNS
	.align		4
        /*0024*/ 	.byte	0x04, 0x0f
        /*0026*/ 	.short	(.L_313 - .L_312)


	//   ....[0]....
	.align		4
.L_312:
        /*0028*/ 	.word	index@(__assertfail)


	//----- nvinfo : EIATTR_ANNOTATIONS
	.align		4
.L_313:
        /*002c*/ 	.byte	0x04, 0x55
        /*002e*/ 	.short	(.L_315 - .L_314)


	//   ....[0]....
.L_314:
        /* <DEDUP_REMOVED lines=135> */


	//----- nvinfo : EIATTR_MERCURY_ISA_VERSION
	.align		4
.L_315:
        /*0888*/ 	.byte	0x03, 0x5f
        /*088a*/ 	.short	0x0101


	//----- nvinfo : EIATTR_UNUSED_LOAD_BYTE_OFFSET
	.align		4
        /*088c*/ 	.byte	0x04, 0x44
        /*088e*/ 	.short	(.L_317 - .L_316)


	//   ....[0]....
.L_316:
        /*0890*/ 	.word	0x00000b40
        /*0894*/ 	.word	0x0000fff0


	//   ....[1]....
        /*0898*/ 	.word	0x00020800
        /*089c*/ 	.word	0x0000fff0


	//----- nvinfo : EIATTR_INT_WARP_WIDE_INSTR_OFFSETS
	.align		4
.L_317:
        /*08a0*/ 	.byte	0x04, 0x31
        /*08a2*/ 	.short	(.L_319 - .L_318)


	//   ....[0]....
.L_318:
        /*08a4*/ 	.word	0x000001c0


	//   ....[1]....
        /*08a8*/ 	.word	0x00000200


	//   ....[2]....
        /*08ac*/ 	.word	0x00000270


	//   ....[3]....
        /*08b0*/ 	.word	0x00025170


	//   ....[4]....
        /*08b4*/ 	.word	0x00025200


	//   ....[5]....
        /*08b8*/ 	.word	0x00025980


	//   ....[6]....
        /*08bc*/ 	.word	0x000259b0


	//   ....[7]....
        /*08c0*/ 	.word	0x00027430


	//   ....[8]....
        /*08c4*/ 	.word	0x000274c0


	//----- nvinfo : EIATTR_COOP_GROUP_MASK_REGIDS
	.align		4
.L_319:
        /*08c8*/ 	.byte	0x04, 0x29
        /*08ca*/ 	.short	(.L_321 - .L_320)


	//   ....[0]....
.L_320:
        /*08cc*/ 	.word	0xffffffff


	//   ....[1]....
        /*08d0*/ 	.word	0xffffffff


	//   ....[2]....
        /*08d4*/ 	.word	0xffffffff


	//   ....[3]....
        /*08d8*/ 	.word	0xffffffff


	//   ....[4]....
        /*08dc*/ 	.word	0xffffffff


	//   ....[5]....
        /*08e0*/ 	.word	0xffffffff


	//   ....[6]....
        /*08e4*/ 	.word	0xffffffff


	//   ....[7]....
        /*08e8*/ 	.word	0xffffffff


	//   ....[8]....
        /*08ec*/ 	.word	0xffffffff


	//   ....[9]....
        /*08f0*/ 	.word	0xffffffff


	//   ....[10]....
        /*08f4*/ 	.word	0xffffffff


	//   ....[11]....
        /*08f8*/ 	.word	0xffffffff


	//   ....[12]....
        /*08fc*/ 	.word	0xffffffff


	//   ....[13]....
        /*0900*/ 	.word	0xffffffff


	//   ....[14]....
        /*0904*/ 	.word	0xffffffff


	//   ....[15]....
        /*0908*/ 	.word	0xffffffff


	//   ....[16]....
        /*090c*/ 	.word	0xffffffff


	//   ....[17]....
        /*0910*/ 	.word	0xffffffff


	//   ....[18]....
        /*0914*/ 	.word	0xffffffff


	//   ....[19]....
        /*0918*/ 	.word	0xffffffff


	//   ....[20]....
        /*091c*/ 	.word	0xffffffff


	//   ....[21]....
        /*0920*/ 	.word	0xffffffff


	//   ....[22]....
        /*0924*/ 	.word	0xffffffff


	//   ....[23]....
        /*0928*/ 	.word	0xffffffff


	//   ....[24]....
        /*092c*/ 	.word	0xffffffff


	//   ....[25]....
        /*0930*/ 	.word	0xffffffff


	//   ....[26]....
        /*0934*/ 	.word	0xffffffff


	//   ....[27]....
        /*0938*/ 	.word	0xffffffff


	//   ....[28]....
        /*093c*/ 	.word	0xffffffff


	//   ....[29]....
        /*0940*/ 	.word	0xffffffff


	//   ....[30]....
        /*0944*/ 	.word	0xffffffff


	//   ....[31]....
        /*0948*/ 	.word	0xffffffff


	//   ....[32]....
        /*094c*/ 	.word	0xffffffff


	//   ....[33]....
        /*0950*/ 	.word	0xffffffff


	//   ....[34]....
        /*0954*/ 	.word	0xffffffff


	//   ....[35]....
        /*0958*/ 	.word	0xffffffff


	//   ....[36]....
        /*095c*/ 	.word	0xffffffff


	//   ....[37]....
        /*0960*/ 	.word	0xffffffff


	//   ....[38]....
        /*0964*/ 	.word	0xffffffff


	//   ....[39]....
        /*0968*/ 	.word	0xffffffff


	//   ....[40]....
        /*096c*/ 	.word	0xffffffff


	//   ....[41]....
        /*0970*/ 	.word	0xffffffff


	//   ....[42]....
        /*0974*/ 	.word	0xffffffff


	//   ....[43]....
        /*0978*/ 	.word	0xffffffff


	//   ....[44]....
        /*097c*/ 	.word	0xffffffff


	//   ....[45]....
        /*0980*/ 	.word	0xffffffff


	//   ....[46]....
        /*0984*/ 	.word	0xffffffff


	//   ....[47]....
        /*0988*/ 	.word	0xffffffff


	//   ....[48]....
        /*098c*/ 	.word	0xffffffff


	//   ....[49]....
        /*0990*/ 	.word	0xffffffff


	//   ....[50]....
        /*0994*/ 	.word	0xffffffff


	//   ....[51]....
        /*0998*/ 	.word	0xffffffff


	//   ....[52]....
        /*099c*/ 	.word	0xffffffff


	//   ....[53]....
        /*09a0*/ 	.word	0xffffffff


	//   ....[54]....
        /*09a4*/ 	.word	0xffffffff


	//   ....[55]....
        /*09a8*/ 	.word	0xffffffff


	//   ....[56]....
        /*09ac*/ 	.word	0xffffffff


	//   ....[57]....
        /*09b0*/ 	.word	0xffffffff


	//   ....[58]....
        /*09b4*/ 	.word	0xffffffff


	//   ....[59]....
        /*09b8*/ 	.word	0xffffffff


	//   ....[60]....
        /*09bc*/ 	.word	0xffffffff


	//   ....[61]....
        /*09c0*/ 	.word	0xffffffff


	//   ....[62]....
        /*09c4*/ 	.word	0xffffffff


	//   ....[63]....
        /*09c8*/ 	.word	0xffffffff


	//   ....[64]....
        /*09cc*/ 	.word	0xffffffff


	//   ....[65]....
        /*09d0*/ 	.word	0xffffffff


	//   ....[66]....
        /*09d4*/ 	.word	0xffffffff


	//   ....[67]....
        /*09d8*/ 	.word	0xffffffff


	//   ....[68]....
        /*09dc*/ 	.word	0xffffffff


	//   ....[69]....
        /*09e0*/ 	.word	0xffffffff


	//   ....[70]....
        /*09e4*/ 	.word	0xffffffff


	//   ....[71]....
        /*09e8*/ 	.word	0xffffffff


	//   ....[72]....
        /*09ec*/ 	.word	0xffffffff


	//   ....[73]....
        /*09f0*/ 	.word	0xffffffff


	//   ....[74]....
        /*09f4*/ 	.word	0xffffffff


	//   ....[75]....
        /*09f8*/ 	.word	0xffffffff


	//   ....[76]....
        /*09fc*/ 	.word	0xffffffff


	//   ....[77]....
        /*0a00*/ 	.word	0xffffffff


	//   ....[78]....
        /*0a04*/ 	.word	0xffffffff


	//   ....[79]....
        /*0a08*/ 	.word	0xffffffff


	//   ....[80]....
        /*0a0c*/ 	.word	0xffffffff


	//   ....[81]....
        /*0a10*/ 	.word	0xffffffff


	//   ....[82]....
        /*0a14*/ 	.word	0xffffffff


	//   ....[83]....
        /*0a18*/ 	.word	0xffffffff


	//   ....[84]....
        /*0a1c*/ 	.word	0xffffffff


	//   ....[85]....
        /*0a20*/ 	.word	0xffffffff


	//   ....[86]....
        /*0a24*/ 	.word	0xffffffff


	//   ....[87]....
        /*0a28*/ 	.word	0xffffffff


	//   ....[88]....
        /*0a2c*/ 	.word	0xffffffff


	//   ....[89]....
        /*0a30*/ 	.word	0xffffffff


	//   ....[90]....
        /*0a34*/ 	.word	0xffffffff


	//   ....[91]....
        /*0a38*/ 	.word	0xffffffff


	//   ....[92]....
        /*0a3c*/ 	.word	0x0500000f


	//   ....[93]....
        /*0a40*/ 	.word	0x0500000f


	//   ....[94]....
        /*0a44*/ 	.word	0x0500000f


	//   ....[95]....
        /*0a48*/ 	.word	0x0500000f


	//   ....[96]....
        /*0a4c*/ 	.word	0x0500000f


	//   ....[97]....
        /*0a50*/ 	.word	0x0500000f


	//   ....[98]....
        /*0a54*/ 	.word	0x0500000f


	//   ....[99]....
        /*0a58*/ 	.word	0x0500000f


	//   ....[100]....
        /*0a5c*/ 	.word	0x0500000f


	//   ....[101]....
        /*0a60*/ 	.word	0x0500000f


	//   ....[102]....
        /*0a64*/ 	.word	0x0500000f


	//   ....[103]....
        /*0a68*/ 	.word	0x0500000f


	//   ....[104]....
        /*0a6c*/ 	.word	0x0500000f


	//   ....[105]....
        /*0a70*/ 	.word	0x0500000f


	//   ....[106]....
        /*0a74*/ 	.word	0x0500000f


	//   ....[107]....
        /*0a78*/ 	.word	0x0500000f


	//   ....[108]....
        /*0a7c*/ 	.word	0x0500000f


	//   ....[109]....
        /*0a80*/ 	.word	0x0500000f


	//   ....[110]....
        /*0a84*/ 	.word	0x0500000f


	//   ....[111]....
        /*0a88*/ 	.word	0x0500000f


	//   ....[112]....
        /*0a8c*/ 	.word	0x0500000f


	//   ....[113]....
        /*0a90*/ 	.word	0x0500000f


	//   ....[114]....
        /*0a94*/ 	.word	0x0500000f


	//   ....[115]....
        /*0a98*/ 	.word	0x0500000f


	//   ....[116]....
        /*0a9c*/ 	.word	0x0500000f


	//   ....[117]....
        /*0aa0*/ 	.word	0x0500000f


	//   ....[118]....
        /*0aa4*/ 	.word	0x0500000f


	//   ....[119]....
        /*0aa8*/ 	.word	0x0500000f


	//   ....[120]....
        /*0aac*/ 	.word	0x0500000f


	//   ....[121]....
        /*0ab0*/ 	.word	0x0500000f


	//   ....[122]....
        /*0ab4*/ 	.word	0x0500000f


	//   ....[123]....
        /*0ab8*/ 	.word	0x0500000f


	//   ....[124]....
        /*0abc*/ 	.word	0x0500000f


	//   ....[125]....
        /*0ac0*/ 	.word	0x0500000f


	//   ....[126]....
        /*0ac4*/ 	.word	0x0500000f


	//   ....[127]....
        /*0ac8*/ 	.word	0x0500000f


	//   ....[128]....
        /*0acc*/ 	.word	0x0500000f


	//   ....[129]....
        /*0ad0*/ 	.word	0x0500000f


	//   ....[130]....
        /*0ad4*/ 	.word	0x0500000f


	//   ....[131]....
        /*0ad8*/ 	.word	0x0500000f


	//   ....[132]....
        /*0adc*/ 	.word	0x0500000f


	//   ....[133]....
        /*0ae0*/ 	.word	0x0500000f


	//   ....[134]....
        /*0ae4*/ 	.word	0x0500000f


	//   ....[135]....
        /*0ae8*/ 	.word	0x0500000f


	//   ....[136]....
        /*0aec*/ 	.word	0x0500000f


	//   ....[137]....
        /*0af0*/ 	.word	0x0500000f


	//   ....[138]....
        /*0af4*/ 	.word	0x0500000f


	//   ....[139]....
        /*0af8*/ 	.word	0x0500000f


	//   ....[140]....
        /*0afc*/ 	.word	0x0500000f


	//   ....[141]....
        /*0b00*/ 	.word	0x0500000f


	//   ....[142]....
        /*0b04*/ 	.word	0x0500000f


	//   ....[143]....
        /*0b08*/ 	.word	0x0500000f


	//   ....[144]....
        /*0b0c*/ 	.word	0x0500000f


	//   ....[145]....
        /*0b10*/ 	.word	0x0500000f


	//   ....[146]....
        /*0b14*/ 	.word	0x0500000f


	//   ....[147]....
        /*0b18*/ 	.word	0x0500000f


	//   ....[148]....
        /*0b1c*/ 	.word	0x0500000f


	//   ....[149]....
        /*0b20*/ 	.word	0x0500000f


	//   ....[150]....
        /*0b24*/ 	.word	0x0500000f


	//   ....[151]....
        /*0b28*/ 	.word	0x0500000f


	//   ....[152]....
        /*0b2c*/ 	.word	0x0500000f


	//   ....[153]....
        /*0b30*/ 	.word	0x0500000f


	//   ....[154]....
        /*0b34*/ 	.word	0x0500000f


	//   ....[155]....
        /*0b38*/ 	.word	0x0500000f


	//   ....[156]....
        /*0b3c*/ 	.word	0x0500000f


	//   ....[157]....
        /*0b40*/ 	.word	0x0500000f


	//   ....[158]....
        /*0b44*/ 	.word	0x0500000f


	//   ....[159]....
        /*0b48*/ 	.word	0x0500000f


	//   ....[160]....
        /*0b4c*/ 	.word	0x0500000f


	//----- nvinfo : EIATTR_COOP_GROUP_INSTR_OFFSETS
	.align		4
.L_321:
        /*0b50*/ 	.byte	0x04, 0x28
        /*0b52*/ 	.short	(.L_323 - .L_322)


	//   ....[0]....
.L_322:
        /*0b54*/ 	.word	0x00000070


	//   ....[1]....
        /*0b58*/ 	.word	0x000001d0


	//   ....[2]....
        /*0b5c*/ 	.word	0x00000220


	//   ....[3]....
        /*0b60*/ 	.word	0x00000450


	//   ....[4]....
        /*0b64*/ 	.word	0x000005b0


	//   ....[5]....
        /*0b68*/ 	.word	0x000006d0


	//   ....[6]....
        /*0b6c*/ 	.word	0x00000830


	//   ....[7]....
        /*0b70*/ 	.word	0x0000cc20


	//   ....[8]....
        /*0b74*/ 	.word	0x00013ea0


	//   ....[9]....
        /*0b78*/ 	.word	0x00013ec0


	//   ....[10]....
        /*0b7c*/ 	.word	0x00014bf0


	//   ....[11]....
        /*0b80*/ 	.word	0x00014c20


	//   ....[12]....
        /*0b84*/ 	.word	0x00018e70


	//   ....[13]....
        /*0b88*/ 	.word	0x00018f70


	//   ....[14]....
        /*0b8c*/ 	.word	0x0001a1c0


	//   ....[15]....
        /*0b90*/ 	.word	0x0001a220


	//   ....[16]....
        /*0b94*/ 	.word	0x0001d960


	//   ....[17]....
        /*0b98*/ 	.word	0x0001d9e0


	//   ....[18]....
        /*0b9c*/ 	.word	0x0001da20


	//   ....[19]....
        /*0ba0*/ 	.word	0x0001da90


	//   ....[20]....
        /*0ba4*/ 	.word	0x0001ff30


	//   ....[21]....
        /*0ba8*/ 	.word	0x0001ff40


	//   ....[22]....
        /*0bac*/ 	.word	0x0001ffc0


	//   ....[23]....
        /*0bb0*/ 	.word	0x0001ffd0


	//   ....[24]....
        /*0bb4*/ 	.word	0x00020e40


	//   ....[25]....
        /*0bb8*/ 	.word	0x00020e70


	//   ....[26]....
        /*0bbc*/ 	.word	0x00020ea0


	//   ....[27]....
        /*0bc0*/ 	.word	0x00020ed0


	//   ....[28]....
        /*0bc4*/ 	.word	0x00020f00


	//   ....[29]....
        /*0bc8*/ 	.word	0x00020f30


	//   ....[30]....
        /*0bcc*/ 	.word	0x00020f60


	//   ....[31]....
        /*0bd0*/ 	.word	0x00020f90


	//   ....[32]....
        /*0bd4*/ 	.word	0x00020fc0


	//   ....[33]....
        /*0bd8*/ 	.word	0x00020ff0


	//   ....[34]....
        /*0bdc*/ 	.word	0x00021020


	//   ....[35]....
        /*0be0*/ 	.word	0x00021050


	//   ....[36]....
        /*0be4*/ 	.word	0x00021080


	//   ....[37]....
        /*0be8*/ 	.word	0x000210b0


	//   ....[38]....
        /*0bec*/ 	.word	0x000210e0


	//   ....[39]....
        /*0bf0*/ 	.word	0x00021110


	//   ....[40]....
        /*0bf4*/ 	.word	0x00021140


	//   ....[41]....
        /*0bf8*/ 	.word	0x00021170


	//   ....[42]....
        /*0bfc*/ 	.word	0x000211a0


	//   ....[43]....
        /*0c00*/ 	.word	0x000211d0


	//   ....[44]....
        /*0c04*/ 	.word	0x00021200


	//   ....[45]....
        /*0c08*/ 	.word	0x00021230


	//   ....[46]....
        /*0c0c*/ 	.word	0x00021260


	//   ....[47]....
        /*0c10*/ 	.word	0x00021280


	//   ....[48]....
        /*0c14*/ 	.word	0x00021290


	//   ....[49]....
        /*0c18*/ 	.word	0x000212a0


	//   ....[50]....
        /*0c1c*/ 	.word	0x000212c0


	//   ....[51]....
        /*0c20*/ 	.word	0x000212d0


	//   ....[52]....
        /*0c24*/ 	.word	0x000212e0


	//   ....[53]....
        /*0c28*/ 	.word	0x000212f0


	//   ....[54]....
        /*0c2c*/ 	.word	0x00021320


	//   ....[55]....
        /*0c30*/ 	.word	0x00021350


	//   ....[56]....
        /*0c34*/ 	.word	0x00022d60


	//   ....[57]....
        /*0c38*/ 	.word	0x00022f50


	//   ....[58]....
        /*0c3c*/ 	.word	0x00022f80


	//   ....[59]....
        /*0c40*/ 	.word	0x00022fb0


	//   ....[60]....
        /*0c44*/ 	.word	0x00022ff0


	//   ....[61]....
        /*0c48*/ 	.word	0x00023020


	//   ....[62]....
        /*0c4c*/ 	.word	0x00023050


	//   ....[63]....
        /*0c50*/ 	.word	0x000231d0


	//   ....[64]....
        /*0c54*/ 	.word	0x00023200


	//   ....[65]....
        /*0c58*/ 	.word	0x00023230


	//   ....[66]....
        /*0c5c*/ 	.word	0x00023260


	//   ....[67]....
        /*0c60*/ 	.word	0x00023290


	//   ....[68]....
        /*0c64*/ 	.word	0x000232c0


	//   ....[69]....
        /*0c68*/ 	.word	0x00023360


	//   ....[70]....
        /*0c6c*/ 	.word	0x000233a0


	//   ....[71]....
        /*0c70*/ 	.word	0x00023460


	//   ....[72]....
        /*0c74*/ 	.word	0x000243a0


	//   ....[73]....
        /*0c78*/ 	.word	0x00025b40


	//   ....[74]....
        /*0c7c*/ 	.word	0x00027fd0


	//   ....[75]....
        /*0c80*/ 	.word	0x00028000


	//   ....[76]....
        /*0c84*/ 	.word	0x00028040


	//   ....[77]....
        /*0c88*/ 	.word	0x00028070


	//   ....[78]....
        /*0c8c*/ 	.word	0x000280a0


	//   ....[79]....
        /*0c90*/ 	.word	0x000280d0


	//   ....[80]....
        /*0c94*/ 	.word	0x00028100


	//   ....[81]....
        /*0c98*/ 	.word	0x00028130


	//   ....[82]....
        /*0c9c*/ 	.word	0x000282d0


	//   ....[83]....
        /*0ca0*/ 	.word	0x00028300


	//   ....[84]....
        /*0ca4*/ 	.word	0x00028330


	//   ....[85]....
        /*0ca8*/ 	.word	0x00028360


	//   ....[86]....
        /*0cac*/ 	.word	0x00028390


	//   ....[87]....
        /*0cb0*/ 	.word	0x000283c0


	//   ....[88]....
        /*0cb4*/ 	.word	0x00028480


	//   ....[89]....
        /*0cb8*/ 	.word	0x000284a0


	//   ....[90]....
        /*0cbc*/ 	.word	0x00028510


	//   ....[91]....
        /*0cc0*/ 	.word	0x00028ca0


	//   ....[92]....
        /*0cc4*/ 	.word	0x00029160


	//   ....[93]....
        /*0cc8*/ 	.word	0x00029210


	//   ....[94]....
        /*0ccc*/ 	.word	0x000292b0


	//   ....[95]....
        /*0cd0*/ 	.word	0x00029350


	//   ....[96]....
        /*0cd4*/ 	.word	0x000293f0


	//   ....[97]....
        /*0cd8*/ 	.word	0x00029490


	//   ....[98]....
        /*0cdc*/ 	.word	0x00029530


	//   ....[99]....
        /*0ce0*/ 	.word	0x000295d0


	//   ....[100]....
        /*0ce4*/ 	.word	0x00029670


	//   ....[101]....
        /*0ce8*/ 	.word	0x00029760


	//   ....[102]....
        /*0cec*/ 	.word	0x00029800


	//   ....[103]....
        /*0cf0*/ 	.word	0x000298a0


	//   ....[104]....
        /*0cf4*/ 	.word	0x00029940


	//   ....[105]....
        /*0cf8*/ 	.word	0x000299e0


	//   ....[106]....
        /*0cfc*/ 	.word	0x00029a80


	//   ....[107]....
        /*0d00*/ 	.word	0x00029b20


	//   ....[108]....
        /*0d04*/ 	.word	0x00029bc0


	//   ....[109]....
        /*0d08*/ 	.word	0x00029eb0


	//   ....[110]....
        /*0d0c*/ 	.word	0x00029fe0


	//   ....[111]....
        /*0d10*/ 	.word	0x0002a110


	//   ....[112]....
        /*0d14*/ 	.word	0x0002a190


	//   ....[113]....
        /*0d18*/ 	.word	0x0002a1f0


	//   ....[114]....
        /*0d1c*/ 	.word	0x0002a270


	//   ....[115]....
        /*0d20*/ 	.word	0x0002a2d0


	//   ....[116]....
        /*0d24*/ 	.word	0x0002a350


	//   ....[117]....
        /*0d28*/ 	.word	0x0002a3b0


	//   ....[118]....
        /*0d2c*/ 	.word	0x0002a430


	//   ....[119]....
        /*0d30*/ 	.word	0x0002a490


	//   ....[120]....
        /*0d34*/ 	.word	0x0002a510


	//   ....[121]....
        /*0d38*/ 	.word	0x0002a570


	//   ....[122]....
        /*0d3c*/ 	.word	0x0002a5f0


	//   ....[123]....
        /*0d40*/ 	.word	0x0002a650


	//   ....[124]....
        /*0d44*/ 	.word	0x0002a6b0


	//   ....[125]....
        /*0d48*/ 	.word	0x0002a710


	//   ....[126]....
        /*0d4c*/ 	.word	0x0002a7a0


	//   ....[127]....
        /*0d50*/ 	.word	0x0002a800


	//   ....[128]....
        /*0d54*/ 	.word	0x0002a880


	//   ....[129]....
        /*0d58*/ 	.word	0x0002a8e0


	//   ....[130]....
        /*0d5c*/ 	.word	0x0002a950


	//   ....[131]....
        /*0d60*/ 	.word	0x0002a9b0


	//   ....[132]....
        /*0d64*/ 	.word	0x0002aa30


	//   ....[133]....
        /*0d68*/ 	.word	0x0002aa90


	//   ....[134]....
        /*0d6c*/ 	.word	0x0002ab10


	//   ....[135]....
        /*0d70*/ 	.word	0x0002ab70


	//   ....[136]....
        /*0d74*/ 	.word	0x0002abf0


	//   ....[137]....
        /*0d78*/ 	.word	0x0002ac50


	//   ....[138]....
        /*0d7c*/ 	.word	0x0002acc0


	//   ....[139]....
        /*0d80*/ 	.word	0x0002ad20


	//   ....[140]....
        /*0d84*/ 	.word	0x0002ad80


	//   ....[141]....
        /*0d88*/ 	.word	0x0002aeb0


	//   ....[142]....
        /*0d8c*/ 	.word	0x0002b190


	//   ....[143]....
        /*0d90*/ 	.word	0x0002b5e0


	//   ....[144]....
        /*0d94*/ 	.word	0x0002b680


	//   ....[145]....
        /*0d98*/ 	.word	0x0002b7b0


	//   ....[146]....
        /*0d9c*/ 	.word	0x0002b820


	//   ....[147]....
        /*0da0*/ 	.word	0x0002b890


	//   ....[148]....
        /*0da4*/ 	.word	0x0002b900


	//   ....[149]....
        /*0da8*/ 	.word	0x0002b970


	//   ....[150]....
        /*0dac*/ 	.word	0x0002b9f0


	//   ....[151]....
        /*0db0*/ 	.word	0x0002ba80


	//   ....[152]....
        /*0db4*/ 	.word	0x0002bb20


	//   ....[153]....
        /*0db8*/ 	.word	0x0002bb90


	//   ....[154]....
        /*0dbc*/ 	.word	0x0002bc00


	//   ....[155]....
        /*0dc0*/ 	.word	0x0002bc70


	//   ....[156]....
        /*0dc4*/ 	.word	0x0002bcf0


	//   ....[157]....
        /*0dc8*/ 	.word	0x0002bd60


	//   ....[158]....
        /*0dcc*/ 	.word	0x0002be00


	//   ....[159]....
        /*0dd0*/ 	.word	0x0002be90


	//   ....[160]....
        /*0dd4*/ 	.word	0x0002bfc0


	//----- nvinfo : EIATTR_REG_RECONFIG
	.align		4
.L_323:
        /*0dd8*/ 	.byte	0x01, 0x54
	.zero		2


	//----- nvinfo : EIATTR_SYSCALL_OFFSETS
	.align		4
        /*0ddc*/ 	.byte	0x04, 0x46
        /*0dde*/ 	.short	(.L_325 - .L_324)


	//   ....[0]....
.L_324:
        /*0de0*/ 	.word	0x00001a00


	//   ....[1]....
        /*0de4*/ 	.word	0x00001b50


	//   ....[2]....
        /*0de8*/ 	.word	0x0000cde0


	//   ....[3]....
        /*0dec*/ 	.word	0x0000d2b0


	//   ....[4]....
        /*0df0*/ 	.word	0x000253a0


	//   ....[5]....
        /*0df4*/ 	.word	0x00025550


	//   ....[6]....
        /*0df8*/ 	.word	0x00025690


	//   ....[7]....
        /*0dfc*/ 	.word	0x000257c0


	//----- nvinfo : EIATTR_MBARRIER_INSTR_OFFSETS
	.align		4
.L_325:
        /*0e00*/ 	.byte	0x04, 0x39
        /*0e02*/ 	.short	(.L_327 - .L_326)


	//   ....[0]....
.L_326:
        /*0e04*/ 	.word	0x00000300
        /*0e08*/ 	.word	0x000000ff
        /*0e0c*/ 	.word	0x0002e800
        /*0e10*/ 	.short	0x0100
        /*0e12*/ 	.byte	0x08
	.zero		1


	//   ....[1]....
        /*0e14*/ 	.word	0x00000310
        /*0e18*/ 	.word	0x000000ff
        /*0e1c*/ 	.word	0x0002e820
        /*0e20*/ 	.short	0x0100
        /*0e22*/ 	.byte	0x08
	.zero		1


	//   ....[2]....
        /*0e24*/ 	.word	0x00000400
        /*0e28*/ 	.word	0x000000ff
        /*0e2c*/ 	.word	0x0002e830
        /*0e30*/ 	.short	0x0100
        /*0e32*/ 	.byte	0x08
	.zero		1


	//   ....[3]....
        /*0e34*/ 	.word	0x00000410
        /*0e38*/ 	.word	0x000000ff
        /*0e3c*/ 	.word	0x0002e840
        /*0e40*/ 	.short	0x0100
        /*0e42*/ 	.byte	0x08
	.zero		1


	//   ....[4]....
        /*0e44*/ 	.word	0x00000420
        /*0e48*/ 	.word	0x000000ff
        /*0e4c*/ 	.word	0x0002e838
        /*0e50*/ 	.short	0x0100
        /*0e52*/ 	.byte	0x08
	.zero		1


	//   ....[5]....
        /*0e54*/ 	.word	0x00000430
        /*0e58*/ 	.word	0x000000ff
        /*0e5c*/ 	.word	0x0002e848
        /*0e60*/ 	.short	0x0100
        /*0e62*/ 	.byte	0x08
	.zero		1


	//   ....[6]....
        /*0e64*/ 	.word	0x00000560
        /*0e68*/ 	.word	0x000000ff
        /*0e6c*/ 	.word	0x0002e850
        /*0e70*/ 	.short	0x0100
        /*0e72*/ 	.byte	0x08
	.zero		1


	//   ....[7]....
        /*0e74*/ 	.word	0x00000570
        /*0e78*/ 	.word	0x000000ff
        /*0e7c*/ 	.word	0x0002e860
        /*0e80*/ 	.short	0x0100
        /*0e82*/ 	.byte	0x08
	.zero		1


	//   ....[8]....
        /*0e84*/ 	.word	0x00000580
        /*0e88*/ 	.word	0x000000ff
        /*0e8c*/ 	.word	0x0002e858
        /*0e90*/ 	.short	0x0100
        /*0e92*/ 	.byte	0x08
	.zero		1


	//   ....[9]....
        /*0e94*/ 	.word	0x00000590
        /*0e98*/ 	.word	0x000000ff
        /*0e9c*/ 	.word	0x0002e868
        /*0ea0*/ 	.short	0x0100
        /*0ea2*/ 	.byte	0x08
	.zero		1


	//   ....[10]....
        /*0ea4*/ 	.word	0x00000680
        /*0ea8*/ 	.word	0x000000ff
        /*0eac*/ 	.word	0x0002e870
        /*0eb0*/ 	.short	0x0100
        /*0eb2*/ 	.byte	0x06
	.zero		1


	//   ....[11]....
        /*0eb4*/ 	.word	0x00000690
        /*0eb8*/ 	.word	0x000000ff
        /*0ebc*/ 	.word	0x0002e880
        /*0ec0*/ 	.short	0x0100
        /*0ec2*/ 	.byte	0x06
	.zero		1


	//   ....[12]....
        /*0ec4*/ 	.word	0x000006a0
        /*0ec8*/ 	.word	0x000000ff
        /*0ecc*/ 	.word	0x0002e878
        /*0ed0*/ 	.short	0x0100
        /*0ed2*/ 	.byte	0x06
	.zero		1


	//   ....[13]....
        /*0ed4*/ 	.word	0x000006b0
        /*0ed8*/ 	.word	0x000000ff
        /*0edc*/ 	.word	0x0002e888
        /*0ee0*/ 	.short	0x0100
        /*0ee2*/ 	.byte	0x06
	.zero		1


	//   ....[14]....
        /*0ee4*/ 	.word	0x000007e0
        /*0ee8*/ 	.word	0x000000ff
        /*0eec*/ 	.word	0x0002e890
        /*0ef0*/ 	.short	0x0100
        /*0ef2*/ 	.byte	0x08
	.zero		1


	//   ....[15]....
        /*0ef4*/ 	.word	0x000007f0
        /*0ef8*/ 	.word	0x000000ff
        /*0efc*/ 	.word	0x0002e8a0
        /*0f00*/ 	.short	0x0100
        /*0f02*/ 	.byte	0x08
	.zero		1


	//   ....[16]....
        /*0f04*/ 	.word	0x00000800
        /*0f08*/ 	.word	0x000000ff
        /*0f0c*/ 	.word	0x0002e898
        /*0f10*/ 	.short	0x0100
        /*0f12*/ 	.byte	0x08
	.zero		1


	//   ....[17]....
        /*0f14*/ 	.word	0x00000810
        /*0f18*/ 	.word	0x000000ff
        /*0f1c*/ 	.word	0x0002e8a8
        /*0f20*/ 	.short	0x0100
        /*0f22*/ 	.byte	0x08
	.zero		1


	//   ....[18]....
        /*0f24*/ 	.word	0x00000940
        /*0f28*/ 	.word	0x000000ff
        /*0f2c*/ 	.word	0x0002e8b0
        /*0f30*/ 	.short	0x0100
        /*0f32*/ 	.byte	0x08
	.zero		1


	//   ....[19]....
        /*0f34*/ 	.word	0x00000950
        /*0f38*/ 	.word	0x000000ff
        /*0f3c*/ 	.word	0x0002e8c0
        /*0f40*/ 	.short	0x0100
        /*0f42*/ 	.byte	0x08
	.zero		1


	//   ....[20]....
        /*0f44*/ 	.word	0x00000960
        /*0f48*/ 	.word	0x000000ff
        /*0f4c*/ 	.word	0x0002e8b8
        /*0f50*/ 	.short	0x0100
        /*0f52*/ 	.byte	0x08
	.zero		1


	//   ....[21]....
        /*0f54*/ 	.word	0x00000970
        /*0f58*/ 	.word	0x000000ff
        /*0f5c*/ 	.word	0x0002e8c8
        /*0f60*/ 	.short	0x0100
        /*0f62*/ 	.byte	0x08
	.zero		1


	//   ....[22]....
        /*0f64*/ 	.word	0x000031c0
        /*0f68*/ 	.word	0x0000006d
        /*0f6c*/ 	.word	0x0002e890
        /*0f70*/ 	.short	0x010a
        /*0f72*/ 	.byte	0x3f
	.zero		1


	//   ....[23]....
        /*0f74*/ 	.word	0x00007470
        /*0f78*/ 	.word	0x0000006d
        /*0f7c*/ 	.word	0x0002e890
        /*0f80*/ 	.short	0x010a
        /*0f82*/ 	.byte	0x3f
	.zero		1


	//   ....[24]....
        /*0f84*/ 	.word	0x0000b560
        /*0f88*/ 	.word	0x0000006d
        /*0f8c*/ 	.word	0x0002e890
        /*0f90*/ 	.short	0x010a
        /*0f92*/ 	.byte	0x3f
	.zero		1


	//   ....[25]....
        /*0f94*/ 	.word	0x0000bc60
        /*0f98*/ 	.word	0x00000030
        /*0f9c*/ 	.word	0x00000000
        /*0fa0*/ 	.short	0x0101
        /*0fa2*/ 	.byte	0x3f
	.zero		1


	//   ....[26]....
        /*0fa4*/ 	.word	0x0000bca0
        /*0fa8*/ 	.word	0x0000006d
        /*0fac*/ 	.word	0x0002e8b0
        /*0fb0*/ 	.short	0x010a
        /*0fb2*/ 	.byte	0x3f
	.zero		1


	//   ....[27]....
        /*0fb4*/ 	.word	0x0000c460
        /*0fb8*/ 	.word	0x0000006d
        /*0fbc*/ 	.word	0x00000000
        /*0fc0*/ 	.short	0x0101
        /*0fc2*/ 	.byte	0x3f
	.zero		1


	//   ....[28]....
        /*0fc4*/ 	.word	0x0000cea0
        /*0fc8*/ 	.word	0x00000010
        /*0fcc*/ 	.word	0x0002e800
        /*0fd0*/ 	.short	0x010a
        /*0fd2*/ 	.byte	0x3f
	.zero		1


	//   ....[29]....
        /*0fd4*/ 	.word	0x0000cef0
        /*0fd8*/ 	.word	0x00000010
        /*0fdc*/ 	.word	0x0002e800
        /*0fe0*/ 	.short	0x010a
        /*0fe2*/ 	.byte	0x3f
	.zero		1


	//   ....[30]....
        /*0fe4*/ 	.word	0x0000db40
        /*0fe8*/ 	.word	0x00000010
        /*0fec*/ 	.word	0x0002e800
        /*0ff0*/ 	.short	0x010a
        /*0ff2*/ 	.byte	0x3f
	.zero		1


	//   ....[31]....
        /*0ff4*/ 	.word	0x00010110
        /*0ff8*/ 	.word	0x00000010
        /*0ffc*/ 	.word	0x0002e800
        /*1000*/ 	.short	0x010a
        /*1002*/ 	.byte	0x3f
	.zero		1


	//   ....[32]....
        /*1004*/ 	.word	0x00012260
        /*1008*/ 	.word	0x0000000e
        /*100c*/ 	.word	0x0002e830
        /*1010*/ 	.short	0x010a
        /*1012*/ 	.byte	0x3f
	.zero		1


	//   ....[33]....
        /*1014*/ 	.word	0x00012310
        /*1018*/ 	.word	0x0000000e
        /*101c*/ 	.word	0x0002e830
        /*1020*/ 	.short	0x010a
        /*1022*/ 	.byte	0x3f
	.zero		1


	//   ....[34]....
        /*1024*/ 	.word	0x000154d0
        /*1028*/ 	.word	0x00000039
        /*102c*/ 	.word	0x00000000
        /*1030*/ 	.short	0x0101
        /*1032*/ 	.byte	0x3f
	.zero		1


	//   ....[35]....
        /*1034*/ 	.word	0x00016ac0
        /*1038*/ 	.word	0x00000003
        /*103c*/ 	.word	0x0002e830
        /*1040*/ 	.short	0x010a
        /*1042*/ 	.byte	0x3f
	.zero		1


	//   ....[36]....
        /*1044*/ 	.word	0x00016b10
        /*1048*/ 	.word	0x00000003
        /*104c*/ 	.word	0x0002e830
        /*1050*/ 	.short	0x010a
        /*1052*/ 	.byte	0x3f
	.zero		1


	//   ....[37]....
        /*1054*/ 	.word	0x00018060
        /*1058*/ 	.word	0x00000003
        /*105c*/ 	.word	0x0002e850
        /*1060*/ 	.short	0x010a
        /*1062*/ 	.byte	0x3f
	.zero		1


	//   ....[38]....
        /*1064*/ 	.word	0x000180a0
        /*1068*/ 	.word	0x00000003
        /*106c*/ 	.word	0x0002e850
        /*1070*/ 	.short	0x010a
        /*1072*/ 	.byte	0x3f
	.zero		1


	//   ....[39]....
        /*1074*/ 	.word	0x0001b0b0
        /*1078*/ 	.word	0x000000c8
        /*107c*/ 	.word	0x00000000
        /*1080*/ 	.short	0x0101
        /*1082*/ 	.byte	0x3f
	.zero		1


	//   ....[40]....
        /*1084*/ 	.word	0x0001b940
        /*1088*/ 	.word	0x00000076
        /*108c*/ 	.word	0x00000000
        /*1090*/ 	.short	0x0101
        /*1092*/ 	.byte	0x3f
	.zero		1


	//   ....[41]....
        /*1094*/ 	.word	0x0001bac0
        /*1098*/ 	.word	0x00000003
        /*109c*/ 	.word	0x0002e830
        /*10a0*/ 	.short	0x010a
        /*10a2*/ 	.byte	0x3f
	.zero		1


	//   ....[42]....
        /*10a4*/ 	.word	0x0001bb10
        /*10a8*/ 	.word	0x00000003
        /*10ac*/ 	.word	0x0002e830
        /*10b0*/ 	.short	0x010a
        /*10b2*/ 	.byte	0x3f
	.zero		1


	//   ....[43]....
        /*10b4*/ 	.word	0x0001d040
        /*10b8*/ 	.word	0x00000003
        /*10bc*/ 	.word	0x0002e850
        /*10c0*/ 	.short	0x010a
        /*10c2*/ 	.byte	0x3f
	.zero		1


	//   ....[44]....
        /*10c4*/ 	.word	0x0001d080
        /*10c8*/ 	.word	0x00000003
        /*10cc*/ 	.word	0x0002e850
        /*10d0*/ 	.short	0x010a
        /*10d2*/ 	.byte	0x3f
	.zero		1


	//   ....[45]....
        /*10d4*/ 	.word	0x0001ed70
        /*10d8*/ 	.word	0x00000076
        /*10dc*/ 	.word	0x00000000
        /*10e0*/ 	.short	0x0101
        /*10e2*/ 	.byte	0x3f
	.zero		1


	//   ....[46]....
        /*10e4*/ 	.word	0x0001fa10
        /*10e8*/ 	.word	0x00000015
        /*10ec*/ 	.word	0x00000000
        /*10f0*/ 	.short	0x0101
        /*10f2*/ 	.byte	0x3f
	.zero		1


	//   ....[47]....
        /*10f4*/ 	.word	0x0001fab0
        /*10f8*/ 	.word	0x0000000d
        /*10fc*/ 	.word	0x0002e850
        /*1100*/ 	.short	0x010a
        /*1102*/ 	.byte	0x3f
	.zero		1


	//   ....[48]....
        /*1104*/ 	.word	0x0001fb30
        /*1108*/ 	.word	0x0000000d
        /*110c*/ 	.word	0x0002e850
        /*1110*/ 	.short	0x010a
        /*1112*/ 	.byte	0x3f
	.zero		1


	//   ....[49]....
        /*1114*/ 	.word	0x00020670
        /*1118*/ 	.word	0x00000000
        /*111c*/ 	.word	0x00000000
        /*1120*/ 	.short	0x0101
        /*1122*/ 	.byte	0x3f
	.zero		1


	//   ....[50]....
        /*1124*/ 	.word	0x00021d70
        /*1128*/ 	.word	0x00000000
        /*112c*/ 	.word	0x00000000
        /*1130*/ 	.short	0x0101
        /*1132*/ 	.byte	0x3f
	.zero		1


	//   ....[51]....
        /*1134*/ 	.word	0x000244b0
        /*1138*/ 	.word	0x0000000b
        /*113c*/ 	.word	0x0002e820
        /*1140*/ 	.short	0x010a
        /*1142*/ 	.byte	0x3f
	.zero		1


	//   ....[52]....
        /*1144*/ 	.word	0x00024580
        /*1148*/ 	.word	0x00000005
        /*114c*/ 	.word	0x0002e8a0
        /*1150*/ 	.short	0x010a
        /*1152*/ 	.byte	0x3f
	.zero		1


	//   ....[53]....
        /*1154*/ 	.word	0x000247c0
        /*1158*/ 	.word	0x00000005
        /*115c*/ 	.word	0x0002e8c0
        /*1160*/ 	.short	0x010a
        /*1162*/ 	.byte	0x3f
	.zero		1


	//   ....[54]....
        /*1164*/ 	.word	0x00024ba0
        /*1168*/ 	.word	0x00000006
        /*116c*/ 	.word	0x0002e8a0
        /*1170*/ 	.short	0x010a
        /*1172*/ 	.byte	0x3f
	.zero		1


	//   ....[55]....
        /*1174*/ 	.word	0x00024dc0
        /*1178*/ 	.word	0x00000006
        /*117c*/ 	.word	0x0002e8c0
        /*1180*/ 	.short	0x010a
        /*1182*/ 	.byte	0x3f
	.zero		1


	//   ....[56]....
        /*1184*/ 	.word	0x00025dc0
        /*1188*/ 	.word	0x00000004
        /*118c*/ 	.word	0x0002e880
        /*1190*/ 	.short	0x010a
        /*1192*/ 	.byte	0x3f
	.zero		1


	//   ....[57]....
        /*1194*/ 	.word	0x00025fa0
        /*1198*/ 	.word	0x00000004
        /*119c*/ 	.word	0x0002e840
        /*11a0*/ 	.short	0x010a
        /*11a2*/ 	.byte	0x3f
	.zero		1


	//   ....[58]....
        /*11a4*/ 	.word	0x00026330
        /*11a8*/ 	.word	0x00000004
        /*11ac*/ 	.word	0x0002e820
        /*11b0*/ 	.short	0x010a
        /*11b2*/ 	.byte	0x3f
	.zero		1


	//   ....[59]....
        /*11b4*/ 	.word	0x00026660
        /*11b8*/ 	.word	0x00000005
        /*11bc*/ 	.word	0x0002e880
        /*11c0*/ 	.short	0x010a
        /*11c2*/ 	.byte	0x3f
	.zero		1


	//   ....[60]....
        /*11c4*/ 	.word	0x000268d0
        /*11c8*/ 	.word	0x00000005
        /*11cc*/ 	.word	0x0002e840
        /*11d0*/ 	.short	0x010a
        /*11d2*/ 	.byte	0x3f
	.zero		1


	//   ....[61]....
        /*11d4*/ 	.word	0x00026bd0
        /*11d8*/ 	.word	0x00000004
        /*11dc*/ 	.word	0x0002e870
        /*11e0*/ 	.short	0x010a
        /*11e2*/ 	.byte	0x3f
	.zero		1


	//   ....[62]....
        /*11e4*/ 	.word	0x00026c60
        /*11e8*/ 	.word	0x00000004
        /*11ec*/ 	.word	0x0002e860
        /*11f0*/ 	.short	0x010a
        /*11f2*/ 	.byte	0x3f
	.zero		1


	//   ....[63]....
        /*11f4*/ 	.word	0x000273a0
        /*11f8*/ 	.word	0x00000003
        /*11fc*/ 	.word	0x0002e850
        /*1200*/ 	.short	0x0101
        /*1202*/ 	.byte	0x3f
	.zero		1


	//   ....[64]....
        /*1204*/ 	.word	0x000273e0
        /*1208*/ 	.word	0x00000003
        /*120c*/ 	.word	0x00000000
        /*1210*/ 	.short	0x0101
        /*1212*/ 	.byte	0x3f
	.zero		1


	//   ....[65]....
        /*1214*/ 	.word	0x000275d0
        /*1218*/ 	.word	0x00000014
        /*121c*/ 	.word	0x0002e870
        /*1220*/ 	.short	0x010a
        /*1222*/ 	.byte	0x3f
	.zero		1


	//   ....[66]....
        /*1224*/ 	.word	0x00027660
        /*1228*/ 	.word	0x00000014
        /*122c*/ 	.word	0x0002e860
        /*1230*/ 	.short	0x010a
        /*1232*/ 	.byte	0x3f
	.zero		1


	//   ....[67]....
        /*1234*/ 	.word	0x00027d30
        /*1238*/ 	.word	0x00000014
        /*123c*/ 	.word	0x0002e850
        /*1240*/ 	.short	0x0101
        /*1242*/ 	.byte	0x3f
	.zero		1


	//   ....[68]....
        /*1244*/ 	.word	0x00027d80
        /*1248*/ 	.word	0x00000000
        /*124c*/ 	.word	0x00000000
        /*1250*/ 	.short	0x0101
        /*1252*/ 	.byte	0x3f
	.zero		1


	//   ....[69]....
        /*1254*/ 	.word	0x00028c20
        /*1258*/ 	.word	0x00000000
        /*125c*/ 	.word	0x0002e820
        /*1260*/ 	.short	0x010a
        /*1262*/ 	.byte	0x3f
	.zero		1


	//   ....[70]....
        /*1264*/ 	.word	0x00028df0
        /*1268*/ 	.word	0x00000006
        /*126c*/ 	.word	0x00000000
        /*1270*/ 	.short	0x010a
        /*1272*/ 	.byte	0x3f
	.zero		1


	//   ....[71]....
        /*1274*/ 	.word	0x00028e60
        /*1278*/ 	.word	0x00000007
        /*127c*/ 	.word	0x00000000
        /*1280*/ 	.short	0x010a
        /*1282*/ 	.byte	0x3f
	.zero		1


	//   ....[72]....
        /*1284*/ 	.word	0x00028ec0
        /*1288*/ 	.word	0x00000004
        /*128c*/ 	.word	0x0002e860
        /*1290*/ 	.short	0x010a
        /*1292*/ 	.byte	0x3f
	.zero		1


	//   ....[73]....
        /*1294*/ 	.word	0x00028f10
        /*1298*/ 	.word	0x00000003
        /*129c*/ 	.word	0x0002e860
        /*12a0*/ 	.short	0x010a
        /*12a2*/ 	.byte	0x3f
	.zero		1


	//   ....[74]....
        /*12a4*/ 	.word	0x00028f50
        /*12a8*/ 	.word	0x00000004
        /*12ac*/ 	.word	0x0002e880
        /*12b0*/ 	.short	0x010a
        /*12b2*/ 	.byte	0x3f
	.zero		1


	//   ....[75]....
        /*12b4*/ 	.word	0x00028f70
        /*12b8*/ 	.word	0x00000003
        /*12bc*/ 	.word	0x0002e880
        /*12c0*/ 	.short	0x010a
        /*12c2*/ 	.byte	0x3f
	.zero		1


	//   ....[76]....
        /*12c4*/ 	.word	0x00028fd0
        /*12c8*/ 	.word	0x0000006d
        /*12cc*/ 	.word	0x0002e890
        /*12d0*/ 	.short	0x010a
        /*12d2*/ 	.byte	0x3f
	.zero		1


	//   ....[77]....
        /*12d4*/ 	.word	0x00029020
        /*12d8*/ 	.word	0x0000006d
        /*12dc*/ 	.word	0x0002e890
        /*12e0*/ 	.short	0x010a
        /*12e2*/ 	.byte	0x3f
	.zero		1


	//   ....[78]....
        /*12e4*/ 	.word	0x00029070
        /*12e8*/ 	.word	0x0000006d
        /*12ec*/ 	.word	0x0002e890
        /*12f0*/ 	.short	0x010a
        /*12f2*/ 	.byte	0x3f
	.zero		1


	//   ....[79]....
        /*12f4*/ 	.word	0x000290c0
        /*12f8*/ 	.word	0x0000006d
        /*12fc*/ 	.word	0x0002e8b0
        /*1300*/ 	.short	0x010a
        /*1302*/ 	.byte	0x3f
	.zero		1


	//   ....[80]....
        /*1304*/ 	.word	0x000296b0
        /*1308*/ 	.word	0x00000010
        /*130c*/ 	.word	0x0002e800
        /*1310*/ 	.short	0x010a
        /*1312*/ 	.byte	0x3f
	.zero		1


	//   ....[81]....
        /*1314*/ 	.word	0x00029c00
        /*1318*/ 	.word	0x00000010
        /*131c*/ 	.word	0x0002e800
        /*1320*/ 	.short	0x010a
        /*1322*/ 	.byte	0x3f
	.zero		1


	//   ....[82]....
        /*1324*/ 	.word	0x00029c50
        /*1328*/ 	.word	0x0000000e
        /*132c*/ 	.word	0x0002e830
        /*1330*/ 	.short	0x010a
        /*1332*/ 	.byte	0x3f
	.zero		1


	//   ....[83]....
        /*1334*/ 	.word	0x00029ca0
        /*1338*/ 	.word	0x00000003
        /*133c*/ 	.word	0x0002e830
        /*1340*/ 	.short	0x010a
        /*1342*/ 	.byte	0x3f
	.zero		1


	//   ....[84]....
        /*1344*/ 	.word	0x00029cf0
        /*1348*/ 	.word	0x00000003
        /*134c*/ 	.word	0x0002e850
        /*1350*/ 	.short	0x010a
        /*1352*/ 	.byte	0x3f
	.zero		1


	//   ....[85]....
        /*1354*/ 	.word	0x00029d40
        /*1358*/ 	.word	0x00000003
        /*135c*/ 	.word	0x0002e830
        /*1360*/ 	.short	0x010a
        /*1362*/ 	.byte	0x3f
	.zero		1


	//   ....[86]....
        /*1364*/ 	.word	0x00029d90
        /*1368*/ 	.word	0x00000003
        /*136c*/ 	.word	0x0002e850
        /*1370*/ 	.short	0x010a
        /*1372*/ 	.byte	0x3f
	.zero		1


	//   ....[87]....
        /*1374*/ 	.word	0x00029de0
        /*1378*/ 	.word	0x0000000d
        /*137c*/ 	.word	0x0002e850
        /*1380*/ 	.short	0x010a
        /*1382*/ 	.byte	0x3f
	.zero		1


	//   ....[88]....
        /*1384*/ 	.word	0x0002af70
        /*1388*/ 	.word	0x0000000b
        /*138c*/ 	.word	0x0002e820
        /*1390*/ 	.short	0x010a
        /*1392*/ 	.byte	0x3f
	.zero		1


	//   ....[89]....
        /*1394*/ 	.word	0x0002afc0
        /*1398*/ 	.word	0x00000005
        /*139c*/ 	.word	0x0002e8a0
        /*13a0*/ 	.short	0x010a
        /*13a2*/ 	.byte	0x3f
	.zero		1


	//   ....[90]....
        /*13a4*/ 	.word	0x0002b010
        /*13a8*/ 	.word	0x00000005
        /*13ac*/ 	.word	0x0002e8c0
        /*13b0*/ 	.short	0x010a
        /*13b2*/ 	.byte	0x3f
	.zero		1


	//   ....[91]....
        /*13b4*/ 	.word	0x0002b060
        /*13b8*/ 	.word	0x00000006
        /*13bc*/ 	.word	0x0002e8a0
        /*13c0*/ 	.short	0x010a
        /*13c2*/ 	.byte	0x3f
	.zero		1


	//   ....[92]....
        /*13c4*/ 	.word	0x0002b0b0
        /*13c8*/ 	.word	0x00000006
        /*13cc*/ 	.word	0x0002e8c0
        /*13d0*/ 	.short	0x010a
        /*13d2*/ 	.byte	0x3f
	.zero		1


	//   ....[93]....
        /*13d4*/ 	.word	0x0002b250
        /*13d8*/ 	.word	0x00000004
        /*13dc*/ 	.word	0x0002e880
        /*13e0*/ 	.short	0x010a
        /*13e2*/ 	.byte	0x3f
	.zero		1


	//   ....[94]....
        /*13e4*/ 	.word	0x0002b2a0
        /*13e8*/ 	.word	0x00000004
        /*13ec*/ 	.word	0x0002e840
        /*13f0*/ 	.short	0x010a
        /*13f2*/ 	.byte	0x3f
	.zero		1


	//   ....[95]....
        /*13f4*/ 	.word	0x0002b320
        /*13f8*/ 	.word	0x00000004
        /*13fc*/ 	.word	0x0002e820
        /*1400*/ 	.short	0x010a
        /*1402*/ 	.byte	0x3f
	.zero		1


	//   ....[96]....
        /*1404*/ 	.word	0x0002b370
        /*1408*/ 	.word	0x00000005
        /*140c*/ 	.word	0x0002e880
        /*1410*/ 	.short	0x010a
        /*1412*/ 	.byte	0x3f
	.zero		1


	//   ....[97]....
        /*1414*/ 	.word	0x0002b3c0
        /*1418*/ 	.word	0x00000005
        /*141c*/ 	.word	0x0002e840
        /*1420*/ 	.short	0x010a
        /*1422*/ 	.byte	0x3f
	.zero		1


	//   ....[98]....
        /*1424*/ 	.word	0x0002b420
        /*1428*/ 	.word	0x00000004
        /*142c*/ 	.word	0x0002e870
        /*1430*/ 	.short	0x010a
        /*1432*/ 	.byte	0x3f
	.zero		1


	//   ....[99]....
        /*1434*/ 	.word	0x0002b480
        /*1438*/ 	.word	0x00000004
        /*143c*/ 	.word	0x0002e860
        /*1440*/ 	.short	0x010a
        /*1442*/ 	.byte	0x3f
	.zero		1


	//   ....[100]....
        /*1444*/ 	.word	0x0002b4d0
        /*1448*/ 	.word	0x00000014
        /*144c*/ 	.word	0x0002e870
        /*1450*/ 	.short	0x010a
        /*1452*/ 	.byte	0x3f
	.zero		1


	//   ....[101]....
        /*1454*/ 	.word	0x0002b520
        /*1458*/ 	.word	0x00000014
        /*145c*/ 	.word	0x0002e860
        /*1460*/ 	.short	0x010a
        /*1462*/ 	.byte	0x3f
	.zero		1


	//   ....[102]....
        /*1464*/ 	.word	0x0002bee0
        /*1468*/ 	.word	0x00000000
        /*146c*/ 	.word	0x0002e820
        /*1470*/ 	.short	0x010a
        /*1472*/ 	.byte	0x3f
	.zero		1


	//   ....[103]....
        /*1474*/ 	.word	0x0002c080
        /*1478*/ 	.word	0x00000006
        /*147c*/ 	.word	0x00000000
        /*1480*/ 	.short	0x010a
        /*1482*/ 	.byte	0x3f
	.zero		1


	//   ....[104]....
        /*1484*/ 	.word	0x0002c0d0
        /*1488*/ 	.word	0x00000007
        /*148c*/ 	.word	0x00000000
        /*1490*/ 	.short	0x010a
        /*1492*/ 	.byte	0x3f
	.zero		1


	//   ....[105]....
        /*1494*/ 	.word	0x0002c120
        /*1498*/ 	.word	0x00000004
        /*149c*/ 	.word	0x0002e860
        /*14a0*/ 	.short	0x010a
        /*14a2*/ 	.byte	0x3f
	.zero		1


	//   ....[106]....
        /*14a4*/ 	.word	0x0002c170
        /*14a8*/ 	.word	0x00000003
        /*14ac*/ 	.word	0x0002e860
        /*14b0*/ 	.short	0x010a
        /*14b2*/ 	.byte	0x3f
	.zero		1


	//   ....[107]....
        /*14b4*/ 	.word	0x0002c1c0
        /*14b8*/ 	.word	0x00000004
        /*14bc*/ 	.word	0x0002e880
        /*14c0*/ 	.short	0x010a
        /*14c2*/ 	.byte	0x3f
	.zero		1


	//----- nvinfo : EIATTR_NUM_MBARRIERS
	.align		4
.L_327:
        /*14c4*/ 	.byte	0x03, 0x38
        /*14c6*/ 	.short	0x0016


	//----- nvinfo : EIATTR_EXIT_INSTR_OFFSETS
	.align		4
        /*14c8*/ 	.byte	0x04, 0x1c
        /*14ca*/ 	.short	(.L_329 - .L_328)


	//   ....[0]....
.L_328:
        /*14cc*/ 	.word	0x00028fc0


	//----- nvinfo : EIATTR_MAX_THREADS
	.align		4
.L_329:
        /*14d0*/ 	.byte	0x04, 0x05
        /*14d2*/ 	.short	(.L_331 - .L_330)
.L_330:
        /*14d4*/ 	.word	0x00000180
        /*14d8*/ 	.word	0x00000001
        /*14dc*/ 	.word	0x00000001


	//----- nvinfo : EIATTR_CRS_STACK_SIZE
	.align		4
.L_331:
        /*14e0*/ 	.byte	0x04, 0x1e
        /*14e2*/ 	.short	(.L_333 - .L_332)
.L_332:
        /*14e4*/ 	.word	0x00000000


	//----- nvinfo : EIATTR_CBANK_PARAM_SIZE
	.align		4
.L_333:
        /*14e8*/ 	.byte	0x03, 0x19
        /*14ea*/ 	.short	0x0a70


	//----- nvinfo : EIATTR_PARAM_CBANK
	.align		4
        /*14ec*/ 	.byte	0x04, 0x0a
        /*14ee*/ 	.short	(.L_335 - .L_334)
	.align		4
.L_334:
        /*14f0*/ 	.word	index@(.nv.constant0._ZN7cutlass13device_kernelIN5flash11enable_sm90INS1_16FlashAttnFwdSm90INS1_25CollectiveMainloopFwdSm90ILi2EN4cute5tupleIJNS5_1CILi1EEES8_S8_EEENS6_IJNS7_ILi128EEENS7_ILi224EEESA_EEELi128ENS_12float_e4m3_tEfNS_4arch4Sm90ELb1ELb0ELb0ELb1ELb0ELb1ELb0ELb1ELb1ELb0ELb0ELb0EEENS1_21CollectiveEpilogueFwdINS6_IJSA_SA_SB_EEES9_NS_10bfloat16_tESF_Li256ELb1ELb0ELb0ELb1EEENS1_36VarlenDynamicPersistentTileSchedulerILi128ELi224ELi256ELi128ELb0ELb0ELb1ELb1ELb1ELb1EEEEEEEEEvNT_6ParamsE)
        /*14f4*/ 	.short	0x0210
        /*14f6*/ 	.short	0x0a70


	//----- nvinfo : EIATTR_SW_WAR
	.align		4
.L_335:
        /*14f8*/ 	.byte	0x04, 0x36
        /*14fa*/ 	.short	(.L_337 - .L_336)
.L_336:
        /*14fc*/ 	.word	0x00000008
.L_337:


//--------------------- .nv.callgraph             --------------------------
	.section	.nv.callgraph,"",@"SHT_CUDA_CALLGRAPH"
	.align	4
	.sectionentsize	8
	.align		4
        /*0000*/ 	.word	0x00000000
	.align		4
        /*0004*/ 	.word	0xffffffff
	.align		4
        /*0008*/ 	.word	index@(_ZN7cutlass13device_kernelIN5flash11enable_sm90INS1_16FlashAttnFwdSm90INS1_25CollectiveMainloopFwdSm90ILi2EN4cute5tupleIJNS5_1CILi1EEES8_S8_EEENS6_IJNS7_ILi128EEENS7_ILi224EEESA_EEELi128ENS_12float_e4m3_tEfNS_4arch4Sm90ELb0ELb0ELb0ELb0ELb0ELb0ELb0ELb1ELb1ELb0ELb0ELb0EEENS1_21CollectiveEpilogueFwdINS6_IJSA_SA_SB_EEES9_NS_10bfloat16_tESF_Li256ELb0ELb0ELb0ELb1EEENS1_29StaticPersistentTileSchedulerILb0EEEEEEEEEvNT_6ParamsE)
	.align		4
        /*000c*/ 	.word	index@(__assertfail)
	.align		4
        /*0010*/ 	.word	index@(_ZN7cutlass13device_kernelIN5flash11enable_sm90INS1_16FlashAttnFwdSm90INS1_25CollectiveMainloopFwdSm90ILi2EN4cute5tupleIJNS5_1CILi1EEES8_S8_EEENS6_IJNS7_ILi128EEENS7_ILi224EEESA_EEELi128ENS_12float_e4m3_tEfNS_4arch4Sm90ELb0ELb0ELb0ELb1ELb0ELb0ELb0ELb1ELb1ELb0ELb0ELb0EEENS1_21CollectiveEpilogueFwdINS6_IJSA_SA_SB_EEES9_NS_10bfloat16_tESF_Li256ELb1ELb0ELb0ELb1EEENS1_36VarlenDynamicPersistentTileSchedulerILi128ELi224ELi256ELi128ELb0ELb0ELb1ELb0ELb1ELb1EEEEEEEEEvNT_6ParamsE)
	.align		4
        /*0014*/ 	.word	index@(__assertfail)
	.align		4
        /*0018*/ 	.word	index@(_ZN7cutlass13device_kernelIN5flash11enable_sm90INS1_16FlashAttnFwdSm90INS1_25CollectiveMainloopFwdSm90ILi2EN4cute5tupleIJNS5_1CILi1EEES8_S8_EEENS6_IJNS7_ILi128EEENS7_ILi224EEESA_EEELi128ENS_12float_e4m3_tEfNS_4arch4Sm90ELb0ELb0ELb0ELb1ELb0ELb1ELb0ELb1ELb1ELb0ELb0ELb0EEENS1_21CollectiveEpilogueFwdINS6_IJSA_SA_SB_EEES9_NS_10bfloat16_tESF_Li256ELb1ELb0ELb0ELb1EEENS1_36VarlenDynamicPersistentTileSchedulerILi128ELi224ELi256ELi128ELb0ELb0ELb1ELb0ELb1ELb1EEEEEEEEEvNT_6ParamsE)
	.align		4
        /*001c*/ 	.word	index@(__assertfail)
	.align		4
        /*0020*/ 	.word	index@(_ZN7cutlass13device_kernelIN5flash11enable_sm90INS1_16FlashAttnFwdSm90INS1_25CollectiveMainloopFwdSm90ILi2EN4cute5tupleIJNS5_1CILi1EEES8_S8_EEENS6_IJNS7_ILi128EEENS7_ILi224EEESA_EEELi128ENS_12float_e4m3_tEfNS_4arch4Sm90ELb0ELb1ELb0ELb0ELb0ELb0ELb0ELb1ELb1ELb0ELb0ELb0EEENS1_21CollectiveEpilogueFwdINS6_IJSA_SA_SB_EEES9_NS_10bfloat16_tESF_Li256ELb0ELb0ELb0ELb1EEENS1_30DynamicPersistentTileSchedulerILi256ELi128ELb0ELb0ELb1EEEEEEEEEvNT_6ParamsE)
	.align		4
        /*0024*/ 	.word	index@(__assertfail)
	.align		4
        /*0028*/ 	.word	index@(_ZN7cutlass13device_kernelIN5flash11enable_sm90INS1_16FlashAttnFwdSm90INS1_25CollectiveMainloopFwdSm90ILi2EN4cute5tupleIJNS5_1CILi1EEES8_S8_EEENS6_IJNS7_ILi128EEENS7_ILi224EEESA_EEELi128ENS_12float_e4m3_tEfNS_4arch4Sm90ELb0ELb1ELb0ELb1ELb0ELb0ELb0ELb1ELb1ELb0ELb0ELb0EEENS1_21CollectiveEpilogueFwdINS6_IJSA_SA_SB_EEES9_NS_10bfloat16_tESF_Li256ELb1ELb0ELb0ELb1EEENS1_36VarlenDynamicPersistentTileSchedulerILi128ELi224ELi256ELi128ELb0ELb0ELb1ELb1ELb0ELb1EEEEEEEEEvNT_6ParamsE)
	.align		4
        /*002c*/ 	.word	index@(__assertfail)
	.align		4
        /*0030*/ 	.word	index@(_ZN7cutlass13device_kernelIN5flash11enable_sm90INS1_16FlashAttnFwdSm90INS1_25CollectiveMainloopFwdSm90ILi2EN4cute5tupleIJNS5_1CILi1EEES8_S8_EEENS6_IJNS7_ILi128EEENS7_ILi224EEESA_EEELi128ENS_12float_e4m3_tEfNS_4arch4Sm90ELb0ELb1ELb0ELb1ELb0ELb1ELb0ELb1ELb1ELb0ELb0ELb0EEENS1_21CollectiveEpilogueFwdINS6_IJSA_SA_SB_EEES9_NS_10bfloat16_tESF_Li256ELb1ELb0ELb0ELb1EEENS1_36VarlenDynamicPersistentTileSchedulerILi128ELi224ELi256ELi128ELb0ELb0ELb1ELb1ELb0ELb1EEEEEEEEEvNT_6ParamsE)
	.align		4
        /*0034*/ 	.word	index@(__assertfail)
	.align		4
        /*0038*/ 	.word	index@(_ZN7cutlass13device_kernelIN5flash11enable_sm90INS1_16FlashAttnFwdSm90INS1_25CollectiveMainloopFwdSm90ILi2EN4cute5tupleIJNS5_1CILi1EEES8_S8_EEENS6_IJNS7_ILi128EEENS7_ILi224EEESA_EEELi128ENS_12float_e4m3_tEfNS_4arch4Sm90ELb1ELb0ELb0ELb0ELb0ELb0ELb0ELb1ELb1ELb0ELb0ELb0EEENS1_21CollectiveEpilogueFwdINS6_IJSA_SA_SB_EEES9_NS_10bfloat16_tESF_Li256ELb0ELb0ELb0ELb1EEENS1_30DynamicPersistentTileSchedulerILi256ELi128ELb0ELb0ELb1EEEEEEEEEvNT_6ParamsE)
	.align		4
        /*003c*/ 	.word	index@(__assertfail)
	.align		4
        /*0040*/ 	.word	index@(_ZN7cutlass13device_kernelIN5flash11enable_sm90INS1_16FlashAttnFwdSm90INS1_25CollectiveMainloopFwdSm90ILi2EN4cute5tupleIJNS5_1CILi1EEES8_S8_EEENS6_IJNS7_ILi128EEENS7_ILi224EEESA_EEELi128ENS_12float_e4m3_tEfNS_4arch4Sm90ELb1ELb0ELb0ELb1ELb0ELb0ELb0ELb1ELb1ELb0ELb0ELb0EEENS1_21CollectiveEpilogueFwdINS6_IJSA_SA_SB_EEES9_NS_10bfloat16_tESF_Li256ELb1ELb0ELb0ELb1EEENS1_36VarlenDynamicPersistentTileSchedulerILi128ELi224ELi256ELi128ELb0ELb0ELb1ELb1ELb1ELb1EEEEEEEEEvNT_6ParamsE)
	.align		4
        /*0044*/ 	.word	index@(__assertfail)
	.align		4
        /*0048*/ 	.word	index@(_ZN7cutlass13device_kernelIN5flash11enable_sm90INS1_16FlashAttnFwdSm90INS1_25CollectiveMainloopFwdSm90ILi2EN4cute5tupleIJNS5_1CILi1EEES8_S8_EEENS6_IJNS7_ILi128EEENS7_ILi224EEESA_EEELi128ENS_12float_e4m3_tEfNS_4arch4Sm90ELb1ELb0ELb0ELb1ELb0ELb1ELb0ELb1ELb1ELb0ELb0ELb0EEENS1_21CollectiveEpilogueFwdINS6_IJSA_SA_SB_EEES9_NS_10bfloat16_tESF_Li256ELb1ELb0ELb0ELb1EEENS1_36VarlenDynamicPersistentTileSchedulerILi128ELi224ELi256ELi128ELb0ELb0ELb1ELb1ELb1ELb1EEEEEEEEEvNT_6ParamsE)
	.align		4
        /*004c*/ 	.word	index@(__assertfail)
	.align		4
        /*0050*/ 	.word	0x00000000
	.align		4
        /*0054*/ 	.word	0xfffffffe
	.align		4
        /*0058*/ 	.word	0x00000000
	.align		4
        /*005c*/ 	.word	0xfffffffd
	.align		4
        /*0060*/ 	.word	0x00000000
	.align		4
        /*0064*/ 	.word	0xfffffffc


//--------------------- .nv.constant4             --------------------------
	.section	.nv.constant4,"a",@progbits
	.align	8
	.align		8
.nv.constant4:
        /*0000*/ 	.dword	__assertfail
	.align		8
        /*0008*/ 	.dword	__unnamed_1
	.align		8
        /*0010*/ 	.dword	__unnamed_2
	.align		8
        /*0018*/ 	.dword	__unnamed_3
	.align		8
        /*0020*/ 	.dword	__unnamed_4
	.align		8
        /*0028*/ 	.dword	__unnamed_5
	.align		8
        /*0030*/ 	.dword	__unnamed_6
	.align		8
        /*0038*/ 	.dword	_ZZN5flash28permute_output_fp8_VcolmajorIN4cute6TensorINS1_11ArrayEngineIN7cutlass10bfloat16_tELm64EEENS1_6LayoutINS1_5tupleIJNS8_IJNS1_1CILi2EEESA_NS9_ILi16EEEEEENS9_ILi1EEESD_EEENS8_IJNS8_IJSD_SA_NS9_ILi4EEEEEENS9_ILi0EEESH_EEEEEEEEEvRT_E9upper_map
	.align		8
        /*0040*/ 	.dword	_ZN66_INTERNAL_c361ca79_30_flash_fwd_hdim128_e4m3_sm90_cu_9b94ef52_30194cuda3std3__45__cpo5beginE
	.align		8
        /*0048*/ 	.dword	_ZN66_INTERNAL_c361ca79_30_flash_fwd_hdim128_e4m3_sm90_cu_9b94ef52_30194cuda3std3__45__cpo3endE
	.align		8
        /*0050*/ 	.dword	_ZN66_INTERNAL_c361ca79_30_flash_fwd_hdim128_e4m3_sm90_cu_9b94ef52_30194cuda3std3__45__cpo6cbeginE
	.align		8
        /*0058*/ 	.dword	_ZN66_INTERNAL_c361ca79_30_flash_fwd_hdim128_e4m3_sm90_cu_9b94ef52_30194cuda3std3__45__cpo4cendE
	.align		8
        /*0060*/ 	.dword	_ZN66_INTERNAL_c361ca79_30_flash_fwd_hdim128_e4m3_sm90_cu_9b94ef52_30194cuda3std3__468_GLOBAL__N__c361ca79_30_flash_fwd_hdim128_e4m3_sm90_cu_9b94ef52_30196ignoreE
	.align		8
        /*0068*/ 	.dword	_ZN66_INTERNAL_c361ca79_30_flash_fwd_hdim128_e4m3_sm90_cu_9b94ef52_30194cuda3std3__419piecewise_constructE
	.align		8
        /*0070*/ 	.dword	_ZN66_INTERNAL_c361ca79_30_flash_fwd_hdim128_e4m3_sm90_cu_9b94ef52_30194cuda3std3__48in_placeE
	.align		8
        /*0078*/ 	.dword	_ZN66_INTERNAL_c361ca79_30_flash_fwd_hdim128_e4m3_sm90_cu_9b94ef52_30194cuda3std6ranges3__45__cpo4swapE
	.align		8
        /*0080*/ 	.dword	_ZN66_INTERNAL_c361ca79_30_flash_fwd_hdim128_e4m3_sm90_cu_9b94ef52_30194cuda3std6ranges3__45__cpo9iter_moveE
	.align		8
        /*0088*/ 	.dword	_ZN66_INTERNAL_c361ca79_30_flash_fwd_hdim128_e4m3_sm90_cu_9b94ef52_30194cute7productE
	.align		8
        /*0090*/ 	.dword	_ZN66_INTERNAL_c361ca79_30_flash_fwd_hdim128_e4m3_sm90_cu_9b94ef52_30194cute1_E
	.align		8
        /*0098*/ 	.dword	$str$23
	.align		8
        /*00a0*/ 	.dword	$str$24


//--------------------- .text._ZN7cutlass13device_kernelIN5flash11enable_sm90INS1_16FlashAttnFwdSm90INS1_25CollectiveMainloopFwdSm90ILi2EN4cute5tupleIJNS5_1CILi1EEES8_S8_EEENS6_IJNS7_ILi128EEENS7_ILi224EEESA_EEELi128ENS_12float_e4m3_tEfNS_4arch4Sm90ELb0ELb0ELb0ELb0ELb0ELb0ELb0ELb1ELb1ELb0ELb0ELb0EEENS1_21CollectiveEpilogueFwdINS6_IJSA_SA_SB_EEES9_NS_10bfloat16_tESF_Li256ELb0ELb0ELb0ELb1EEENS1_29StaticPersistentTileSchedulerILb0EEEEEEEEEvNT_6ParamsE --------------------------
	.section	.text._ZN7cutlass13device_kernelIN5flash11enable_sm90INS1_16FlashAttnFwdSm90INS1_25CollectiveMainloopFwdSm90ILi2EN4cute5tupleIJNS5_1CILi1EEES8_S8_EEENS6_IJNS7_ILi128EEENS7_ILi224EEESA_EEELi128ENS_12float_e4m3_tEfNS_4arch4Sm90ELb0ELb0ELb0ELb0ELb0ELb0ELb0ELb1ELb1ELb0ELb0ELb0EEENS1_21CollectiveEpilogueFwdINS6_IJSA_SA_SB_EEES9_NS_10bfloat16_tESF_Li256ELb0ELb0ELb0ELb1EEENS1_29StaticPersistentTileSchedulerILb0EEEEEEEEEvNT_6ParamsE,"ax",@progbits
	.align	128
.text._ZN7cutlass13device_kernelIN5flash11enable_sm90INS1_16FlashAttnFwdSm90INS1_25CollectiveMainloopFwdSm90ILi2EN4cute5tupleIJNS5_1CILi1EEES8_S8_EEENS6_IJNS7_ILi128EEENS7_ILi224EEESA_EEELi128ENS_12float_e4m3_tEfNS_4arch4Sm90ELb0ELb0ELb0ELb0ELb0ELb0ELb0ELb1ELb1ELb0ELb0ELb0EEENS1_21CollectiveEpilogueFwdINS6_IJSA_SA_SB_EEES9_NS_10bfloat16_tESF_Li256ELb0ELb0ELb0ELb1EEENS1_29StaticPersistentTileSchedulerILb0EEEEEEEEEvNT_6ParamsE:
        .type           _ZN7cutlass13device_kernelIN5flash11enable_sm90INS1_16FlashAttnFwdSm90INS1_25CollectiveMainloopFwdSm90ILi2EN4cute5tupleIJNS5_1CILi1EEES8_S8_EEENS6_IJNS7_ILi128EEENS7_ILi224EEESA_EEELi128ENS_12float_e4m3_tEfNS_4arch4Sm90ELb0ELb0ELb0ELb0ELb0ELb0ELb0ELb1ELb1ELb0ELb0ELb0EEENS1_21CollectiveEpilogueFwdINS6_IJSA_SA_SB_EEES9_NS_10bfloat16_tESF_Li256ELb0ELb0ELb0ELb1EEENS1_29StaticPersistentTileSchedulerILb0EEEEEEEEEvNT_6ParamsE,@function
        .size           _ZN7cutlass13device_kernelIN5flash11enable_sm90INS1_16FlashAttnFwdSm90INS1_25CollectiveMainloopFwdSm90ILi2EN4cute5tupleIJNS5_1CILi1EEES8_S8_EEENS6_IJNS7_ILi128EEENS7_ILi224EEESA_EEELi128ENS_12float_e4m3_tEfNS_4arch4Sm90ELb0ELb0ELb0ELb0ELb0ELb0ELb0ELb1ELb1ELb0ELb0ELb0EEENS1_21CollectiveEpilogueFwdINS6_IJSA_SA_SB_EEES9_NS_10bfloat16_tESF_Li256ELb0ELb0ELb0ELb1EEENS1_29StaticPersistentTileSchedulerILb0EEEEEEEEEvNT_6ParamsE,(.L_x_2505 - _ZN7cutlass13device_kernelIN5flash11enable_sm90INS1_16FlashAttnFwdSm90INS1_25CollectiveMainloopFwdSm90ILi2EN4cute5tupleIJNS5_1CILi1EEES8_S8_EEENS6_IJNS7_ILi128EEENS7_ILi224EEESA_EEELi128ENS_12float_e4m3_tEfNS_4arch4Sm90ELb0ELb0ELb0ELb0ELb0ELb0ELb0ELb1ELb1ELb0ELb0ELb0EEENS1_21CollectiveEpilogueFwdINS6_IJSA_SA_SB_EEES9_NS_10bfloat16_tESF_Li256ELb0ELb0ELb0ELb1EEENS1_29StaticPersistentTileSchedulerILb0EEEEEEEEEvNT_6ParamsE)
        .other          _ZN7cutlass13device_kernelIN5flash11enable_sm90INS1_16FlashAttnFwdSm90INS1_25CollectiveMainloopFwdSm90ILi2EN4cute5tupleIJNS5_1CILi1EEES8_S8_EEENS6_IJNS7_ILi128EEENS7_ILi224EEESA_EEELi128ENS_12float_e4m3_tEfNS_4arch4Sm90ELb0ELb0ELb0ELb0ELb0ELb0ELb0ELb1ELb1ELb0ELb0ELb0EEENS1_21CollectiveEpilogueFwdINS6_IJSA_SA_SB_EEES9_NS_10bfloat16_tESF_Li256ELb0ELb0ELb0ELb1EEENS1_29StaticPersistentTileSchedulerILb0EEEEEEEEEvNT_6ParamsE,@"STO_CUDA_ENTRY STV_DEFAULT"
_ZN7cutlass13device_kernelIN5flash11enable_sm90INS1_16FlashAttnFwdSm90INS1_25CollectiveMainloopFwdSm90ILi2EN4cute5tupleIJNS5_1CILi1EEES8_S8_EEENS6_IJNS7_ILi128EEENS7_ILi224EEESA_EEELi128ENS_12float_e4m3_tEfNS_4arch4Sm90ELb0ELb0ELb0ELb0ELb0ELb0ELb0ELb1ELb1ELb0ELb0ELb0EEENS1_21CollectiveEpilogueFwdINS6_IJSA_SA_SB_EEES9_NS_10bfloat16_tESF_Li256ELb0ELb0ELb0ELb1EEENS1_29StaticPersistentTileSchedulerILb0EEEEEEEEEvNT_6ParamsE:
[----:B------:R-:W1:Y:S02]  /*0000*/  LDC R1, c[0x0][0x28] ;  /* 0x00000a00ff017b82 */ /* 0x000e640000000800 */
[----:B-1----:R-:W-:Y:S01]  /*0010*/  VIADD R1, R1, 0xffffffd8 ;  /* 0xffffffd801017836 */ /* 0x002fe20000000000 */
[----:B------:R-:W1:Y:S01]  /*0020*/  S2R R3, SR_TID.X ;  /* 0x0000000000037919 */ /* 0x000e620000002100 */
[----:B------:R-:W-:Y:S01]  /*0030*/  ELECT P0, URZ, PT ;  /* 0x00000000003f782f */ /* 0x000fe20003800000 */
[----:B------:R-:W-:Y:S01]  /*0040*/  BSSY B0, `(.L_x_0) ;  /* 0x0000014000007945 */ /* 0x000fe20003800000 */
[--C-:B-1----:R-:W-:Y:S02]  /*0050*/  SHF.R.U32.HI R0, RZ, 0x5, R3.reuse ;  /* 0x00000005ff007819 */ /* 0x102fe40000011603 */
[----:B------:R-:W-:-:S03]  /*0060*/  SHF.R.U32.HI R18, RZ, 0x7, R3 ;  /* 0x00000007ff127819 */ /* 0x000fc60000011603 */
[----:B------:R-:W1:Y:S02]  /*0070*/  SHFL.IDX PT, R2, R0, RZ, 0x1f ;  /* 0x00001fff00027589 */ /* 0x000e6400000e0000 */
[----:B-1----:R-:W-:-:S13]  /*0080*/  ISETP.EQ.AND P0, PT, R2, RZ, P0 ;  /* 0x000000ff0200720c */ /* 0x002fda0000702270 */
[----:B------:R-:W-:Y:S05]  /*0090*/  @!P0 BRA `(.L_x_1) ;  /* 0x0000000000388947 */ /* 0x000fea0003800000 */
[----:B------:R-:W-:Y:S02]  /*00a0*/  ULDC.64 UR4, c[0x0][0x198] ;  /* 0x0000660000047ab9 */ /* 0x000fe40000000a00 */
[----:B------:R-:W-:Y:S02]  /*00b0*/  UIADD3 UR6, UP0, UR4, 0x270, URZ ;  /* 0x0000027004067890 */ /* 0x000fe4000ff1e03f */
[----:B------:R-:W-:Y:S02]  /*00c0*/  UIADD3 UR8, UP1, UR4, 0x370, URZ ;  /* 0x0000037004087890 */ /* 0x000fe4000ff3e03f */
[----:B------:R-:W-:Y:S02]  /*00d0*/  UIADD3 UR10, UP2, UR4, 0x470, URZ ;  /* 0x00000470040a7890 */ /* 0x000fe4000ff5e03f */
[----:B------:R-:W-:Y:S02]  /*00e0*/  UIADD3 UR4, UP3, UR4, 0x9f0, URZ ;  /* 0x000009f004047890 */ /* 0x000fe4000ff7e03f */
[----:B------:R-:W-:-:S02]  /*00f0*/  UIADD3.X UR7, URZ, UR5, URZ, UP0, !UPT ;  /* 0x000000053f077290 */ /* 0x000fc400087fe43f */
[----:B------:R-:W-:Y:S02]  /*0100*/  UIADD3.X UR9, URZ, UR5, URZ, UP1, !UPT ;  /* 0x000000053f097290 */ /* 0x000fe40008ffe43f */
[----:B------:R-:W-:Y:S02]  /*0110*/  UIADD3.X UR11, URZ, UR5, URZ, UP2, !UPT ;  /* 0x000000053f0b7290 */ /* 0x000fe400097fe43f */
[----:B------:R-:W-:-:S03]  /*0120*/  UIADD3.X UR5, URZ, UR5, URZ, UP3, !UPT ;  /* 0x000000053f057290 */ /* 0x000fc60009ffe43f */
[----:B------:R1:W-:Y:S02]  /*0130*/  UTMACCTL.PF [UR6] ;  /* 0x00000000060079b9 */ /* 0x0003e40008040000 */
[----:B------:R1:W-:Y:S02]  /*0140*/  UTMACCTL.PF [UR8] ;  /* 0x00000000080079b9 */ /* 0x0003e40008040000 */
[----:B------:R1:W-:Y:S02]  /*0150*/  UTMACCTL.PF [UR10] ;  /* 0x000000000a0079b9 */ /* 0x0003e40008040000 */
[----:B------:R1:W-:Y:S02]  /*0160*/  UTMACCTL.PF [UR4] ;  /* 0x00000000040079b9 */ /* 0x0003e40008040000 */
[----:B-1----:R-:W-:Y:S01]  /*0170*/  NOP ;  /* 0x0000000000007918 */ /* 0x002fe20000000000 */
.L_x_1:
[----:B------:R-:W-:Y:S05]  /*0180*/  BSYNC B0 ;  /* 0x0000000000007941 */ /* 0x000fea0003800000 */
.L_x_0:
[----:B------:R-:W-:Y:S01]  /*0190*/  VOTEU.ANY UP0, P0 ;  /* 0x00000000003f7886 */ /* 0x000fe20000000100 */
[----:B------:R-:W1:Y:S01]  /*01a0*/  SHFL.IDX PT, R3, R18, RZ, 0x1f ;  /* 0x00001fff12037589 */ /* 0x000e6200000e0000 */
[----:B------:R-:W-:Y:S01]  /*01b0*/  UMOV UR4, 0x1 ;  /* 0x0000000100047882 */ /* 0x000fe20000000000 */
[----:B------:R-:W-:Y:S01]  /*01c0*/  VOTEU.ANY UP1, P0 ;  /* 0x00000000003f7886 */ /* 0x000fe20000020100 */
[----:B------:R-:W-:Y:S01]  /*01d0*/  VOTEU.ANY UP2, P0 ;  /* 0x00000000003f7886 */ /* 0x000fe20000040100 */
[----:B------:R-:W2:Y:S01]  /*01e0*/  @UP0 S2UR UR7, SR_CgaCtaId ;  /* 0x00000000000709c3 */ /* 0x000ea20000008800 */
[----:B------:R-:W3:Y:S01]  /*01f0*/  SHFL.IDX PT, R2, R0, RZ, 0x1f ;  /* 0x00001fff00027589 */ /* 0x000ee200000e0000 */
[----:B------:R-:W-:Y:S01]  /*0200*/  @UP0 UMOV UR6, 0x400 ;  /* 0x0000040000060882 */ /* 0x000fe20000000000 */
[----:B------:R-:W-:-:S04]  /*0210*/  @UP0 UIADD3 UR4, -UR4, 0x100000, URZ ;  /* 0x0010000004040890 */ /* 0x000fc8000fffe13f */
[----:B------:R-:W-:Y:S02]  /*0220*/  @UP0 USHF.L.U32 UR5, UR4, 0xb, URZ ;  /* 0x0000000b04050899 */ /* 0x000fe4000800063f */
[----:B------:R-:W-:Y:S01]  /*0230*/  @UP0 USHF.L.U32 UR4, UR4, 0x1, URZ ;  /* 0x0000000104040899 */ /* 0x000fe2000800063f */
[----:B-1----:R-:W-:Y:S01]  /*0240*/  R2UR UR8, R3 ;  /* 0x00000000030872ca */ /* 0x002fe200000e0000 */
[----:B--2---:R-:W-:Y:S01]  /*0250*/  @UP0 ULEA UR6, UR7, UR6, 0x18 ;  /* 0x0000000607060291 */ /* 0x004fe2000f8ec03f */
[----:B---3--:R-:W-:-:S11]  /*0260*/  ISETP.NE.AND P1, PT, R2, RZ, PT ;  /* 0x000000ff0200720c */ /* 0x008fd60003f25270 */
[----:B------:R-:W-:Y:S01]  /*0270*/  UISETP.NE.AND UP0, UPT, UR8, URZ, UPT ;  /* 0x0000003f0800728c */ /* 0x000fe2000bf05270 */
[----:B------:R-:W1:Y:S02]  /*0280*/  FENCE.VIEW.ASYNC.S ;  /* 0x00000000000073c6 */ /* 0x000e640000000000 */
[----:B-1----:R1:W2:Y:S01]  /*0290*/  @UP1 SYNCS.EXCH.64 URZ, [UR6+0x2e800], UR4 ;  /* 0x02e80004063f15b2 */ /* 0x0022a20008000100 */
[----:B------:R1:W3:Y:S01]  /*02a0*/  @UP2 SYNCS.EXCH.64 URZ, [UR6+0x2e820], UR4 ;  /* 0x02e82004063f25b2 */ /* 0x0002e20008000100 */
[----:B------:R-:W-:Y:S06]  /*02b0*/  @P1 BRA `(.L_x_2) ;  /* 0x0000000000481947 */ /* 0x000fec0003800000 */
[----:B-1----:R-:W1:Y:S01]  /*02c0*/  S2UR UR5, SR_CgaCtaId ;  /* 0x00000000000579c3 */ /* 0x002e620000008800 */
[----:B------:R-:W-:Y:S01]  /*02d0*/  UMOV UR4, 0x400 ;  /* 0x0000040000047882 */ /* 0x000fe20000000000 */
[----:B------:R-:W-:Y:S01]  /*02e0*/  UMOV UR6, 0x1 ;  /* 0x0000000100067882 */ /* 0x000fe20000000000 */
[----:B------:R-:W-:Y:S01]  /*02f0*/  UMOV UR9, 0x2 ;  /* 0x0000000200097882 */ /* 0x000fe20000000000 */
[----:B------:R-:W-:-:S04]  /*0300*/  UIADD3 UR6, -UR6, 0x100000, URZ ;  /* 0x0010000006067890 */ /* 0x000fc8000fffe13f */
[----:B------:R-:W-:Y:S02]  /*0310*/  USHF.L.U32 UR7, UR6, 0xb, URZ ;  /* 0x0000000b06077899 */ /* 0x000fe4000800063f */
[----:B------:R-:W-:Y:S01]  /*0320*/  USHF.L.U32 UR6, UR6, 0x1, URZ ;  /* 0x0000000106067899 */ /* 0x000fe2000800063f */
[----:B------:R-:W-:Y:S01]  /*0330*/  ELECT P0, URZ, PT ;  /* 0x00000000003f782f */ /* 0x000fe20003800000 */
[----:B-1----:R-:W-:Y:S02]  /*0340*/  ULEA UR8, UR5, UR4, 0x18 ;  /* 0x0000000405087291 */ /* 0x002fe4000f8ec03f */
[----:B------:R-:W-:-:S04]  /*0350*/  UIADD3 UR4, -UR9, 0x100000, URZ ;  /* 0x0010000009047890 */ /* 0x000fc8000fffe13f */
[----:B------:R-:W-:Y:S02]  /*0360*/  USHF.L.U32 UR5, UR4, 0xb, URZ ;  /* 0x0000000b04057899 */ /* 0x000fe4000800063f */
[----:B------:R-:W-:Y:S01]  /*0370*/  USHF.L.U32 UR4, UR4, 0x1, URZ ;  /* 0x0000000104047899 */ /* 0x000fe2000800063f */
[----:B------:R-:W1:Y:S03]  /*0380*/  FENCE.VIEW.ASYNC.S ;  /* 0x00000000000073c6 */ /* 0x000e660000000000 */
[----:B-1----:R4:W1:Y:S08]  /*0390*/  SYNCS.EXCH.64 URZ, [UR8+0x2e830], UR6 ;  /* 0x02e83006083f75b2 */ /* 0x0028700008000100 */
[----:B------:R4:W1:Y:S01]  /*03a0*/  SYNCS.EXCH.64 URZ, [UR8+0x2e840], UR4 ;  /* 0x02e84004083f75b2 */ /* 0x0008620008000100 */
[----:B------:R4:W1:Y:S01]  /*03b0*/  SYNCS.EXCH.64 URZ, [UR8+0x2e838], UR6 ;  /* 0x02e83806083f75b2 */ /* 0x0008620008000100 */
[----:B------:R4:W1:Y:S02]  /*03c0*/  SYNCS.EXCH.64 URZ, [UR8+0x2e848], UR4 ;  /* 0x02e84804083f75b2 */ /* 0x0008640008000100 */
[----:B----4-:R-:W-:Y:S01]  /*03d0*/  NOP ;  /* 0x0000000000007918 */ /* 0x010fe20000000000 */
.L_x_2:
[----:B------:R-:W4:Y:S01]  /*03e0*/  SHFL.IDX PT, R2, R0, RZ, 0x1f ;  /* 0x00001fff00027589 */ /* 0x000f2200000e0000 */
[----:B------:R-:W-:Y:S01]  /*03f0*/  NOP ;  /* 0x0000000000007918 */ /* 0x000fe20000000000 */
[----:B----4-:R-:W-:-:S13]  /*0400*/  ISETP.NE.AND P0, PT, R2, RZ, PT ;  /* 0x000000ff0200720c */ /* 0x010fda0003f05270 */
[----:B------:R-:W-:Y:S05]  /*0410*/  @P0 BRA `(.L_x_3) ;  /* 0x0000000000480947 */ /* 0x000fea0003800000 */
[----:B-1----:R-:W1:Y:S01]  /*0420*/  S2UR UR5, SR_CgaCtaId ;  /* 0x00000000000579c3 */ /* 0x002e620000008800 */
[----:B------:R-:W-:Y:S01]  /*0430*/  UMOV UR4, 0x400 ;  /* 0x0000040000047882 */ /* 0x000fe20000000000 */
[----:B------:R-:W-:Y:S01]  /*0440*/  UMOV UR6, 0x80 ;  /* 0x0000008000067882 */ /* 0x000fe20000000000 */
[----:B------:R-:W-:Y:S01]  /*0450*/  UMOV UR7, 0x100 ;  /* 0x0000010000077882 */ /* 0x000fe20000000000 */
[----:B------:R-:W-:Y:S01]  /*0460*/  ELECT P0, URZ, PT ;  /* 0x00000000003f782f */ /* 0x000fe20003800000 */
[----:B-1----:R-:W-:Y:S02]  /*0470*/  ULEA UR8, UR5, UR4, 0x18 ;  /* 0x0000000405087291 */ /* 0x002fe4000f8ec03f */
[----:B------:R-:W-:-:S04]  /*0480*/  UIADD3 UR4, -UR6, 0x100000, URZ ;  /* 0x0010000006047890 */ /* 0x000fc8000fffe13f */
[----:B------:R-:W-:Y:S02]  /*0490*/  USHF.L.U32 UR5, UR4, 0xb, URZ ;  /* 0x0000000b04057899 */ /* 0x000fe4000800063f */
[----:B------:R-:W-:Y:S02]  /*04a0*/  USHF.L.U32 UR4, UR4, 0x1, URZ ;  /* 0x0000000104047899 */ /* 0x000fe4000800063f */
        /* <DEDUP_REMOVED lines=9> */
.L_x_3:
[----:B------:R-:W4:Y:S01]  /*0540*/  SHFL.IDX PT, R2, R0, RZ, 0x1f ;  /* 0x00001fff00027589 */ /* 0x000f2200000e0000 */
[----:B------:R-:W-:Y:S01]  /*0550*/  NOP ;  /* 0x0000000000007918 */ /* 0x000fe20000000000 */
[----:B----4-:R-:W-:-:S13]  /*0560*/  ISETP.NE.AND P0, PT, R2, RZ, PT ;  /* 0x000000ff0200720c */ /* 0x010fda0003f05270 */
[----:B------:R-:W-:Y:S05]  /*0570*/  @P0 BRA `(.L_x_4) ;  /* 0x0000000000380947 */ /* 0x000fea0003800000 */
[----:B-1----:R-:W1:Y:S01]  /*0580*/  S2UR UR5, SR_CgaCtaId ;  /* 0x00000000000579c3 */ /* 0x002e620000008800 */
[----:B------:R-:W-:Y:S01]  /*0590*/  UMOV UR4, 0x400 ;  /* 0x0000040000047882 */ /* 0x000fe20000000000 */
[----:B------:R-:W-:Y:S01]  /*05a0*/  UMOV UR7, 0x1 ;  /* 0x0000000100077882 */ /* 0x000fe20000000000 */
[----:B------:R-:W-:Y:S01]  /*05b0*/  ELECT P0, URZ, PT ;  /* 0x00000000003f782f */ /* 0x000fe20003800000 */
[----:B-1----:R-:W-:Y:S02]  /*05c0*/  ULEA UR6, UR5, UR4, 0x18 ;  /* 0x0000000405067291 */ /* 0x002fe4000f8ec03f */
[----:B------:R-:W-:-:S04]  /*05d0*/  UIADD3 UR4, -UR7, 0x100000, URZ ;  /* 0x0010000007047890 */ /* 0x000fc8000fffe13f */
[----:B------:R-:W-:Y:S02]  /*05e0*/  USHF.L.U32 UR5, UR4, 0xb, URZ ;  /* 0x0000000b04057899 */ /* 0x000fe4000800063f */
[----:B------:R-:W-:Y:S01]  /*05f0*/  USHF.L.U32 UR4, UR4, 0x1, URZ ;  /* 0x0000000104047899 */ /* 0x000fe2000800063f */
[----:B------:R-:W1:Y:S11]  /*0600*/  FENCE.VIEW.ASYNC.S ;  /* 0x00000000000073c6 */ /* 0x000e760000000000 */
[----:B-1----:R4:W1:Y:S01]  /*0610*/  SYNCS.EXCH.64 URZ, [UR6+0x2e870], UR4 ;  /* 0x02e87004063f75b2 */ /* 0x0028620008000100 */
[----:B------:R4:W1:Y:S01]  /*0620*/  SYNCS.EXCH.64 URZ, [UR6+0x2e880], UR4 ;  /* 0x02e88004063f75b2 */ /* 0x0008620008000100 */
[----:B------:R4:W1:Y:S01]  /*0630*/  SYNCS.EXCH.64 URZ, [UR6+0x2e878], UR4 ;  /* 0x02e87804063f75b2 */ /* 0x0008620008000100 */
[----:B------:R4:W1:Y:S02]  /*0640*/  SYNCS.EXCH.64 URZ, [UR6+0x2e888], UR4 ;  /* 0x02e88804063f75b2 */ /* 0x0008640008000100 */
[----:B----4-:R-:W-:Y:S01]  /*0650*/  NOP ;  /* 0x0000000000007918 */ /* 0x010fe20000000000 */
.L_x_4:
        /* <DEDUP_REMOVED lines=22> */
.L_x_5:
        /* <DEDUP_REMOVED lines=22> */
.L_x_6:
[----:B------:R-:W-:Y:S01]  /*0920*/  PLOP3.LUT P0, PT, PT, PT, UP0, 0x80, 0x0 ;  /* 0x000000000000781c */ /* 0x000fe20003f0f008 */
[----:B------:R-:W-:Y:S01]  /*0930*/  UMOV UR46, 0x1 ;  /* 0x00000001002e7882 */ /* 0x000fe20000000000 */
[----:B------:R-:W-:Y:S01]  /*0940*/  NOP ;  /* 0x0000000000007918 */ /* 0x000fe20000000000 */
[----:B------:R-:W-:Y:S01]  /*0950*/  USEL UR46, UR46, 0x2, !UP0 ;  /* 0x000000022e2e7887 */ /* 0x000fe2000c000000 */
[----:B------:R-:W-:Y:S01]  /*0960*/  ULDC.64 UR50, c[0x0][0x208] ;  /* 0x0000820000327ab9 */ /* 0x000fe20000000a00 */
[----:B-123--:R-:W-:Y:S08]  /*0970*/  BAR.SYNC.DEFER_BLOCKING 0x0 ;  /* 0x0000000000007b1d */ /* 0x00eff00000010000 */
[----:B------:R-:W-:Y:S05]  /*0980*/  @!P0 BRA `(.L_x_7) ;  /* 0x0000009800d88947 */ /* 0x000fea0003800000 */
.L_x_8:
[----:B------:R-:W-:-:S08]  /*0990*/  NOP ;  /* 0x0000000000007918 */ /* 0x000fd00000000000 */
[----:B------:R-:W1:Y:S02]  /*09a0*/  USETMAXREG.TRY_ALLOC.CTAPOOL UP0, 0xf0 ;  /* 0x000000f0000079c8 */ /* 0x000e640008000600 */
[----:B-1----:R-:W-:-:S13]  /*09b0*/  PLOP3.LUT P0, PT, PT, PT, UP0, 0x80, 0x0 ;  /* 0x000000000000781c */ /* 0x002fda0003f0f008 */
[----:B------:R-:W-:Y:S05]  /*09c0*/  @!P0 BRA `(.L_x_8) ;  /* 0xfffffffc00f08947 */ /* 0x000fea000383ffff */
[----:B------:R-:W1:Y:S01]  /*09d0*/  S2R R2, SR_TID.X ;  /* 0x0000000000027919 */ /* 0x000e620000002100 */
[----:B------:R-:W2:Y:S08]  /*09e0*/  S2UR UR48, SR_CTAID.X ;  /* 0x00000000003079c3 */ /* 0x000eb00000002500 */
[----:B------:R-:W-:Y:S06]  /*09f0*/  BAR.ARV 0x8, 0x120 ;  /* 0x0204800000007b1d */ /* 0x000fec0000002000 */
[----:B-1----:R-:W-:-:S04]  /*0a00*/  LOP3.LUT R0, R2, 0xffffff80, RZ, 0xc0, !PT ;  /* 0xffffff8002007812 */ /* 0x002fc800078ec0ff */
[----:B------:R-:W-:Y:S02]  /*0a10*/  ISETP.NE.AND P0, PT, R0, 0x80, PT ;  /* 0x000000800000780c */ /* 0x000fe40003f05270 */
[----:B------:R-:W2:Y:S11]  /*0a20*/  LDC R0, c[0x0][0xda4] ;  /* 0x00036900ff007b82 */ /* 0x000eb60000000800 */
[----:B------:R-:W-:Y:S06]  /*0a30*/  @!P0 BAR.ARV 0x9, 0x100 ;  /* 0x0244000000008b1d */ /* 0x000fec0000002000 */
[----:B--2---:R-:W-:-:S13]  /*0a40*/  ISETP.LE.AND P0, PT, R0, UR48, PT ;  /* 0x0000003000007c0c */ /* 0x004fda000bf03270 */
[----:B------:R-:W-:Y:S05]  /*0a50*/  @P0 EXIT ;  /* 0x000000000000094d */ /* 0x000fea0003800000 */
[----:B------:R-:W-:Y:S01]  /*0a60*/  VIADD R0, R2, 0xffffff80 ;  /* 0xffffff8002007836 */ /* 0x000fe20000000000 */
[----:B------:R-:W1:Y:S01]  /*0a70*/  S2UR UR37, SR_CgaCtaId ;  /* 0x00000000002579c3 */ /* 0x000e620000008800 */
[----:B------:R-:W-:Y:S01]  /*0a80*/  UMOV UR38, 0x400 ;  /* 0x0000040000267882 */ /* 0x000fe20000000000 */
[----:B------:R-:W-:Y:S01]  /*0a90*/  IMAD.MOV.U32 R228, RZ, RZ, -0x2 ;  /* 0xfffffffeffe47424 */ /* 0x000fe200078e00ff */
[----:B------:R-:W-:Y:S01]  /*0aa0*/  ULOP3.LUT UR47, UR46, 0x1, URZ, 0xfc, !UPT ;  /* 0x000000012e2f7892 */ /* 0x000fe2000f8efc3f */
[----:B------:R-:W-:Y:S01]  /*0ab0*/  SHF.R.S32.HI R3, RZ, 0x1f, R0 ;  /* 0x0000001fff037819 */ /* 0x000fe20000011400 */
[----:B------:R-:W-:Y:S01]  /*0ac0*/  ULDC.64 UR52, c[0x0][0x198] ;  /* 0x0000660000347ab9 */ /* 0x000fe20000000a00 */
[----:B------:R-:W-:Y:S01]  /*0ad0*/  UMOV UR39, URZ ;  /* 0x0000003f00277c82 */ /* 0x000fe20008000000 */
[----:B------:R-:W-:Y:S01]  /*0ae0*/  UMOV UR36, URZ ;  /* 0x0000003f00247c82 */ /* 0x000fe20008000000 */
[CC--:B------:R-:W-:Y:S01]  /*0af0*/  LEA.HI R4, R3.reuse, R0.reuse, RZ, 0x7 ;  /* 0x0000000003047211 */ /* 0x0c0fe200078f38ff */
[----:B------:R-:W2:Y:S01]  /*0b00*/  S2UR UR6, SR_SWINHI ;  /* 0x00000000000679c3 */ /* 0x000ea20000002f00 */
[----:B------:R-:W-:Y:S01]  /*0b10*/  LEA.HI R7, R3, R0, RZ, 0x4 ;  /* 0x0000000003077211 */ /* 0x000fe200078f20ff */
[----:B------:R-:W-:Y:S01]  /*0b20*/  UMOV UR49, URZ ;  /* 0x0000003f00317c82 */ /* 0x000fe20008000000 */
[----:B------:R-:W-:-:S02]  /*0b30*/  LOP3.LUT R5, R4, 0xffffff80, RZ, 0xc0, !PT ;  /* 0xffffff8004057812 */ /* 0x000fc400078ec0ff */
[----:B------:R-:W-:Y:S02]  /*0b40*/  SHF.R.S32.HI R8, RZ, 0x4, R7 ;  /* 0x00000004ff087819 */ /* 0x000fe40000011407 */
[----:B------:R-:W-:Y:S01]  /*0b50*/  LEA.HI R22, R3, R0, RZ, 0x5 ;  /* 0x0000000003167211 */ /* 0x000fe200078f28ff */
[C---:B------:R-:W-:Y:S01]  /*0b60*/  IMAD.IADD R2, R0.reuse, 0x1, -R5 ;  /* 0x0000000100027824 */ /* 0x040fe200078e0a05 */
[C---:B------:R-:W-:Y:S02]  /*0b70*/  LEA.HI R3, R7.reuse, R8, RZ, 0x1 ;  /* 0x0000000807037211 */ /* 0x040fe400078f08ff */
[----:B------:R-:W-:Y:S02]  /*0b80*/  LOP3.LUT R7, R7, 0x3fffff0, RZ, 0xc0, !PT ;  /* 0x03fffff007077812 */ /* 0x000fe400078ec0ff */
[----:B------:R-:W-:Y:S02]  /*0b90*/  SHF.R.S32.HI R5, RZ, 0x1f, R2 ;  /* 0x0000001fff057819 */ /* 0x000fe40000011402 */
[----:B------:R-:W-:Y:S01]  /*0ba0*/  LOP3.LUT R3, R3, 0x1ffffffe, RZ, 0xc0, !PT ;  /* 0x1ffffffe03037812 */ /* 0x000fe200078ec0ff */
[----:B------:R-:W-:Y:S01]  /*0bb0*/  IMAD.IADD R7, R0, 0x1, -R7 ;  /* 0x0000000100077824 */ /* 0x000fe200078e0a07 */
[----:B------:R-:W-:Y:S01]  /*0bc0*/  LEA.HI R6, R5, R2, RZ, 0x2 ;  /* 0x0000000205067211 */ /* 0x000fe200078f10ff */
[----:B-1----:R-:W-:Y:S01]  /*0bd0*/  ULEA UR38, UR37, UR38, 0x18 ;  /* 0x0000002625267291 */ /* 0x002fe2000f8ec03f */
[----:B------:R-:W-:Y:S01]  /*0be0*/  SHF.R.S32.HI R22, RZ, 0x5, R22 ;  /* 0x00000005ff167819 */ /* 0x000fe20000011416 */
[----:B------:R-:W-:Y:S01]  /*0bf0*/  IMAD.IADD R3, R8, 0x1, -R3 ;  /* 0x0000000108037824 */ /* 0x000fe200078e0a03 */
[----:B------:R-:W-:-:S02]  /*0c00*/  SHF.R.S32.HI R9, RZ, 0x2, R6 ;  /* 0x00000002ff097819 */ /* 0x000fc40000011406 */
[----:B------:R-:W-:Y:S01]  /*0c10*/  SHF.R.S32.HI R10, RZ, 0x1f, R6 ;  /* 0x0000001fff0a7819 */ /* 0x000fe20000011406 */
[----:B------:R-:W-:Y:S01]  /*0c20*/  IMAD R0, R22, 0x10, R7 ;  /* 0x0000001016007824 */ /* 0x000fe200078e0207 */
[----:B------:R-:W-:Y:S01]  /*0c30*/  SHF.R.S32.HI R19, RZ, 0x7, R4 ;  /* 0x00000007ff137819 */ /* 0x000fe20000011404 */
[----:B------:R-:W-:Y:S01]  /*0c40*/  UMOV UR4, UR38 ;  /* 0x0000002600047c82 */ /* 0x000fe20008000000 */
[----:B--2---:R-:W-:Y:S01]  /*0c50*/  UMOV UR5, UR6 ;  /* 0x0000000600057c82 */ /* 0x004fe20008000000 */
[----:B------:R-:W-:Y:S01]  /*0c60*/  LEA.HI R10, R10, R9, RZ, 0x3 ;  /* 0x000000090a0a7211 */ /* 0x000fe200078f18ff */
[----:B------:R-:W-:Y:S01]  /*0c70*/  IMAD R7, R0, 0x8, R3 ;  /* 0x0000000800077824 */ /* 0x000fe200078e0203 */
[----:B------:R-:W-:Y:S01]  /*0c80*/  LEA.HI R4, R4, R19, RZ, 0x1 ;  /* 0x0000001304047211 */ /* 0x000fe200078f08ff */
[----:B------:R-:W-:Y:S01]  /*0c90*/  IMAD.U32 R16, RZ, RZ, UR4 ;  /* 0x00000004ff107e24 */ /* 0x000fe2000f8e00ff */
[----:B------:R-:W-:Y:S01]  /*0ca0*/  LOP3.LUT R10, R10, 0xfffffff8, RZ, 0xc0, !PT ;  /* 0xfffffff80a0a7812 */ /* 0x000fe200078ec0ff */
[----:B------:R-:W-:Y:S01]  /*0cb0*/  IMAD.U32 R17, RZ, RZ, UR5 ;  /* 0x00000005ff117e24 */ /* 0x000fe2000f8e00ff */
[----:B------:R-:W-:-:S02]  /*0cc0*/  LEA.HI R5, R5, R2, RZ, 0x5 ;  /* 0x0000000205057211 */ /* 0x000fc400078f28ff */
[----:B------:R-:W-:Y:S01]  /*0cd0*/  LOP3.LUT R3, R6, 0x7ffffffc, RZ, 0xc0, !PT ;  /* 0x7ffffffc06037812 */ /* 0x000fe200078ec0ff */
[----:B------:R-:W-:Y:S01]  /*0ce0*/  IMAD.IADD R9, R9, 0x1, -R10 ;  /* 0x0000000109097824 */ /* 0x000fe200078e0a0a */
[----:B------:R-:W-:Y:S02]  /*0cf0*/  LOP3.LUT R4, R4, 0x3fffffe, RZ, 0xc0, !PT ;  /* 0x03fffffe04047812 */ /* 0x000fe400078ec0ff */
[----:B------:R-:W-:Y:S01]  /*0d00*/  SHF.R.S32.HI R0, RZ, 0x5, R5 ;  /* 0x00000005ff007819 */ /* 0x000fe20000011405 */
[----:B------:R-:W-:Y:S02]  /*0d10*/  IMAD.IADD R3, R2, 0x1, -R3 ;  /* 0x0000000102037824 */ /* 0x000fe400078e0a03 */
[----:B------:R-:W-:Y:S02]  /*0d20*/  IMAD.SHL.U32 R5, R7, 0x8, RZ ;  /* 0x0000000807057824 */ /* 0x000fe400078e00ff */
[----:B------:R-:W-:Y:S02]  /*0d30*/  IMAD R9, R0, 0x10, R9 ;  /* 0x0000001000097824 */ /* 0x000fe400078e0209 */
[----:B------:R-:W-:-:S02]  /*0d40*/  IMAD.IADD R4, R19, 0x1, -R4 ;  /* 0x0000000113047824 */ /* 0x000fc400078e0a04 */
[----:B------:R-:W-:Y:S02]  /*0d50*/  IMAD R228, R3, R228, 0xe0 ;  /* 0x000000e003e47424 */ /* 0x000fe400078e02e4 */
[----:B------:R-:W-:-:S04]  /*0d60*/  IMAD.WIDE R16, R5, 0x2, R16 ;  /* 0x0000000205107825 */ /* 0x000fc800078e0210 */
[----:B------:R-:W-:-:S07]  /*0d70*/  IMAD R23, R4, 0x40, R9 ;  /* 0x0000004004177824 */ /* 0x000fce00078e0209 */
.L_x_33:
[----:B------:R-:W-:Y:S01]  /*0d80*/  ULDC UR4, c[0x0][0xda8] ;  /* 0x00036a0000047ab9 */ /* 0x000fe20000000800 */
[----:B------:R-:W-:Y:S01]  /*0d90*/  ULDC UR43, c[0x0][0xdb4] ;  /* 0x00036d00002b7ab9 */ /* 0x000fe20000000800 */
[----:B------:R-:W-:Y:S01]  /*0da0*/  UISETP.NE.AND UP1, UPT, UR4, 0x1, UPT ;  /* 0x000000010400788c */ /* 0x000fe2000bf25270 */
[----:B------:R-:W-:Y:S01]  /*0db0*/  IMAD.MOV.U32 R3, RZ, RZ, 0x3f800000 ;  /* 0x3f800000ff037424 */ /* 0x000fe200078e00ff */
[----:B------:R-:W-:Y:S01]  /*0dc0*/  UISETP.NE.AND UP2, UPT, UR43, 0x1, UPT ;  /* 0x000000012b00788c */ /* 0x000fe2000bf45270 */
[----:B------:R-:W-:Y:S01]  /*0dd0*/  IMAD.MOV.U32 R0, RZ, RZ, 0x3f800000 ;  /* 0x3f800000ff007424 */ /* 0x000fe200078e00ff */
[----:B------:R-:W-:Y:S01]  /*0de0*/  ULDC.64 UR4, c[0x0][0x990] ;  /* 0x0002640000047ab9 */ /* 0x000fe20000000a00 */
[----:B------:R-:W-:Y:S01]  /*0df0*/  UMOV UR45, UR48 ;  /* 0x00000030002d7c82 */ /* 0x000fe20008000000 */
[----:B------:R-:W-:Y:S01]  /*0e00*/  UISETP.NE.U32.AND UP0, UPT, UR4, URZ, UPT ;  /* 0x0000003f0400728c */ /* 0x000fe2000bf05070 */
[----:B------:R-:W1:Y:S01]  /*0e10*/  SHFL.IDX PT, R8, R19, RZ, 0x1f ;  /* 0x00001fff13087589 */ /* 0x000e6200000e0000 */
[----:B------:R-:W-:-:S02]  /*0e20*/  ULDC UR55, c[0x0][0x404] ;  /* 0x0001010000377ab9 */ /* 0x000fc40000000800 */
[----:B------:R-:W-:Y:S01]  /*0e30*/  UISETP.NE.AND.EX UP0, UPT, UR5, URZ, UPT, UP0 ;  /* 0x0000003f0500728c */ /* 0x000fe2000bf05300 */
[----:B------:R-:W-:Y:S01]  /*0e40*/  @UP1 ULDC UR6, c[0x0][0xdac] ;  /* 0x00036b0000061ab9 */ /* 0x000fe20000000800 */
[----:B------:R-:W-:Y:S01]  /*0e50*/  @UP1 ULDC UR8, c[0x0][0xdb0] ;  /* 0x00036c0000081ab9 */ /* 0x000fe20000000800 */
[----:B------:R-:W-:Y:S01]  /*0e60*/  UIMAD.WIDE.U32 UR6, UR48, UR6, URZ ;  /* 0x00000006300672a5 */ /* 0x000fe2000f8e003f */
[----:B------:R-:W-:Y:S02]  /*0e70*/  @UP2 ULDC.64 UR10, c[0x0][0xdb8] ;  /* 0x00036e00000a2ab9 */ /* 0x000fe40000000a00 */
[----:B------:R-:W-:Y:S01]  /*0e80*/  PLOP3.LUT P0, PT, PT, PT, UP0, 0x80, 0x0 ;  /* 0x000000000000781c */ /* 0x000fe20003f0f008 */
[----:B------:R-:W-:-:S03]  /*0e90*/  @UP1 USHF.R.U32.HI UR45, URZ, UR8, UR7 ;  /* 0x000000083f2d1299 */ /* 0x000fc60008011607 */
[----:B------:R-:W-:Y:S01]  /*0ea0*/  ULDC.64 UR6, c[0x0][0x998] ;  /* 0x0002660000067ab9 */ /* 0x000fe20000000a00 */
[----:B------:R-:W-:Y:S02]  /*0eb0*/  UIMAD.WIDE.U32 UR8, UR45, UR10, URZ ;  /* 0x0000000a2d0872a5 */ /* 0x000fe4000f8e003f */
[----:B------:R-:W-:Y:S01]  /*0ec0*/  UISETP.NE.U32.AND UP1, UPT, UR6, URZ, UPT ;  /* 0x0000003f0600728c */ /* 0x000fe2000bf25070 */
[----:B------:R-:W-:Y:S01]  /*0ed0*/  ULDC UR10, c[0x0][0x428] ;  /* 0x00010a00000a7ab9 */ /* 0x000fe20000000800 */
[----:B------:R-:W-:Y:S02]  /*0ee0*/  UMOV UR44, UR45 ;  /* 0x0000002d002c7c82 */ /* 0x000fe40008000000 */
[----:B------:R-:W-:Y:S02]  /*0ef0*/  UISETP.NE.AND.EX UP1, UPT, UR7, URZ, UPT, UP1 ;  /* 0x0000003f0700728c */ /* 0x000fe4000bf25310 */
[----:B------:R-:W-:Y:S02]  /*0f00*/  @UP2 USHF.R.U32.HI UR44, URZ, UR11, UR9 ;  /* 0x0000000b3f2c2299 */ /* 0x000fe40008011609 */
[----:B------:R-:W-:-:S02]  /*0f10*/  UISETP.NE.AND UP2, UPT, UR10, 0x1, UPT ;  /* 0x000000010a00788c */ /* 0x000fc4000bf45270 */
[----:B------:R-:W-:Y:S01]  /*0f20*/  @UP0 USHF.R.S32.HI UR8, URZ, 0x1f, UR44 ;  /* 0x0000001f3f080899 */ /* 0x000fe2000801142c */
[----:B------:R-:W-:Y:S01]  /*0f30*/  PLOP3.LUT P1, PT, PT, PT, UP1, 0x80, 0x0 ;  /* 0x000000000000781c */ /* 0x000fe20003f2f018 */
[----:B------:R-:W-:Y:S01]  /*0f40*/  @UP0 ULDC.64 UR14, c[0x0][0x9a8] ;  /* 0x00026a00000e0ab9 */ /* 0x000fe20000000a00 */
[----:B------:R-:W-:Y:S02]  /*0f50*/  UIADD3 UR11, -UR44, URZ, URZ ;  /* 0x0000003f2c0b7290 */ /* 0x000fe4000fffe13f */
[----:B------:R-:W-:Y:S02]  /*0f60*/  @UP0 UIMAD UR10, UR8, UR14, URZ ;  /* 0x0000000e080a02a4 */ /* 0x000fe4000f8e023f */
[----:B------:R-:W-:Y:S02]  /*0f70*/  @UP0 UIMAD.WIDE.U32 UR8, UR44, UR14, URZ ;  /* 0x0000000e2c0802a5 */ /* 0x000fe4000f8e003f */
[----:B------:R-:W-:Y:S02]  /*0f80*/  UIMAD UR43, UR43, UR11, UR45 ;  /* 0x0000000b2b2b72a4 */ /* 0x000fe4000f8e022d */
[----:B------:R-:W-:Y:S01]  /*0f90*/  @UP1 USHF.R.S32.HI UR14, URZ, 0x1f, UR44 ;  /* 0x0000001f3f0e1899 */ /* 0x000fe2000801142c */
[----:B------:R-:W-:Y:S01]  /*0fa0*/  @UP1 ULDC.64 UR16, c[0x0][0x9b8] ;  /* 0x00026e0000101ab9 */ /* 0x000fe20000000a00 */
[----:B------:R-:W-:Y:S01]  /*0fb0*/  @UP0 UIMAD UR15, UR44, UR15, UR10 ;  /* 0x0000000f2c0f02a4 */ /* 0x000fe2000f8e020a */
[----:B------:R-:W-:Y:S01]  /*0fc0*/  @UP2 ULDC UR12, c[0x0][0x42c] ;  /* 0x00010b00000c2ab9 */ /* 0x000fe20000000800 */
[----:B------:R-:W-:-:S02]  /*0fd0*/  @UP1 UIMAD.WIDE.U32 UR10, UR44, UR16, URZ ;  /* 0x000000102c0a12a5 */ /* 0x000fc4000f8e003f */
[----:B------:R-:W-:Y:S02]  /*0fe0*/  UIMAD.WIDE.U32 UR12, UR43, UR12, URZ ;  /* 0x0000000c2b0c72a5 */ /* 0x000fe4000f8e003f */
[----:B------:R-:W-:Y:S01]  /*0ff0*/  @UP1 UIMAD UR16, UR14, UR16, URZ ;  /* 0x000000100e1012a4 */ /* 0x000fe2000f8e023f */
[----:B------:R-:W-:Y:S02]  /*1000*/  @UP2 ULDC UR18, c[0x0][0x430] ;  /* 0x00010c0000122ab9 */ /* 0x000fe40000000800 */
[----:B------:R-:W-:Y:S01]  /*1010*/  UMOV UR14, UR43 ;  /* 0x0000002b000e7c82 */ /* 0x000fe20008000000 */
[----:B------:R-:W-:Y:S02]  /*1020*/  @UP2 USHF.R.U32.HI UR14, URZ, UR18, UR13 ;  /* 0x000000123f0e2299 */ /* 0x000fe4000801160d */
[----:B------:R-:W-:Y:S02]  /*1030*/  @UP1 UIMAD UR16, UR44, UR17, UR16 ;  /* 0x000000112c1012a4 */ /* 0x000fe4000f8e0210 */
[----:B------:R-:W-:-:S02]  /*1040*/  @UP0 USHF.R.S32.HI UR12, URZ, 0x1f, UR14 ;  /* 0x0000001f3f0c0899 */ /* 0x000fc4000801140e */
[----:B------:R-:W-:Y:S01]  /*1050*/  @UP1 USHF.R.S32.HI UR13, URZ, 0x1f, UR14 ;  /* 0x0000001f3f0d1899 */ /* 0x000fe2000801140e */
[----:B------:R-:W-:Y:S01]  /*1060*/  @UP0 ULDC.64 UR18, c[0x0][0x9b0] ;  /* 0x00026c0000120ab9 */ /* 0x000fe20000000a00 */
[----:B------:R-:W-:Y:S02]  /*1070*/  @UP1 UIADD3 UR11, UR11, UR16, URZ ;  /* 0x000000100b0b1290 */ /* 0x000fe4000fffe03f */
[----:B------:R-:W-:Y:S01]  /*1080*/  @UP0 UIADD3 UR9, UR9, UR15, URZ ;  /* 0x0000000f09090290 */ /* 0x000fe2000fffe03f */
[----:B------:R-:W-:Y:S01]  /*1090*/  @UP1 ULDC.64 UR16, c[0x0][0x9c0] ;  /* 0x0002700000101ab9 */ /* 0x000fe20000000a00 */
[----:B------:R-:W-:Y:S02]  /*10a0*/  @UP0 UIMAD UR12, UR12, UR18, URZ ;  /* 0x000000120c0c02a4 */ /* 0x000fe4000f8e023f */
[----:B------:R-:W-:Y:S02]  /*10b0*/  @UP1 UIMAD UR13, UR13, UR16, URZ ;  /* 0x000000100d0d12a4 */ /* 0x000fe4000f8e023f */
[----:B------:R-:W-:-:S02]  /*10c0*/  @UP0 UIMAD.WIDE.U32 UR8, UR14, UR18, UR8 ;  /* 0x000000120e0802a5 */ /* 0x000fc4000f8e0008 */
[----:B------:R-:W-:Y:S02]  /*10d0*/  @UP0 UIMAD UR12, UR14, UR19, UR12 ;  /* 0x000000130e0c02a4 */ /* 0x000fe4000f8e020c */
[----:B------:R-:W-:Y:S02]  /*10e0*/  @UP1 UIMAD.WIDE.U32 UR10, UR14, UR16, UR10 ;  /* 0x000000100e0a12a5 */ /* 0x000fe4000f8e000a */
[----:B------:R-:W-:Y:S02]  /*10f0*/  @UP1 UIMAD UR13, UR14, UR17, UR13 ;  /* 0x000000110e0d12a4 */ /* 0x000fe4000f8e020d */
[----:B------:R-:W-:Y:S02]  /*1100*/  @UP0 UIADD3 UR12, UR9, UR12, URZ ;  /* 0x0000000c090c0290 */ /* 0x000fe4000fffe03f */
[----:B------:R-:W-:Y:S02]  /*1110*/  @UP0 ULEA UR4, UP3, UR8, UR4, 0x2 ;  /* 0x0000000408040291 */ /* 0x000fe4000f86103f */
[----:B------:R-:W-:-:S02]  /*1120*/  @UP1 ULEA UR6, UP4, UR10, UR6, 0x2 ;  /* 0x000000060a061291 */ /* 0x000fc4000f88103f */
[----:B------:R-:W-:Y:S02]  /*1130*/  @UP1 UIADD3 UR9, UR11, UR13, URZ ;  /* 0x0000000d0b091290 */ /* 0x000fe4000fffe03f */
[----:B------:R-:W-:Y:S01]  /*1140*/  @UP0 ULEA.HI.X UR5, UR8, UR5, UR12, 0x2, UP3 ;  /* 0x0000000508050291 */ /* 0x000fe200098f140c */
[----:B------:R-:W-:Y:S01]  /*1150*/  IMAD.U32 R4, RZ, RZ, UR4 ;  /* 0x00000004ff047e24 */ /* 0x000fe2000f8e00ff */
[----:B------:R-:W-:Y:S01]  /*1160*/  @UP1 ULEA.HI.X UR7, UR10, UR7, UR9, 0x2, UP4 ;  /* 0x000000070a071291 */ /* 0x000fe2000a0f1409 */
[----:B------:R-:W-:Y:S01]  /*1170*/  IMAD.U32 R6, RZ, RZ, UR6 ;  /* 0x00000006ff067e24 */ /* 0x000fe2000f8e00ff */
[----:B-1----:R-:W-:Y:S01]  /*1180*/  R2UR UR41, R8 ;  /* 0x00000000082972ca */ /* 0x002fe200000e0000 */
[----:B------:R-:W-:Y:S01]  /*1190*/  ULDC UR9, c[0x0][0x988] ;  /* 0x0002620000097ab9 */ /* 0x000fe20000000800 */
[----:B------:R-:W-:Y:S01]  /*11a0*/  IMAD.U32 R5, RZ, RZ, UR5 ;  /* 0x00000005ff057e24 */ /* 0x000fe2000f8e00ff */
[----:B------:R-:W-:Y:S01]  /*11b0*/  ULDC.64 UR4, c[0x0][0x3f8] ;  /* 0x0000fe0000047ab9 */ /* 0x000fe20000000a00 */
[----:B------:R-:W-:Y:S01]  /*11c0*/  IMAD.U32 R7, RZ, RZ, UR7 ;  /* 0x00000007ff077e24 */ /* 0x000fe2000f8e00ff */
[----:B------:R-:W-:Y:S01]  /*11d0*/  @UP2 ULDC UR8, c[0x0][0x42c] ;  /* 0x00010b0000082ab9 */ /* 0x000fe20000000800 */
[----:B------:R-:W-:Y:S01]  /*11e0*/  @UP2 ULDC UR10, c[0x0][0x430] ;  /* 0x00010c00000a2ab9 */ /* 0x000fe20000000800 */
[----:B------:R-:W2:Y:S04]  /*11f0*/  @P0 LDG.E R3, desc[UR50][R4.64] ;  /* 0x0000003204030981 */ /* 0x000ea8000c1e1900 */
[----:B------:R-:W2:Y:S01]  /*1200*/  @P1 LDG.E R0, desc[UR50][R6.64] ;  /* 0x0000003206001981 */ /* 0x000ea2000c1e1900 */
[----:B------:R-:W-:-:S02]  /*1210*/  UISETP.NE.U32.AND UP0, UPT, UR4, URZ, UPT ;  /* 0x0000003f0400728c */ /* 0x000fc4000bf05070 */
[----:B------:R-:W-:Y:S02]  /*1220*/  UIADD3 UR7, UR38, 0x1c400, URZ ;  /* 0x0001c40026077890 */ /* 0x000fe4000fffe03f */
[----:B------:R-:W-:Y:S01]  /*1230*/  UISETP.NE.AND.EX UP0, UPT, UR5, URZ, UPT, UP0 ;  /* 0x0000003f0500728c */ /* 0x000fe2000bf05300 */
[----:B------:R-:W-:Y:S01]  /*1240*/  ULDC UR4, c[0x0][0x2e0] ;  /* 0x0000b80000047ab9 */ /* 0x000fe20000000800 */
[----:B------:R-:W-:Y:S02]  /*1250*/  UMOV UR42, UR43 ;  /* 0x0000002b002a7c82 */ /* 0x000fe40008000000 */
[----:B------:R-:W-:Y:S02]  /*1260*/  USEL UR55, UR55, 0x1, UP0 ;  /* 0x0000000137377887 */ /* 0x000fe40008000000 */
[----:B------:R-:W-:Y:S02]  /*1270*/  ULOP3.LUT UP0, URZ, UR7, 0x9f, URZ, 0xc0, !UPT ;  /* 0x0000009f073f7892 */ /* 0x000fe4000f80c03f */
[----:B------:R-:W-:-:S02]  /*1280*/  UIMAD UR55, UR55, UR4, URZ ;  /* 0x00000004373772a4 */ /* 0x000fc4000f8e023f */
[----:B------:R-:W-:Y:S02]  /*1290*/  ULEA.HI UR4, UR41, UR41, URZ, 0x1 ;  /* 0x0000002929047291 */ /* 0x000fe4000f8f083f */
[----:B------:R-:W-:Y:S01]  /*12a0*/  UIADD3 UR5, UR55, 0xdf, URZ ;  /* 0x000000df37057890 */ /* 0x000fe2000fffe03f */
[----:B------:R-:W-:Y:S01]  /*12b0*/  PLOP3.LUT P0, PT, PT, PT, UP0, 0x80, 0x0 ;  /* 0x000000000000781c */ /* 0x000fe20003f0f008 */
[----:B------:R-:W-:-:S04]  /*12c0*/  ULOP3.LUT UR4, UR4, 0x1e, URZ, 0xc0, !UPT ;  /* 0x0000001e04047892 */ /* 0x000fc8000f8ec03f */
[----:B------:R-:W-:-:S03]  /*12d0*/  UIADD3 UR6, UR41, -UR4, URZ ;  /* 0x8000000429067290 */ /* 0x000fc6000fffe03f */
[----:B------:R-:W-:Y:S01]  /*12e0*/  UMOV UR4, URZ ;  /* 0x0000003f00047c82 */ /* 0x000fe20008000000 */
[----:B------:R-:W-:Y:S02]  /*12f0*/  ULEA UR6, UR6, UR7, 0xd ;  /* 0x0000000706067291 */ /* 0x000fe4000f8e683f */
[----:B------:R-:W-:Y:S02]  /*1300*/  UIMAD.WIDE UR4, UR5, -0x6db6db6d, UR4 ;  /* 0x92492493050478a5 */ /* 0x000fe4000f8e0204 */
[----:B------:R-:W-:-:S04]  /*1310*/  USHF.R.U32.HI UR6, URZ, 0x4, UR6 ;  /* 0x000000043f067899 */ /* 0x000fc80008011606 */
[----:B------:R-:W-:Y:S01]  /*1320*/  ULOP3.LUT UR56, UR6, 0x3fff, URZ, 0xc0, !UPT ;  /* 0x00003fff06387892 */ /* 0x000fe2000f8ec03f */
[----:B------:R-:W-:Y:S01]  /*1330*/  UMOV UR54, UR5 ;  /* 0x0000000500367c82 */ /* 0x000fe20008000000 */
[----:B------:R-:W-:Y:S02]  /*1340*/  UIMAD.WIDE.U32 UR4, UR43, UR8, URZ ;  /* 0x000000082b0472a5 */ /* 0x000fe4000f8e003f */
[----:B------:R-:W-:Y:S02]  /*1350*/  USHF.R.U32.HI UR7, URZ, 0x1f, UR54 ;  /* 0x0000001f3f077899 */ /* 0x000fe40008011636 */
[----:B------:R-:W-:Y:S02]  /*1360*/  @UP2 USHF.R.U32.HI UR42, URZ, UR10, UR5 ;  /* 0x0000000a3f2a2299 */ /* 0x000fe40008011605 */
[----:B------:R-:W-:Y:S01]  /*1370*/  ULEA.HI.SX32 UR54, UR54, UR7, 0x19 ;  /* 0x0000000736367291 */ /* 0x000fe2000f8fca3f */
[----:B--2---:R-:W-:-:S04]  /*1380*/  FMUL.FTZ R0, R3, R0 ;  /* 0x0000000003007220 */ /* 0x004fc80000410000 */
[----:B------:R-:W-:-:S05]  /*1390*/  FMUL.FTZ R0, R0, UR9 ;  /* 0x0000000900007c20 */ /* 0x000fca0008410000 */
[----:B------:R-:W-:Y:S01]  /*13a0*/  R2UR UR40, R0 ;  /* 0x00000000002872ca */ /* 0x000fe200000e0000 */
[----:B------:R-:W-:-:S14]  /*13b0*/  @!P0 BRA `(.L_x_9) ;  /* 0x0000000000408947 */ /* 0x000fdc0003800000 */
[----:B------:R-:W-:Y:S01]  /*13c0*/  MOV R0, 0x0 ;  /* 0x0000000000007802 */ /* 0x000fe20000000f00 */
[----:B------:R-:W-:Y:S01]  /*13d0*/  ULDC.64 UR4, c[0x4][0x98] ;  /* 0x0100260000047ab9 */ /* 0x000fe20000000a00 */
[----:B------:R-:W-:Y:S01]  /*13e0*/  ULDC.64 UR6, c[0x4][0x28] ;  /* 0x01000a0000067ab9 */ /* 0x000fe20000000a00 */
[----:B------:R-:W-:Y:S01]  /*13f0*/  IMAD.U32 R4, RZ, RZ, UR4 ;  /* 0x00000004ff047e24 */ /* 0x000fe2000f8e00ff */
[----:B------:R1:W2:Y:S01]  /*1400*/  LDC.64 R14, c[0x4][R0] ;  /* 0x01000000000e7b82 */ /* 0x0002a20000000a00 */
[----:B------:R-:W-:Y:S01]  /*1410*/  IMAD.U32 R5, RZ, RZ, UR5 ;  /* 0x00000005ff057e24 */ /* 0x000fe2000f8e00ff */
[----:B------:R-:W-:Y:S01]  /*1420*/  ULDC.64 UR4, c[0x4][0xa0] ;  /* 0x0100280000047ab9 */ /* 0x000fe20000000a00 */
[----:B------:R-:W-:Y:S02]  /*1430*/  IMAD.U32 R10, RZ, RZ, UR6 ;  /* 0x00000006ff0a7e24 */ /* 0x000fe4000f8e00ff */
[----:B------:R-:W-:Y:S02]  /*1440*/  IMAD.U32 R6, RZ, RZ, UR4 ;  /* 0x00000004ff067e24 */ /* 0x000fe4000f8e00ff */
[----:B------:R-:W-:-:S02]  /*1450*/  IMAD.U32 R7, RZ, RZ, UR5 ;  /* 0x00000005ff077e24 */ /* 0x000fc4000f8e00ff */
[----:B------:R-:W-:Y:S02]  /*1460*/  IMAD.U32 R11, RZ, RZ, UR7 ;  /* 0x00000007ff0b7e24 */ /* 0x000fe4000f8e00ff */
[----:B------:R-:W-:Y:S02]  /*1470*/  IMAD.MOV.U32 R8, RZ, RZ, 0x70 ;  /* 0x00000070ff087424 */ /* 0x000fe400078e00ff */
[----:B------:R-:W-:Y:S02]  /*1480*/  IMAD.MOV.U32 R12, RZ, RZ, 0x1 ;  /* 0x00000001ff0c7424 */ /* 0x000fe400078e00ff */
[----:B-1----:R-:W-:-:S07]  /*1490*/  IMAD.MOV.U32 R13, RZ, RZ, RZ ;  /* 0x000000ffff0d7224 */ /* 0x002fce00078e00ff */
[----:B------:R-:W-:-:S07]  /*14a0*/  LEPC R20, `(.L_x_9) ;  /* 0x000000001014794e */ /* 0x000fce0000000000 */
[----:B--2---:R-:W-:Y:S05]  /*14b0*/  CALL.ABS.NOINC R14 ;  /* 0x000000000e007343 */ /* 0x004fea0003c00000 */
.L_x_9:
[----:B------:R-:W-:Y:S01]  /*14c0*/  ULOP3.LUT UR4, UR39, 0x1, URZ, 0xc0, !UPT ;  /* 0x0000000127047892 */ /* 0x000fe2000f8ec03f */
[----:B------:R-:W-:-:S05]  /*14d0*/  IMAD.U32 R3, RZ, RZ, UR47 ;  /* 0x0000002fff037e24 */ /* 0x000fca000f8e00ff */
[----:B------:R-:W-:Y:S01]  /*14e0*/  IMAD.U32 R0, RZ, RZ, UR4 ;  /* 0x00000004ff007e24 */ /* 0x000fe2000f8e00ff */
[----:B------:R-:W-:-:S04]  /*14f0*/  ISETP.NE.AND P0, PT, R3, 0x3, PT ;  /* 0x000000030300780c */ /* 0x000fc80003f05270 */
[----:B------:R-:W-:-:S04]  /*1500*/  SHF.L.U32 R0, R0, 0x1f, RZ ;  /* 0x0000001f00007819 */ /* 0x000fc800000006ff */
[----:B------:R-:W1:Y:S02]  /*1510*/  SYNCS.PHASECHK.TRANS64.TRYWAIT P1, [UR38+0x2e800], R0 ;  /* 0x02e80000ff0075a7 */ /* 0x000e640008020166 */
[----:B-1----:R-:W-:Y:S05]  /*1520*/  @!P1 BRA `(.L_x_10) ;  /* 0x000000bc00a89947 */ /* 0x002fea0003800000 */
.L_x_90:
[----:B------:R-:W-:Y:S05]  /*1530*/  @!P0 BRA `(.L_x_11) ;  /* 0x0000000000048947 */ /* 0x000fea0003800000 */
[----:B------:R-:W-:Y:S01]  /*1540*/  BPT.TRAP 0x1 ;  /* 0x000000040000795c */ /* 0x000fe20000300000 */
.L_x_11:
[----:B------:R-:W-:Y:S02]  /*1550*/  IMAD.U32 R4, RZ, RZ, UR49 ;  /* 0x00000031ff047e24 */ /* 0x000fe4000f8e00ff */
[----:B-1----:R-:W-:-:S03]  /*1560*/  IMAD.U32 R3, RZ, RZ, UR36 ;  /* 0x00000024ff037e24 */ /* 0x002fc6000f8e00ff */
[----:B------:R-:W-:Y:S02]  /*1570*/  LEA R4, R4, UR38, 0x3 ;  /* 0x0000002604047c11 */ /* 0x000fe4000f8e18ff */
[----:B------:R-:W-:-:S04]  /*1580*/  SHF.L.U32 R3, R3, 0x1f, RZ ;  /* 0x0000001f03037819 */ /* 0x000fc800000006ff */
[----:B------:R1:W2:Y:S01]  /*1590*/  SYNCS.PHASECHK.TRANS64.TRYWAIT P1, [R4+URZ+0x2e830], R3 ;  /* 0x02e83003040075a7 */ /* 0x0002a2000802017f */
[----:B------:R-:W-:Y:S05]  /*15a0*/  @!P0 BRA `(.L_x_12) ;  /* 0x0000000000048947 */ /* 0x000fea0003800000 */
[----:B------:R-:W-:Y:S01]  /*15b0*/  BPT.TRAP 0x1 ;  /* 0x000000040000795c */ /* 0x000fe20000300000 */
.L_x_12:
[----:B--2---:R-:W-:Y:S05]  /*15c0*/  @P1 BRA `(.L_x_13) ;  /* 0x0000000000081947 */ /* 0x004fea0003800000 */
[----:B------:R-:W2:Y:S02]  /*15d0*/  SYNCS.PHASECHK.TRANS64.TRYWAIT P1, [R4+URZ+0x2e830], R3 ;  /* 0x02e83003040075a7 */ /* 0x000ea4000802017f */
[----:B--2---:R-:W-:Y:S05]  /*15e0*/  @!P1 BRA `(.L_x_14) ;  /* 0x000000bc00909947 */ /* 0x004fea0003800000 */
.L_x_13:
[----:B------:R-:W3:Y:S01]  /*15f0*/  S2R R152, SR_TID.X ;  /* 0x0000000000987919 */ /* 0x000ee20000002100 */
[----:B------:R-:W-:Y:S01]  /*1600*/  UIADD3 UR4, UR38, 0x20400, URZ ;  /* 0x0002040026047890 */ /* 0x000fe2000fffe03f */
[----:B------:R-:W-:-:S03]  /*1610*/  IMAD.MOV.U32 R87, RZ, RZ, RZ ;  /* 0x000000ffff577224 */ /* 0x000fc600078e00ff */
[----:B------:R-:W-:-:S04]  /*1620*/  USHF.R.U32.HI UR4, URZ, 0x4, UR4 ;  /* 0x000000043f047899 */ /* 0x000fc80008011604 */
[----:B------:R-:W-:-:S06]  /*1630*/  ULOP3.LUT UR4, UR4, 0x3fff, URZ, 0xc0, !UPT ;  /* 0x00003fff04047892 */ /* 0x000fcc000f8ec03f */
[----:B------:R-:W-:Y:S01]  /*1640*/  IMAD.U32 R0, RZ, RZ, UR4 ;  /* 0x00000004ff007e24 */ /* 0x000fe2000f8e00ff */
[----:B------:R-:W-:Y:S05]  /*1650*/  WARPSYNC.ALL ;  /* 0x0000000000007948 */ /* 0x000fea0003800000 */
[----:B------:R-:W-:Y:S02]  /*1660*/  LOP3.LUT R0, R0, 0x10000, RZ, 0xfc, !PT ;  /* 0x0001000000007812 */ /* 0x000fe400078efcff */
[----:B---3--:R-:W-:Y:S02]  /*1670*/  LOP3.LUT P1, RZ, R152, 0x7f, RZ, 0xc0, !PT ;  /* 0x0000007f98ff7812 */ /* 0x008fe4000782c0ff */
[----:B------:R-:W-:Y:S01]  /*1680*/  R2UR UR20, R0 ;  /* 0x00000000001472ca */ /* 0x000fe200000e0000 */
[----:B------:R-:W-:Y:S01]  /*1690*/  ULOP3.LUT UR12, UR56, 0x10000, URZ, 0xfc, !UPT ;  /* 0x00010000380c7892 */ /* 0x000fe2000f8efc3f */
[----:B------:R-:W-:Y:S01]  /*16a0*/  WARPGROUP.ARRIVE ;  /* 0x00000000000079c5 */ /* 0x000fe20000000000 */
[----:B------:R-:W-:Y:S01]  /*16b0*/  UMOV UR17, 0x40000040 ;  /* 0x4000004000117882 */ /* 0x000fe20000000000 */
[----:B------:R-:W-:Y:S01]  /*16c0*/  UMOV UR19, 0x40000040 ;  /* 0x4000004000137882 */ /* 0x000fe20000000000 */
[----:B------:R-:W-:Y:S01]  /*16d0*/  UIADD3 UR7, UR12, 0x2, URZ ;  /* 0x000000020c077890 */ /* 0x000fe2000fffe03f */
[----:B------:R-:W-:Y:S01]  /*16e0*/  VIADD R5, R228, UR55 ;  /* 0x00000037e4057c36 */ /* 0x000fe20008000000 */
[----:B------:R-:W-:Y:S01]  /*16f0*/  UIADD3 UR11, UR12, 0x4, URZ ;  /* 0x000000040c0b7890 */ /* 0x000fe2000fffe03f */
[----:B------:R-:W-:Y:S01]  /*1700*/  IMAD.U32 R6, RZ, RZ, UR54 ;  /* 0x00000036ff067e24 */ /* 0x000fe2000f8e00ff */
[----:B------:R-:W-:Y:S01]  /*1710*/  UMOV UR16, UR12 ;  /* 0x0000000c00107c82 */ /* 0x000fe20008000000 */
[----:B------:R-:W-:Y:S01]  /*1720*/  UIADD3 UR14, UR12, 0x6, URZ ;  /* 0x000000060c0e7890 */ /* 0x000fe2000fffe03f */
[----:B------:R-:W-:Y:S01]  /*1730*/  P2R R7, PR, RZ, 0x1 ;  /* 0x00000001ff077803 */ /* 0x000fe20000000000 */
[----:B------:R-:W-:Y:S01]  /*1740*/  UMOV UR15, 0x40000040 ;  /* 0x40000040000f7882 */ /* 0x000fe20000000000 */
[----:B------:R-:W-:Y:S01]  /*1750*/  UIMAD UR20, UR49, 0x700, UR20 ;  /* 0x00000700311478a4 */ /* 0x000fe2000f8e0214 */
[----:B------:R-:W-:Y:S01]  /*1760*/  IMAD R5, R6, -0xe0, R5 ;  /* 0xffffff2006057824 */ /* 0x000fe200078e0205 */
[----:B------:R-:W-:-:S02]  /*1770*/  UISETP.GE.AND UP0, UPT, UR55, 0xe1, UPT ;  /* 0x000000e13700788c */ /* 0x000fc4000bf06270 */
[----:B------:R-:W-:Y:S02]  /*1780*/  UIADD3 UR4, UR20, 0x300, URZ ;  /* 0x0000030014047890 */ /* 0x000fe4000fffe03f */
[----:B------:R-:W-:Y:S01]  /*1790*/  UIADD3 UR5, UR20, 0x400, URZ ;  /* 0x0000040014057890 */ /* 0x000fe2000fffe03f */
[C---:B------:R-:W-:Y:S01]  /*17a0*/  ISETP.GT.AND P2, PT, R5.reuse, RZ, PT ;  /* 0x000000ff0500720c */ /* 0x040fe20003f44270 */
[----:B------:R-:W-:Y:S01]  /*17b0*/  UMOV UR18, UR20 ;  /* 0x0000001400127c82 */ /* 0x000fe20008000000 */
[----:B------:R-:W-:Y:S01]  /*17c0*/  UIADD3 UR6, UR20, 0x500, URZ ;  /* 0x0000050014067890 */ /* 0x000fe2000fffe03f */
[----:B------:R-:W-:Y:S01]  /*17d0*/  QGMMA.64x32x32.F32.E4M3.E4M3 R136, gdesc[UR16], RZ, !UPT, gsb0 ;  /* 0x00600000108879f3 */ /* 0x000fe2000c0008ff */
[----:B------:R-:W-:Y:S01]  /*17e0*/  UIADD3 UR18, UR20, 0x100, URZ ;  /* 0x0000010014127890 */ /* 0x000fe2000fffe03f */
[C---:B------:R-:W-:Y:S01]  /*17f0*/  ISETP.GT.AND P5, PT, R5.reuse, 0x1, PT ;  /* 0x000000010500780c */ /* 0x040fe20003fa4270 */
[----:B------:R-:W-:Y:S01]  /*1800*/  UMOV UR19, 0x40000040 ;  /* 0x4000004000137882 */ /* 0x000fe20000000000 */
[----:B------:R-:W-:Y:S01]  /*1810*/  UIADD3 UR8, UR20, 0x2, URZ ;  /* 0x0000000214087890 */ /* 0x000fe2000fffe03f */
[C---:B------:R-:W-:Y:S01]  /*1820*/  ISETP.GT.AND P4, PT, R5.reuse, 0x8, PT ;  /* 0x000000080500780c */ /* 0x040fe20003f84270 */
[----:B------:R-:W-:Y:S01]  /*1830*/  UIADD3 UR9, UR20, 0x402, URZ ;  /* 0x0000040214097890 */ /* 0x000fe2000fffe03f */
[C---:B------:R-:W-:Y:S01]  /*1840*/  ISETP.GT.AND P1, PT, R5.reuse, 0x9, PT ;  /* 0x000000090500780c */ /* 0x040fe20003f24270 */
[----:B------:R-:W-:Y:S01]  /*1850*/  UIADD3 UR10, UR20, 0x502, URZ ;  /* 0x00000502140a7890 */ /* 0x000fe2000fffe03f */
[C---:B------:R-:W-:Y:S01]  /*1860*/  ISETP.GT.AND P3, PT, R5.reuse, 0x10, PT ;  /* 0x000000100500780c */ /* 0x040fe20003f64270 */
[----:B------:R-:W-:Y:S01]  /*1870*/  UIADD3 UR13, UR20, 0x4, URZ ;  /* 0x00000004140d7890 */ /* 0x000fe2000fffe03f */
[C---:B------:R-:W-:Y:S01]  /*1880*/  ISETP.GT.AND P0, PT, R5.reuse, 0xb9, PT ;  /* 0x000000b90500780c */ /* 0x040fe20003f04270 */
[----:B------:R-:W-:Y:S01]  /*1890*/  UIADD3 UR12, UR20, 0x504, URZ ;  /* 0x00000504140c7890 */ /* 0x000fe2000fffe03f */
[----:B------:R-:W-:Y:S01]  /*18a0*/  ISETP.GT.AND P6, PT, R5, 0xc0, PT ;  /* 0x000000c00500780c */ /* 0x000fe20003fc4270 */
[----:B------:R-:W-:-:S02]  /*18b0*/  WARPGROUP.DEPBAR.LE gsb0, 0x0 ;  /* 0x00008000000079c5 */ /* 0x000fc40000010000 */
[----:B------:R-:W-:-:S06]  /*18c0*/  WARPGROUP.ARRIVE ;  /* 0x00000000000079c5 */ /* 0x000fcc0000000000 */
[----:B------:R-:W-:Y:S01]  /*18d0*/  QGMMA.64x32x32.F32.E4M3.E4M3 R120, gdesc[UR16], RZ, !UPT, gsb0 ;  /* 0x00600000107879f3 */ /* 0x000fe2000c0008ff */
[----:B------:R-:W-:Y:S01]  /*18e0*/  UIADD3 UR18, UR20, 0x200, URZ ;  /* 0x0000020014127890 */ /* 0x000fe2000fffe03f */
[----:B------:R-:W-:Y:S01]  /*18f0*/  UMOV UR19, 0x40000040 ;  /* 0x4000004000137882 */ /* 0x000fe20000000000 */
[----:B------:R-:W-:Y:S02]  /*1900*/  WARPGROUP.DEPBAR.LE gsb0, 0x0 ;  /* 0x00008000000079c5 */ /* 0x000fe40000010000 */
[----:B------:R-:W-:-:S06]  /*1910*/  WARPGROUP.ARRIVE ;  /* 0x00000000000079c5 */ /* 0x000fcc0000000000 */
[----:B------:R-:W-:Y:S01]  /*1920*/  QGMMA.64x32x32.F32.E4M3.E4M3 R104, gdesc[UR16], RZ, !UPT, gsb0 ;  /* 0x00600000106879f3 */ /* 0x000fe2000c0008ff */
[----:B------:R-:W-:Y:S01]  /*1930*/  UMOV UR18, UR4 ;  /* 0x0000000400127c82 */ /* 0x000fe20008000000 */
[----:B------:R-:W-:Y:S01]  /*1940*/  UMOV UR19, 0x40000040 ;  /* 0x4000004000137882 */ /* 0x000fe20000000000 */
[----:B------:R-:W-:Y:S01]  /*1950*/  UIADD3 UR4, UR20, 0x600, URZ ;  /* 0x0000060014047890 */ /* 0x000fe2000fffe03f */
[----:B------:R-:W-:Y:S02]  /*1960*/  WARPGROUP.DEPBAR.LE gsb0, 0x0 ;  /* 0x00008000000079c5 */ /* 0x000fe40000010000 */
[----:B------:R-:W-:-:S06]  /*1970*/  WARPGROUP.ARRIVE ;  /* 0x00000000000079c5 */ /* 0x000fcc0000000000 */
[----:B------:R-:W-:Y:S01]  /*1980*/  QGMMA.64x32x32.F32.E4M3.E4M3 R88, gdesc[UR16], RZ, !UPT, gsb0 ;  /* 0x00600000105879f3 */ /* 0x000fe2000c0008ff */
[----:B------:R-:W-:Y:S01]  /*1990*/  UMOV UR18, UR5 ;  /* 0x0000000500127c82 */ /* 0x000fe20008000000 */
[----:B------:R-:W-:Y:S01]  /*19a0*/  UMOV UR19, 0x40000040 ;  /* 0x4000004000137882 */ /* 0x000fe20000000000 */
[----:B------:R-:W-:Y:S01]  /*19b0*/  UMOV UR5, 0x40000040 ;  /* 0x4000004000057882 */ /* 0x000fe20000000000 */
[----:B------:R-:W-:Y:S02]  /*19c0*/  WARPGROUP.DEPBAR.LE gsb0, 0x0 ;  /* 0x00008000000079c5 */ /* 0x000fe40000010000 */
[----:B------:R-:W-:-:S06]  /*19d0*/  WARPGROUP.ARRIVE ;  /* 0x00000000000079c5 */ /* 0x000fcc0000000000 */
[----:B------:R-:W-:Y:S01]  /*19e0*/  QGMMA.64x32x32.F32.E4M3.E4M3 R56, gdesc[UR16], RZ, !UPT, gsb0 ;  /* 0x00600000103879f3 */ /* 0x000fe2000c0008ff */
[----:B------:R-:W-:Y:S01]  /*19f0*/  UMOV UR18, UR6 ;  /* 0x0000000600127c82 */ /* 0x000fe20008000000 */
[----:B------:R-:W-:Y:S01]  /*1a00*/  UMOV UR19, 0x40000040 ;  /* 0x4000004000137882 */ /* 0x000fe20000000000 */
[----:B------:R-:W-:Y:S01]  /*1a10*/  UMOV UR6, UR8 ;  /* 0x0000000800067c82 */ /* 0x000fe20008000000 */
[----:B------:R-:W-:Y:S01]  /*1a20*/  UIADD3 UR8, UR20, 0x302, URZ ;  /* 0x0000030214087890 */ /* 0x000fe2000fffe03f */
[----:B------:R-:W-:Y:S02]  /*1a30*/  WARPGROUP.DEPBAR.LE gsb0, 0x0 ;  /* 0x00008000000079c5 */ /* 0x000fe40000010000 */
[----:B------:R-:W-:-:S06]  /*1a40*/  WARPGROUP.ARRIVE ;  /* 0x00000000000079c5 */ /* 0x000fcc0000000000 */
[----:B------:R-:W-:Y:S01]  /*1a50*/  QGMMA.64x32x32.F32.E4M3.E4M3 R40, gdesc[UR16], RZ, !UPT, gsb0 ;  /* 0x00600000102879f3 */ /* 0x000fe2000c0008ff */
[----:B------:R-:W-:Y:S01]  /*1a60*/  UMOV UR18, UR4 ;  /* 0x0000000400127c82 */ /* 0x000fe20008000000 */
[----:B------:R-:W-:Y:S01]  /*1a70*/  UMOV UR19, 0x40000040 ;  /* 0x4000004000137882 */ /* 0x000fe20000000000 */
[----:B------:R-:W-:Y:S01]  /*1a80*/  UMOV UR4, UR7 ;  /* 0x0000000700047c82 */ /* 0x000fe20008000000 */
[----:B------:R-:W-:Y:S01]  /*1a90*/  UMOV UR7, 0x40000040 ;  /* 0x4000004000077882 */ /* 0x000fe20000000000 */
[----:B------:R-:W-:Y:S02]  /*1aa0*/  WARPGROUP.DEPBAR.LE gsb0, 0x0 ;  /* 0x00008000000079c5 */ /* 0x000fe40000010000 */
[----:B------:R-:W-:-:S06]  /*1ab0*/  WARPGROUP.ARRIVE ;  /* 0x00000000000079c5 */ /* 0x000fcc0000000000 */
[----:B------:R-:W-:Y:S03]  /*1ac0*/  QGMMA.64x32x32.F32.E4M3.E4M3 R24, gdesc[UR16], RZ, !UPT, gsb0 ;  /* 0x00600000101879f3 */ /* 0x000fe6000c0008ff */
[----:B------:R-:W-:Y:S02]  /*1ad0*/  WARPGROUP.DEPBAR.LE gsb0, 0x0 ;  /* 0x00008000000079c5 */ /* 0x000fe40000010000 */
[----:B------:R-:W-:-:S06]  /*1ae0*/  WARPGROUP.ARRIVE ;  /* 0x00000000000079c5 */ /* 0x000fcc0000000000 */
[----:B------:R-:W-:Y:S01]  /*1af0*/  QGMMA.64x32x32.F32.E4M3.E4M3 R136, gdesc[UR4], R136, gsb0 ;  /* 0x00600000048879f3 */ /* 0x000fe20008000888 */
[----:B------:R-:W-:Y:S01]  /*1b00*/  UIADD3 UR6, UR20, 0x102, URZ ;  /* 0x0000010214067890 */ /* 0x000fe2000fffe03f */
[----:B------:R-:W-:Y:S01]  /*1b10*/  UMOV UR7, 0x40000040 ;  /* 0x4000004000077882 */ /* 0x000fe20000000000 */
        /* <DEDUP_REMOVED lines=8> */
[----:B------:R-:W-:Y:S01]  /*1ba0*/  UMOV UR6, UR8 ;  /* 0x0000000800067c82 */ /* 0x000fe20008000000 */
[----:B------:R-:W-:Y:S01]  /*1bb0*/  UMOV UR7, 0x40000040 ;  /* 0x4000004000077882 */ /* 0x000fe20000000000 */
[----:B------:R-:W-:Y:S01]  /*1bc0*/  UIADD3 UR8, UR20, 0x602, URZ ;  /* 0x0000060214087890 */ /* 0x000fe2000fffe03f */
[----:B------:R-:W-:Y:S02]  /*1bd0*/  WARPGROUP.DEPBAR.LE gsb0, 0x0 ;  /* 0x00008000000079c5 */ /* 0x000fe40000010000 */
[----:B------:R-:W-:-:S06]  /*1be0*/  WARPGROUP.ARRIVE ;  /* 0x00000000000079c5 */ /* 0x000fcc0000000000 */
[----:B------:R-:W-:Y:S01]  /*1bf0*/  QGMMA.64x32x32.F32.E4M3.E4M3 R88, gdesc[UR4], R88, gsb0 ;  /* 0x00600000045879f3 */ /* 0x000fe20008000858 */
[----:B------:R-:W-:Y:S01]  /*1c00*/  UMOV UR6, UR9 ;  /* 0x0000000900067c82 */ /* 0x000fe20008000000 */
[----:B------:R-:W-:Y:S01]  /*1c10*/  UMOV UR7, 0x40000040 ;  /* 0x4000004000077882 */ /* 0x000fe20000000000 */
[----:B------:R-:W-:Y:S01]  /*1c20*/  UMOV UR9, 0x40000040 ;  /* 0x4000004000097882 */ /* 0x000fe20000000000 */
[----:B------:R-:W-:Y:S02]  /*1c30*/  WARPGROUP.DEPBAR.LE gsb0, 0x0 ;  /* 0x00008000000079c5 */ /* 0x000fe40000010000 */
[----:B------:R-:W-:-:S06]  /*1c40*/  WARPGROUP.ARRIVE ;  /* 0x00000000000079c5 */ /* 0x000fcc0000000000 */
[----:B------:R-:W-:Y:S01]  /*1c50*/  QGMMA.64x32x32.F32.E4M3.E4M3 R56, gdesc[UR4], R56, gsb0 ;  /* 0x00600000043879f3 */ /* 0x000fe20008000838 */
[----:B------:R-:W-:Y:S01]  /*1c60*/  UMOV UR6, UR10 ;  /* 0x0000000a00067c82 */ /* 0x000fe20008000000 */
[----:B------:R-:W-:Y:S01]  /*1c70*/  UMOV UR7, 0x40000040 ;  /* 0x4000004000077882 */ /* 0x000fe20000000000 */
[----:B------:R-:W-:Y:S01]  /*1c80*/  UMOV UR10, UR13 ;  /* 0x0000000d000a7c82 */ /* 0x000fe20008000000 */
        /* <DEDUP_REMOVED lines=11> */
[----:B------:R-:W-:Y:S02]  /*1d40*/  UIADD3 UR6, UR20, 0x304, URZ ;  /* 0x0000030414067890 */ /* 0x000fe4000fffe03f */
[----:B------:R-:W-:Y:S01]  /*1d50*/  UIADD3 UR7, UR20, 0x404, URZ ;  /* 0x0000040414077890 */ /* 0x000fe2000fffe03f */
        /* <DEDUP_REMOVED lines=27> */
[----:B------:R-:W-:Y:S01]  /*1f10*/  UMOV UR12, UR14 ;  /* 0x0000000e000c7c82 */ /* 0x000fe20008000000 */
[----:B------:R-:W-:Y:S01]  /*1f20*/  UMOV UR14, UR7 ;  /* 0x00000007000e7c82 */ /* 0x000fe20008000000 */
        /* <DEDUP_REMOVED lines=9> */
[----:B------:R-:W-:Y:S03]  /*1fc0*/  QGMMA.64x32x32.F32.E4M3.E4M3 R24, gdesc[UR8], R24, gsb0 ;  /* 0x00600000081879f3 */ /* 0x000fe60008000818 */
[----:B------:R-:W-:Y:S02]  /*1fd0*/  WARPGROUP.DEPBAR.LE gsb0, 0x0 ;  /* 0x00008000000079c5 */ /* 0x000fe40000010000 */
[----:B------:R-:W-:-:S06]  /*1fe0*/  WARPGROUP.ARRIVE ;  /* 0x00000000000079c5 */ /* 0x000fcc0000000000 */
[----:B------:R-:W-:Y:S01]  /*1ff0*/  QGMMA.64x32x32.F32.E4M3.E4M3 R136, gdesc[UR12], R136, gsb0 ;  /* 0x006000000c8879f3 */ /* 0x000fe20008000888 */
[----:B------:R-:W-:Y:S01]  /*2000*/  UIADD3 UR14, UR20, 0x106, URZ ;  /* 0x00000106140e7890 */ /* 0x000fe2000fffe03f */
[----:B------:R-:W-:Y:S01]  /*2010*/  UMOV UR15, 0x40000040 ;  /* 0x40000040000f7882 */ /* 0x000fe20000000000 */
[----:B------:R-:W-:Y:S02]  /*2020*/  WARPGROUP.DEPBAR.LE gsb0, 0x0 ;  /* 0x00008000000079c5 */ /* 0x000fe40000010000 */
[----:B------:R-:W-:Y:S01]  /*2030*/  WARPGROUP.ARRIVE ;  /* 0x00000000000079c5 */ /* 0x000fe20000000000 */
[----:B------:R-:W-:Y:S02]  /*2040*/  FSEL R138, R138, -INF , P2 ;  /* 0xff8000008a8a7808 */ /* 0x000fe40001000000 */
[----:B------:R-:W-:Y:S02]  /*2050*/  FSEL R139, R139, -INF , P5 ;  /* 0xff8000008b8b7808 */ /* 0x000fe40002800000 */
[----:B------:R-:W-:Y:S01]  /*2060*/  FSEL R142, R142, -INF , P4 ;  /* 0xff8000008e8e7808 */ /* 0x000fe20002000000 */
[----:B------:R-:W-:Y:S01]  /*2070*/  QGMMA.64x32x32.F32.E4M3.E4M3 R120, gdesc[UR12], R120, gsb0 ;  /* 0x006000000c7879f3 */ /* 0x000fe20008000878 */
[----:B------:R-:W-:Y:S01]  /*2080*/  UIADD3 UR14, UR20, 0x206, URZ ;  /* 0x00000206140e7890 */ /* 0x000fe2000fffe03f */
[----:B-12---:R-:W-:Y:S01]  /*2090*/  FMNMX.FTZ R3, R138, R139, !PT ;  /* 0x0000008b8a037209 */ /* 0x006fe20007810000 */
[----:B------:R-:W-:Y:S01]  /*20a0*/  UMOV UR15, 0x40000040 ;  /* 0x40000040000f7882 */ /* 0x000fe20000000000 */
[----:B------:R-:W-:-:S02]  /*20b0*/  FSEL R143, R143, -INF , P1 ;  /* 0xff8000008f8f7808 */ /* 0x000fc40000800000 */
[----:B------:R-:W-:Y:S02]  /*20c0*/  FMNMX.FTZ R6, R142, R3, !PT ;  /* 0x000000038e067209 */ /* 0x000fe40007810000 */
[----:B------:R-:W-:Y:S02]  /*20d0*/  FSEL R136, R136, -INF , P2 ;  /* 0xff80000088887808 */ /* 0x000fe40001000000 */
[----:B------:R-:W-:Y:S02]  /*20e0*/  ISETP.GT.AND P2, PT, R5, 0x11, PT ;  /* 0x000000110500780c */ /* 0x000fe40003f44270 */
[----:B------:R-:W-:Y:S02]  /*20f0*/  FSEL R146, R146, -INF , P3 ;  /* 0xff80000092927808 */ /* 0x000fe40001800000 */
[----:B------:R-:W-:Y:S02]  /*2100*/  FMNMX.FTZ R3, R143, R6, !PT ;  /* 0x000000068f037209 */ /* 0x000fe40007810000 */
[----:B------:R-:W-:-:S02]  /*2110*/  FSEL R137, R137, -INF , P5 ;  /* 0xff80000089897808 */ /* 0x000fc40002800000 */
[----:B------:R-:W-:Y:S02]  /*2120*/  ISETP.GT.AND P5, PT, R5, 0x18, PT ;  /* 0x000000180500780c */ /* 0x000fe40003fa4270 */
[----:B------:R-:W-:Y:S02]  /*2130*/  FSEL R147, R147, -INF , P2 ;  /* 0xff80000093937808 */ /* 0x000fe40001000000 */
[----:B------:R-:W-:Y:S02]  /*2140*/  FMNMX.FTZ R6, R146, R3, !PT ;  /* 0x0000000392067209 */ /* 0x000fe40007810000 */
[----:B------:R-:W-:Y:S02]  /*2150*/  FSEL R140, R140, -INF , P4 ;  /* 0xff8000008c8c7808 */ /* 0x000fe40002000000 */
[----:B------:R-:W-:Y:S02]  /*2160*/  ISETP.GT.AND P4, PT, R5, 0x19, PT ;  /* 0x000000190500780c */ /* 0x000fe40003f84270 */
[----:B------:R-:W-:-:S02]  /*2170*/  FSEL R150, R150, -INF , P5 ;  /* 0xff80000096967808 */ /* 0x000fc40002800000 */
[----:B------:R-:W-:Y:S02]  /*2180*/  FMNMX.FTZ R3, R147, R6, !PT ;  /* 0x0000000693037209 */ /* 0x000fe40007810000 */
[----:B------:R-:W-:Y:S02]  /*2190*/  FSEL R145, R145, -INF , P2 ;  /* 0xff80000091917808 */ /* 0x000fe40001000000 */
[----:B------:R-:W-:Y:S02]  /*21a0*/  FSEL R151, R151, -INF , P4 ;  /* 0xff80000097977808 */ /* 0x000fe40002000000 */
[----:B------:R-:W-:Y:S02]  /*21b0*/  ISETP.GT.AND P2, PT, R5, 0x20, PT ;  /* 0x000000200500780c */ /* 0x000fe40003f44270 */
[----:B------:R-:W-:Y:S02]  /*21c0*/  FMNMX.FTZ R6, R150, R3, !PT ;  /* 0x0000000396067209 */ /* 0x000fe40007810000 */
[----:B------:R-:W-:-:S02]  /*21d0*/  FSEL R148, R148, -INF , P5 ;  /* 0xff80000094947808 */ /* 0x000fc40002800000 */
[----:B------:R-:W-:Y:S02]  /*21e0*/  ISETP.GT.AND P5, PT, R5, 0x21, PT ;  /* 0x000000210500780c */ /* 0x000fe40003fa4270 */
[----:B------:R-:W-:Y:S02]  /*21f0*/  FMNMX.FTZ R3, R151, R6, !PT ;  /* 0x0000000697037209 */ /* 0x000fe40007810000 */
[----:B------:R-:W-:Y:S02]  /*2200*/  FSEL R149, R149, -INF , P4 ;  /* 0xff80000095957808 */ /* 0x000fe40002000000 */
[----:B------:R-:W-:Y:S02]  /*2210*/  ISETP.GT.AND P4, PT, R5, 0x28, PT ;  /* 0x000000280500780c */ /* 0x000fe40003f84270 */
[----:B------:R-:W-:Y:S02]  /*2220*/  FSEL R141, R141, -INF , P1 ;  /* 0xff8000008d8d7808 */ /* 0x000fe40000800000 */
[----:B------:R-:W-:-:S02]  /*2230*/  ISETP.GT.AND P1, PT, R5, 0x29, PT ;  /* 0x000000290500780c */ /* 0x000fc40003f24270 */
[----:B------:R-:W-:Y:S02]  /*2240*/  FSEL R144, R144, -INF , P3 ;  /* 0xff80000090907808 */ /* 0x000fe40001800000 */
[----:B------:R-:W-:Y:S01]  /*2250*/  ISETP.GT.AND P3, PT, R5, 0x30, PT ;  /* 0x000000300500780c */ /* 0x000fe20003f64270 */
[----:B------:R-:W-:Y:S02]  /*2260*/  WARPGROUP.DEPBAR.LE gsb0, 0x0 ;  /* 0x00008000000079c5 */ /* 0x000fe40000010000 */
[----:B------:R-:W-:Y:S01]  /*2270*/  WARPGROUP.ARRIVE ;  /* 0x00000000000079c5 */ /* 0x000fe20000000000 */
[----:B------:R-:W-:Y:S02]  /*2280*/  FSEL R122, R122, -INF , P2 ;  /* 0xff8000007a7a7808 */ /* 0x000fe40001000000 */
[----:B------:R-:W-:Y:S02]  /*2290*/  FSEL R123, R123, -INF , P5 ;  /* 0xff8000007b7b7808 */ /* 0x000fe40002800000 */
[----:B------:R-:W-:Y:S01]  /*22a0*/  FMNMX.FTZ R6, R122, R3, !PT ;  /* 0x000000037a067209 */ /* 0x000fe20007810000 */
[----:B------:R-:W-:Y:S01]  /*22b0*/  QGMMA.64x32x32.F32.E4M3.E4M3 R104, gdesc[UR12], R104, gsb0 ;  /* 0x006000000c6879f3 */ /* 0x000fe20008000868 */
[----:B------:R-:W-:Y:S01]  /*22c0*/  UIADD3 UR14, UR20, 0x306, URZ ;  /* 0x00000306140e7890 */ /* 0x000fe2000fffe03f */
[----:B------:R-:W-:Y:S01]  /*22d0*/  FSEL R126, R126, -INF , P4 ;  /* 0xff8000007e7e7808 */ /* 0x000fe20002000000 */
[----:B------:R-:W-:Y:S01]  /*22e0*/  UMOV UR15, 0x40000040 ;  /* 0x40000040000f7882 */ /* 0x000fe20000000000 */
[----:B------:R-:W-:Y:S01]  /*22f0*/  FMNMX.FTZ R3, R123, R6, !PT ;  /* 0x000000067b037209 */ /* 0x000fe20007810000 */
[----:B------:R-:W-:Y:S01]  /*2300*/  UIADD3 UR20, UR20, 0x606, URZ ;  /* 0x0000060614147890 */ /* 0x000fe2000fffe03f */
        /* <DEDUP_REMOVED lines=33> */
[----:B------:R-:W-:Y:S01]  /*2520*/  UMOV UR14, UR6 ;  /* 0x00000006000e7c82 */ /* 0x000fe20008000000 */
[----:B------:R-:W-:Y:S01]  /*2530*/  UMOV UR15, 0x40000040 ;  /* 0x40000040000f7882 */ /* 0x000fe20000000000 */
[----:B------:R-:W-:-:S02]  /*2540*/  FSEL R110, R110, -INF , P4 ;  /* 0xff8000006e6e7808 */ /* 0x000fc40002000000 */
[----:B------:R-:W-:Y:S02]  /*2550*/  FMNMX.FTZ R3, R107, R6, !PT ;  /* 0x000000066b037209 */ /* 0x000fe40007810000 */
[----:B------:R-:W-:Y:S02]  /*2560*/  FSEL R111, R111, -INF , P1 ;  /* 0xff8000006f6f7808 */ /* 0x000fe40000800000 */
[----:B------:R-:W-:Y:S02]  /*2570*/  FMNMX.FTZ R6, R110, R3, !PT ;  /* 0x000000036e067209 */ /* 0x000fe40007810000 */
[----:B------:R-:W-:Y:S02]  /*2580*/  FSEL R104, R104, -INF , P2 ;  /* 0xff80000068687808 */ /* 0x000fe40001000000 */
[----:B------:R-:W-:Y:S02]  /*2590*/  ISETP.GT.AND P2, PT, R5, 0x51, PT ;  /* 0x000000510500780c */ /* 0x000fe40003f44270 */
        /* <DEDUP_REMOVED lines=11> */
[----:B------:R-:W-:Y:S02]  /*2650*/  FSEL R119, R119, -INF , P4 ;  /* 0xff80000077777808 */ /* 0x000fe40002000000 */
[----:B------:R-:W-:-:S02]  /*2660*/  ISETP.GT.AND P3, PT, R5, 0x60, PT ;  /* 0x000000600500780c */ /* 0x000fc40003f64270 */
[----:B------:R-:W-:Y:S02]  /*2670*/  FMNMX.FTZ R6, R118, R3, !PT ;  /* 0x0000000376067209 */ /* 0x000fe40007810000 */
[----:B------:R-:W-:Y:S02]  /*2680*/  FSEL R109, R109, -INF , P1 ;  /* 0xff8000006d6d7808 */ /* 0x000fe40000800000 */
[----:B------:R-:W-:Y:S02]  /*2690*/  ISETP.GT.AND P1, PT, R5, 0x61, PT ;  /* 0x000000610500780c */ /* 0x000fe40003f24270 */
[----:B------:R-:W-:Y:S02]  /*26a0*/  FMNMX.FTZ R3, R119, R6, !PT ;  /* 0x0000000677037209 */ /* 0x000fe40007810000 */
[----:B------:R-:W-:Y:S02]  /*26b0*/  FSEL R113, R113, -INF , P2 ;  /* 0xff80000071717808 */ /* 0x000fe40001000000 */
[----:B------:R-:W-:-:S02]  /*26c0*/  ISETP.GT.AND P2, PT, R5, 0x68, PT ;  /* 0x000000680500780c */ /* 0x000fc40003f44270 */
[----:B------:R-:W-:Y:S02]  /*26d0*/  FSEL R116, R116, -INF , P5 ;  /* 0xff80000074747808 */ /* 0x000fe40002800000 */
[----:B------:R-:W-:Y:S02]  /*26e0*/  ISETP.GT.AND P5, PT, R5, 0x69, PT ;  /* 0x000000690500780c */ /* 0x000fe40003fa4270 */
[----:B------:R-:W-:Y:S02]  /*26f0*/  FSEL R117, R117, -INF , P4 ;  /* 0xff80000075757808 */ /* 0x000fe40002000000 */
[----:B------:R-:W-:Y:S01]  /*2700*/  ISETP.GT.AND P4, PT, R5, 0x70, PT ;  /* 0x000000700500780c */ /* 0x000fe20003f84270 */
[----:B------:R-:W-:Y:S02]  /*2710*/  WARPGROUP.DEPBAR.LE gsb0, 0x0 ;  /* 0x00008000000079c5 */ /* 0x000fe40000010000 */
[----:B------:R-:W-:Y:S01]  /*2720*/  WARPGROUP.ARRIVE ;  /* 0x00000000000079c5 */ /* 0x000fe20000000000 */
[----:B------:R-:W-:-:S02]  /*2730*/  FSEL R90, R90, -INF , P3 ;  /* 0xff8000005a5a7808 */ /* 0x000fc40001800000 */
[----:B------:R-:W-:Y:S02]  /*2740*/  FSEL R91, R91, -INF , P1 ;  /* 0xff8000005b5b7808 */ /* 0x000fe40000800000 */
[----:B------:R-:W-:Y:S01]  /*2750*/  FMNMX.FTZ R6, R90, R3, !PT ;  /* 0x000000035a067209 */ /* 0x000fe20007810000 */
[----:B------:R-:W-:Y:S01]  /*2760*/  QGMMA.64x32x32.F32.E4M3.E4M3 R56, gdesc[UR12], R56, gsb0 ;  /* 0x006000000c3879f3 */ /* 0x000fe20008000838 */
[----:B------:R-:W-:Y:S01]  /*2770*/  UMOV UR14, UR7 ;  /* 0x00000007000e7c82 */ /* 0x000fe20008000000 */
[----:B------:R-:W-:Y:S01]  /*2780*/  UMOV UR15, 0x40000040 ;  /* 0x40000040000f7882 */ /* 0x000fe20000000000 */
[----:B------:R-:W-:Y:S02]  /*2790*/  FSEL R94, R94, -INF , P2 ;  /* 0xff8000005e5e7808 */ /* 0x000fe40001000000 */
[----:B------:R-:W-:Y:S02]  /*27a0*/  FMNMX.FTZ R3, R91, R6, !PT ;  /* 0x000000065b037209 */ /* 0x000fe40007810000 */
        /* <DEDUP_REMOVED lines=20> */
[----:B------:R-:W-:Y:S02]  /*28f0*/  FMNMX.FTZ R3, R103, R6, !PT ;  /* 0x0000000667037209 */ /* 0x000fe40007810000 */
[----:B------:R-:W-:Y:S02]  /*2900*/  FSEL R97, R97, -INF , P3 ;  /* 0xff80000061617808 */ /* 0x000fe40001800000 */
[C---:B------:R-:W-:Y:S02]  /*2910*/  ISETP.GT.AND P3, PT, R5.reuse, 0x88, PT ;  /* 0x000000880500780c */ /* 0x040fe40003f64270 */
        /* <DEDUP_REMOVED lines=47> */
[----:B------:R-:W-:Y:S02]  /*2c10*/  FSEL R72, R46, -INF , P5 ;  /* 0xff8000002e487808 */ /* 0x000fe40002800000 */
[----:B------:R-:W-:Y:S02]  /*2c20*/  FMNMX.FTZ R3, R43, R8, !PT ;  /* 0x000000082b037209 */ /* 0x000fe40007810000 */
[----:B------:R-:W-:Y:S02]  /*2c30*/  FSEL R47, R47, -INF , P4 ;  /* 0xff8000002f2f7808 */ /* 0x000fe40002000000 */
[----:B------:R-:W-:-:S02]  /*2c40*/  FMNMX.FTZ R8, R72, R3, !PT ;  /* 0x0000000348087209 */ /* 0x000fc40007810000 */
[----:B------:R-:W-:Y:S02]  /*2c50*/  FSEL R40, R40, -INF , P1 ;  /* 0xff80000028287808 */ /* 0x000fe40000800000 */
[----:B------:R-:W-:Y:S02]  /*2c60*/  ISETP.GT.AND P1, PT, R5, 0xb1, PT ;  /* 0x000000b10500780c */ /* 0x000fe40003f24270 */
[----:B------:R-:W-:Y:S02]  /*2c70*/  FSEL R50, R50, -INF , P3 ;  /* 0xff80000032327808 */ /* 0x000fe40001800000 */
[----:B------:R-:W-:Y:S02]  /*2c80*/  FMNMX.FTZ R3, R47, R8, !PT ;  /* 0x000000082f037209 */ /* 0x000fe40007810000 */
[----:B------:R-:W-:Y:S02]  /*2c90*/  FSEL R41, R41, -INF , P2 ;  /* 0xff80000029297808 */ /* 0x000fe40001000000 */
[----:B------:R-:W-:-:S02]  /*2ca0*/  ISETP.GT.AND P2, PT, R5, 0xb8, PT ;  /* 0x000000b80500780c */ /* 0x000fc40003f44270 */
[----:B------:R-:W-:Y:S02]  /*2cb0*/  FSEL R51, R51, -INF , P1 ;  /* 0xff80000033337808 */ /* 0x000fe40000800000 */
[----:B------:R-:W-:Y:S02]  /*2cc0*/  FMNMX.FTZ R8, R50, R3, !PT ;  /* 0x0000000332087209 */ /* 0x000fe40007810000 */
[----:B------:R-:W-:Y:S02]  /*2cd0*/  FSEL R54, R54, -INF , P2 ;  /* 0xff80000036367808 */ /* 0x000fe40001000000 */
[----:B------:R-:W-:Y:S02]  /*2ce0*/  FMNMX.FTZ R3, R51, R8, !PT ;  /* 0x0000000833037209 */ /* 0x000fe40007810000 */
[----:B------:R-:W-:Y:S02]  /*2cf0*/  FSEL R55, R55, -INF , P0 ;  /* 0xff80000037377808 */ /* 0x000fe40000000000 */
[----:B------:R-:W-:-:S02]  /*2d00*/  FMNMX.FTZ R8, R54, R3, !PT ;  /* 0x0000000336087209 */ /* 0x000fc40007810000 */
[----:B------:R-:W-:Y:S02]  /*2d10*/  ISETP.GT.AND P0, PT, R5, 0xc1, PT ;  /* 0x000000c10500780c */ /* 0x000fe40003f04270 */
[----:B------:R-:W-:Y:S02]  /*2d20*/  FMNMX.FTZ R8, R55, R8, !PT ;  /* 0x0000000837087209 */ /* 0x000fe40007810000 */
[----:B------:R-:W-:Y:S02]  /*2d30*/  FSEL R49, R49, -INF , P1 ;  /* 0xff80000031317808 */ /* 0x000fe40000800000 */
[C---:B------:R-:W-:Y:S02]  /*2d40*/  ISETP.GT.AND P1, PT, R5.reuse, 0xc8, PT ;  /* 0x000000c80500780c */ /* 0x040fe40003f24270 */
[----:B------:R-:W-:Y:S02]  /*2d50*/  FSEL R52, R52, -INF , P2 ;  /* 0xff80000034347808 */ /* 0x000fe40001000000 */
[----:B------:R-:W-:-:S02]  /*2d60*/  ISETP.GT.AND P2, PT, R5, 0xc9, PT ;  /* 0x000000c90500780c */ /* 0x000fc40003f44270 */
[----:B------:R-:W-:Y:S02]  /*2d70*/  FSEL R48, R48, -INF , P3 ;  /* 0xff80000030307808 */ /* 0x000fe40001800000 */
[----:B------:R-:W-:Y:S02]  /*2d80*/  ISETP.GT.AND P3, PT, R5, 0xd0, PT ;  /* 0x000000d00500780c */ /* 0x000fe40003f64270 */
[----:B------:R-:W-:Y:S02]  /*2d90*/  FSEL R45, R45, -INF , P4 ;  /* 0xff8000002d2d7808 */ /* 0x000fe40002000000 */
[C---:B------:R-:W-:Y:S02]  /*2da0*/  ISETP.GT.AND P4, PT, R5.reuse, 0xd1, PT ;  /* 0x000000d10500780c */ /* 0x040fe40003f84270 */
[----:B------:R-:W-:Y:S02]  /*2db0*/  FSEL R44, R44, -INF , P5 ;  /* 0xff8000002c2c7808 */ /* 0x000fe40002800000 */
[----:B------:R-:W-:-:S02]  /*2dc0*/  ISETP.GT.AND P5, PT, R5, 0xd8, PT ;  /* 0x000000d80500780c */ /* 0x000fc40003fa4270 */
[----:B------:R-:W-:Y:S02]  /*2dd0*/  P2R R11, PR, RZ, 0x4 ;  /* 0x00000004ff0b7803 */ /* 0x000fe40000000000 */
[----:B------:R-:W-:Y:S01]  /*2de0*/  P2R R12, PR, RZ, 0x2 ;  /* 0x00000002ff0c7803 */ /* 0x000fe20000000000 */
[----:B------:R-:W-:Y:S02]  /*2df0*/  WARPGROUP.DEPBAR.LE gsb0, 0x0 ;  /* 0x00008000000079c5 */ /* 0x000fe40000010000 */
[----:B------:R-:W-:Y:S02]  /*2e00*/  FSEL R73, R26, -INF , P6 ;  /* 0xff8000001a497808 */ /* 0x000fe40003000000 */
[----:B------:R-:W-:Y:S02]  /*2e10*/  FSEL R78, R27, -INF , P0 ;  /* 0xff8000001b4e7808 */ /* 0x000fe40000000000 */
[----:B------:R-:W-:Y:S02]  /*2e20*/  FMNMX.FTZ R3, R73, R8, !PT ;  /* 0x0000000849037209 */ /* 0x000fe40007810000 */
[----:B------:R-:W-:-:S02]  /*2e30*/  FSEL R84, R30, -INF , P1 ;  /* 0xff8000001e547808 */ /* 0x000fc40000800000 */
[----:B------:R-:W-:Y:S02]  /*2e40*/  FMNMX.FTZ R3, R78, R3, !PT ;  /* 0x000000034e037209 */ /* 0x000fe40007810000 */
[----:B------:R-:W-:Y:S02]  /*2e50*/  FSEL R82, R31, -INF , P2 ;  /* 0xff8000001f527808 */ /* 0x000fe40001000000 */
[----:B------:R-:W-:Y:S02]  /*2e60*/  FMNMX.FTZ R3, R84, R3, !PT ;  /* 0x0000000354037209 */ /* 0x000fe40007810000 */
[----:B------:R-:W-:Y:S02]  /*2e70*/  FSEL R80, R34, -INF , P3 ;  /* 0xff80000022507808 */ /* 0x000fe40001800000 */
[----:B------:R-:W-:Y:S02]  /*2e80*/  FMNMX.FTZ R3, R82, R3, !PT ;  /* 0x0000000352037209 */ /* 0x000fe40007810000 */
[----:B------:R-:W-:-:S02]  /*2e90*/  FSEL R74, R35, -INF , P4 ;  /* 0xff800000234a7808 */ /* 0x000fc40002000000 */
[----:B------:R-:W-:Y:S02]  /*2ea0*/  FMNMX.FTZ R3, R80, R3, !PT ;  /* 0x0000000350037209 */ /* 0x000fe40007810000 */
[----:B------:R-:W-:Y:S02]  /*2eb0*/  FMNMX.FTZ R31, R136, R137, !PT ;  /* 0x00000089881f7209 */ /* 0x000fe40007810000 */
[----:B------:R-:W-:Y:S02]  /*2ec0*/  FSEL R77, R38, -INF , P5 ;  /* 0xff800000264d7808 */ /* 0x000fe40002800000 */
[----:B------:R-:W-:Y:S02]  /*2ed0*/  FMNMX.FTZ R8, R74, R3, !PT ;  /* 0x000000034a087209 */ /* 0x000fe40007810000 */
[----:B------:R-:W-:Y:S02]  /*2ee0*/  ISETP.GT.AND P6, PT, R5, 0xd9, PT ;  /* 0x000000d90500780c */ /* 0x000fe40003fc4270 */
[----:B------:R-:W-:-:S02]  /*2ef0*/  FMNMX.FTZ R38, R140, R31, !PT ;  /* 0x0000001f8c267209 */ /* 0x000fc40007810000 */
[----:B------:R-:W-:Y:S02]  /*2f00*/  FSEL R76, R39, -INF , P6 ;  /* 0xff800000274c7808 */ /* 0x000fe40003000000 */
[----:B------:R-:W-:Y:S02]  /*2f10*/  FMNMX.FTZ R3, R77, R8, !PT ;  /* 0x000000084d037209 */ /* 0x000fe40007810000 */
[----:B------:R-:W-:Y:S02]  /*2f20*/  FMNMX.FTZ R31, R141, R38, !PT ;  /* 0x000000268d1f7209 */ /* 0x000fe40007810000 */
[----:B------:R-:W-:Y:S02]  /*2f30*/  FMNMX.FTZ R8, R76, R3, !PT ;  /* 0x000000034c087209 */ /* 0x000fe40007810000 */
[----:B------:R-:W-:Y:S02]  /*2f40*/  FMNMX.FTZ R38, R144, R31, !PT ;  /* 0x0000001f90267209 */ /* 0x000fe40007810000 */
[----:B------:R-:W-:Y:S01]  /*2f50*/  ISETP.GT.AND P1, PT, R5, 0xb9, PT ;  /* 0x000000b90500780c */ /* 0x000fe20003f24270 */
[----:B------:R-:W1:Y:S01]  /*2f60*/  SHFL.BFLY PT, R3, R8, 0x2, 0x1f ;  /* 0x0c401f0008037f89 */ /* 0x000e6200000e0000 */
[----:B------:R-:W-:-:S02]  /*2f70*/  FMNMX.FTZ R35, R145, R38, !PT ;  /* 0x0000002691237209 */ /* 0x000fc40007810000 */
[----:B------:R-:W-:Y:S02]  /*2f80*/  P2R R13, PR, RZ, 0x1 ;  /* 0x00000001ff0d7803 */ /* 0x000fe40000000000 */
[----:B------:R-:W-:Y:S02]  /*2f90*/  FMNMX.FTZ R42, R148, R35, !PT ;  /* 0x00000023942a7209 */ /* 0x000fe40007810000 */
[----:B------:R-:W-:Y:S02]  /*2fa0*/  ISETP.GT.AND P0, PT, R5, 0xc0, PT ;  /* 0x000000c00500780c */ /* 0x000fe40003f04270 */
[----:B------:R-:W-:Y:S02]  /*2fb0*/  FMNMX.FTZ R35, R149, R42, !PT ;  /* 0x0000002a95237209 */ /* 0x000fe40007810000 */
[----:B------:R-:W-:Y:S02]  /*2fc0*/  FSEL R53, R53, -INF , P1 ;  /* 0xff80000035357808 */ /* 0x000fe40000800000 */
[----:B------:R-:W-:-:S02]  /*2fd0*/  FMNMX.FTZ R42, R120, R35, !PT ;  /* 0x00000023782a7209 */ /* 0x000fc40007810000 */
[----:B------:R-:W-:Y:S02]  /*2fe0*/  FSEL R24, R24, -INF , P0 ;  /* 0xff80000018187808 */ /* 0x000fe40000000000 */
[----:B------:R-:W-:Y:S02]  /*2ff0*/  FMNMX.FTZ R39, R121, R42, !PT ;  /* 0x0000002a79277209 */ /* 0x000fe40007810000 */
[----:B------:R-:W-:Y:S02]  /*3000*/  ISETP.NE.AND P0, PT, R13, RZ, PT ;  /* 0x000000ff0d00720c */ /* 0x000fe40003f05270 */
[----:B------:R-:W-:Y:S02]  /*3010*/  FMNMX.FTZ R46, R124, R39, !PT ;  /* 0x000000277c2e7209 */ /* 0x000fe40007810000 */
[----:B------:R-:W-:Y:S02]  /*3020*/  ISETP.NE.AND P1, PT, R12, RZ, PT ;  /* 0x000000ff0c00720c */ /* 0x000fe40003f25270 */
[----:B-1----:R-:W-:-:S02]  /*3030*/  FMNMX.FTZ R9, R8, R3, !PT ;  /* 0x0000000308097209 */ /* 0x002fc40007810000 */
[----:B------:R-:W-:Y:S02]  /*3040*/  FMNMX.FTZ R39, R125, R46, !PT ;  /* 0x0000002e7d277209 */ /* 0x000fe40007810000 */
[----:B------:R-:W-:Y:S01]  /*3050*/  FSEL R25, R25, -INF , P0 ;  /* 0xff80000019197808 */ /* 0x000fe20000000000 */
[----:B------:R-:W1:Y:S01]  /*3060*/  SHFL.BFLY PT, R10, R9, 0x1, 0x1f ;  /* 0x0c201f00090a7f89 */ /* 0x000e6200000e0000 */
[----:B------:R-:W-:Y:S02]  /*3070*/  FMNMX.FTZ R46, R128, R39, !PT ;  /* 0x00000027802e7209 */ /* 0x000fe40007810000 */
[----:B------:R-:W-:Y:S02]  /*3080*/  FSEL R28, R28, -INF , P1 ;  /* 0xff8000001c1c7808 */ /* 0x000fe40000800000 */
[----:B------:R-:W-:Y:S02]  /*3090*/  FMNMX.FTZ R75, R129, R46, !PT ;  /* 0x0000002e814b7209 */ /* 0x000fe40007810000 */
[----:B------:R-:W-:-:S02]  /*30a0*/  ISETP.NE.AND P0, PT, R7, RZ, PT ;  /* 0x000000ff0700720c */ /* 0x000fc40003f05270 */
[----:B------:R-:W-:-:S04]  /*30b0*/  FMNMX.FTZ R86, R132, R75, !PT ;  /* 0x0000004b84567209 */ /* 0x000fc80007810000 */
[----:B------:R-:W-:-:S04]  /*30c0*/  FMNMX.FTZ R75, R133, R86, !PT ;  /* 0x00000056854b7209 */ /* 0x000fc80007810000 */
[----:B------:R-:W-:-:S04]  /*30d0*/  FMNMX.FTZ R86, R104, R75, !PT ;  /* 0x0000004b68567209 */ /* 0x000fc80007810000 */
[----:B------:R-:W-:Y:S02]  /*30e0*/  FMNMX.FTZ R79, R105, R86, !PT ;  /* 0x00000056694f7209 */ /* 0x000fe40007810000 */
[----:B-1----:R-:W-:Y:S01]  /*30f0*/  FMNMX.FTZ R3, R9, R10, !PT ;  /* 0x0000000a09037209 */ /* 0x002fe20007810000 */
[----:B------:R-:W-:Y:S01]  /*3100*/  IMAD.U32 R10, RZ, RZ, UR40 ;  /* 0x00000028ff0a7e24 */ /* 0x000fe2000f8e00ff */
[----:B------:R-:W-:Y:S02]  /*3110*/  FMNMX.FTZ R86, R108, R79, !PT ;  /* 0x0000004f6c567209 */ /* 0x000fe40007810000 */
[C---:B------:R-:W-:Y:S01]  /*3120*/  FSETP.NEU.FTZ.AND P2, PT, R3.reuse, -INF , PT ;  /* 0xff8000000300780b */ /* 0x040fe20003f5d000 */
[----:B------:R-:W-:-:S01]  /*3130*/  FFMA.FTZ R81, R3, R10, -8 ;  /* 0xc100000003517423 */ /* 0x000fc2000001000a */
[----:B------:R-:W-:-:S04]  /*3140*/  FMNMX.FTZ R79, R109, R86, !PT ;  /* 0x000000566d4f7209 */ /* 0x000fc80007810000 */
[----:B------:R-:W-:Y:S02]  /*3150*/  FMNMX.FTZ R86, R112, R79, !PT ;  /* 0x0000004f70567209 */ /* 0x000fe40007810000 */
[----:B------:R-:W-:Y:S02]  /*3160*/  FSEL R81, R81, RZ, P2 ;  /* 0x000000ff51517208 */ /* 0x000fe40001000000 */
[----:B------:R-:W-:Y:S02]  /*3170*/  FMNMX.FTZ R83, R113, R86, !PT ;  /* 0x0000005671537209 */ /* 0x000fe40007810000 */
[----:B------:R-:W-:Y:S01]  /*3180*/  ISETP.NE.AND P2, PT, R11, RZ, PT ;  /* 0x000000ff0b00720c */ /* 0x000fe20003f45270 */
[--C-:B------:R-:W-:Y:S01]  /*3190*/  FFMA.FTZ R38, R107, UR40, -R81.reuse ;  /* 0x000000286b267c23 */ /* 0x100fe20008010851 */
[----:B------:R-:W-:-:S01]  /*31a0*/  FFMA.FTZ R107, R90, UR40, -R81 ;  /* 0x000000285a6b7c23 */ /* 0x000fc20008010851 */
[----:B------:R-:W-:Y:S01]  /*31b0*/  FMNMX.FTZ R90, R116, R83, !PT ;  /* 0x00000053745a7209 */ /* 0x000fe20007810000 */
[----:B------:R-:W-:-:S01]  /*31c0*/  FFMA.FTZ R86, R91, UR40, -R81 ;  /* 0x000000285b567c23 */ /* 0x000fc20008010851 */
[--C-:B------:R-:W-:Y:S01]  /*31d0*/  FFMA.FTZ R85, R94, UR40, -R81.reuse ;  /* 0x000000285e557c23 */ /* 0x100fe20008010851 */
[----:B------:R1:W-:Y:S01]  /*31e0*/  MUFU.EX2 R79, R107 ;  /* 0x0000006b004f7308 */ /* 0x0003e20000000800 */
[----:B------:R-:W-:Y:S01]  /*31f0*/  FMNMX.FTZ R83, R117, R90, !PT ;  /* 0x0000005a75537209 */ /* 0x000fe20007810000 */
[--C-:B------:R-:W-:Y:S01]  /*3200*/  FFMA.FTZ R94, R95, UR40, -R81.reuse ;  /* 0x000000285f5e7c23 */ /* 0x100fe20008010851 */
[----:B------:R-:W-:-:S01]  /*3210*/  FFMA.FTZ R110, R110, UR40, -R81 ;  /* 0x000000286e6e7c23 */ /* 0x000fc20008010851 */
[--C-:B------:R-:W-:Y:S01]  /*3220*/  FFMA.FTZ R5, R138, UR40, -R81.reuse ;  /* 0x000000288a057c23 */ /* 0x100fe20008010851 */
[----:B------:R-:W-:Y:S01]  /*3230*/  FMNMX.FTZ R90, R88, R83, !PT ;  /* 0x00000053585a7209 */ /* 0x000fe20007810000 */
[--C-:B------:R-:W-:Y:S01]  /*3240*/  FFMA.FTZ R8, R139, UR40, -R81.reuse ;  /* 0x000000288b087c23 */ /* 0x100fe20008010851 */
[----:B------:R-:W-:-:S01]  /*3250*/  FFMA.FTZ R7, R142, UR40, -R81 ;  /* 0x000000288e077c23 */ /* 0x000fc20008010851 */
[----:B------:R2:W-:Y:S01]  /*3260*/  MUFU.EX2 R35, R110 ;  /* 0x0000006e00237308 */ /* 0x0005e20000000800 */
[----:B------:R-:W-:Y:S01]  /*3270*/  FMNMX.FTZ R83, R89, R90, !PT ;  /* 0x0000005a59537209 */ /* 0x000fe20007810000 */
[--C-:B-1----:R-:W-:Y:S01]  /*3280*/  FFMA.FTZ R107, R98, UR40, -R81.reuse ;  /* 0x00000028626b7c23 */ /* 0x102fe20008010851 */
[----:B------:R-:W-:-:S01]  /*3290*/  FFMA.FTZ R42, R111, UR40, -R81 ;  /* 0x000000286f2a7c23 */ /* 0x000fc20008010851 */
[--C-:B------:R-:W-:Y:S01]  /*32a0*/  FFMA.FTZ R118, R118, UR40, -R81.reuse ;  /* 0x0000002876767c23 */ /* 0x100fe20008010851 */
[----:B------:R-:W-:Y:S01]  /*32b0*/  FMNMX.FTZ R90, R92, R83, !PT ;  /* 0x000000535c5a7209 */ /* 0x000fe20007810000 */
[--C-:B------:R-:W-:Y:S01]  /*32c0*/  FFMA.FTZ R12, R143, UR40, -R81.reuse ;  /* 0x000000288f0c7c23 */ /* 0x100fe20008010851 */
[----:B------:R-:W-:-:S01]  /*32d0*/  FFMA.FTZ R106, R106, UR40, -R81 ;  /* 0x000000286a6a7c23 */ /* 0x000fc20008010851 */
[----:B------:R-:W-:Y:S01]  /*32e0*/  MUFU.EX2 R5, R5 ;  /* 0x0000000500057308 */ /* 0x000fe20000000800 */
[----:B------:R-:W-:Y:S01]  /*32f0*/  FMNMX.FTZ R83, R93, R90, !PT ;  /* 0x0000005a5d537209 */ /* 0x000fe20007810000 */
[--C-:B--2---:R-:W-:Y:S01]  /*3300*/  FFMA.FTZ R110, R70, UR40, -R81.reuse ;  /* 0x00000028466e7c23 */ /* 0x104fe20008010851 */
[----:B------:R-:W-:-:S01]  /*3310*/  FFMA.FTZ R114, R114, UR40, -R81 ;  /* 0x0000002872727c23 */ /* 0x000fc20008010851 */
[--C-:B------:R-:W-:Y:S01]  /*3320*/  FFMA.FTZ R9, R146, UR40, -R81.reuse ;  /* 0x0000002892097c23 */ /* 0x100fe20008010851 */
[----:B------:R-:W-:Y:S01]  /*3330*/  FMNMX.FTZ R90, R96, R83, !PT ;  /* 0x00000053605a7209 */ /* 0x000fe20007810000 */
[--C-:B------:R-:W-:Y:S01]  /*3340*/  FFMA.FTZ R10, R147, UR40, -R81.reuse ;  /* 0x00000028930a7c23 */ /* 0x100fe20008010851 */
[----:B------:R-:W-:-:S01]  /*3350*/  FFMA.FTZ R11, R150, UR40, -R81 ;  /* 0x00000028960b7c23 */ /* 0x000fc20008010851 */
        /* <DEDUP_REMOVED lines=8> */
[----:B------:R-:W2:Y:S01]  /*33e0*/  MUFU.EX2 R8, R8 ;  /* 0x0000000800087308 */ /* 0x000ea20000000800 */
        /* <DEDUP_REMOVED lines=9> */
[--C-:B------:R-:W-:Y:S01]  /*3480*/  FFMA.FTZ R98, R103, UR40, -R81.reuse ;  /* 0x0000002867627c23 */ /* 0x100fe20008010851 */
        /* <DEDUP_REMOVED lines=13> */
[----:B------:R-:W1:Y:S01]  /*3560*/  MUFU.EX2 R7, R7 ;  /* 0x0000000700077308 */ /* 0x000e620000000800 */
[----:B------:R-:W-:Y:S01]  /*3570*/  FMNMX.FTZ R95, R65, R102, !PT ;  /* 0x00000066415f7209 */ /* 0x000fe20007810000 */
[--C-:B------:R-:W-:Y:S01]  /*3580*/  FFMA.FTZ R74, R74, UR40, -R81.reuse ;  /* 0x000000284a4a7c23 */ /* 0x100fe20008010851 */
[----:B------:R-:W-:-:S01]  /*3590*/  FFMA.FTZ R76, R76, UR40, -R81 ;  /* 0x000000284c4c7c23 */ /* 0x000fc20008010851 */
[----:B--2---:R-:W-:Y:S01]  /*35a0*/  FADD.FTZ R130, R5, R8 ;  /* 0x0000000805827221 */ /* 0x004fe20000010000 */
[----:B------:R-:W-:-:S03]  /*35b0*/  FMNMX.FTZ R102, R68, R95, !PT ;  /* 0x0000005f44667209 */ /* 0x000fc60007810000 */
[----:B------:R2:W-:Y:S01]  /*35c0*/  MUFU.EX2 R31, R106 ;  /* 0x0000006a001f7308 */ /* 0x0005e20000000800 */
[----:B------:R-:W-:-:S04]  /*35d0*/  FMNMX.FTZ R95, R69, R102, !PT ;  /* 0x00000066455f7209 */ /* 0x000fc80007810000 */
[----:B------:R-:W-:-:S03]  /*35e0*/  FMNMX.FTZ R102, R40, R95, !PT ;  /* 0x0000005f28667209 */ /* 0x000fc60007810000 */
[----:B------:R-:W3:Y:S01]  /*35f0*/  MUFU.EX2 R12, R12 ;  /* 0x0000000c000c7308 */ /* 0x000ee20000000800 */
[----:B------:R-:W-:Y:S01]  /*3600*/  FMNMX.FTZ R95, R41, R102, !PT ;  /* 0x00000066295f7209 */ /* 0x000fe20007810000 */
[----:B--2---:R-:W-:Y:S01]  /*3610*/  FFMA.FTZ R106, R119, UR40, -R81 ;  /* 0x00000028776a7c23 */ /* 0x004fe20008010851 */
[----:B-1----:R-:W-:-:S02]  /*3620*/  FADD.FTZ R127, R7, R130 ;  /* 0x00000082077f7221 */ /* 0x002fc40000010000 */
[----:B------:R-:W-:-:S03]  /*3630*/  FMNMX.FTZ R102, R44, R95, !PT ;  /* 0x0000005f2c667209 */ /* 0x000fc60007810000 */
[----:B------:R1:W-:Y:S01]  /*3640*/  MUFU.EX2 R95, R103 ;  /* 0x00000067005f7308 */ /* 0x0003e20000000800 */
[----:B------:R-:W-:-:S04]  /*3650*/  FMNMX.FTZ R63, R45, R102, !PT ;  /* 0x000000662d3f7209 */ /* 0x000fc80007810000 */
[----:B------:R-:W-:-:S03]  /*3660*/  FMNMX.FTZ R66, R48, R63, !PT ;  /* 0x0000003f30427209 */ /* 0x000fc60007810000 */
[----:B------:R2:W-:Y:S01]  /*3670*/  MUFU.EX2 R63, R107 ;  /* 0x0000006b003f7308 */ /* 0x0005e20000000800 */
[----:B------:R-:W-:Y:S01]  /*3680*/  FMNMX.FTZ R99, R49, R66, !PT ;  /* 0x0000004231637209 */ /* 0x000fe20007810000 */
[--C-:B------:R-:W-:Y:S01]  /*3690*/  FFMA.FTZ R66, R67, UR40, -R81.reuse ;  /* 0x0000002843427c23 */ /* 0x100fe20008010851 */
[----:B-1----:R-:W-:Y:S01]  /*36a0*/  FSEL R103, R37, -INF , P6 ;  /* 0xff80000025677808 */ /* 0x002fe20003000000 */
[--C-:B------:R-:W-:Y:S01]  /*36b0*/  FFMA.FTZ R37, R50, UR40, -R81.reuse ;  /* 0x0000002832257c23 */ /* 0x100fe20008010851 */
[----:B------:R-:W-:Y:S01]  /*36c0*/  FMNMX.FTZ R102, R52, R99, !PT ;  /* 0x0000006334667209 */ /* 0x000fe20007810000 */
[--C-:B------:R-:W-:Y:S01]  /*36d0*/  FFMA.FTZ R50, R51, UR40, -R81.reuse ;  /* 0x0000002833327c23 */ /* 0x100fe20008010851 */
[----:B------:R-:W-:-:S01]  /*36e0*/  FFMA.FTZ R51, R84, UR40, -R81 ;  /* 0x0000002854337c23 */ /* 0x000fc20008010851 */
[----:B------:R-:W-:Y:S01]  /*36f0*/  MUFU.EX2 R39, R114 ;  /* 0x0000007200277308 */ /* 0x000fe20000000800 */
[----:B------:R-:W-:Y:S01]  /*3700*/  FMNMX.FTZ R67, R53, R102, !PT ;  /* 0x0000006635437209 */ /* 0x000fe20007810000 */
[----:B--2---:R-:W-:Y:S01]  /*3710*/  FFMA.FTZ R107, R71, UR40, -R81 ;  /* 0x00000028476b7c23 */ /* 0x004fe20008010851 */
[----:B------:R-:W-:Y:S01]  /*3720*/  FSEL R71, R32, -INF , P3 ;  /* 0xff80000020477808 */ /* 0x000fe20001800000 */
[----:B---3--:R-:W-:Y:S01]  /*3730*/  FADD.FTZ R130, R12, R127 ;  /* 0x0000007f0c827221 */ /* 0x008fe20000010000 */
[----:B------:R-:W-:-:S02]  /*3740*/  FMNMX.FTZ R70, R24, R67, !PT ;  /* 0x0000004318467209 */ /* 0x000fc40007810000 */
[----:B------:R-:W-:Y:S01]  /*3750*/  F2FP.SATFINITE.E4M3.F32.PACK_AB_MERGE_C R201, R12, R7, RZ ;  /* 0x000000070cc9723e */ /* 0x000fe200048070ff */
[----:B------:R1:W-:Y:S01]  /*3760*/  MUFU.EX2 R32, R107 ;  /* 0x0000006b00207308 */ /* 0x0003e20000000800 */
[----:B------:R-:W-:Y:S02]  /*3770*/  FMNMX.FTZ R99, R25, R70, !PT ;  /* 0x0000004619637209 */ /* 0x000fe40007810000 */
[----:B------:R-:W-:Y:S01]  /*3780*/  FSEL R70, R29, -INF , P2 ;  /* 0xff8000001d467808 */ /* 0x000fe20001000000 */
[----:B------:R-:W-:-:S01]  /*3790*/  FFMA.FTZ R29, R6, UR40, -R81 ;  /* 0x00000028061d7c23 */ /* 0x000fc20008010851 */
[----:B------:R-:W-:Y:S02]  /*37a0*/  FMNMX.FTZ R99, R28, R99, !PT ;  /* 0x000000631c637209 */ /* 0x000fe40007810000 */
[----:B------:R-:W-:Y:S01]  /*37b0*/  LOP3.LUT P2, RZ, R152, 0x7f, RZ, 0xc0, !PT ;  /* 0x0000007f98ff7812 */ /* 0x000fe2000784c0ff */
[----:B------:R-:W-:Y:S01]  /*37c0*/  MUFU.EX2 R67, R110 ;  /* 0x0000006e00437308 */ /* 0x000fe20000000800 */
[----:B------:R-:W-:-:S02]  /*37d0*/  FMNMX.FTZ R102, R70, R99, !PT ;  /* 0x0000006346667209 */ /* 0x000fc40007810000 */
[----:B------:R-:W-:Y:S02]  /*37e0*/  FSEL R99, R33, -INF , P4 ;  /* 0xff80000021637808 */ /* 0x000fe40002000000 */
[----:B------:R-:W-:Y:S02]  /*37f0*/  FMNMX.FTZ R6, R71, R102, !PT ;  /* 0x0000006647067209 */ /* 0x000fe40007810000 */
[----:B------:R-:W-:Y:S01]  /*3800*/  FSEL R102, R36, -INF , P5 ;  /* 0xff80000024667808 */ /* 0x000fe20002800000 */
[----:B------:R-:W-:-:S01]  /*3810*/  FFMA.FTZ R36, R43, UR40, -R81 ;  /* 0x000000282b247c23 */ /* 0x000fc20008010851 */
[----:B------:R-:W-:Y:S01]  /*3820*/  FMNMX.FTZ R33, R99, R6, !PT ;  /* 0x0000000663217209 */ /* 0x000fe20007810000 */
[----:B------:R-:W-:-:S01]  /*3830*/  FFMA.FTZ R43, R54, UR40, -R81 ;  /* 0x00000028362b7c23 */ /* 0x000fc20008010851 */
[--C-:B------:R-:W-:Y:S01]  /*3840*/  FFMA.FTZ R54, R55, UR40, -R81.reuse ;  /* 0x0000002837367c23 */ /* 0x100fe20008010851 */
[----:B------:R-:W-:-:S01]  /*3850*/  FFMA.FTZ R55, R80, UR40, -R81 ;  /* 0x0000002850377c23 */ /* 0x000fc20008010851 */
[----:B------:R-:W-:Y:S01]  /*3860*/  FMNMX.FTZ R6, R102, R33, !PT ;  /* 0x0000002166067209 */ /* 0x000fe20007810000 */
[----:B------:R-:W-:-:S01]  /*3870*/  FFMA.FTZ R33, R72, UR40, -R81 ;  /* 0x0000002848217c23 */ /* 0x000fc20008010851 */
[--C-:B------:R-:W-:Y:S01]  /*3880*/  FFMA.FTZ R72, R47, UR40, -R81.reuse ;  /* 0x000000282f487c23 */ /* 0x100fe20008010851 */
[----:B------:R-:W-:-:S01]  /*3890*/  FFMA.FTZ R47, R73, UR40, -R81 ;  /* 0x00000028492f7c23 */ /* 0x000fc20008010851 */
[----:B------:R-:W-:Y:S01]  /*38a0*/  FMNMX.FTZ R6, R103, R6, !PT ;  /* 0x0000000667067209 */ /* 0x000fe20007810000 */
[----:B------:R-:W-:-:S01]  /*38b0*/  FFMA.FTZ R73, R77, UR40, -R81 ;  /* 0x000000284d497c23 */ /* 0x000fc20008010851 */
[----:B------:R-:W2:Y:S01]  /*38c0*/  MUFU.EX2 R9, R9 ;  /* 0x0000000900097308 */ /* 0x000ea20000000800 */
[----:B------:R-:W-:Y:S01]  /*38d0*/  @!P2 VIADD R4, R4, 0x2e840 ;  /* 0x0002e8400404a836 */ /* 0x000fe20000000000 */
[----:B------:R-:W-:Y:S01]  /*38e0*/  F2FP.SATFINITE.E4M3.F32.PACK_AB_MERGE_C R201, R8, R5, R201 ;  /* 0x0000000508c9723e */ /* 0x000fe200048070c9 */
[----:B-1----:R-:W1:Y:S03]  /*38f0*/  SHFL.BFLY PT, R107, R6, 0x2, 0x1f ;  /* 0x0c401f00066b7f89 */ /* 0x002e6600000e0000 */
[----:B------:R-:W-:-:S02]  /*3900*/  @!P2 PRMT R4, RZ, 0x654, R4 ;  /* 0x00000654ff04a816 */ /* 0x000fc40000000004 */
[----:B------:R-:W3:Y:S02]  /*3910*/  MUFU.EX2 R10, R10 ;  /* 0x0000000a000a7308 */ /* 0x000ee40000000800 */
[----:B------:R4:W-:Y:S06]  /*3920*/  @!P2 SYNCS.ARRIVE.TRANS64.RED.A1T0 RZ, [R4+URZ], RZ ;  /* 0x000000ff04ffa9a7 */ /* 0x0009ec000810043f */
[----:B------:R-:W5:Y:S01]  /*3930*/  MUFU.EX2 R11, R11 ;  /* 0x0000000b000b7308 */ /* 0x000f620000000800 */
[----:B--2---:R-:W-:-:S07]  /*3940*/  FADD.FTZ R127, R9, R130 ;  /* 0x00000082097f7221 */ /* 0x004fce0000010000 */
[----:B------:R-:W4:Y:S01]  /*3950*/  MUFU.EX2 R20, R20 ;  /* 0x0000001400147308 */ /* 0x000f220000000800 */
[----:B---3--:R-:W-:-:S01]  /*3960*/  FADD.FTZ R130, R10, R127 ;  /* 0x0000007f0a827221 */ /* 0x008fc20000010000 */
[----:B-1----:R-:W-:-:S05]  /*3970*/  FMNMX.FTZ R107, R6, R107, !PT ;  /* 0x0000006b066b7209 */ /* 0x002fca0007810000 */
[----:B------:R-:W1:Y:S01]  /*3980*/  SHFL.BFLY PT, R6, R107, 0x1, 0x1f ;  /* 0x0c201f006b067f89 */ /* 0x000e6200000e0000 */
[----:B------:R-:W2:Y:S01]  /*3990*/  MUFU.EX2 R13, R13 ;  /* 0x0000000d000d7308 */ /* 0x000ea20000000800 */
[----:B-----5:R-:W-:-:S07]  /*39a0*/  FADD.FTZ R127, R11, R130 ;  /* 0x000000820b7f7221 */ /* 0x020fce0000010000 */
[----:B------:R-:W-:Y:S01]  /*39b0*/  MUFU.EX2 R14, R14 ;  /* 0x0000000e000e7308 */ /* 0x000fe20000000800 */
[----:B----4-:R-:W-:-:S01]  /*39c0*/  FADD.FTZ R4, R20, R127 ;  /* 0x0000007f14047221 */ /* 0x010fc20000010000 */
[----:B------:R-:W-:-:S04]  /*39d0*/  F2FP.SATFINITE.E4M3.F32.PACK_AB_MERGE_C R203, R20, R11, RZ ;  /* 0x0000000b14cb723e */ /* 0x000fc800048070ff */
[----:B------:R-:W-:Y:S02]  /*39e0*/  F2FP.SATFINITE.E4M3.F32.PACK_AB_MERGE_C R203, R10, R9, R203 ;  /* 0x000000090acb723e */ /* 0x000fe400048070cb */
[----:B------:R-:W-:Y:S01]  /*39f0*/  MUFU.EX2 R21, R21 ;  /* 0x0000001500157308 */ /* 0x000fe20000000800 */
[----:B--2---:R-:W-:-:S01]  /*3a00*/  FADD.FTZ R127, R13, R4 ;  /* 0x000000040d7f7221 */ /* 0x004fc20000010000 */
[----:B-1----:R-:W-:Y:S01]  /*3a10*/  FMNMX.FTZ R6, R107, R6, !PT ;  /* 0x000000066b067209 */ /* 0x002fe20007810000 */
[----:B------:R-:W-:-:S05]  /*3a20*/  IMAD.U32 R107, RZ, RZ, UR40 ;  /* 0x00000028ff6b7e24 */ /* 0x000fca000f8e00ff */
[----:B------:R-:W-:Y:S01]  /*3a30*/  MUFU.EX2 R30, R30 ;  /* 0x0000001e001e7308 */ /* 0x000fe20000000800 */
[C---:B------:R-:W-:Y:S01]  /*3a40*/  FSETP.NEU.FTZ.AND P1, PT, R6.reuse, -INF , PT ;  /* 0xff8000000600780b */ /* 0x040fe20003f3d000 */
[----:B------:R-:W-:-:S05]  /*3a50*/  FFMA.FTZ R110, R6, R107, -8 ;  /* 0xc1000000066e7423 */ /* 0x000fca000001006b */
[----:B------:R-:W-:Y:S01]  /*3a60*/  FSEL R110, R110, RZ, P1 ;  /* 0x000000ff6e6e7208 */ /* 0x000fe20000800000 */
[----:B------:R-:W-:Y:S01]  /*3a70*/  MUFU.EX2 R15, R15 ;  /* 0x0000000f000f7308 */ /* 0x000fe20000000800 */
[----:B------:R-:W-:-:S03]  /*3a80*/  PLOP3.LUT P1, PT, PT, PT, UP0, 0x80, 0x0 ;  /* 0x000000000000781c */ /* 0x000fc60003f2f008 */
[--C-:B------:R-:W-:Y:S01]  /*3a90*/  FFMA.FTZ R77, R136, UR40, -R110.reuse ;  /* 0x00000028884d7c23 */ /* 0x100fe2000801086e */
[----:B------:R-:W-:-:S01]  /*3aa0*/  FFMA.FTZ R80, R137, UR40, -R110 ;  /* 0x0000002889507c23 */ /* 0x000fc2000801086e */
[--C-:B------:R-:W-:Y:S01]  /*3ab0*/  FFMA.FTZ R111, R140, UR40, -R110.reuse ;  /* 0x000000288c6f7c23 */ /* 0x100fe2000801086e */
[----:B------:R-:W-:-:S01]  /*3ac0*/  FFMA.FTZ R118, R141, UR40, -R110 ;  /* 0x000000288d767c23 */ /* 0x000fc2000801086e */
[--C-:B------:R-:W-:Y:S01]  /*3ad0*/  FFMA.FTZ R81, R144, UR40, -R110.reuse ;  /* 0x0000002890517c23 */ /* 0x100fe2000801086e */
[----:B------:R-:W-:-:S01]  /*3ae0*/  FFMA.FTZ R114, R121, UR40, -R110 ;  /* 0x0000002879727c23 */ /* 0x000fc2000801086e */
[----:B------:R-:W-:Y:S01]  /*3af0*/  MUFU.EX2 R77, R77 ;  /* 0x0000004d004d7308 */ /* 0x000fe20000000800 */
[----:B------:R-:W-:-:S01]  /*3b00*/  FFMA.FTZ R121, R124, UR40, -R110 ;  /* 0x000000287c797c23 */ /* 0x000fc2000801086e */
[--C-:B------:R-:W-:Y:S01]  /*3b10*/  FFMA.FTZ R84, R145, UR40, -R110.reuse ;  /* 0x0000002891547c23 */ /* 0x100fe2000801086e */
[----:B------:R-:W-:-:S01]  /*3b20*/  FFMA.FTZ R124, R125, UR40, -R110 ;  /* 0x000000287d7c7c23 */ /* 0x000fc2000801086e */
[--C-:B------:R-:W-:Y:S01]  /*3b30*/  FFMA.FTZ R125, R108, UR40, -R110.reuse ;  /* 0x000000286c7d7c23 */ /* 0x100fe2000801086e */
[----:B------:R-:W-:-:S01]  /*3b40*/  FFMA.FTZ R108, R112, UR40, -R110 ;  /* 0x00000028706c7c23 */ /* 0x000fc2000801086e */
[--C-:B------:R-:W-:Y:S01]  /*3b50*/  FFMA.FTZ R112, R116, UR40, -R110.reuse ;  /* 0x0000002874707c23 */ /* 0x100fe2000801086e */
[----:B------:R-:W-:-:S01]  /*3b60*/  FFMA.FTZ R119, R148, UR40, -R110 ;  /* 0x0000002894777c23 */ /* 0x000fc2000801086e */
[----:B------:R-:W1:Y:S01]  /*3b70*/  MUFU.EX2 R80, R80 ;  /* 0x0000005000507308 */ /* 0x000e620000000800 */
[----:B------:R-:W-:-:S01]  /*3b80*/  FFMA.FTZ R115, R128, UR40, -R110 ;  /* 0x0000002880737c23 */ /* 0x000fc2000801086e */
[--C-:B------:R-:W-:Y:S01]  /*3b90*/  FFMA.FTZ R116, R92, UR40, -R110.reuse ;  /* 0x000000285c747c23 */ /* 0x100fe2000801086e */
[----:B------:R-:W-:-:S01]  /*3ba0*/  FFMA.FTZ R128, R109, UR40, -R110 ;  /* 0x000000286d807c23 */ /* 0x000fc2000801086e */
[--C-:B------:R-:W-:Y:S01]  /*3bb0*/  FFMA.FTZ R92, R96, UR40, -R110.reuse ;  /* 0x00000028605c7c23 */ /* 0x100fe2000801086e */
[----:B------:R-:W-:-:S01]  /*3bc0*/  FFMA.FTZ R109, R113, UR40, -R110 ;  /* 0x00000028716d7c23 */ /* 0x000fc2000801086e */
[--C-:B------:R-:W-:Y:S01]  /*3bd0*/  FFMA.FTZ R96, R100, UR40, -R110.reuse ;  /* 0x0000002864607c23 */ /* 0x100fe2000801086e */
[----:B------:R-:W-:-:S01]  /*3be0*/  FFMA.FTZ R113, R117, UR40, -R110 ;  /* 0x0000002875717c23 */ /* 0x000fc2000801086e */
[----:B------:R-:W2:Y:S01]  /*3bf0*/  MUFU.EX2 R111, R111 ;  /* 0x0000006f006f7308 */ /* 0x000ea20000000800 */
[----:B------:R-:W-:-:S01]  /*3c00*/  FFMA.FTZ R122, R149, UR40, -R110 ;  /* 0x00000028957a7c23 */ /* 0x000fc2000801086e */
[--C-:B------:R-:W-:Y:S01]  /*3c10*/  FFMA.FTZ R117, R93, UR40, -R110.reuse ;  /* 0x000000285d757c23 */ /* 0x100fe2000801086e */
[----:B------:R-:W-:-:S01]  /*3c20*/  FFMA.FTZ R93, R97, UR40, -R110 ;  /* 0x00000028615d7c23 */ /* 0x000fc2000801086e */
[--C-:B------:R-:W-:Y:S01]  /*3c30*/  FFMA.FTZ R97, R101, UR40, -R110.reuse ;  /* 0x0000002865617c23 */ /* 0x100fe2000801086e */
[----:B------:R-:W-:-:S01]  /*3c40*/  FFMA.FTZ R107, R120, UR40, -R110 ;  /* 0x00000028786b7c23 */ /* 0x000fc2000801086e */
[--C-:B------:R-:W-:Y:S01]  /*3c50*/  FFMA.FTZ R120, R129, UR40, -R110.reuse ;  /* 0x0000002881787c23 */ /* 0x100fe2000801086e */
[----:B------:R-:W-:-:S01]  /*3c60*/  FFMA.FTZ R123, R132, UR40, -R110 ;  /* 0x00000028847b7c23 */ /* 0x000fc2000801086e */
[----:B------:R-:W3:Y:S01]  /*3c70*/  MUFU.EX2 R118, R118 ;  /* 0x0000007600767308 */ /* 0x000ee20000000800 */
[----:B-1----:R-:W-:-:S01]  /*3c80*/  FADD.FTZ R100, R77, R80 ;  /* 0x000000504d647221 */ /* 0x002fc20000010000 */
[--C-:B------:R-:W-:Y:S01]  /*3c90*/  FFMA.FTZ R4, R64, UR40, -R110.reuse ;  /* 0x0000002840047c23 */ /* 0x100fe2000801086e */
[----:B------:R-:W-:-:S01]  /*3ca0*/  FFMA.FTZ R126, R133, UR40, -R110 ;  /* 0x00000028857e7c23 */ /* 0x000fc2000801086e */
[--C-:B------:R-:W-:Y:S01]  /*3cb0*/  FFMA.FTZ R104, R104, UR40, -R110.reuse ;  /* 0x0000002868687c23 */ /* 0x100fe2000801086e */
[----:B------:R-:W-:-:S01]  /*3cc0*/  FFMA.FTZ R105, R105, UR40, -R110 ;  /* 0x0000002869697c23 */ /* 0x000fc2000801086e */
[--C-:B------:R-:W-:Y:S01]  /*3cd0*/  FFMA.FTZ R65, R65, UR40, -R110.reuse ;  /* 0x0000002841417c23 */ /* 0x100fe2000801086e */
[----:B------:R-:W-:-:S01]  /*3ce0*/  FFMA.FTZ R88, R88, UR40, -R110 ;  /* 0x0000002858587c23 */ /* 0x000fc2000801086e */
[----:B------:R-:W1:Y:S01]  /*3cf0*/  MUFU.EX2 R81, R81 ;  /* 0x0000005100517308 */ /* 0x000e620000000800 */
[----:B--2---:R-:W-:-:S01]  /*3d00*/  FADD.FTZ R101, R111, R100 ;  /* 0x000000646f657221 */ /* 0x004fc20000010000 */
[--C-:B------:R-:W-:Y:S01]  /*3d10*/  FFMA.FTZ R89, R89, UR40, -R110.reuse ;  /* 0x0000002859597c23 */ /* 0x100fe2000801086e */
[----:B------:R-:W-:-:S01]  /*3d20*/  FFMA.FTZ R56, R56, UR40, -R110 ;  /* 0x0000002838387c23 */ /* 0x000fc2000801086e */
[--C-:B------:R-:W-:Y:S01]  /*3d30*/  FFMA.FTZ R57, R57, UR40, -R110.reuse ;  /* 0x0000002839397c23 */ /* 0x100fe2000801086e */
[----:B------:R-:W-:-:S01]  /*3d40*/  FFMA.FTZ R60, R60, UR40, -R110 ;  /* 0x000000283c3c7c23 */ /* 0x000fc2000801086e */
[--C-:B------:R-:W-:Y:S01]  /*3d50*/  FFMA.FTZ R61, R61, UR40, -R110.reuse ;  /* 0x000000283d3d7c23 */ /* 0x100fe2000801086e */
[----:B------:R-:W-:-:S01]  /*3d60*/  FFMA.FTZ R68, R68, UR40, -R110 ;  /* 0x0000002844447c23 */ /* 0x000fc2000801086e */
[----:B------:R-:W2:Y:S01]  /*3d70*/  MUFU.EX2 R84, R84 ;  /* 0x0000005400547308 */ /* 0x000ea20000000800 */
[----:B---3--:R-:W-:-:S01]  /*3d80*/  FADD.FTZ R100, R118, R101 ;  /* 0x0000006576647221 */ /* 0x008fc20000010000 */
        /* <DEDUP_REMOVED lines=18> */
[----:B------:R-:W-:Y:S01]  /*3eb0*/  FFMA.FTZ R103, R103, UR40, -R110 ;  /* 0x0000002867677c23 */ /* 0x000fe2000801086e */
[----:B------:R-:W-:-:S02]  /*3ec0*/  F2FP.SATFINITE.E4M3.F32.PACK_AB_MERGE_C R205, R30, R21, RZ ;  /* 0x000000151ecd723e */ /* 0x000fc400048070ff */
[----:B------:R-:W-:Y:S01]  /*3ed0*/  F2FP.SATFINITE.E4M3.F32.PACK_AB_MERGE_C R111, R118, R111, RZ ;  /* 0x0000006f766f723e */ /* 0x000fe200048070ff */
[----:B------:R-:W2:Y:S01]  /*3ee0*/  MUFU.EX2 R107, R107 ;  /* 0x0000006b006b7308 */ /* 0x000ea20000000800 */
[----:B---3--:R-:W-:-:S01]  /*3ef0*/  FADD.FTZ R101, R119, R100 ;  /* 0x0000006477657221 */ /* 0x008fc20000010000 */
[----:B------:R-:W-:Y:S02]  /*3f00*/  F2FP.SATFINITE.E4M3.F32.PACK_AB_MERGE_C R205, R14, R13, R205 ;  /* 0x0000000d0ecd723e */ /* 0x000fe400048070cd */
[----:B------:R-:W-:Y:S01]  /*3f10*/  F2FP.SATFINITE.E4M3.F32.PACK_AB_MERGE_C R200, R80, R77, R111 ;  /* 0x0000004d50c8723e */ /* 0x000fe2000480706f */
[--C-:B------:R-:W-:Y:S02]  /*3f20*/  IMAD.MOV.U32 R80, RZ, RZ, R87.reuse ;  /* 0x000000ffff507224 */ /* 0x100fe400078e0057 */
[----:B------:R-:W-:Y:S01]  /*3f30*/  IMAD.MOV.U32 R77, RZ, RZ, R87 ;  /* 0x000000ffff4d7224 */ /* 0x000fe200078e0057 */
[----:B------:R-:W3:Y:S01]  /*3f40*/  MUFU.EX2 R114, R114 ;  /* 0x0000007200727308 */ /* 0x000ee20000000800 */
[----:B-1----:R-:W-:-:S01]  /*3f50*/  FADD.FTZ R100, R122, R101 ;  /* 0x000000657a647221 */ /* 0x002fc20000010000 */
[----:B------:R-:W-:-:S04]  /*3f60*/  F2FP.SATFINITE.E4M3.F32.PACK_AB_MERGE_C R119, R122, R119, RZ ;  /* 0x000000777a77723e */ /* 0x000fc800048070ff */
[----:B------:R-:W-:Y:S01]  /*3f70*/  F2FP.SATFINITE.E4M3.F32.PACK_AB_MERGE_C R202, R84, R81, R119 ;  /* 0x0000005154ca723e */ /* 0x000fe20004807077 */
[----:B------:R-:W-:Y:S01]  /*3f80*/  IMAD.MOV.U32 R84, RZ, RZ, R87 ;  /* 0x000000ffff547224 */ /* 0x000fe200078e0057 */
[----:B------:R-:W1:Y:S01]  /*3f90*/  MUFU.EX2 R121, R121 ;  /* 0x0000007900797308 */ /* 0x000e620000000800 */
[----:B--2---:R-:W-:-:S01]  /*3fa0*/  FADD.FTZ R101, R107, R100 ;  /* 0x000000646b657221 */ /* 0x004fc20000010000 */
[----:B------:R-:W-:Y:S01]  /*3fb0*/  FADD.FTZ R100, R14, R127 ;  /* 0x0000007f0e647221 */ /* 0x000fe20000010000 */
[----:B------:R-:W-:-:S03]  /*3fc0*/  IMAD.MOV.U32 R81, RZ, RZ, R87 ;  /* 0x000000ffff517224 */ /* 0x000fc600078e0057 */
[----:B------:R-:W-:Y:S02]  /*3fd0*/  FADD.FTZ R127, R21, R100 ;  /* 0x00000064157f7221 */ /* 0x000fe40000010000 */
[----:B------:R-:W2:Y:S01]  /*3fe0*/  MUFU.EX2 R124, R124 ;  /* 0x0000007c007c7308 */ /* 0x000ea20000000800 */
[----:B---3--:R-:W-:-:S01]  /*3ff0*/  FADD.FTZ R64, R114, R101 ;  /* 0x0000006572407221 */ /* 0x008fc20000010000 */
[----:B------:R-:W-:Y:S01]  /*4000*/  FADD.FTZ R130, R30, R127 ;  /* 0x0000007f1e827221 */ /* 0x000fe20000010000 */
[----:B------:R-:W-:-:S05]  /*4010*/  IMAD.MOV.U32 R30, RZ, RZ, R87 ;  /* 0x000000ffff1e7224 */ /* 0x000fca00078e0057 */
[----:B------:R-:W3:Y:S01]  /*4020*/  MUFU.EX2 R115, R115 ;  /* 0x0000007300737308 */ /* 0x000ee20000000800 */
[----:B-1----:R-:W-:-:S01]  /*4030*/  FADD.FTZ R101, R121, R64 ;  /* 0x0000004079657221 */ /* 0x002fc20000010000 */
[----:B------:R-:W-:-:S06]  /*4040*/  FFMA.FTZ R64, R41, UR40, -R110 ;  /* 0x0000002829407c23 */ /* 0x000fcc000801086e */
[----:B------:R-:W1:Y:S01]  /*4050*/  MUFU.EX2 R26, R26 ;  /* 0x0000001a001a7308 */ /* 0x000e620000000800 */
[----:B--2---:R-:W-:-:S01]  /*4060*/  FADD.FTZ R100, R124, R101 ;  /* 0x000000657c647221 */ /* 0x004fc20000010000 */
[----:B------:R-:W-:Y:S01]  /*4070*/  FADD.FTZ R101, R15, R130 ;  /* 0x000000820f657221 */ /* 0x000fe20000010000 */
[----:B------:R-:W-:-:S04]  /*4080*/  F2FP.SATFINITE.E4M3.F32.PACK_AB_MERGE_C R121, R124, R121, RZ ;  /* 0x000000797c79723e */ /* 0x000fc800048070ff */
[----:B------:R-:W-:Y:S01]  /*4090*/  F2FP.SATFINITE.E4M3.F32.PACK_AB_MERGE_C R204, R114, R107, R121 ;  /* 0x0000006b72cc723e */ /* 0x000fe20004807079 */
[----:B------:R-:W2:Y:S01]  /*40a0*/  MUFU.EX2 R120, R120 ;  /* 0x0000007800787308 */ /* 0x000ea20000000800 */
[----:B---3--:R-:W-:-:S07]  /*40b0*/  FADD.FTZ R41, R115, R100 ;  /* 0x0000006473297221 */ /* 0x008fce0000010000 */
[----:B------:R-:W3:Y:S01]  /*40c0*/  MUFU.EX2 R27, R27 ;  /* 0x0000001b001b7308 */ /* 0x000ee20000000800 */
[----:B-1----:R-:W-:-:S07]  /*40d0*/  FADD.FTZ R130, R26, R101 ;  /* 0x000000651a827221 */ /* 0x002fce0000010000 */
[----:B------:R-:W1:Y:S01]  /*40e0*/  MUFU.EX2 R123, R123 ;  /* 0x0000007b007b7308 */ /* 0x000e620000000800 */
[----:B--2---:R-:W-:-:S07]  /*40f0*/  FADD.FTZ R100, R120, R41 ;  /* 0x0000002978647221 */ /* 0x004fce0000010000 */
[----:B------:R-:W2:Y:S01]  /*4100*/  MUFU.EX2 R34, R34 ;  /* 0x0000002200227308 */ /* 0x000ea20000000800 */
[----:B---3--:R-:W-:-:S07]  /*4110*/  FADD.FTZ R127, R27, R130 ;  /* 0x000000821b7f7221 */ /* 0x008fce0000010000 */
[----:B------:R-:W3:Y:S01]  /*4120*/  MUFU.EX2 R126, R126 ;  /* 0x0000007e007e7308 */ /* 0x000ee20000000800 */
[----:B-1----:R-:W-:-:S07]  /*4130*/  FADD.FTZ R101, R123, R100 ;  /* 0x000000647b657221 */ /* 0x002fce0000010000 */
[----:B------:R-:W1:Y:S01]  /*4140*/  MUFU.EX2 R104, R104 ;  /* 0x0000006800687308 */ /* 0x000e620000000800 */
[----:B--2---:R-:W-:-:S01]  /*4150*/  FADD.FTZ R100, R34, R127 ;  /* 0x0000007f22647221 */ /* 0x004fc20000010000 */
[----:B------:R-:W-:Y:S01]  /*4160*/  F2FP.SATFINITE.E4M3.F32.PACK_AB_MERGE_C R207, R34, R27, RZ ;  /* 0x0000001b22cf723e */ /* 0x000fe200048070ff */
[----:B------:R-:W-:Y:S02]  /*4170*/  IMAD.MOV.U32 R34, RZ, RZ, R87 ;  /* 0x000000ffff227224 */ /* 0x000fe400078e0057 */
[----:B------:R-:W-:Y:S01]  /*4180*/  FADD.FTZ R127, R31, R100 ;  /* 0x000000641f7f7221 */ /* 0x000fe20000010000 */
[----:B------:R-:W-:-:S01]  /*4190*/  FFMA.FTZ R100, R24, UR40, -R110 ;  /* 0x0000002818647c23 */ /* 0x000fc2000801086e */
[----:B------:R-:W-:Y:S01]  /*41a0*/  F2FP.SATFINITE.E4M3.F32.PACK_AB_MERGE_C R207, R26, R15, R207 ;  /* 0x0000000f1acf723e */ /* 0x000fe200048070cf */
[----:B------:R-:W2:Y:S01]  /*41b0*/  MUFU.EX2 R38, R38 ;  /* 0x0000002600267308 */ /* 0x000ea20000000800 */
[----:B---3--:R-:W-:-:S01]  /*41c0*/  FADD.FTZ R101, R126, R101 ;  /* 0x000000657e657221 */ /* 0x008fc20000010000 */
[----:B------:R-:W-:Y:S01]  /*41d0*/  F2FP.SATFINITE.E4M3.F32.PACK_AB_MERGE_C R123, R126, R123, RZ ;  /* 0x0000007b7e7b723e */ /* 0x000fe200048070ff */
[----:B------:R-:W-:-:S02]  /*41e0*/  IMAD.MOV.U32 R27, RZ, RZ, R87 ;  /* 0x000000ffff1b7224 */ /* 0x000fc400078e0057 */
[----:B------:R-:W-:Y:S01]  /*41f0*/  IMAD.MOV.U32 R26, RZ, RZ, R87 ;  /* 0x000000ffff1a7224 */ /* 0x000fe200078e0057 */
[----:B------:R-:W-:Y:S02]  /*4200*/  F2FP.SATFINITE.E4M3.F32.PACK_AB_MERGE_C R206, R120, R115, R123 ;  /* 0x0000007378ce723e */ /* 0x000fe4000480707b */
[----:B------:R-:W3:Y:S01]  /*4210*/  MUFU.EX2 R105, R105 ;  /* 0x0000006900697308 */ /* 0x000ee20000000800 */
[----:B-1----:R-:W-:-:S07]  /*4220*/  FADD.FTZ R24, R104, R101 ;  /* 0x0000006568187221 */ /* 0x002fce0000010000 */
[----:B------:R-:W-:Y:S01]  /*4230*/  MUFU.EX2 R125, R125 ;  /* 0x0000007d007d7308 */ /* 0x000fe20000000800 */
[----:B--2---:R-:W-:-:S04]  /*4240*/  FADD.FTZ R130, R38, R127 ;  /* 0x0000007f26827221 */ /* 0x004fc80000010000 */
[----:B------:R-:W-:-:S03]  /*4250*/  FADD.FTZ R101, R35, R130 ;  /* 0x0000008223657221 */ /* 0x000fc60000010000 */
[----:B------:R-:W1:Y:S01]  /*4260*/  MUFU.EX2 R42, R42 ;  /* 0x0000002a002a7308 */ /* 0x000e620000000800 */
[----:B---3--:R-:W-:-:S07]  /*4270*/  FADD.FTZ R24, R105, R24 ;  /* 0x0000001869187221 */ /* 0x008fce0000010000 */
[----:B------:R-:W-:Y:S08]  /*4280*/  MUFU.EX2 R128, R128 ;  /* 0x0000008000807308 */ /* 0x000ff00000000800 */
[----:B------:R-:W-:Y:S01]  /*4290*/  MUFU.EX2 R108, R108 ;  /* 0x0000006c006c7308 */ /* 0x000fe20000000800 */
[----:B-1----:R-:W-:-:S01]  /*42a0*/  FADD.FTZ R130, R42, R101 ;  /* 0x000000652a827221 */ /* 0x002fc20000010000 */
[----:B------:R-:W-:Y:S01]  /*42b0*/  F2FP.SATFINITE.E4M3.F32.PACK_AB_MERGE_C R209, R42, R35, RZ ;  /* 0x000000232ad1723e */ /* 0x000fe200048070ff */
[----:B------:R-:W-:-:S02]  /*42c0*/  IMAD.MOV.U32 R42, RZ, RZ, R87 ;  /* 0x000000ffff2a7224 */ /* 0x000fc400078e0057 */
[----:B------:R-:W-:Y:S01]  /*42d0*/  FADD.FTZ R101, R39, R130 ;  /* 0x0000008227657221 */ /* 0x000fe20000010000 */
[----:B------:R-:W-:Y:S01]  /*42e0*/  F2FP.SATFINITE.E4M3.F32.PACK_AB_MERGE_C R209, R38, R31, R209 ;  /* 0x0000001f26d1723e */ /* 0x000fe200048070d1 */
[--C-:B------:R-:W-:Y:S01]  /*42f0*/  IMAD.MOV.U32 R38, RZ, RZ, R87.reuse ;  /* 0x000000ffff267224 */ /* 0x100fe200078e0057 */
[----:B------:R-:W1:Y:S01]  /*4300*/  MUFU.EX2 R46, R46 ;  /* 0x0000002e002e7308 */ /* 0x000e620000000800 */
[--C-:B------:R-:W-:Y:S02]  /*4310*/  IMAD.MOV.U32 R35, RZ, RZ, R87.reuse ;  /* 0x000000ffff237224 */ /* 0x100fe400078e0057 */
[----:B------:R-:W-:-:S05]  /*4320*/  IMAD.MOV.U32 R31, RZ, RZ, R87 ;  /* 0x000000ffff1f7224 */ /* 0x000fca00078e0057 */
[----:B------:R-:W2:Y:S08]  /*4330*/  MUFU.EX2 R109, R109 ;  /* 0x0000006d006d7308 */ /* 0x000eb00000000800 */
[----:B------:R-:W3:Y:S01]  /*4340*/  MUFU.EX2 R112, R112 ;  /* 0x0000007000707308 */ /* 0x000ee20000000800 */
[----:B-1----:R-:W-:-:S04]  /*4350*/  FADD.FTZ R110, R46, R101 ;  /* 0x000000652e6e7221 */ /* 0x002fc80000010000 */
[----:B------:R-:W-:-:S03]  /*4360*/  FADD.FTZ R101, R75, R110 ;  /* 0x0000006e4b657221 */ /* 0x000fc60000010000 */
[----:B------:R1:W-:Y:S08]  /*4370*/  MUFU.EX2 R41, R65 ;  /* 0x0000004100297308 */ /* 0x0003f00000000800 */
[----:B------:R-:W4:Y:S01]  /*4380*/  MUFU.EX2 R106, R106 ;  /* 0x0000006a006a7308 */ /* 0x000f220000000800 */
[----:B-1----:R-:W-:-:S01]  /*4390*/  FADD.FTZ R65, R125, R24 ;  /* 0x000000187d417221 */ /* 0x002fc20000010000 */
[----:B------:R-:W-:-:S03]  /*43a0*/  F2FP.SATFINITE.E4M3.F32.PACK_AB_MERGE_C R125, R128, R125, RZ ;  /* 0x0000007d807d723e */ /* 0x000fc600048070ff */
[----:B------:R-:W-:Y:S01]  /*43b0*/  FADD.FTZ R65, R128, R65 ;  /* 0x0000004180417221 */ /* 0x000fe20000010000 */
[----:B------:R-:W-:Y:S02]  /*43c0*/  F2FP.SATFINITE.E4M3.F32.PACK_AB_MERGE_C R208, R105, R104, R125 ;  /* 0x0000006869d0723e */ /* 0x000fe4000480707d */
[----:B------:R-:W1:Y:S01]  /*43d0*/  MUFU.EX2 R113, R113 ;  /* 0x0000007100717308 */ /* 0x000e620000000800 */
[----:B------:R-:W-:-:S04]  /*43e0*/  FADD.FTZ R130, R108, R65 ;  /* 0x000000416c827221 */ /* 0x000fc80000010000 */
[----:B--2---:R-:W-:-:S03]  /*43f0*/  FADD.FTZ R65, R109, R130 ;  /* 0x000000826d417221 */ /* 0x004fc60000010000 */
[----:B------:R-:W2:Y:S01]  /*4400*/  MUFU.EX2 R88, R88 ;  /* 0x0000005800587308 */ /* 0x000ea20000000800 */
[----:B---3--:R-:W-:-:S01]  /*4410*/  FADD.FTZ R12, R112, R65 ;  /* 0x00000041700c7221 */ /* 0x008fc20000010000 */
[C---:B----4-:R-:W-:Y:S01]  /*4420*/  FADD.FTZ R20, R106.reuse, R101 ;  /* 0x000000656a147221 */ /* 0x050fe20000010000 */
[----:B------:R-:W-:Y:S01]  /*4430*/  F2FP.SATFINITE.E4M3.F32.PACK_AB_MERGE_C R211, R106, R75, RZ ;  /* 0x0000004b6ad3723e */ /* 0x000fe200048070ff */
[----:B------:R-:W-:Y:S02]  /*4440*/  IMAD.MOV.U32 R75, RZ, RZ, R87 ;  /* 0x000000ffff4b7224 */ /* 0x000fe400078e0057 */
[----:B------:R-:W-:-:S01]  /*4450*/  FADD.FTZ R21, R79, R20 ;  /* 0x000000144f157221 */ /* 0x000fc20000010000 */
[----:B------:R-:W-:Y:S01]  /*4460*/  F2FP.SATFINITE.E4M3.F32.PACK_AB_MERGE_C R211, R46, R39, R211 ;  /* 0x000000272ed3723e */ /* 0x000fe200048070d3 */
[----:B------:R-:W3:Y:S01]  /*4470*/  MUFU.EX2 R86, R86 ;  /* 0x0000005600567308 */ /* 0x000ee20000000800 */
[----:B-1----:R-:W-:-:S01]  /*4480*/  FADD.FTZ R11, R113, R12 ;  /* 0x0000000c710b7221 */ /* 0x002fc20000010000 */
[----:B------:R-:W-:Y:S01]  /*4490*/  F2FP.SATFINITE.E4M3.F32.PACK_AB_MERGE_C R112, R113, R112, RZ ;  /* 0x000000707170723e */ /* 0x000fe200048070ff */
[----:B------:R-:W-:-:S02]  /*44a0*/  IMAD.MOV.U32 R65, RZ, RZ, R87 ;  /* 0x000000ffff417224 */ /* 0x000fc400078e0057 */
[--C-:B------:R-:W-:Y:S01]  /*44b0*/  IMAD.MOV.U32 R46, RZ, RZ, R87.reuse ;  /* 0x000000ffff2e7224 */ /* 0x100fe200078e0057 */
[----:B------:R-:W-:Y:S01]  /*44c0*/  F2FP.SATFINITE.E4M3.F32.PACK_AB_MERGE_C R210, R109, R108, R112 ;  /* 0x0000006c6dd2723e */ /* 0x000fe20004807070 */
[----:B------:R-:W-:Y:S01]  /*44d0*/  IMAD.MOV.U32 R39, RZ, RZ, R87 ;  /* 0x000000ffff277224 */ /* 0x000fe200078e0057 */
[----:B------:R-:W1:Y:S01]  /*44e0*/  MUFU.EX2 R89, R89 ;  /* 0x0000005900597308 */ /* 0x000e620000000800 */
[----:B--2---:R-:W-:-:S07]  /*44f0*/  FADD.FTZ R12, R88, R11 ;  /* 0x0000000b580c7221 */ /* 0x004fce0000010000 */
        /* <DEDUP_REMOVED lines=9> */
[C---:B-1----:R-:W-:Y:S01]  /*4590*/  F2FP.SATFINITE.E4M3.F32.PACK_AB_MERGE_C R213, R94.reuse, R85, RZ ;  /* 0x000000555ed5723e */ /* 0x042fe200048070ff */
[----:B------:R-:W-:Y:S01]  /*45a0*/  FADD.FTZ R94, R94, R21 ;  /* 0x000000155e5e7221 */ /* 0x000fe20000010000 */
[----:B------:R-:W-:Y:S02]  /*45b0*/  IMAD.MOV.U32 R85, RZ, RZ, R87 ;  /* 0x000000ffff557224 */ /* 0x000fe400078e0057 */
[----:B------:R-:W-:Y:S01]  /*45c0*/  F2FP.SATFINITE.E4M3.F32.PACK_AB_MERGE_C R213, R86, R79, R213 ;  /* 0x0000004f56d5723e */ /* 0x000fe200048070d5 */
[----:B------:R-:W-:-:S01]  /*45d0*/  FADD.FTZ R21, R83, R94 ;  /* 0x0000005e53157221 */ /* 0x000fc20000010000 */
[----:B------:R-:W-:Y:S01]  /*45e0*/  IMAD.MOV.U32 R86, RZ, RZ, R87 ;  /* 0x000000ffff567224 */ /* 0x000fe200078e0057 */
[----:B------:R-:W1:Y:S01]  /*45f0*/  MUFU.EX2 R90, R90 ;  /* 0x0000005a005a7308 */ /* 0x000e620000000800 */
[----:B--2---:R-:W-:-:S01]  /*4600*/  FADD.FTZ R11, R117, R12 ;  /* 0x0000000c750b7221 */ /* 0x004fc20000010000 */
[----:B------:R-:W-:Y:S01]  /*4610*/  F2FP.SATFINITE.E4M3.F32.PACK_AB_MERGE_C R116, R117, R116, RZ ;  /* 0x000000747574723e */ /* 0x000fe200048070ff */
[----:B------:R-:W-:-:S03]  /*4620*/  IMAD.MOV.U32 R79, RZ, RZ, R87 ;  /* 0x000000ffff4f7224 */ /* 0x000fc600078e0057 */
[----:B------:R-:W-:Y:S02]  /*4630*/  F2FP.SATFINITE.E4M3.F32.PACK_AB_MERGE_C R212, R89, R88, R116 ;  /* 0x0000005859d4723e */ /* 0x000fe40004807074 */
[----:B------:R-:W2:Y:S01]  /*4640*/  MUFU.EX2 R93, R93 ;  /* 0x0000005d005d7308 */ /* 0x000ea20000000800 */
[----:B---3--:R-:W-:-:S07]  /*4650*/  FADD.FTZ R12, R92, R11 ;  /* 0x0000000b5c0c7221 */ /* 0x008fce0000010000 */
[----:B------:R-:W3:Y:S01]  /*4660*/  MUFU.EX2 R96, R96 ;  /* 0x0000006000607308 */ /* 0x000ee20000000800 */
[----:B-1----:R-:W-:-:S04]  /*4670*/  FADD.FTZ R20, R90, R21 ;  /* 0x000000155a147221 */ /* 0x002fc80000010000 */
[----:B------:R-:W-:-:S03]  /*4680*/  FADD.FTZ R21, R91, R20 ;  /* 0x000000145b157221 */ /* 0x000fc60000010000 */
[----:B------:R-:W1:Y:S01]  /*4690*/  MUFU.EX2 R98, R98 ;  /* 0x0000006200627308 */ /* 0x000e620000000800 */
[----:B--2---:R-:W-:-:S07]  /*46a0*/  FADD.FTZ R11, R93, R12 ;  /* 0x0000000c5d0b7221 */ /* 0x004fce0000010000 */
[----:B------:R-:W2:Y:S01]  /*46b0*/  MUFU.EX2 R97, R97 ;  /* 0x0000006100617308 */ /* 0x000ea20000000800 */
[----:B---3--:R-:W-:-:S07]  /*46c0*/  FADD.FTZ R12, R96, R11 ;  /* 0x0000000b600c7221 */ /* 0x008fce0000010000 */
[----:B------:R-:W3:Y:S01]  /*46d0*/  MUFU.EX2 R58, R58 ;  /* 0x0000003a003a7308 */ /* 0x000ee20000000800 */
[----:B-1----:R-:W-:-:S01]  /*46e0*/  FADD.FTZ R21, R98, R21 ;  /* 0x0000001562157221 */ /* 0x002fc20000010000 */
[----:B------:R-:W-:-:S04]  /*46f0*/  F2FP.SATFINITE.E4M3.F32.PACK_AB_MERGE_C R91, R98, R91, RZ ;  /* 0x0000005b625b723e */ /* 0x000fc800048070ff */
[----:B------:R-:W-:Y:S01]  /*4700*/  F2FP.SATFINITE.E4M3.F32.PACK_AB_MERGE_C R215, R90, R83, R91 ;  /* 0x000000535ad7723e */ /* 0x000fe2000480705b */
[----:B------:R-:W-:Y:S01]  /*4710*/  IMAD.MOV.U32 R83, RZ, RZ, R87 ;  /* 0x000000ffff537224 */ /* 0x000fe200078e0057 */
[----:B------:R-:W1:Y:S01]  /*4720*/  MUFU.EX2 R56, R56 ;  /* 0x0000003800387308 */ /* 0x000e620000000800 */
[C---:B--2---:R-:W-:Y:S01]  /*4730*/  F2FP.SATFINITE.E4M3.F32.PACK_AB_MERGE_C R96, R97.reuse, R96, RZ ;  /* 0x000000606160723e */ /* 0x044fe200048070ff */
[----:B------:R-:W-:-:S03]  /*4740*/  FADD.FTZ R97, R97, R12 ;  /* 0x0000000c61617221 */ /* 0x000fc60000010000 */
[----:B------:R-:W-:-:S03]  /*4750*/  F2FP.SATFINITE.E4M3.F32.PACK_AB_MERGE_C R214, R93, R92, R96 ;  /* 0x0000005c5dd6723e */ /* 0x000fc60004807060 */
        /* <DEDUP_REMOVED lines=9> */
[----:B-1----:R-:W-:-:S01]  /*47f0*/  FADD.FTZ R10, R62, R9 ;  /* 0x000000093e0a7221 */ /* 0x002fc20000010000 */
[----:B------:R-:W-:-:S03]  /*4800*/  F2FP.SATFINITE.E4M3.F32.PACK_AB_MERGE_C R62, R95, R62, RZ ;  /* 0x0000003e5f3e723e */ /* 0x000fc600048070ff */
[----:B------:R-:W-:Y:S01]  /*4810*/  FADD.FTZ R10, R95, R10 ;  /* 0x0000000a5f0a7221 */ /* 0x000fe20000010000 */
[----:B------:R-:W-:Y:S01]  /*4820*/  F2FP.SATFINITE.E4M3.F32.PACK_AB_MERGE_C R217, R59, R58, R62 ;  /* 0x0000003a3bd9723e */ /* 0x000fe2000480703e */
[----:B------:R-:W-:Y:S01]  /*4830*/  IMAD.MOV.U32 R62, RZ, RZ, R87 ;  /* 0x000000ffff3e7224 */ /* 0x000fe200078e0057 */
[----:B------:R-:W1:Y:S01]  /*4840*/  MUFU.EX2 R4, R4 ;  /* 0x0000000400047308 */ /* 0x000e620000000800 */
[----:B--2---:R-:W-:-:S01]  /*4850*/  FADD.FTZ R8, R60, R5 ;  /* 0x000000053c087221 */ /* 0x004fc20000010000 */
[----:B------:R-:W-:Y:S01]  /*4860*/  FADD.FTZ R5, R63, R10 ;  /* 0x0000000a3f057221 */ /* 0x000fe20000010000 */
[--C-:B------:R-:W-:Y:S02]  /*4870*/  IMAD.MOV.U32 R59, RZ, RZ, R87.reuse ;  /* 0x000000ffff3b7224 */ /* 0x100fe400078e0057 */
[----:B------:R-:W-:-:S03]  /*4880*/  IMAD.MOV.U32 R58, RZ, RZ, R87 ;  /* 0x000000ffff3a7224 */ /* 0x000fc600078e0057 */
[----:B------:R-:W2:Y:S01]  /*4890*/  MUFU.EX2 R66, R66 ;  /* 0x0000004200427308 */ /* 0x000ea20000000800 */
[C---:B---3--:R-:W-:Y:S01]  /*48a0*/  F2FP.SATFINITE.E4M3.F32.PACK_AB_MERGE_C R60, R61.reuse, R60, RZ ;  /* 0x0000003c3d3c723e */ /* 0x048fe200048070ff */
[----:B------:R-:W-:-:S03]  /*48b0*/  FADD.FTZ R61, R61, R8 ;  /* 0x000000083d3d7221 */ /* 0x000fc60000010000 */
[----:B------:R-:W-:Y:S01]  /*48c0*/  F2FP.SATFINITE.E4M3.F32.PACK_AB_MERGE_C R216, R57, R56, R60 ;  /* 0x0000003839d8723e */ /* 0x000fe2000480703c */
[----:B------:R-:W-:Y:S02]  /*48d0*/  IMAD.MOV.U32 R60, RZ, RZ, R87 ;  /* 0x000000ffff3c7224 */ /* 0x000fe400078e0057 */
[----:B------:R-:W3:Y:S01]  /*48e0*/  MUFU.EX2 R68, R68 ;  /* 0x0000004400447308 */ /* 0x000ee20000000800 */
[----:B-1----:R-:W-:-:S01]  /*48f0*/  FADD.FTZ R8, R4, R61 ;  /* 0x0000003d04087221 */ /* 0x002fc20000010000 */
[--C-:B------:R-:W-:Y:S02]  /*4900*/  IMAD.MOV.U32 R61, RZ, RZ, R87.reuse ;  /* 0x000000ffff3d7224 */ /* 0x100fe400078e0057 */
[--C-:B------:R-:W-:Y:S02]  /*4910*/  IMAD.MOV.U32 R57, RZ, RZ, R87.reuse ;  /* 0x000000ffff397224 */ /* 0x100fe400078e0057 */
[----:B------:R-:W-:Y:S02]  /*4920*/  IMAD.MOV.U32 R56, RZ, RZ, R87 ;  /* 0x000000ffff387224 */ /* 0x000fe400078e0057 */
[----:B------:R-:W1:Y:S01]  /*4930*/  MUFU.EX2 R69, R69 ;  /* 0x0000004500457308 */ /* 0x000e620000000800 */
[----:B--2---:R-:W-:-:S01]  /*4940*/  FADD.FTZ R10, R66, R5 ;  /* 0x00000005420a7221 */ /* 0x004fc20000010000 */
[----:B------:R-:W-:-:S03]  /*4950*/  FADD.FTZ R5, R41, R8 ;  /* 0x0000000829057221 */ /* 0x000fc60000010000 */
[----:B------:R-:W-:Y:S01]  /*4960*/  FADD.FTZ R9, R67, R10 ;  /* 0x0000000a43097221 */ /* 0x000fe20000010000 */
[----:B------:R-:W-:Y:S02]  /*4970*/  F2FP.SATFINITE.E4M3.F32.PACK_AB_MERGE_C R67, R32, R67, RZ ;  /* 0x000000432043723e */ /* 0x000fe400048070ff */
[----:B------:R-:W2:Y:S01]  /*4980*/  MUFU.EX2 R29, R29 ;  /* 0x0000001d001d7308 */ /* 0x000ea20000000800 */
[----:B---3--:R-:W-:-:S01]  /*4990*/  FADD.FTZ R8, R68, R5 ;  /* 0x0000000544087221 */ /* 0x008fc20000010000 */
[----:B------:R-:W-:Y:S01]  /*49a0*/  FADD.FTZ R32, R32, R9 ;  /* 0x0000000920207221 */ /* 0x000fe20000010000 */
[----:B------:R-:W-:Y:S01]  /*49b0*/  F2FP.SATFINITE.E4M3.F32.PACK_AB_MERGE_C R219, R66, R63, R67 ;  /* 0x0000003f42db723e */ /* 0x000fe20004807043 */
[--C-:B------:R-:W-:Y:S02]  /*49c0*/  IMAD.MOV.U32 R67, RZ, RZ, R87.reuse ;  /* 0x000000ffff437224 */ /* 0x100fe400078e0057 */
[--C-:B------:R-:W-:Y:S02]  /*49d0*/  IMAD.MOV.U32 R66, RZ, RZ, R87.reuse ;  /* 0x000000ffff427224 */ /* 0x100fe400078e0057 */
[----:B------:R3:W4:Y:S01]  /*49e0*/  MUFU.EX2 R24, R40 ;  /* 0x0000002800187308 */ /* 0x0007220000000800 */
[C---:B-1----:R-:W-:Y:S01]  /*49f0*/  F2FP.SATFINITE.E4M3.F32.PACK_AB_MERGE_C R68, R69.reuse, R68, RZ ;  /* 0x000000444544723e */ /* 0x042fe200048070ff */
[----:B------:R-:W-:Y:S01]  /*4a00*/  FADD.FTZ R69, R69, R8 ;  /* 0x0000000845457221 */ /* 0x000fe20000010000 */
[----:B------:R-:W-:-:S02]  /*4a10*/  IMAD.MOV.U32 R63, RZ, RZ, R87 ;  /* 0x000000ffff3f7224 */ /* 0x000fc400078e0057 */
[----:B------:R-:W-:Y:S01]  /*4a20*/  F2FP.SATFINITE.E4M3.F32.PACK_AB_MERGE_C R218, R41, R4, R68 ;  /* 0x0000000429da723e */ /* 0x000fe20004807044 */
[----:B------:R-:W-:Y:S02]  /*4a30*/  IMAD.MOV.U32 R68, RZ, RZ, R87 ;  /* 0x000000ffff447224 */ /* 0x000fe400078e0057 */
[----:B------:R-:W1:Y:S01]  /*4a40*/  MUFU.EX2 R36, R36 ;  /* 0x0000002400247308 */ /* 0x000e620000000800 */
[----:B--2---:R-:W-:-:S01]  /*4a50*/  FADD.FTZ R5, R29, R32 ;  /* 0x000000201d057221 */ /* 0x004fc20000010000 */
[--C-:B------:R-:W-:Y:S02]  /*4a60*/  IMAD.MOV.U32 R41, RZ, RZ, R87.reuse ;  /* 0x000000ffff297224 */ /* 0x100fe400078e0057 */
[--C-:B---3--:R-:W-:Y:S02]  /*4a70*/  IMAD.MOV.U32 R40, RZ, RZ, R87.reuse ;  /* 0x000000ffff287224 */ /* 0x108fe400078e0057 */
[----:B------:R-:W-:Y:S02]  /*4a80*/  IMAD.MOV.U32 R32, RZ, RZ, R87 ;  /* 0x000000ffff207224 */ /* 0x000fe400078e0057 */
[----:B------:R2:W3:Y:S01]  /*4a90*/  MUFU.EX2 R7, R64 ;  /* 0x0000004000077308 */ /* 0x0004e20000000800 */
[----:B----4-:R-:W-:-:S01]  /*4aa0*/  FADD.FTZ R8, R24, R69 ;  /* 0x0000004518087221 */ /* 0x010fc20000010000 */
[----:B------:R-:W-:-:S06]  /*4ab0*/  IMAD.MOV.U32 R69, RZ, RZ, R87 ;  /* 0x000000ffff457224 */ /* 0x000fcc00078e0057 */
[----:B------:R-:W-:Y:S01]  /*4ac0*/  MUFU.EX2 R33, R33 ;  /* 0x0000002100217308 */ /* 0x000fe20000000800 */
[----:B-1----:R-:W-:-:S01]  /*4ad0*/  FADD.FTZ R10, R36, R5 ;  /* 0x00000005240a7221 */ /* 0x002fc20000010000 */
[----:B--2---:R-:W-:-:S06]  /*4ae0*/  IMAD.MOV.U32 R64, RZ, RZ, R87 ;  /* 0x000000ffff407224 */ /* 0x004fcc00078e0057 */
[----:B------:R-:W1:Y:S01]  /*4af0*/  MUFU.EX2 R72, R72 ;  /* 0x0000004800487308 */ /* 0x000e620000000800 */
[----:B---3--:R-:W-:-:S07]  /*4b00*/  FADD.FTZ R9, R7, R8 ;  /* 0x0000000807097221 */ /* 0x008fce0000010000 */
[----:B------:R-:W2:Y:S08]  /*4b10*/  MUFU.EX2 R44, R44 ;  /* 0x0000002c002c7308 */ /* 0x000eb00000000800 */
[----:B------:R-:W3:Y:S01]  /*4b20*/  MUFU.EX2 R45, R45 ;  /* 0x0000002d002d7308 */ /* 0x000ee20000000800 */
[----:B-1----:R-:W-:Y:S01]  /*4b30*/  F2FP.SATFINITE.E4M3.F32.PACK_AB_MERGE_C R11, R72, R33, RZ ;  /* 0x00000021480b723e */ /* 0x002fe200048070ff */
[----:B------:R-:W-:-:S03]  /*4b40*/  FADD.FTZ R33, R33, R10 ;  /* 0x0000000a21217221 */ /* 0x000fc60000010000 */
[----:B------:R-:W-:Y:S01]  /*4b50*/  F2FP.SATFINITE.E4M3.F32.PACK_AB_MERGE_C R221, R36, R29, R11 ;  /* 0x0000001d24dd723e */ /* 0x000fe2000480700b */
[----:B------:R-:W-:-:S01]  /*4b60*/  FADD.FTZ R72, R72, R33 ;  /* 0x0000002148487221 */ /* 0x000fc20000010000 */
[----:B------:R-:W-:Y:S01]  /*4b70*/  IMAD.MOV.U32 R36, RZ, RZ, R87 ;  /* 0x000000ffff247224 */ /* 0x000fe200078e0057 */
[----:B------:R-:W-:Y:S01]  /*4b80*/  MUFU.EX2 R43, R43 ;  /* 0x0000002b002b7308 */ /* 0x000fe20000000800 */
[----:B--2---:R-:W-:-:S01]  /*4b90*/  FADD.FTZ R8, R44, R9 ;  /* 0x000000092c087221 */ /* 0x004fc20000010000 */
[--C-:B------:R-:W-:Y:S02]  /*4ba0*/  IMAD.MOV.U32 R33, RZ, RZ, R87.reuse ;  /* 0x000000ffff217224 */ /* 0x100fe400078e0057 */
[----:B------:R-:W-:-:S04]  /*4bb0*/  IMAD.MOV.U32 R29, RZ, RZ, R87 ;  /* 0x000000ffff1d7224 */ /* 0x000fc800078e0057 */
[----:B------:R-:W1:Y:S01]  /*4bc0*/  MUFU.EX2 R54, R54 ;  /* 0x0000003600367308 */ /* 0x000e620000000800 */
[C---:B---3--:R-:W-:Y:S01]  /*4bd0*/  F2FP.SATFINITE.E4M3.F32.PACK_AB_MERGE_C R44, R45.reuse, R44, RZ ;  /* 0x0000002c2d2c723e */ /* 0x048fe200048070ff */
[----:B------:R-:W-:-:S03]  /*4be0*/  FADD.FTZ R45, R45, R8 ;  /* 0x000000082d2d7221 */ /* 0x000fc60000010000 */
[----:B------:R-:W-:Y:S01]  /*4bf0*/  F2FP.SATFINITE.E4M3.F32.PACK_AB_MERGE_C R220, R7, R24, R44 ;  /* 0x0000001807dc723e */ /* 0x000fe2000480702c */
[--C-:B------:R-:W-:Y:S02]  /*4c00*/  IMAD.MOV.U32 R44, RZ, RZ, R87.reuse ;  /* 0x000000ffff2c7224 */ /* 0x100fe400078e0057 */
[----:B------:R-:W2:Y:S01]  /*4c10*/  MUFU.EX2 R37, R37 ;  /* 0x0000002500257308 */ /* 0x000ea20000000800 */
[----:B------:R-:W-:-:S07]  /*4c20*/  IMAD.MOV.U32 R24, RZ, RZ, R87 ;  /* 0x000000ffff187224 */ /* 0x000fce00078e0057 */
[----:B------:R-:W3:Y:S01]  /*4c30*/  MUFU.EX2 R48, R48 ;  /* 0x0000003000307308 */ /* 0x000ee20000000800 */
[----:B-1----:R-:W-:-:S07]  /*4c40*/  F2FP.SATFINITE.E4M3.F32.PACK_AB_MERGE_C R10, R54, R43, RZ ;  /* 0x0000002b360a723e */ /* 0x002fce00048070ff */
[----:B------:R-:W1:Y:S01]  /*4c50*/  MUFU.EX2 R50, R50 ;  /* 0x0000003200327308 */ /* 0x000e620000000800 */
[----:B--2---:R-:W-:-:S01]  /*4c60*/  FADD.FTZ R9, R37, R72 ;  /* 0x0000004825097221 */ /* 0x004fc20000010000 */
[----:B------:R-:W-:-:S06]  /*4c70*/  IMAD.MOV.U32 R72, RZ, RZ, R87 ;  /* 0x000000ffff487224 */ /* 0x000fcc00078e0057 */
[----:B------:R-:W2:Y:S01]  /*4c80*/  MUFU.EX2 R49, R49 ;  /* 0x0000003100317308 */ /* 0x000ea20000000800 */
[----:B---3--:R-:W-:-:S01]  /*4c90*/  FADD.FTZ R8, R48, R45 ;  /* 0x0000002d30087221 */ /* 0x008fc20000010000 */
[----:B------:R-:W-:-:S06]  /*4ca0*/  IMAD.MOV.U32 R45, RZ, RZ, R87 ;  /* 0x000000ffff2d7224 */ /* 0x000fcc00078e0057 */
[----:B------:R-:W3:Y:S01]  /*4cb0*/  MUFU.EX2 R52, R52 ;  /* 0x0000003400347308 */ /* 0x000ee20000000800 */
[C---:B-1----:R-:W-:Y:S01]  /*4cc0*/  F2FP.SATFINITE.E4M3.F32.PACK_AB_MERGE_C R223, R50.reuse, R37, R10 ;  /* 0x0000002532df723e */ /* 0x042fe2000480700a */
[----:B------:R-:W-:Y:S01]  /*4cd0*/  FADD.FTZ R50, R50, R9 ;  /* 0x0000000932327221 */ /* 0x000fe20000010000 */
[----:B------:R-:W-:-:S03]  /*4ce0*/  IMAD.MOV.U32 R37, RZ, RZ, R87 ;  /* 0x000000ffff257224 */ /* 0x000fc600078e0057 */
[----:B------:R-:W-:Y:S01]  /*4cf0*/  FADD.FTZ R43, R43, R50 ;  /* 0x000000322b2b7221 */ /* 0x000fe20000010000 */
[----:B------:R-:W-:Y:S01]  /*4d00*/  IMAD.MOV.U32 R50, RZ, RZ, R87 ;  /* 0x000000ffff327224 */ /* 0x000fe200078e0057 */
[----:B------:R-:W1:Y:S01]  /*4d10*/  MUFU.EX2 R53, R53 ;  /* 0x0000003500357308 */ /* 0x000e620000000800 */
[----:B--2---:R-:W-:-:S01]  /*4d20*/  FADD.FTZ R9, R49, R8 ;  /* 0x0000000831097221 */ /* 0x004fc20000010000 */
[----:B------:R-:W-:Y:S01]  /*4d30*/  FADD.FTZ R54, R54, R43 ;  /* 0x0000002b36367221 */ /* 0x000fe20000010000 */
[----:B------:R-:W-:-:S05]  /*4d40*/  IMAD.MOV.U32 R43, RZ, RZ, R87 ;  /* 0x000000ffff2b7224 */ /* 0x000fca00078e0057 */
[----:B------:R-:W-:Y:S01]  /*4d50*/  MUFU.EX2 R51, R51 ;  /* 0x0000003300337308 */ /* 0x000fe20000000800 */
[----:B---3--:R-:W-:-:S07]  /*4d60*/  FADD.FTZ R10, R52, R9 ;  /* 0x00000009340a7221 */ /* 0x008fce0000010000 */
[----:B------:R-:W2:Y:S01]  /*4d70*/  MUFU.EX2 R82, R82 ;  /* 0x0000005200527308 */ /* 0x000ea20000000800 */
[C---:B-1----:R-:W-:Y:S01]  /*4d80*/  F2FP.SATFINITE.E4M3.F32.PACK_AB_MERGE_C R52, R53.reuse, R52, RZ ;  /* 0x000000343534723e */ /* 0x042fe200048070ff */
[----:B------:R-:W-:-:S03]  /*4d90*/  FADD.FTZ R53, R53, R10 ;  /* 0x0000000a35357221 */ /* 0x000fc60000010000 */
[----:B------:R-:W-:Y:S01]  /*4da0*/  F2FP.SATFINITE.E4M3.F32.PACK_AB_MERGE_C R222, R49, R48, R52 ;  /* 0x0000003031de723e */ /* 0x000fe20004807034 */
[--C-:B------:R-:W-:Y:S02]  /*4db0*/  IMAD.MOV.U32 R52, RZ, RZ, R87.reuse ;  /* 0x000000ffff347224 */ /* 0x100fe400078e0057 */
[----:B------:R-:W1:Y:S01]  /*4dc0*/  MUFU.EX2 R47, R47 ;  /* 0x0000002f002f7308 */ /* 0x000e620000000800 */
[--C-:B------:R-:W-:Y:S02]  /*4dd0*/  IMAD.MOV.U32 R49, RZ, RZ, R87.reuse ;  /* 0x000000ffff317224 */ /* 0x100fe400078e0057 */
[----:B------:R-:W-:-:S05]  /*4de0*/  IMAD.MOV.U32 R48, RZ, RZ, R87 ;  /* 0x000000ffff307224 */ /* 0x000fca00078e0057 */
[----:B------:R-:W3:Y:S01]  /*4df0*/  MUFU.EX2 R100, R100 ;  /* 0x0000006400647308 */ /* 0x000ee20000000800 */
[----:B--2---:R-:W-:-:S07]  /*4e00*/  F2FP.SATFINITE.E4M3.F32.PACK_AB_MERGE_C R11, R82, R51, RZ ;  /* 0x00000033520b723e */ /* 0x004fce00048070ff */
[----:B------:R-:W2:Y:S01]  /*4e10*/  MUFU.EX2 R78, R78 ;  /* 0x0000004e004e7308 */ /* 0x000ea20000000800 */
[----:B-1----:R-:W-:-:S01]  /*4e20*/  FADD.FTZ R9, R47, R54 ;  /* 0x000000362f097221 */ /* 0x002fc20000010000 */
[----:B------:R-:W-:-:S06]  /*4e30*/  IMAD.MOV.U32 R54, RZ, RZ, R87 ;  /* 0x000000ffff367224 */ /* 0x000fcc00078e0057 */
[----:B------:R-:W1:Y:S01]  /*4e40*/  MUFU.EX2 R25, R25 ;  /* 0x0000001900197308 */ /* 0x000e620000000800 */
[----:B---3--:R-:W-:-:S01]  /*4e50*/  FADD.FTZ R10, R100, R53 ;  /* 0x00000035640a7221 */ /* 0x008fc20000010000 */
[----:B------:R-:W-:-:S06]  /*4e60*/  IMAD.MOV.U32 R53, RZ, RZ, R87 ;  /* 0x000000ffff357224 */ /* 0x000fcc00078e0057 */
[----:B------:R-:W3:Y:S01]  /*4e70*/  MUFU.EX2 R28, R28 ;  /* 0x0000001c001c7308 */ /* 0x000ee20000000800 */
[C---:B--2---:R-:W-:Y:S01]  /*4e80*/  F2FP.SATFINITE.E4M3.F32.PACK_AB_MERGE_C R225, R78.reuse, R47, R11 ;  /* 0x0000002f4ee1723e */ /* 0x044fe2000480700b */
[----:B------:R-:W-:Y:S01]  /*4e90*/  FADD.FTZ R78, R78, R9 ;  /* 0x000000094e4e7221 */ /* 0x000fe20000010000 */
[----:B------:R-:W-:-:S03]  /*4ea0*/  IMAD.MOV.U32 R47, RZ, RZ, R87 ;  /* 0x000000ffff2f7224 */ /* 0x000fc600078e0057 */
[----:B------:R-:W-:Y:S01]  /*4eb0*/  FADD.FTZ R51, R51, R78 ;  /* 0x0000004e33337221 */ /* 0x000fe20000010000 */
[----:B------:R-:W-:Y:S01]  /*4ec0*/  IMAD.MOV.U32 R78, RZ, RZ, R87 ;  /* 0x000000ffff4e7224 */ /* 0x000fe200078e0057 */
[----:B------:R2:W4:Y:S01]  /*4ed0*/  MUFU.EX2 R5, R70 ;  /* 0x0000004600057308 */ /* 0x0005220000000800 */
[----:B-1----:R-:W-:-:S01]  /*4ee0*/  FADD.FTZ R9, R25, R10 ;  /* 0x0000000a19097221 */ /* 0x002fc20000010000 */
[----:B------:R-:W-:Y:S01]  /*4ef0*/  FADD.FTZ R82, R82, R51 ;  /* 0x0000003352527221 */ /* 0x000fe20000010000 */
[----:B------:R-:W-:-:S05]  /*4f00*/  IMAD.MOV.U32 R51, RZ, RZ, R87 ;  /* 0x000000ffff337224 */ /* 0x000fca00078e0057 */
[----:B------:R-:W-:Y:S01]  /*4f10*/  MUFU.EX2 R73, R73 ;  /* 0x0000004900497308 */ /* 0x000fe20000000800 */
[----:B---3--:R-:W-:-:S01]  /*4f20*/  FADD.FTZ R10, R28, R9 ;  /* 0x000000091c0a7221 */ /* 0x008fc20000010000 */
[----:B--2---:R-:W-:-:S06]  /*4f30*/  IMAD.MOV.U32 R70, RZ, RZ, R87 ;  /* 0x000000ffff467224 */ /* 0x004fcc00078e0057 */
[----:B------:R-:W1:Y:S01]  /*4f40*/  MUFU.EX2 R76, R76 ;  /* 0x0000004c004c7308 */ /* 0x000e620000000800 */
[----:B----4-:R-:W-:-:S01]  /*4f50*/  FADD.FTZ R10, R5, R10 ;  /* 0x0000000a050a7221 */ /* 0x010fc20000010000 */
[----:B------:R-:W-:-:S04]  /*4f60*/  F2FP.SATFINITE.E4M3.F32.PACK_AB_MERGE_C R28, R5, R28, RZ ;  /* 0x0000001c051c723e */ /* 0x000fc800048070ff */
[----:B------:R-:W-:Y:S01]  /*4f70*/  F2FP.SATFINITE.E4M3.F32.PACK_AB_MERGE_C R224, R25, R100, R28 ;  /* 0x0000006419e0723e */ /* 0x000fe2000480701c */
[--C-:B------:R-:W-:Y:S01]  /*4f80*/  IMAD.MOV.U32 R28, RZ, RZ, R87.reuse ;  /* 0x000000ffff1c7224 */ /* 0x100fe200078e0057 */
        /* <DEDUP_REMOVED lines=8> */
[----:B---3--:R-:W-:-:S07]  /*5010*/  FADD.FTZ R5, R71, R10 ;  /* 0x0000000a47057221 */ /* 0x008fce0000010000 */
[----:B------:R-:W3:Y:S01]  /*5020*/  MUFU.EX2 R102, R102 ;  /* 0x0000006600667308 */ /* 0x000ee20000000800 */
[C---:B-1----:R-:W-:Y:S01]  /*5030*/  F2FP.SATFINITE.E4M3.F32.PACK_AB_MERGE_C R227, R74.reuse, R55, R4 ;  /* 0x000000374ae3723e */ /* 0x042fe20004807004 */
[----:B------:R-:W-:Y:S01]  /*5040*/  FADD.FTZ R74, R74, R9 ;  /* 0x000000094a4a7221 */ /* 0x000fe20000010000 */
[----:B------:R-:W-:-:S03]  /*5050*/  IMAD.MOV.U32 R55, RZ, RZ, R87 ;  /* 0x000000ffff377224 */ /* 0x000fc600078e0057 */
[----:B------:R-:W-:Y:S01]  /*5060*/  FADD.FTZ R73, R73, R74 ;  /* 0x0000004a49497221 */ /* 0x000fe20000010000 */
[----:B------:R-:W-:Y:S01]  /*5070*/  IMAD.MOV.U32 R74, RZ, RZ, R87 ;  /* 0x000000ffff4a7224 */ /* 0x000fe200078e0057 */
[----:B------:R-:W1:Y:S01]  /*5080*/  MUFU.EX2 R103, R103 ;  /* 0x0000006700677308 */ /* 0x000e620000000800 */
[----:B--2---:R-:W-:-:S04]  /*5090*/  FADD.FTZ R5, R8, R5 ;  /* 0x0000000508057221 */ /* 0x004fc80000010000 */
[----:B---3--:R-:W-:Y:S01]  /*50a0*/  FADD.FTZ R4, R102, R5 ;  /* 0x0000000566047221 */ /* 0x008fe20000010000 */
[----:B------:R-:W-:-:S01]  /*50b0*/  FADD.FTZ R5, R76, R73 ;  /* 0x000000494c057221 */ /* 0x000fc20000010000 */
[--C-:B------:R-:W-:Y:S02]  /*50c0*/  IMAD.MOV.U32 R76, RZ, RZ, R87.reuse ;  /* 0x000000ffff4c7224 */ /* 0x100fe400078e0057 */
[----:B------:R-:W-:Y:S01]  /*50d0*/  IMAD.MOV.U32 R73, RZ, RZ, R87 ;  /* 0x000000ffff497224 */ /* 0x000fe200078e0057 */
[C---:B-1----:R-:W-:Y:S01]  /*50e0*/  F2FP.SATFINITE.E4M3.F32.PACK_AB_MERGE_C R7, R103.reuse, R102, RZ ;  /* 0x000000666707723e */ /* 0x042fe200048070ff */
[----:B------:R-:W-:-:S03]  /*50f0*/  FADD.FTZ R4, R103, R4 ;  /* 0x0000000467047221 */ /* 0x000fc60000010000 */
[----:B------:R-:W-:Y:S01]  /*5100*/  F2FP.SATFINITE.E4M3.F32.PACK_AB_MERGE_C R226, R8, R71, R7 ;  /* 0x0000004708e2723e */ /* 0x000fe20004807007 */
[----:B------:R-:W-:Y:S01]  /*5110*/  IMAD.MOV.U32 R71, RZ, RZ, R87 ;  /* 0x000000ffff477224 */ /* 0x000fe200078e0057 */
[----:B------:R-:W-:Y:S06]  /*5120*/  @!P1 BRA `(.L_x_15) ;  /* 0x0000003800109947 */ /* 0x000fec0003800000 */
[----:B------:R-:W-:Y:S01]  /*5130*/  IMAD.MOV.U32 R8, RZ, RZ, R3 ;  /* 0x000000ffff087224 */ /* 0x000fe200078e0003 */
[----:B------:R-:W-:Y:S01]  /*5140*/  CS2R R86, SRZ ;  /* 0x0000000000567805 */ /* 0x000fe2000001ff00 */
[----:B------:R-:W-:Y:S01]  /*5150*/  IMAD.MOV.U32 R7, RZ, RZ, R6 ;  /* 0x000000ffff077224 */ /* 0x000fe200078e0006 */
[----:B------:R-:W-:Y:S02]  /*5160*/  CS2R R84, SRZ ;  /* 0x0000000000547805 */ /* 0x000fe4000001ff00 */
[----:B------:R-:W-:Y:S02]  /*5170*/  CS2R R82, SRZ ;  /* 0x0000000000527805 */ /* 0x000fe4000001ff00 */
[----:B------:R-:W-:Y:S02]  /*5180*/  CS2R R80, SRZ ;  /* 0x0000000000507805 */ /* 0x000fe4000001ff00 */
[----:B------:R-:W-:Y:S02]  /*5190*/  CS2R R78, SRZ ;  /* 0x00000000004e7805 */ /* 0x000fe4000001ff00 */
[----:B------:R-:W-:-:S02]  /*51a0*/  CS2R R76, SRZ ;  /* 0x00000000004c7805 */ /* 0x000fc4000001ff00 */
[----:B------:R-:W-:Y:S02]  /*51b0*/  CS2R R74, SRZ ;  /* 0x00000000004a7805 */ /* 0x000fe4000001ff00 */
        /* <DEDUP_REMOVED lines=24> */
[----:B------:R-:W-:Y:S01]  /*5340*/  CS2R R24, SRZ ;  /* 0x0000000000187805 */ /* 0x000fe2000001ff00 */
[----:B------:R-:W-:Y:S01]  /*5350*/  UIADD3 UR54, UR54, -0x2, URZ ;  /* 0xfffffffe36367890 */ /* 0x000fe2000fffe03f */
[----:B------:R-:W-:Y:S01]  /*5360*/  UMOV UR56, UR36 ;  /* 0x0000002400387c82 */ /* 0x000fe20008000000 */
[----:B------:R-:W-:-:S10]  /*5370*/  UMOV UR55, UR49 ;  /* 0x0000003100377c82 */ /* 0x000fd40008000000 */
.L_x_25:
[----:B------:R-:W-:Y:S01]  /*5380*/  ISETP.NE.AND P2, PT, RZ, UR41, PT ;  /* 0x00000029ff007c0c */ /* 0x000fe2000bf45270 */
[----:B------:R-:W-:-:S04]  /*5390*/  UISETP.NE.AND UP0, UPT, UR55, 0x1, UPT ;  /* 0x000000013700788c */ /* 0x000fc8000bf05270 */
[----:B------:R-:W-:-:S04]  /*53a0*/  USEL UR36, URZ, 0x1, UP0 ;  /* 0x000000013f247887 */ /* 0x000fc80008000000 */
[----:B------:R-:W-:-:S04]  /*53b0*/  ULOP3.LUT UR36, UR56, UR36, URZ, 0x3c, !UPT ;  /* 0x0000002438247292 */ /* 0x000fc8000f8e3c3f */
[----:B------:R-:W-:Y:S08]  /*53c0*/  @P2 BRA `(.L_x_16) ;  /* 0x0000000000382947 */ /* 0x000ff00003800000 */
[----:B------:R-:W-:Y:S05]  /*53d0*/  @!P0 BRA `(.L_x_17) ;  /* 0x0000000000048947 */ /* 0x000fea0003800000 */
[----:B------:R-:W-:Y:S01]  /*53e0*/  BPT.TRAP 0x1 ;  /* 0x000000040000795c */ /* 0x000fe20000300000 */
.L_x_17:
[----:B------:R-:W-:Y:S01]  /*53f0*/  UIADD3 UR6, UR55, 0x1, URZ ;  /* 0x0000000137067890 */ /* 0x000fe2000fffe03f */
[----:B------:R-:W-:-:S03]  /*5400*/  IMAD.U32 R3, RZ, RZ, UR36 ;  /* 0x00000024ff037e24 */ /* 0x000fc6000f8e00ff */
[----:B------:R-:W-:Y:S02]  /*5410*/  UISETP.NE.AND UP0, UPT, UR6, 0x2, UPT ;  /* 0x000000020600788c */ /* 0x000fe4000bf05270 */
[----:B------:R-:W-:Y:S02]  /*5420*/  SHF.L.U32 R3, R3, 0x1f, RZ ;  /* 0x0000001f03037819 */ /* 0x000fe400000006ff */
[----:B------:R-:W-:-:S04]  /*5430*/  USEL UR6, UR6, URZ, UP0 ;  /* 0x0000003f06067287 */ /* 0x000fc80008000000 */
[----:B------:R-:W-:-:S09]  /*5440*/  ULEA UR6, UR6, UR38, 0x3 ;  /* 0x0000002606067291 */ /* 0x000fd2000f8e183f */
[----:B------:R1:W2:Y:S01]  /*5450*/  SYNCS.PHASECHK.TRANS64.TRYWAIT P1, [UR6+0x2e830], R3 ;  /* 0x02e83003ff0075a7 */ /* 0x0002a20008020146 */
[----:B------:R-:W-:Y:S05]  /*5460*/  @!P0 BRA `(.L_x_18) ;  /* 0x0000000000048947 */ /* 0x000fea0003800000 */
[----:B------:R-:W-:Y:S01]  /*5470*/  BPT.TRAP 0x1 ;  /* 0x000000040000795c */ /* 0x000fe20000300000 */
.L_x_18:
[----:B--2---:R-:W-:Y:S05]  /*5480*/  @P1 BRA `(.L_x_16) ;  /* 0x0000000000081947 */ /* 0x004fea0003800000 */
[----:B------:R-:W2:Y:S02]  /*5490*/  SYNCS.PHASECHK.TRANS64.TRYWAIT P1, [UR6+0x2e830], R3 ;  /* 0x02e83003ff0075a7 */ /* 0x000ea40008020146 */
[----:B--2---:R-:W-:Y:S05]  /*54a0*/  @!P1 BRA `(.L_x_19) ;  /* 0x0000007c00f49947 */ /* 0x004fea0003800000 */
.L_x_16:
[----:B-12---:R-:W-:Y:S01]  /*54b0*/  VIADD R3, R18, 0x8 ;  /* 0x0000000812037836 */ /* 0x006fe20000000000 */
[----:B------:R-:W-:Y:S01]  /*54c0*/  R2UR UR57, R0 ;  /* 0x00000000003972ca */ /* 0x000fe200000e0000 */
[----:B------:R-:W-:Y:S01]  /*54d0*/  UIADD3 UR49, UR55, 0x1, URZ ;  /* 0x0000000137317890 */ /* 0x000fe2000fffe03f */
[----:B------:R-:W-:Y:S02]  /*54e0*/  UMOV UR19, 0x40000040 ;  /* 0x4000004000137882 */ /* 0x000fe40000000000 */
[----:B------:R1:W-:Y:S01]  /*54f0*/  BAR.SYNC.DEFER_BLOCKING R3, 0x100 ;  /* 0x000400030000751d */ /* 0x0003e20000010000 */
[----:B------:R-:W-:-:S04]  /*5500*/  UISETP.NE.AND UP0, UPT, UR49, 0x2, UPT ;  /* 0x000000023100788c */ /* 0x000fc8000bf05270 */
[----:B------:R-:W-:Y:S01]  /*5510*/  USEL UR49, UR49, URZ, UP0 ;  /* 0x0000003f31317287 */ /* 0x000fe20008000000 */
[----:B------:R-:W-:Y:S01]  /*5520*/  UMOV UR20, UR16 ;  /* 0x0000001000147c82 */ /* 0x000fe20008000000 */
[----:B------:R-:W-:Y:S02]  /*5530*/  UMOV UR21, UR17 ;  /* 0x0000001100157c82 */ /* 0x000fe40008000000 */
[----:B------:R-:W-:Y:S01]  /*5540*/  UIMAD UR57, UR49, 0x700, UR57 ;  /* 0x00000700313978a4 */ /* 0x000fe2000f8e0239 */
[----:B------:R-:W-:Y:S01]  /*5550*/  UMOV UR23, 0x40000040 ;  /* 0x4000004000177882 */ /* 0x000fe20000000000 */
[----:B------:R-:W-:Y:S02]  /*5560*/  UMOV UR24, UR16 ;  /* 0x0000001000187c82 */ /* 0x000fe40008000000 */
[----:B------:R-:W-:Y:S02]  /*5570*/  UIADD3 UR22, UR57, 0x100, URZ ;  /* 0x0000010039167890 */ /* 0x000fe4000fffe03f */
[----:B------:R-:W-:-:S02]  /*5580*/  UIADD3 UR26, UR57, 0x200, URZ ;  /* 0x00000200391a7890 */ /* 0x000fc4000fffe03f */
[----:B------:R-:W-:Y:S01]  /*5590*/  UMOV UR18, UR57 ;  /* 0x0000003900127c82 */ /* 0x000fe20008000000 */
[----:B------:R-:W-:Y:S01]  /*55a0*/  UMOV UR25, UR17 ;  /* 0x0000001100197c82 */ /* 0x000fe20008000000 */
[----:B------:R-:W-:Y:S01]  /*55b0*/  UMOV UR27, 0x40000040 ;  /* 0x40000040001b7882 */ /* 0x000fe20000000000 */
[----:B------:R-:W-:Y:S01]  /*55c0*/  UIADD3 UR30, UR57, 0x300, URZ ;  /* 0x00000300391e7890 */ /* 0x000fe2000fffe03f */
[----:B------:R-:W-:Y:S01]  /*55d0*/  UMOV UR28, UR16 ;  /* 0x00000010001c7c82 */ /* 0x000fe20008000000 */
[----:B------:R-:W-:Y:S01]  /*55e0*/  UMOV UR29, UR17 ;  /* 0x00000011001d7c82 */ /* 0x000fe20008000000 */
[----:B------:R-:W-:Y:S01]  /*55f0*/  WARPGROUP.ARRIVE ;  /* 0x00000000000079c5 */ /* 0x000fe20000000000 */
[----:B------:R-:W-:Y:S01]  /*5600*/  UMOV UR31, 0x40000040 ;  /* 0x40000040001f7882 */ /* 0x000fe20000000000 */
[----:B------:R-:W-:Y:S01]  /*5610*/  UIADD3 UR34, UR57, 0x400, URZ ;  /* 0x0000040039227890 */ /* 0x000fe2000fffe03f */
[----:B------:R-:W-:Y:S01]  /*5620*/  UMOV UR32, UR16 ;  /* 0x0000001000207c82 */ /* 0x000fe20008000000 */
[----:B------:R-:W-:-:S02]  /*5630*/  UMOV UR33, UR17 ;  /* 0x0000001100217c82 */ /* 0x000fc40008000000 */
[----:B------:R-:W-:Y:S01]  /*5640*/  QGMMA.64x32x32.F32.E4M3.E4M3 R184, gdesc[UR16], RZ, !UPT, gsb0 ;  /* 0x0060000010b879f3 */ /* 0x000fe2000c0008ff */
[----:B------:R-:W-:Y:S01]  /*5650*/  UMOV UR35, 0x40000040 ;  /* 0x4000004000237882 */ /* 0x000fe20000000000 */
[----:B------:R-:W-:Y:S01]  /*5660*/  UIADD3 UR18, UR57, 0x500, URZ ;  /* 0x0000050039127890 */ /* 0x000fe2000fffe03f */
[----:B------:R-:W-:Y:S01]  /*5670*/  UMOV UR19, 0x40000040 ;  /* 0x4000004000137882 */ /* 0x000fe20000000000 */
[----:B------:R-:W-:Y:S01]  /*5680*/  UIADD3 UR6, UR57, 0x600, URZ ;  /* 0x0000060039067890 */ /* 0x000fe2000fffe03f */
[----:B------:R-:W-:Y:S01]  /*5690*/  UMOV UR7, 0x40000040 ;  /* 0x4000004000077882 */ /* 0x000fe20000000000 */
[----:B------:R-:W-:Y:S01]  /*56a0*/  UIADD3 UR10, UR57, 0x602, URZ ;  /* 0x00000602390a7890 */ /* 0x000fe2000fffe03f */
[----:B------:R-:W-:Y:S01]  /*56b0*/  UMOV UR11, 0x40000040 ;  /* 0x40000040000b7882 */ /* 0x000fe20000000000 */
[----:B------:R-:W-:Y:S01]  /*56c0*/  UIADD3 UR14, UR57, 0x6, URZ ;  /* 0x00000006390e7890 */ /* 0x000fe2000fffe03f */
[----:B------:R-:W-:Y:S01]  /*56d0*/  UMOV UR15, 0x40000040 ;  /* 0x40000040000f7882 */ /* 0x000fe20000000000 */
[----:B------:R-:W-:-:S02]  /*56e0*/  WARPGROUP.DEPBAR.LE gsb0, 0x0 ;  /* 0x00008000000079c5 */ /* 0x000fc40000010000 */
[----:B------:R-:W-:-:S06]  /*56f0*/  WARPGROUP.ARRIVE ;  /* 0x00000000000079c5 */ /* 0x000fcc0000000000 */
[----:B------:R-:W-:Y:S01]  /*5700*/  QGMMA.64x32x32.F32.E4M3.E4M3 R168, gdesc[UR20], RZ, !UPT, gsb0 ;  /* 0x0060000014a879f3 */ /* 0x000fe2000c0008ff */
[----:B------:R-:W-:Y:S01]  /*5710*/  UIADD3 UR22, UR57, 0x102, URZ ;  /* 0x0000010239167890 */ /* 0x000fe2000fffe03f */
[----:B------:R-:W-:Y:S01]  /*5720*/  UMOV UR20, UR4 ;  /* 0x0000000400147c82 */ /* 0x000fe20008000000 */
[----:B------:R-:W-:Y:S01]  /*5730*/  UMOV UR21, UR5 ;  /* 0x0000000500157c82 */ /* 0x000fe20008000000 */
[----:B------:R-:W-:Y:S01]  /*5740*/  UMOV UR23, 0x40000040 ;  /* 0x4000004000177882 */ /* 0x000fe20000000000 */
[----:B------:R-:W-:Y:S02]  /*5750*/  WARPGROUP.DEPBAR.LE gsb0, 0x0 ;  /* 0x00008000000079c5 */ /* 0x000fe40000010000 */
        /* <DEDUP_REMOVED lines=38> */
[----:B------:R-:W-:Y:S01]  /*59c0*/  UMOV UR20, UR8 ;  /* 0x0000000800147c82 */ /* 0x000fe20008000000 */
[----:B------:R-:W-:Y:S01]  /*59d0*/  UMOV UR21, UR9 ;  /* 0x0000000900157c82 */ /* 0x000fe20008000000 */
        /* <DEDUP_REMOVED lines=31> */
[----:B------:R-:W-:Y:S02]  /*5bd0*/  UIADD3 UR6, UR57, 0x604, URZ ;  /* 0x0000060439067890 */ /* 0x000fe4000fffe03f */
        /* <DEDUP_REMOVED lines=46> */
[----:B------:R-:W-:Y:S01]  /*5ec0*/  UIADD3 UR57, UR57, 0x606, URZ ;  /* 0x0000060639397890 */ /* 0x000fe2000fffe03f */
[----:B------:R-:W-:Y:S02]  /*5ed0*/  WARPGROUP.DEPBAR.LE gsb0, 0x0 ;  /* 0x00008000000079c5 */ /* 0x000fe40000010000 */
[----:B------:R-:W-:-:S06]  /*5ee0*/  WARPGROUP.ARRIVE ;  /* 0x00000000000079c5 */ /* 0x000fcc0000000000 */
[----:B------:R-:W-:Y:S03]  /*5ef0*/  QGMMA.64x32x32.F32.E4M3.E4M3 R168, gdesc[UR20], R168, gsb0 ;  /* 0x0060000014a879f3 */ /* 0x000fe600080008a8 */
        /* <DEDUP_REMOVED lines=18> */
[----:B-1----:R-:W-:Y:S05]  /*6020*/  @P2 BRA `(.L_x_20) ;  /* 0x00000000002c2947 */ /* 0x002fea0003800000 */
[----:B------:R-:W-:Y:S05]  /*6030*/  @!P0 BRA `(.L_x_21) ;  /* 0x0000000000048947 */ /* 0x000fea0003800000 */
[----:B------:R-:W-:Y:S01]  /*6040*/  BPT.TRAP 0x1 ;  /* 0x000000040000795c */ /* 0x000fe20000300000 */
.L_x_21:
[----:B------:R-:W-:Y:S01]  /*6050*/  ULEA UR6, UR55, UR38, 0x3 ;  /* 0x0000002637067291 */ /* 0x000fe2000f8e183f */
[----:B------:R-:W-:-:S05]  /*6060*/  IMAD.U32 R3, RZ, RZ, UR56 ;  /* 0x00000038ff037e24 */ /* 0x000fca000f8e00ff */
[----:B------:R-:W-:-:S04]  /*6070*/  SHF.L.U32 R3, R3, 0x1f, RZ ;  /* 0x0000001f03037819 */ /* 0x000fc800000006ff */
[----:B------:R1:W2:Y:S01]  /*6080*/  SYNCS.PHASECHK.TRANS64.TRYWAIT P1, [UR6+0x2e850], R3 ;  /* 0x02e85003ff0075a7 */ /* 0x0002a20008020146 */
[----:B------:R-:W-:Y:S05]  /*6090*/  @!P0 BRA `(.L_x_22) ;  /* 0x0000000000048947 */ /* 0x000fea0003800000 */
[----:B------:R-:W-:Y:S01]  /*60a0*/  BPT.TRAP 0x1 ;  /* 0x000000040000795c */ /* 0x000fe20000300000 */
.L_x_22:
[----:B--2---:R-:W-:Y:S05]  /*60b0*/  @P1 BRA `(.L_x_20) ;  /* 0x0000000000081947 */ /* 0x004fea0003800000 */
[----:B------:R-:W2:Y:S02]  /*60c0*/  SYNCS.PHASECHK.TRANS64.TRYWAIT P1, [UR6+0x2e850], R3 ;  /* 0x02e85003ff0075a7 */ /* 0x000ea40008020146 */
[----:B--2---:R-:W-:Y:S05]  /*60d0*/  @!P1 BRA `(.L_x_23) ;  /* 0x0000007400009947 */ /* 0x004fea0003800000 */
.L_x_20:
[----:B------:R-:W-:Y:S01]  /*60e0*/  UIADD3 UR6, UR38, 0x400, URZ ;  /* 0x0000040026067890 */ /* 0x000fe2000fffe03f */
[----:B------:R-:W-:Y:S01]  /*60f0*/  WARPGROUP.ARRIVE ;  /* 0x00000000000079c5 */ /* 0x000fe20000000000 */
[----:B------:R-:W-:Y:S01]  /*6100*/  UMOV UR7, 0xc0000010 ;  /* 0xc000001000077882 */ /* 0x000fe20000000000 */
[----:B--2---:R-:W-:Y:S01]  /*6110*/  FMNMX.FTZ R6, R184, R7, !PT ;  /* 0x00000007b8067209 */ /* 0x004fe20007810000 */
[----:B------:R-:W-:Y:S01]  /*6120*/  USHF.R.U32.HI UR6, URZ, 0x4, UR6 ;  /* 0x000000043f067899 */ /* 0x000fe20008011606 */
[----:B------:R-:W-:Y:S02]  /*6130*/  FMNMX.FTZ R10, R186, R8, !PT ;  /* 0x00000008ba0a7209 */ /* 0x000fe40007810000 */
[----:B------:R-:W2:Y:S01]  /*6140*/  S2R R229, SR_TID.X ;  /* 0x0000000000e57919 */ /* 0x000ea20000002100 */
[----:B-1----:R-:W-:Y:S01]  /*6150*/  FMNMX.FTZ R3, R185, R6, !PT ;  /* 0x00000006b9037209 */ /* 0x002fe20007810000 */
[----:B------:R-:W-:Y:S01]  /*6160*/  ULOP3.LUT UR6, UR6, 0x3fff, URZ, 0xc0, !UPT ;  /* 0x00003fff06067892 */ /* 0x000fe2000f8ec03f */
[----:B------:R-:W-:-:S02]  /*6170*/  FMNMX.FTZ R9, R187, R10, !PT ;  /* 0x0000000abb097209 */ /* 0x000fc40007810000 */
[----:B------:R-:W-:Y:S01]  /*6180*/  FMNMX.FTZ R6, R188, R3, !PT ;  /* 0x00000003bc067209 */ /* 0x000fe20007810000 */
[----:B------:R-:W-:Y:S01]  /*6190*/  ULOP3.LUT UR6, UR6, 0x10000, URZ, 0xfc, !UPT ;  /* 0x0001000006067892 */ /* 0x000fe2000f8efc3f */
[----:B------:R-:W-:Y:S02]  /*61a0*/  FMNMX.FTZ R10, R190, R9, !PT ;  /* 0x00000009be0a7209 */ /* 0x000fe40007810000 */
[----:B------:R-:W-:Y:S01]  /*61b0*/  FMNMX.FTZ R3, R189, R6, !PT ;  /* 0x00000006bd037209 */ /* 0x000fe20007810000 */
[----:B------:R-:W-:Y:S01]  /*61c0*/  UIMAD UR10, UR55, 0x700, UR6 ;  /* 0x00000700370a78a4 */ /* 0x000fe2000f8e0206 */
[----:B------:R-:W-:Y:S02]  /*61d0*/  FMNMX.FTZ R9, R191, R10, !PT ;  /* 0x0000000abf097209 */ /* 0x000fe40007810000 */
[----:B------:R-:W-:Y:S02]  /*61e0*/  FMNMX.FTZ R6, R192, R3, !PT ;  /* 0x00000003c0067209 */ /* 0x000fe40007810000 */
[----:B------:R-:W-:-:S02]  /*61f0*/  FMNMX.FTZ R10, R194, R9, !PT ;  /* 0x00000009c20a7209 */ /* 0x000fc40007810000 */
[----:B------:R-:W-:Y:S01]  /*6200*/  UMOV UR6, UR10 ;  /* 0x0000000a00067c82 */ /* 0x000fe20008000000 */
[----:B------:R-:W-:Y:S01]  /*6210*/  FMNMX.FTZ R3, R193, R6, !PT ;  /* 0x00000006c1037209 */ /* 0x000fe20007810000 */
[----:B------:R-:W-:Y:S01]  /*6220*/  QGMMA.64x128x32.F32.E4M3.E4M3 R24, R200, gdesc[UR4], R24, gsb0 ;  /* 0x01e00004c8187df3 */ /* 0x000fe20008000818 */
[----:B------:R-:W-:Y:S01]  /*6230*/  UIADD3 UR6, UR10, 0x100, URZ ;  /* 0x000001000a067890 */ /* 0x000fe2000fffe03f */
[----:B------:R-:W-:Y:S01]  /*6240*/  FMNMX.FTZ R9, R195, R10, !PT ;  /* 0x0000000ac3097209 */ /* 0x000fe20007810000 */
[----:B------:R-:W-:Y:S01]  /*6250*/  UMOV UR7, 0xc0000010 ;  /* 0xc000001000077882 */ /* 0x000fe20000000000 */
[----:B------:R-:W-:Y:S02]  /*6260*/  FMNMX.FTZ R6, R196, R3, !PT ;  /* 0x00000003c4067209 */ /* 0x000fe40007810000 */
[----:B------:R-:W-:Y:S02]  /*6270*/  FMNMX.FTZ R10, R198, R9, !PT ;  /* 0x00000009c60a7209 */ /* 0x000fe40007810000 */
[----:B------:R-:W-:-:S02]  /*6280*/  FMNMX.FTZ R3, R197, R6, !PT ;  /* 0x00000006c5037209 */ /* 0x000fc40007810000 */
[----:B------:R-:W-:Y:S02]  /*6290*/  FMNMX.FTZ R9, R199, R10, !PT ;  /* 0x0000000ac7097209 */ /* 0x000fe40007810000 */
[----:B------:R-:W-:Y:S02]  /*62a0*/  FMNMX.FTZ R6, R168, R3, !PT ;  /* 0x00000003a8067209 */ /* 0x000fe40007810000 */
[----:B------:R-:W-:Y:S02]  /*62b0*/  FMNMX.FTZ R10, R170, R9, !PT ;  /* 0x00000009aa0a7209 */ /* 0x000fe40007810000 */
        /* <DEDUP_REMOVED lines=62> */
[----:B------:R-:W-:Y:S01]  /*66a0*/  FMNMX.FTZ R6, R104, R3, !PT ;  /* 0x0000000368067209 */ /* 0x000fe20007810000 */
[----:B------:R-:W-:-:S02]  /*66b0*/  WARPGROUP.DEPBAR.LE gsb0, 0x0 ;  /* 0x00008000000079c5 */ /* 0x000fc40000010000 */
[----:B------:R-:W-:Y:S01]  /*66c0*/  WARPGROUP.ARRIVE ;  /* 0x00000000000079c5 */ /* 0x000fe20000000000 */
[----:B------:R-:W-:Y:S02]  /*66d0*/  FMNMX.FTZ R3, R105, R6, !PT ;  /* 0x0000000669037209 */ /* 0x000fe40007810000 */
[----:B------:R-:W-:Y:S02]  /*66e0*/  FMNMX.FTZ R10, R106, R9, !PT ;  /* 0x000000096a0a7209 */ /* 0x000fe40007810000 */
[----:B------:R-:W-:Y:S01]  /*66f0*/  FMNMX.FTZ R6, R108, R3, !PT ;  /* 0x000000036c067209 */ /* 0x000fe20007810000 */
[----:B------:R-:W-:Y:S01]  /*6700*/  QGMMA.64x128x32.F32.E4M3.E4M3 R24, R204, gdesc[UR4], R24, gsb0 ;  /* 0x01e00004cc187df3 */ /* 0x000fe20008000818 */
[----:B------:R-:W-:Y:S01]  /*6710*/  UIADD3 UR6, UR10, 0x200, URZ ;  /* 0x000002000a067890 */ /* 0x000fe2000fffe03f */
[----:B------:R-:W-:Y:S01]  /*6720*/  FMNMX.FTZ R9, R107, R10, !PT ;  /* 0x0000000a6b097209 */ /* 0x000fe20007810000 */
[----:B------:R-:W-:Y:S01]  /*6730*/  UMOV UR7, 0xc0000010 ;  /* 0xc000001000077882 */ /* 0x000fe20000000000 */
        /* <DEDUP_REMOVED lines=26> */
[----:B--2---:R-:W-:Y:S01]  /*68e0*/  LOP3.LUT P1, RZ, R229, 0x7f, RZ, 0xc0, !PT ;  /* 0x0000007fe5ff7812 */ /* 0x004fe2000782c0ff */
[----:B------:R-:W1:Y:S01]  /*68f0*/  SHFL.BFLY PT, R6, R3, 0x2, 0x1f ;  /* 0x0c401f0003067f89 */ /* 0x000e6200000e0000 */
[----:B------:R-:W-:-:S05]  /*6900*/  FMNMX.FTZ R10, R103, R10, !PT ;  /* 0x0000000a670a7209 */ /* 0x000fca0007810000 */
[----:B------:R-:W2:Y:S01]  /*6910*/  SHFL.BFLY PT, R11, R10, 0x2, 0x1f ;  /* 0x0c401f000a0b7f89 */ /* 0x000ea200000e0000 */
[----:B-1----:R-:W-:-:S05]  /*6920*/  FMNMX.FTZ R9, R3, R6, !PT ;  /* 0x0000000603097209 */ /* 0x002fca0007810000 */
[----:B------:R-:W1:Y:S01]  /*6930*/  SHFL.BFLY PT, R6, R9, 0x1, 0x1f ;  /* 0x0c201f0009067f89 */ /* 0x000e6200000e0000 */
[----:B--2---:R-:W-:-:S05]  /*6940*/  FMNMX.FTZ R11, R10, R11, !PT ;  /* 0x0000000b0a0b7209 */ /* 0x004fca0007810000 */
[----:B------:R-:W2:Y:S01]  /*6950*/  SHFL.BFLY PT, R12, R11, 0x1, 0x1f ;  /* 0x0c201f000b0c7f89 */ /* 0x000ea200000e0000 */
[----:B-1----:R-:W-:Y:S01]  /*6960*/  FMNMX.FTZ R6, R9, R6, !PT ;  /* 0x0000000609067209 */ /* 0x002fe20007810000 */
[----:B------:R-:W-:-:S04]  /*6970*/  IMAD.U32 R9, RZ, RZ, UR40 ;  /* 0x00000028ff097e24 */ /* 0x000fc8000f8e00ff */
[C---:B------:R-:W-:Y:S01]  /*6980*/  FFMA.FTZ R9, R6.reuse, R9, -8 ;  /* 0xc100000006097423 */ /* 0x040fe20000010009 */
[----:B--2---:R-:W-:Y:S01]  /*6990*/  FMNMX.FTZ R3, R11, R12, !PT ;  /* 0x0000000c0b037209 */ /* 0x004fe20007810000 */
[----:B------:R-:W-:Y:S02]  /*69a0*/  FADD.FTZ R7, -R6, R7 ;  /* 0x0000000706077221 */ /* 0x000fe40000010100 */
[----:B------:R-:W-:-:S01]  /*69b0*/  FFMA.FTZ R10, R184, UR40, -R9 ;  /* 0x00000028b80a7c23 */ /* 0x000fc20008010809 */
[----:B------:R-:W-:Y:S02]  /*69c0*/  IMAD.U32 R184, RZ, RZ, UR40 ;  /* 0x00000028ffb87e24 */ /* 0x000fe4000f8e00ff */
[----:B------:R-:W-:-:S01]  /*69d0*/  FFMA.FTZ R11, R185, UR40, -R9 ;  /* 0x00000028b90b7c23 */ /* 0x000fc20008010809 */
[--C-:B------:R-:W-:Y:S01]  /*69e0*/  FFMA.FTZ R12, R188, UR40, -R9.reuse ;  /* 0x00000028bc0c7c23 */ /* 0x100fe20008010809 */
        /* <DEDUP_REMOVED lines=19> */
[----:B------:R-:W-:-:S02]  /*6b20*/  WARPGROUP.DEPBAR.LE gsb0, 0x0 ;  /* 0x00008000000079c5 */ /* 0x000fc40000010000 */
[----:B------:R-:W-:Y:S01]  /*6b30*/  WARPGROUP.ARRIVE ;  /* 0x00000000000079c5 */ /* 0x000fe20000000000 */
[--C-:B------:R-:W-:Y:S01]  /*6b40*/  FFMA.FTZ R164, R164, UR40, -R9.reuse ;  /* 0x00000028a4a47c23 */ /* 0x100fe20008010809 */
[----:B------:R-:W-:-:S01]  /*6b50*/  FFMA.FTZ R165, R165, UR40, -R9 ;  /* 0x00000028a5a57c23 */ /* 0x000fc20008010809 */
[--C-:B------:R-:W-:Y:S01]  /*6b60*/  FFMA.FTZ R136, R136, UR40, -R9.reuse ;  /* 0x0000002888887c23 */ /* 0x100fe20008010809 */
[----:B------:R-:W-:-:S01]  /*6b70*/  FFMA.FTZ R137, R137, UR40, -R9 ;  /* 0x0000002889897c23 */ /* 0x000fc20008010809 */
[--C-:B------:R-:W-:Y:S01]  /*6b80*/  FFMA.FTZ R140, R140, UR40, -R9.reuse ;  /* 0x000000288c8c7c23 */ /* 0x100fe20008010809 */
[----:B------:R-:W-:Y:S01]  /*6b90*/  QGMMA.64x128x32.F32.E4M3.E4M3 R24, R208, gdesc[UR4], R24, gsb0 ;  /* 0x01e00004d0187df3 */ /* 0x000fe20008000818 */
[----:B------:R-:W-:Y:S01]  /*6ba0*/  UIADD3 UR6, UR10, 0x300, URZ ;  /* 0x000003000a067890 */ /* 0x000fe2000fffe03f */
[--C-:B------:R-:W-:Y:S01]  /*6bb0*/  FFMA.FTZ R141, R141, UR40, -R9.reuse ;  /* 0x000000288d8d7c23 */ /* 0x100fe20008010809 */
[----:B------:R-:W-:Y:S01]  /*6bc0*/  UMOV UR7, 0xc0000010 ;  /* 0xc000001000077882 */ /* 0x000fe20000000000 */
        /* <DEDUP_REMOVED lines=28> */
[C---:B------:R-:W-:Y:S01]  /*6d90*/  FADD.FTZ R8, -R3.reuse, R8 ;  /* 0x0000000803087221 */ /* 0x040fe20000010100 */
[----:B------:R-:W-:-:S01]  /*6da0*/  FFMA.FTZ R101, R3, R184, -8 ;  /* 0xc100000003657423 */ /* 0x000fc200000100b8 */
[----:B------:R-:W-:Y:S01]  /*6db0*/  FMUL.FTZ R7, R7, UR40 ;  /* 0x0000002807077c20 */ /* 0x000fe20008410000 */
[----:B------:R-:W-:Y:S01]  /*6dc0*/  MUFU.EX2 R10, R10 ;  /* 0x0000000a000a7308 */ /* 0x000fe20000000800 */
[----:B------:R-:W-:Y:S01]  /*6dd0*/  FMUL.FTZ R8, R8, UR40 ;  /* 0x0000002808087c20 */ /* 0x000fe20008410000 */
        /* <DEDUP_REMOVED lines=23> */
[----:B-1----:R-:W-:-:S01]  /*6f50*/  FFMA.FTZ R4, R7, R4, R10 ;  /* 0x0000000407047223 */ /* 0x002fc2000001000a */
        /* <DEDUP_REMOVED lines=15> */
[----:B--2---:R-:W-:-:S01]  /*7050*/  FFMA.FTZ R5, R8, R5, R185 ;  /* 0x0000000508057223 */ /* 0x004fc200000100b9 */
[--C-:B------:R-:W-:Y:S01]  /*7060*/  FFMA.FTZ R123, R123, UR40, -R101.reuse ;  /* 0x000000287b7b7c23 */ /* 0x100fe20008010865 */
[----:B------:R-:W-:-:S01]  /*7070*/  FFMA.FTZ R126, R126, UR40, -R101 ;  /* 0x000000287e7e7c23 */ /* 0x000fc20008010865 */
[--C-:B------:R-:W-:Y:S01]  /*7080*/  FFMA.FTZ R127, R127, UR40, -R101.reuse ;  /* 0x000000287f7f7c23 */ /* 0x100fe20008010865 */
[----:B------:R-:W-:-:S01]  /*7090*/  FFMA.FTZ R130, R130, UR40, -R101 ;  /* 0x0000002882827c23 */ /* 0x000fc20008010865 */
[--C-:B------:R-:W-:Y:S01]  /*70a0*/  FFMA.FTZ R131, R131, UR40, -R101.reuse ;  /* 0x0000002883837c23 */ /* 0x100fe20008010865 */
[----:B------:R-:W-:-:S01]  /*70b0*/  FFMA.FTZ R134, R134, UR40, -R101 ;  /* 0x0000002886867c23 */ /* 0x000fc20008010865 */
[----:B------:R-:W2:Y:S01]  /*70c0*/  MUFU.EX2 R12, R12 ;  /* 0x0000000c000c7308 */ /* 0x000ea20000000800 */
        /* <DEDUP_REMOVED lines=16> */
[----:B--2---:R-:W-:-:S07]  /*71d0*/  FADD.FTZ R4, R12, R193 ;  /* 0x000000c10c047221 */ /* 0x004fce0000010000 */
[----:B------:R-:W2:Y:S01]  /*71e0*/  MUFU.EX2 R187, R187 ;  /* 0x000000bb00bb7308 */ /* 0x000ea20000000800 */
[----:B-1----:R-:W-:-:S07]  /*71f0*/  FADD.FTZ R192, R186, R5 ;  /* 0x00000005bac07221 */ /* 0x002fce0000010000 */
[----:B------:R-:W1:Y:S01]  /*7200*/  MUFU.EX2 R14, R14 ;  /* 0x0000000e000e7308 */ /* 0x000e620000000800 */
[----:B---3--:R-:W-:-:S07]  /*7210*/  FADD.FTZ R5, R13, R4 ;  /* 0x000000040d057221 */ /* 0x008fce0000010000 */
[----:B------:R-:W3:Y:S01]  /*7220*/  MUFU.EX2 R188, R188 ;  /* 0x000000bc00bc7308 */ /* 0x000ee20000000800 */
[----:B--2---:R-:W-:-:S07]  /*7230*/  FADD.FTZ R193, R187, R192 ;  /* 0x000000c0bbc17221 */ /* 0x004fce0000010000 */
[----:B------:R-:W2:Y:S01]  /*7240*/  MUFU.EX2 R15, R15 ;  /* 0x0000000f000f7308 */ /* 0x000ea20000000800 */
[----:B-1----:R-:W-:-:S07]  /*7250*/  FADD.FTZ R4, R14, R5 ;  /* 0x000000050e047221 */ /* 0x002fce0000010000 */
[----:B------:R-:W1:Y:S01]  /*7260*/  MUFU.EX2 R189, R189 ;  /* 0x000000bd00bd7308 */ /* 0x000e620000000800 */
[----:B---3--:R-:W-:-:S01]  /*7270*/  FADD.FTZ R192, R188, R193 ;  /* 0x000000c1bcc07221 */ /* 0x008fc20000010000 */
[----:B------:R-:W-:Y:S02]  /*7280*/  WARPGROUP.DEPBAR.LE gsb0, 0x0 ;  /* 0x00008000000079c5 */ /* 0x000fe40000010000 */
[----:B------:R-:W-:-:S04]  /*7290*/  WARPGROUP.ARRIVE ;  /* 0x00000000000079c5 */ /* 0x000fc80000000000 */
[----:B------:R-:W3:Y:S01]  /*72a0*/  MUFU.EX2 R20, R20 ;  /* 0x0000001400147308 */ /* 0x000ee20000000800 */
[----:B--2---:R-:W-:-:S01]  /*72b0*/  FADD.FTZ R5, R15, R4 ;  /* 0x000000040f057221 */ /* 0x004fc20000010000 */
[----:B------:R-:W-:Y:S01]  /*72c0*/  QGMMA.64x128x32.F32.E4M3.E4M3 R24, R212, gdesc[UR4], R24, gsb0 ;  /* 0x01e00004d4187df3 */ /* 0x000fe20008000818 */
[----:B------:R-:W-:Y:S01]  /*72d0*/  UIADD3 UR6, UR10, 0x400, URZ ;  /* 0x000004000a067890 */ /* 0x000fe2000fffe03f */
[----:B------:R-:W-:-:S04]  /*72e0*/  UMOV UR7, 0xc0000010 ;  /* 0xc000001000077882 */ /* 0x000fc80000000000 */
        /* <DEDUP_REMOVED lines=35> */
[----:B------:R-:W-:Y:S02]  /*7520*/  WARPGROUP.DEPBAR.LE gsb0, 0x0 ;  /* 0x00008000000079c5 */ /* 0x000fe40000010000 */
[----:B------:R-:W-:Y:S01]  /*7530*/  WARPGROUP.ARRIVE ;  /* 0x00000000000079c5 */ /* 0x000fe20000000000 */
[----:B--2---:R-:W-:-:S04]  /*7540*/  FADD.FTZ R4, R180, R5 ;  /* 0x00000005b4047221 */ /* 0x004fc80000010000 */
[----:B------:R-:W2:Y:S01]  /*7550*/  MUFU.EX2 R183, R183 ;  /* 0x000000b700b77308 */ /* 0x000ea20000000800 */
[----:B------:R-:W-:Y:S01]  /*7560*/  QGMMA.64x128x32.F32.E4M3.E4M3 R24, R216, gdesc[UR4], R24, gsb0 ;  /* 0x01e00004d8187df3 */ /* 0x000fe20008000818 */
[----:B------:R-:W-:Y:S01]  /*7570*/  UIADD3 UR6, UR10, 0x500, URZ ;  /* 0x000005000a067890 */ /* 0x000fe2000fffe03f */
[----:B-1----:R-:W-:Y:S01]  /*7580*/  FADD.FTZ R192, R182, R193 ;  /* 0x000000c1b6c07221 */ /* 0x002fe20000010000 */
[----:B------:R-:W-:-:S04]  /*7590*/  UMOV UR7, 0xc0000010 ;  /* 0xc000001000077882 */ /* 0x000fc80000000000 */
        /* <DEDUP_REMOVED lines=33> */
[----:B--2---:R-:W-:-:S01]  /*77b0*/  FADD.FTZ R5, R165, R4 ;  /* 0x00000004a5057221 */ /* 0x004fc20000010000 */
[----:B------:R-:W-:Y:S02]  /*77c0*/  WARPGROUP.DEPBAR.LE gsb0, 0x0 ;  /* 0x00008000000079c5 */ /* 0x000fe40000010000 */
[----:B------:R-:W-:-:S04]  /*77d0*/  WARPGROUP.ARRIVE ;  /* 0x00000000000079c5 */ /* 0x000fc80000000000 */
[----:B------:R-:W2:Y:S01]  /*77e0*/  MUFU.EX2 R138, R138 ;  /* 0x0000008a008a7308 */ /* 0x000ea20000000800 */
[----:B-1----:R-:W-:-:S01]  /*77f0*/  FADD.FTZ R193, R167, R192 ;  /* 0x000000c0a7c17221 */ /* 0x002fc20000010000 */
[----:B------:R-:W-:Y:S01]  /*7800*/  QGMMA.64x128x32.F32.E4M3.E4M3 R24, R220, gdesc[UR4], R24, gsb0 ;  /* 0x01e00004dc187df3 */ /* 0x000fe20008000818 */
[----:B------:R-:W-:Y:S01]  /*7810*/  UIADD3 UR6, UR10, 0x600, URZ ;  /* 0x000006000a067890 */ /* 0x000fe2000fffe03f */
[----:B---3--:R-:W-:-:S04]  /*7820*/  FADD.FTZ R4, R136, R5 ;  /* 0x0000000588047221 */ /* 0x008fc80000010000 */
[----:B------:R-:W1:Y:S01]  /*7830*/  MUFU.EX2 R137, R137 ;  /* 0x0000008900897308 */ /* 0x000e620000000800 */
[----:B------:R-:W-:-:S07]  /*7840*/  UMOV UR7, 0xc0000010 ;  /* 0xc000001000077882 */ /* 0x000fce0000000000 */
        /* <DEDUP_REMOVED lines=33> */
[----:B-1----:R-:W-:-:S01]  /*7a60*/  FADD.FTZ R192, R122, R193 ;  /* 0x000000c17ac07221 */ /* 0x002fc20000010000 */
[----:B------:R-:W-:Y:S02]  /*7a70*/  WARPGROUP.DEPBAR.LE gsb0, 0x0 ;  /* 0x00008000000079c5 */ /* 0x000fe40000010000 */
[----:B------:R-:W-:-:S04]  /*7a80*/  WARPGROUP.ARRIVE ;  /* 0x00000000000079c5 */ /* 0x000fc80000000000 */
[----:B------:R-:W1:Y:S01]  /*7a90*/  MUFU.EX2 R124, R124 ;  /* 0x0000007c007c7308 */ /* 0x000e620000000800 */
[----:B---3--:R-:W-:-:S01]  /*7aa0*/  FADD.FTZ R5, R121, R4 ;  /* 0x0000000479057221 */ /* 0x008fc20000010000 */
[----:B------:R-:W-:Y:S06]  /*7ab0*/  QGMMA.64x128x32.F32.E4M3.E4M3 R24, R224, gdesc[UR4], R24, gsb0 ;  /* 0x01e00004e0187df3 */ /* 0x000fec0008000818 */
        /* <DEDUP_REMOVED lines=30> */
[--C-:B------:R-:W-:Y:S01]  /*7ca0*/  FFMA.FTZ R193, R95, UR40, -R101.reuse ;  /* 0x000000285fc17c23 */ /* 0x100fe20008010865 */
[----:B------:R-:W-:-:S05]  /*7cb0*/  FFMA.FTZ R95, R98, UR40, -R101 ;  /* 0x00000028625f7c23 */ /* 0x000fca0008010865 */
[----:B------:R-:W3:Y:S01]  /*7cc0*/  MUFU.EX2 R108, R108 ;  /* 0x0000006c006c7308 */ /* 0x000ee20000000800 */
[----:B--2---:R-:W-:-:S07]  /*7cd0*/  FADD.FTZ R5, R105, R4 ;  /* 0x0000000469057221 */ /* 0x004fce0000010000 */
[----:B------:R-:W2:Y:S01]  /*7ce0*/  MUFU.EX2 R110, R110 ;  /* 0x0000006e006e7308 */ /* 0x000ea20000000800 */
[----:B-1----:R-:W-:-:S07]  /*7cf0*/  FADD.FTZ R195, R107, R192 ;  /* 0x000000c06bc37221 */ /* 0x002fce0000010000 */
[----:B------:R-:W1:Y:S01]  /*7d00*/  MUFU.EX2 R109, R109 ;  /* 0x0000006d006d7308 */ /* 0x000e620000000800 */
[----:B---3--:R-:W-:-:S01]  /*7d10*/  FADD.FTZ R4, R108, R5 ;  /* 0x000000056c047221 */ /* 0x008fc20000010000 */
[----:B------:R-:W-:-:S06]  /*7d20*/  WARPGROUP.DEPBAR.LE gsb0, 0x0 ;  /* 0x00008000000079c5 */ /* 0x000fcc0000010000 */
[----:B------:R-:W3:Y:S01]  /*7d30*/  MUFU.EX2 R111, R111 ;  /* 0x0000006f006f7308 */ /* 0x000ee20000000800 */
[----:B--2---:R-:W-:-:S07]  /*7d40*/  FADD.FTZ R192, R110, R195 ;  /* 0x000000c36ec07221 */ /* 0x004fce0000010000 */
[----:B------:R-:W2:Y:S01]  /*7d50*/  MUFU.EX2 R112, R112 ;  /* 0x0000007000707308 */ /* 0x000ea20000000800 */
[----:B-1----:R-:W-:-:S01]  /*7d60*/  FADD.FTZ R5, R109, R4 ;  /* 0x000000046d057221 */ /* 0x002fc20000010000 */
[----:B------:R-:W-:-:S06]  /*7d70*/  IADD3 R4, -R18, 0xb, RZ ;  /* 0x0000000b12047810 */ /* 0x000fcc0007ffe1ff */
        /* <DEDUP_REMOVED lines=8> */
[----:B------:R-:W-:Y:S01]  /*7e00*/  FFMA.FTZ R98, R99, UR40, -R101 ;  /* 0x0000002863627c23 */ /* 0x000fe20008010865 */
[----:B------:R-:W-:-:S05]  /*7e10*/  IMAD.U32 R99, RZ, RZ, UR49 ;  /* 0x00000031ff637e24 */ /* 0x000fca000f8e00ff */
        /* <DEDUP_REMOVED lines=10> */
[----:B------:R-:W-:Y:S01]  /*7ec0*/  @!P1 LEA R194, R99, UR38, 0x3 ;  /* 0x0000002663c29c11 */ /* 0x000fe2000f8e18ff */
[----:B------:R-:W-:-:S01]  /*7ed0*/  FFMA.FTZ R99, R102, UR40, -R101 ;  /* 0x0000002866637c23 */ /* 0x000fc20008010865 */
[----:B------:R1:W-:Y:S06]  /*7ee0*/  BAR.ARV R4, 0x100 ;  /* 0x000400040000751d */ /* 0x0003ec0000002000 */
[----:B------:R-:W4:Y:S01]  /*7ef0*/  MUFU.EX2 R89, R89 ;  /* 0x0000005900597308 */ /* 0x000f220000000800 */
[----:B---3--:R-:W-:-:S01]  /*7f00*/  FADD.FTZ R102, R88, R5 ;  /* 0x0000000558667221 */ /* 0x008fc20000010000 */
[----:B-1----:R-:W-:-:S02]  /*7f10*/  @!P1 VIADD R4, R194, 0x2e840 ;  /* 0x0002e840c2049836 */ /* 0x002fc40000000000 */
[----:B------:R-:W-:-:S01]  /*7f20*/  FFMA.FTZ R101, R103, UR40, -R101 ;  /* 0x0000002867657c23 */ /* 0x000fc20008010865 */
[----:B--2---:R-:W-:-:S03]  /*7f30*/  FADD.FTZ R192, R90, R195 ;  /* 0x000000c35ac07221 */ /* 0x004fc60000010000 */
[----:B------:R-:W1:Y:S01]  /*7f40*/  MUFU.EX2 R91, R91 ;  /* 0x0000005b005b7308 */ /* 0x000e620000000800 */
[----:B------:R-:W-:-:S04]  /*7f50*/  @!P1 PRMT R4, RZ, 0x654, R4 ;  /* 0x00000654ff049816 */ /* 0x000fc80000000004 */
[----:B------:R2:W-:Y:S03]  /*7f60*/  @!P1 SYNCS.ARRIVE.TRANS64.RED.A1T0 RZ, [R4+URZ], RZ ;  /* 0x000000ff04ff99a7 */ /* 0x0005e6000810043f */
[----:B------:R-:W3:Y:S01]  /*7f70*/  MUFU.EX2 R92, R92 ;  /* 0x0000005c005c7308 */ /* 0x000ee20000000800 */
[----:B----4-:R-:W-:-:S07]  /*7f80*/  FADD.FTZ R5, R89, R102 ;  /* 0x0000006659057221 */ /* 0x010fce0000010000 */
[----:B------:R-:W4:Y:S01]  /*7f90*/  MUFU.EX2 R94, R94 ;  /* 0x0000005e005e7308 */ /* 0x000f220000000800 */
[----:B-1----:R-:W-:-:S07]  /*7fa0*/  FADD.FTZ R195, R91, R192 ;  /* 0x000000c05bc37221 */ /* 0x002fce0000010000 */
[----:B------:R-:W1:Y:S01]  /*7fb0*/  MUFU.EX2 R93, R93 ;  /* 0x0000005d005d7308 */ /* 0x000e620000000800 */
[----:B---3--:R-:W-:-:S07]  /*7fc0*/  FADD.FTZ R102, R92, R5 ;  /* 0x000000055c667221 */ /* 0x008fce0000010000 */
[----:B------:R-:W3:Y:S01]  /*7fd0*/  MUFU.EX2 R193, R193 ;  /* 0x000000c100c17308 */ /* 0x000ee20000000800 */
[----:B----4-:R-:W-:-:S07]  /*7fe0*/  FADD.FTZ R192, R94, R195 ;  /* 0x000000c35ec07221 */ /* 0x010fce0000010000 */
        /* <DEDUP_REMOVED lines=16> */
[----:B--2---:R-:W-:-:S03]  /*80f0*/  FADD.FTZ R4, R9, R102 ;  /* 0x0000006609047221 */ /* 0x004fc60000010000 */
[----:B-1----:R-:W-:Y:S01]  /*8100*/  FADD.FTZ R5, R194, R5 ;  /* 0x00000005c2057221 */ /* 0x002fe20000010000 */
[----:B------:R-:W-:Y:S06]  /*8110*/  @!P0 BRA `(.L_x_24) ;  /* 0x0000000000048947 */ /* 0x000fec0003800000 */
[----:B------:R-:W-:Y:S01]  /*8120*/  BPT.TRAP 0x1 ;  /* 0x000000040000795c */ /* 0x000fe20000300000 */
.L_x_24:
[----:B------:R-:W-:Y:S01]  /*8130*/  ULEA UR6, UR55, UR38, 0x3 ;  /* 0x0000002637067291 */ /* 0x000fe2000f8e183f */
[----:B------:R-:W-:Y:S01]  /*8140*/  ISETP.LT.AND P1, PT, RZ, UR54, PT ;  /* 0x00000036ff007c0c */ /* 0x000fe2000bf21270 */
[----:B------:R-:W-:Y:S01]  /*8150*/  UIADD3 UR7, UR54, -0x1, URZ ;  /* 0xffffffff36077890 */ /* 0x000fe2000fffe03f */
[----:B------:R-:W-:Y:S01]  /*8160*/  F2FP.SATFINITE.E4M3.F32.PACK_AB_MERGE_C R12, R13, R12, RZ ;  /* 0x0000000c0d0c723e */ /* 0x000fe200048070ff */
[----:B------:R-:W-:Y:S01]  /*8170*/  UIADD3 UR6, UR6, 0x2e860, URZ ;  /* 0x0002e86006067890 */ /* 0x000fe2000fffe03f */
[----:B------:R-:W-:Y:S01]  /*8180*/  F2FP.SATFINITE.E4M3.F32.PACK_AB_MERGE_C R186, R187, R186, RZ ;  /* 0x000000babbba723e */ /* 0x000fe200048070ff */
[----:B------:R-:W-:Y:S01]  /*8190*/  UMOV UR56, UR36 ;  /* 0x0000002400387c82 */ /* 0x000fe20008000000 */
[----:B------:R-:W-:Y:S01]  /*81a0*/  F2FP.SATFINITE.E4M3.F32.PACK_AB_MERGE_C R20, R21, R20, RZ ;  /* 0x000000141514723e */ /* 0x000fe200048070ff */
[----:B------:R-:W-:Y:S01]  /*81b0*/  UPRMT UR6, UR37, 0x654, UR6 ;  /* 0x0000065425067896 */ /* 0x000fe20008000006 */
[----:B------:R-:W-:Y:S01]  /*81c0*/  F2FP.SATFINITE.E4M3.F32.PACK_AB_MERGE_C R190, R191, R190, RZ ;  /* 0x000000bebfbe723e */ /* 0x000fe200048070ff */
[----:B------:R-:W-:Y:S01]  /*81d0*/  UMOV UR54, UR7 ;  /* 0x0000000700367c82 */ /* 0x000fe20008000000 */
[----:B------:R-:W-:Y:S01]  /*81e0*/  F2FP.SATFINITE.E4M3.F32.PACK_AB_MERGE_C R172, R173, R172, RZ ;  /* 0x000000acadac723e */ /* 0x000fe200048070ff */
[----:B------:R-:W-:Y:S01]  /*81f0*/  UMOV UR55, UR49 ;  /* 0x0000003100377c82 */ /* 0x000fe20008000000 */
[----:B------:R-:W-:Y:S01]  /*8200*/  F2FP.SATFINITE.E4M3.F32.PACK_AB_MERGE_C R174, R175, R174, RZ ;  /* 0x000000aeafae723e */ /* 0x000fe200048070ff */
[-C--:B------:R-:W-:Y:S01]  /*8210*/  FMUL.FTZ R24, R24, R7.reuse ;  /* 0x0000000718187220 */ /* 0x080fe20000410000 */
[----:B------:R-:W-:Y:S01]  /*8220*/  F2FP.SATFINITE.E4M3.F32.PACK_AB_MERGE_C R180, R181, R180, RZ ;  /* 0x000000b4b5b4723e */ /* 0x000fe200048070ff */
[-C--:B------:R-:W-:Y:S01]  /*8230*/  FMUL.FTZ R25, R25, R7.reuse ;  /* 0x0000000719197220 */ /* 0x080fe20000410000 */
[----:B------:R-:W-:Y:S01]  /*8240*/  F2FP.SATFINITE.E4M3.F32.PACK_AB_MERGE_C R182, R183, R182, RZ ;  /* 0x000000b6b7b6723e */ /* 0x000fe200048070ff */
[----:B------:R-:W-:Y:S01]  /*8250*/  SYNCS.ARRIVE.TRANS64.RED.A1T0 RZ, [UR6], RZ ;  /* 0x000000ffffff79a7 */ /* 0x000fe20008100406 */
[----:B------:R-:W-:Y:S01]  /*8260*/  F2FP.SATFINITE.E4M3.F32.PACK_AB_MERGE_C R156, R157, R156, RZ ;  /* 0x0000009c9d9c723e */ /* 0x000fe200048070ff */
[-C--:B------:R-:W-:Y:S01]  /*8270*/  FMUL.FTZ R28, R28, R7.reuse ;  /* 0x000000071c1c7220 */ /* 0x080fe20000410000 */
        /* <DEDUP_REMOVED lines=35> */
[----:B------:R-:W-:Y:S01]  /*84b0*/  FMUL.FTZ R64, R64, R7 ;  /* 0x0000000740407220 */ /* 0x000fe20000410000 */
[----:B------:R-:W-:Y:S01]  /*84c0*/  F2FP.SATFINITE.E4M3.F32.PACK_AB_MERGE_C R99, R194, R99, RZ ;  /* 0x00000063c263723e */ /* 0x000fe200048070ff */
[-C--:B------:R-:W-:Y:S01]  /*84d0*/  FMUL.FTZ R65, R65, R7.reuse ;  /* 0x0000000741417220 */ /* 0x080fe20000410000 */
        /* <DEDUP_REMOVED lines=9> */
[----:B------:R-:W-:Y:S01]  /*8570*/  FMUL.FTZ R85, R85, R7 ;  /* 0x0000000755557220 */ /* 0x000fe20000410000 */
        /* <DEDUP_REMOVED lines=32> */
[----:B------:R-:W-:Y:S01]  /*8780*/  F2FP.SATFINITE.E4M3.F32.PACK_AB_MERGE_C R200, R11, R10, R12 ;  /* 0x0000000a0bc8723e */ /* 0x000fe2000480700c */
[----:B------:R-:W-:Y:S01]  /*8790*/  IMAD.MOV.U32 R8, RZ, RZ, R3 ;  /* 0x000000ffff087224 */ /* 0x000fe200078e0003 */
[----:B------:R-:W-:Y:S01]  /*87a0*/  F2FP.SATFINITE.E4M3.F32.PACK_AB_MERGE_C R201, R184, R185, R186 ;  /* 0x000000b9b8c9723e */ /* 0x000fe200048070ba */
[----:B------:R-:W-:Y:S01]  /*87b0*/  IMAD.MOV.U32 R7, RZ, RZ, R6 ;  /* 0x000000ffff077224 */ /* 0x000fe200078e0006 */
[----:B------:R-:W-:-:S02]  /*87c0*/  F2FP.SATFINITE.E4M3.F32.PACK_AB_MERGE_C R202, R15, R14, R20 ;  /* 0x0000000e0fca723e */ /* 0x000fc40004807014 */
[----:B------:R-:W-:Y:S02]  /*87d0*/  F2FP.SATFINITE.E4M3.F32.PACK_AB_MERGE_C R203, R189, R188, R190 ;  /* 0x000000bcbdcb723e */ /* 0x000fe400048070be */
[----:B------:R-:W-:Y:S02]  /*87e0*/  F2FP.SATFINITE.E4M3.F32.PACK_AB_MERGE_C R204, R169, R168, R172 ;  /* 0x000000a8a9cc723e */ /* 0x000fe400048070ac */
[----:B------:R-:W-:Y:S02]  /*87f0*/  F2FP.SATFINITE.E4M3.F32.PACK_AB_MERGE_C R205, R171, R170, R174 ;  /* 0x000000aaabcd723e */ /* 0x000fe400048070ae */
[----:B------:R-:W-:Y:S02]  /*8800*/  F2FP.SATFINITE.E4M3.F32.PACK_AB_MERGE_C R206, R177, R176, R180 ;  /* 0x000000b0b1ce723e */ /* 0x000fe400048070b4 */
[----:B------:R-:W-:Y:S02]  /*8810*/  F2FP.SATFINITE.E4M3.F32.PACK_AB_MERGE_C R207, R179, R178, R182 ;  /* 0x000000b2b3cf723e */ /* 0x000fe400048070b6 */
        /* <DEDUP_REMOVED lines=19> */
[----:B------:R-:W-:Y:S01]  /*8950*/  F2FP.SATFINITE.E4M3.F32.PACK_AB_MERGE_C R227, R98, R95, R99 ;  /* 0x0000005f62e3723e */ /* 0x000fe20004807063 */
[----:B------:R-:W-:Y:S06]  /*8960*/  @P1 BRA `(.L_x_25) ;  /* 0xffffffc800841947 */ /* 0x000fec000383ffff */
.L_x_15:
[----:B------:R-:W-:Y:S06]  /*8970*/  BAR.ARV 0x8, 0x120 ;  /* 0x0204800000007b1d */ /* 0x000fec0000002000 */
[----:B------:R-:W-:Y:S05]  /*8980*/  @!P0 BRA `(.L_x_26) ;  /* 0x0000000000048947 */ /* 0x000fea0003800000 */
[----:B------:R-:W-:Y:S01]  /*8990*/  BPT.TRAP 0x1 ;  /* 0x000000040000795c */ /* 0x000fe20000300000 */
.L_x_26:
[----:B------:R-:W-:Y:S01]  /*89a0*/  ULEA UR4, UR49, UR38, 0x3 ;  /* 0x0000002631047291 */ /* 0x000fe2000f8e183f */
[----:B------:R-:W-:-:S05]  /*89b0*/  IMAD.U32 R0, RZ, RZ, UR36 ;  /* 0x00000024ff007e24 */ /* 0x000fca000f8e00ff */
[----:B------:R-:W-:-:S04]  /*89c0*/  SHF.L.U32 R0, R0, 0x1f, RZ ;  /* 0x0000001f00007819 */ /* 0x000fc800000006ff */
[----:B------:R1:W2:Y:S01]  /*89d0*/  SYNCS.PHASECHK.TRANS64.TRYWAIT P1, [UR4+0x2e850], R0 ;  /* 0x02e85000ff0075a7 */ /* 0x0002a20008020144 */
[----:B------:R-:W-:Y:S05]  /*89e0*/  @!P0 BRA `(.L_x_27) ;  /* 0x0000000000048947 */ /* 0x000fea0003800000 */
[----:B------:R-:W-:Y:S01]  /*89f0*/  BPT.TRAP 0x1 ;  /* 0x000000040000795c */ /* 0x000fe20000300000 */
.L_x_27:
[----:B--2---:R-:W-:Y:S05]  /*8a00*/  @P1 BRA `(.L_x_28) ;  /* 0x0000000000081947 */ /* 0x004fea0003800000 */
[----:B------:R-:W2:Y:S02]  /*8a10*/  SYNCS.PHASECHK.TRANS64.TRYWAIT P1, [UR4+0x2e850], R0 ;  /* 0x02e85000ff0075a7 */ /* 0x000ea40008020144 */
[----:B--2---:R-:W-:Y:S05]  /*8a20*/  @!P1 BRA `(.L_x_29) ;  /* 0x0000004800c49947 */ /* 0x004fea0003800000 */
.L_x_28:
[----:B------:R-:W-:Y:S01]  /*8a30*/  UIADD3 UR5, UR38, 0x400, URZ ;  /* 0x0000040026057890 */ /* 0x000fe2000fffe03f */
[----:B------:R-:W-:Y:S01]  /*8a40*/  WARPGROUP.ARRIVE ;  /* 0x00000000000079c5 */ /* 0x000fe20000000000 */
[----:B------:R-:W-:Y:S01]  /*8a50*/  UMOV UR7, 0xc0000010 ;  /* 0xc000001000077882 */ /* 0x000fe20000000000 */
[----:B--2---:R-:W-:Y:S01]  /*8a60*/  IMAD.MOV.U32 R7, RZ, RZ, 0x3f800000 ;  /* 0x3f800000ff077424 */ /* 0x004fe200078e00ff */
[----:B------:R-:W-:-:S04]  /*8a70*/  USHF.R.U32.HI UR5, URZ, 0x4, UR5 ;  /* 0x000000043f057899 */ /* 0x000fc80008011605 */
[----:B------:R-:W-:-:S04]  /*8a80*/  ULOP3.LUT UR5, UR5, 0x3fff, URZ, 0xc0, !UPT ;  /* 0x00003fff05057892 */ /* 0x000fc8000f8ec03f */
[----:B------:R-:W-:-:S04]  /*8a90*/  ULOP3.LUT UR5, UR5, 0x10000, URZ, 0xfc, !UPT ;  /* 0x0001000005057892 */ /* 0x000fc8000f8efc3f */
[----:B------:R-:W-:-:S07]  /*8aa0*/  UIMAD UR5, UR49, 0x700, UR5 ;  /* 0x00000700310578a4 */ /* 0x000fce000f8e0205 */
[----:B------:R-:W-:Y:S02]  /*8ab0*/  UMOV UR6, UR5 ;  /* 0x0000000500067c82 */ /* 0x000fe40008000000 */
[----:B------:R-:W-:Y:S01]  /*8ac0*/  QGMMA.64x128x32.F32.E4M3.E4M3 R24, R200, gdesc[UR4], R24, gsb0 ;  /* 0x01e00004c8187df3 */ /* 0x000fe20008000818 */
[----:B------:R-:W-:Y:S01]  /*8ad0*/  UIADD3 UR6, UR5, 0x100, URZ ;  /* 0x0000010005067890 */ /* 0x000fe2000fffe03f */
[----:B------:R-:W-:Y:S01]  /*8ae0*/  UMOV UR7, 0xc0000010 ;  /* 0xc000001000077882 */ /* 0x000fe20000000000 */
[----:B------:R-:W-:Y:S02]  /*8af0*/  WARPGROUP.DEPBAR.LE gsb0, 0x0 ;  /* 0x00008000000079c5 */ /* 0x000fe40000010000 */
[----:B------:R-:W-:-:S07]  /*8b00*/  WARPGROUP.ARRIVE ;  /* 0x00000000000079c5 */ /* 0x000fce0000000000 */
        /* <DEDUP_REMOVED lines=11> */
[----:B------:R-:W-:Y:S02]  /*8bc0*/  ULDC.64 UR6, c[0x0][0x9a0] ;  /* 0x0002680000067ab9 */ /* 0x000fe40000000a00 */
[----:B------:R-:W-:-:S04]  /*8bd0*/  UISETP.NE.U32.AND UP0, UPT, UR6, URZ, UPT ;  /* 0x0000003f0600728c */ /* 0x000fc8000bf05070 */
[----:B------:R-:W-:-:S06]  /*8be0*/  UISETP.NE.AND.EX UP0, UPT, UR7, URZ, UPT, UP0 ;  /* 0x0000003f0700728c */ /* 0x000fcc000bf05300 */
[----:B------:R-:W-:-:S05]  /*8bf0*/  PLOP3.LUT P1, PT, PT, PT, UP0, 0x80, 0x0 ;  /* 0x000000000000781c */ /* 0x000fca0003f2f008 */
[----:B------:R-:W-:Y:S01]  /*8c00*/  @UP0 USHF.R.S32.HI UR10, URZ, 0x1f, UR44 ;  /* 0x0000001f3f0a0899 */ /* 0x000fe2000801142c */
[----:B------:R-:W-:-:S03]  /*8c10*/  @UP0 ULDC.64 UR12, c[0x0][0x9c8] ;  /* 0x00027200000c0ab9 */ /* 0x000fc60000000a00 */
[----:B------:R-:W-:Y:S02]  /*8c20*/  @UP0 UIMAD UR10, UR10, UR12, URZ ;  /* 0x0000000c0a0a02a4 */ /* 0x000fe4000f8e023f */
[----:B------:R-:W-:Y:S02]  /*8c30*/  @UP0 UIMAD.WIDE.U32 UR8, UR44, UR12, URZ ;  /* 0x0000000c2c0802a5 */ /* 0x000fe4000f8e003f */
[----:B------:R-:W-:Y:S02]  /*8c40*/  @UP0 UIMAD UR11, UR44, UR13, UR10 ;  /* 0x0000000d2c0b02a4 */ /* 0x000fe4000f8e020a */
[----:B------:R-:W-:Y:S02]  /*8c50*/  @UP0 USHF.R.S32.HI UR10, URZ, 0x1f, UR42 ;  /* 0x0000001f3f0a0899 */ /* 0x000fe4000801142a */
[----:B------:R-:W-:Y:S01]  /*8c60*/  @UP0 UIADD3 UR9, UR9, UR11, URZ ;  /* 0x0000000b09090290 */ /* 0x000fe2000fffe03f */
[----:B------:R-:W-:Y:S02]  /*8c70*/  @UP0 ULDC.64 UR12, c[0x0][0x9d0] ;  /* 0x00027400000c0ab9 */ /* 0x000fe40000000a00 */
[----:B------:R-:W-:-:S02]  /*8c80*/  @UP0 UIMAD UR10, UR10, UR12, URZ ;  /* 0x0000000c0a0a02a4 */ /* 0x000fc4000f8e023f */
[----:B------:R-:W-:Y:S02]  /*8c90*/  @UP0 UIMAD.WIDE.U32 UR8, UR42, UR12, UR8 ;  /* 0x0000000c2a0802a5 */ /* 0x000fe4000f8e0008 */
[----:B------:R-:W-:Y:S02]  /*8ca0*/  @UP0 UIMAD UR10, UR42, UR13, UR10 ;  /* 0x0000000d2a0a02a4 */ /* 0x000fe4000f8e020a */
[----:B------:R-:W-:Y:S02]  /*8cb0*/  @UP0 ULEA UR6, UP1, UR8, UR6, 0x2 ;  /* 0x0000000608060291 */ /* 0x000fe4000f82103f */
[----:B------:R-:W-:-:S04]  /*8cc0*/  @UP0 UIADD3 UR9, UR9, UR10, URZ ;  /* 0x0000000a09090290 */ /* 0x000fc8000fffe03f */
[----:B------:R-:W-:Y:S01]  /*8cd0*/  IMAD.U32 R8, RZ, RZ, UR6 ;  /* 0x00000006ff087e24 */ /* 0x000fe2000f8e00ff */
[----:B------:R-:W-:Y:S02]  /*8ce0*/  @UP0 ULEA.HI.X UR7, UR8, UR7, UR9, 0x2, UP1 ;  /* 0x0000000708070291 */ /* 0x000fe400088f1409 */
[----:B------:R-:W-:-:S04]  /*8cf0*/  UIADD3 UR6, UR5, 0x400, URZ ;  /* 0x0000040005067890 */ /* 0x000fc8000fffe03f */
[----:B------:R-:W-:Y:S01]  /*8d00*/  IMAD.U32 R9, RZ, RZ, UR7 ;  /* 0x00000007ff097e24 */ /* 0x000fe2000f8e00ff */
[----:B------:R-:W-:-:S04]  /*8d10*/  UMOV UR7, 0xc0000010 ;  /* 0xc000001000077882 */ /* 0x000fc80000000000 */
[----:B------:R2:W3:Y:S01]  /*8d20*/  @P1 LDG.E R7, desc[UR50][R8.64] ;  /* 0x0000003208071981 */ /* 0x0004e2000c1e1900 */
[----:B------:R-:W-:Y:S02]  /*8d30*/  WARPGROUP.DEPBAR.LE gsb0, 0x0 ;  /* 0x00008000000079c5 */ /* 0x000fe40000010000 */
[----:B------:R-:W-:-:S06]  /*8d40*/  WARPGROUP.ARRIVE ;  /* 0x00000000000079c5 */ /* 0x000fcc0000000000 */
[----:B------:R-:W-:Y:S01]  /*8d50*/  QGMMA.64x128x32.F32.E4M3.E4M3 R24, R216, gdesc[UR4], R24, gsb0 ;  /* 0x01e00004d8187df3 */ /* 0x000fe20008000818 */
[----:B------:R-:W-:Y:S01]  /*8d60*/  UIADD3 UR6, UR5, 0x500, URZ ;  /* 0x0000050005067890 */ /* 0x000fe2000fffe03f */
[----:B------:R-:W-:Y:S01]  /*8d70*/  UMOV UR7, 0xc0000010 ;  /* 0xc000001000077882 */ /* 0x000fe20000000000 */
[----:B------:R-:W4:Y:S04]  /*8d80*/  SHFL.BFLY PT, R11, R4, 0x2, 0x1f ;  /* 0x0c401f00040b7f89 */ /* 0x000f2800000e0000 */
[----:B------:R-:W5:Y:S01]  /*8d90*/  SHFL.BFLY PT, R10, R5, 0x2, 0x1f ;  /* 0x0c401f00050a7f89 */ /* 0x000f6200000e0000 */
[----:B------:R-:W-:Y:S02]  /*8da0*/  WARPGROUP.DEPBAR.LE gsb0, 0x0 ;  /* 0x00008000000079c5 */ /* 0x000fe40000010000 */
[----:B------:R-:W-:-:S06]  /*8db0*/  WARPGROUP.ARRIVE ;  /* 0x00000000000079c5 */ /* 0x000fcc0000000000 */
[----:B------:R-:W-:Y:S01]  /*8dc0*/  QGMMA.64x128x32.F32.E4M3.E4M3 R24, R220, gdesc[UR4], R24, gsb0 ;  /* 0x01e00004dc187df3 */ /* 0x000fe20008000818 */
[----:B------:R-:W-:Y:S01]  /*8dd0*/  UIADD3 UR6, UR5, 0x600, URZ ;  /* 0x0000060005067890 */ /* 0x000fe2000fffe03f */
[----:B------:R-:W-:Y:S01]  /*8de0*/  UMOV UR7, 0xc0000010 ;  /* 0xc000001000077882 */ /* 0x000fe20000000000 */
[----:B----4-:R-:W-:-:S01]  /*8df0*/  FADD.FTZ R11, R11, R4 ;  /* 0x000000040b0b7221 */ /* 0x010fc20000010000 */
[----:B-----5:R-:W-:-:S04]  /*8e00*/  FADD.FTZ R10, R10, R5 ;  /* 0x000000050a0a7221 */ /* 0x020fc80000010000 */
[----:B-1----:R-:W1:Y:S04]  /*8e10*/  SHFL.BFLY PT, R0, R11, 0x1, 0x1f ;  /* 0x0c201f000b007f89 */ /* 0x002e6800000e0000 */
[----:B--2---:R-:W2:Y:S01]  /*8e20*/  SHFL.BFLY PT, R9, R10, 0x1, 0x1f ;  /* 0x0c201f000a097f89 */ /* 0x004ea200000e0000 */
[----:B------:R-:W-:Y:S02]  /*8e30*/  IMAD.MOV.U32 R8, RZ, RZ, RZ ;  /* 0x000000ffff087224 */ /* 0x000fe400078e00ff */
[----:B-1----:R-:W-:Y:S01]  /*8e40*/  FADD.FTZ R13, R11, R0 ;  /* 0x000000000b0d7221 */ /* 0x002fe20000010000 */
[----:B--2---:R-:W-:-:S04]  /*8e50*/  FADD.FTZ R15, R10, R9 ;  /* 0x000000090a0f7221 */ /* 0x004fc80000010000 */
[C---:B------:R-:W-:Y:S01]  /*8e60*/  FSETP.NE.FTZ.AND P1, PT, R13.reuse, RZ, PT ;  /* 0x000000ff0d00720b */ /* 0x040fe20003f35000 */
[----:B------:R-:W-:Y:S01]  /*8e70*/  FMUL.FTZ R14, R13, 0.00390625 ;  /* 0x3b8000000d0e7820 */ /* 0x000fe20000410000 */
[----:B------:R-:W-:-:S04]  /*8e80*/  FMUL.FTZ R20, R15, 0.00390625 ;  /* 0x3b8000000f147820 */ /* 0x000fc80000410000 */
[----:B------:R-:W-:Y:S02]  /*8e90*/  FSETP.NE.FTZ.AND P2, PT, R14, RZ, PT ;  /* 0x000000ff0e00720b */ /* 0x000fe40003f55000 */
[----:B------:R-:W-:-:S05]  /*8ea0*/  FSETP.NE.FTZ.AND P3, PT, R20, RZ, PT ;  /* 0x000000ff1400720b */ /* 0x000fca0003f75000 */
[----:B------:R1:W-:Y:S01]  /*8eb0*/  @P1 MUFU.RCP R8, R13 ;  /* 0x0000000d00081308 */ /* 0x0003e20000001000 */
[----:B------:R-:W-:Y:S01]  /*8ec0*/  FSETP.NE.FTZ.AND P1, PT, R15, RZ, PT ;  /* 0x000000ff0f00720b */ /* 0x000fe20003f35000 */
[----:B------:R-:W-:Y:S01]  /*8ed0*/  IMAD.MOV.U32 R12, RZ, RZ, RZ ;  /* 0x000000ffff0c7224 */ /* 0x000fe200078e00ff */
[----:B------:R-:W-:Y:S02]  /*8ee0*/  WARPGROUP.DEPBAR.LE gsb0, 0x0 ;  /* 0x00008000000079c5 */ /* 0x000fe40000010000 */
[----:B------:R-:W-:-:S06]  /*8ef0*/  WARPGROUP.ARRIVE ;  /* 0x00000000000079c5 */ /* 0x000fcc0000000000 */
[----:B------:R-:W-:Y:S01]  /*8f00*/  QGMMA.64x128x32.F32.E4M3.E4M3 R24, R224, gdesc[UR4], R24, gsb0 ;  /* 0x01e00004e0187df3 */ /* 0x000fe20008000818 */
[----:B------:R-:W2:Y:S08]  /*8f10*/  @P2 MUFU.LG2 R9, R14 ;  /* 0x0000000e00092308 */ /* 0x000eb00000000c00 */
[----:B------:R-:W4:Y:S08]  /*8f20*/  @P3 MUFU.LG2 R11, R20 ;  /* 0x00000014000b3308 */ /* 0x000f300000000c00 */
[----:B------:R-:W5:Y:S01]  /*8f30*/  @P1 MUFU.RCP R12, R15 ;  /* 0x0000000f000c1308 */ /* 0x000f620000001000 */
[----:B------:R-:W-:-:S02]  /*8f40*/  IMAD.U32 R10, RZ, RZ, UR40 ;  /* 0x00000028ff0a7e24 */ /* 0x000fc4000f8e00ff */
[----:B------:R-:W-:Y:S02]  /*8f50*/  IMAD.U32 R5, RZ, RZ, UR40 ;  /* 0x00000028ff057e24 */ /* 0x000fe4000f8e00ff */
[----:B-1----:R-:W-:Y:S01]  /*8f60*/  @P3 FMUL.FTZ R13, R10, 0.69314718246459960938 ;  /* 0x3f3172180a0d3820 */ /* 0x002fe20000410000 */
[----:B--2---:R-:W-:Y:S01]  /*8f70*/  @P2 FMUL.FTZ R10, R9, 0.69314718246459960938 ;  /* 0x3f317218090a2820 */ /* 0x004fe20000410000 */
[----:B------:R-:W-:Y:S01]  /*8f80*/  @P2 FMUL.FTZ R5, R5, 0.69314718246459960938 ;  /* 0x3f31721805052820 */ /* 0x000fe20000410000 */
[----:B----4-:R-:W-:Y:S01]  /*8f90*/  @P3 FMUL.FTZ R14, R11, 0.69314718246459960938 ;  /* 0x3f3172180b0e3820 */ /* 0x010fe20000410000 */
[----:B------:R-:W-:Y:S02]  /*8fa0*/  IMAD.MOV.U32 R4, RZ, RZ, -0x800000 ;  /* 0xff800000ff047424 */ /* 0x000fe400078e00ff */
[----:B------:R-:W-:Y:S01]  /*8fb0*/  @P2 FFMA.FTZ R4, R5, R6, R10 ;  /* 0x0000000605042223 */ /* 0x000fe2000001000a */
[----:B------:R-:W-:Y:S02]  /*8fc0*/  IMAD.MOV.U32 R0, RZ, RZ, -0x800000 ;  /* 0xff800000ff007424 */ /* 0x000fe400078e00ff */
[----:B------:R-:W-:Y:S01]  /*8fd0*/  @P3 FFMA.FTZ R0, R13, R3, R14 ;  /* 0x000000030d003223 */ /* 0x000fe2000001000e */
[-C--:B---3--:R-:W-:Y:S01]  /*8fe0*/  FMUL.FTZ R11, R8, R7.reuse ;  /* 0x00000007080b7220 */ /* 0x088fe20000410000 */
[----:B-----5:R-:W-:Y:S01]  /*8ff0*/  FMUL.FTZ R88, R12, R7 ;  /* 0x000000070c587220 */ /* 0x020fe20000410000 */
[----:B------:R-:W-:-:S02]  /*9000*/  WARPGROUP.DEPBAR.LE gsb0, 0x0 ;  /* 0x00008000000079c5 */ /* 0x000fc40000010000 */
[----:B------:R-:W-:Y:S05]  /*9010*/  @!P0 BRA `(.L_x_30) ;  /* 0x0000000000048947 */ /* 0x000fea0003800000 */
[----:B------:R-:W-:Y:S01]  /*9020*/  BPT.TRAP 0x1 ;  /* 0x000000040000795c */ /* 0x000fe20000300000 */
.L_x_30:
[----:B------:R-:W1:Y:S01]  /*9030*/  S2R R89, SR_TID.X ;  /* 0x0000000000597919 */ /* 0x000e620000002100 */
[----:B------:R-:W-:Y:S01]  /*9040*/  ULDC.64 UR6, c[0x4][0x38] ;  /* 0x01000e0000067ab9 */ /* 0x000fe20000000a00 */
        /* <DEDUP_REMOVED lines=9> */
[----:B------:R-:W-:Y:S01]  /*90e0*/  UIADD3 UR42, -UR45, URZ, URZ ;  /* 0x0000003f2d2a7290 */ /* 0x000fe2000fffe13f */
[----:B------:R-:W-:Y:S01]  /*90f0*/  FMUL.FTZ R12, R27, R88 ;  /* 0x000000581b0c7220 */ /* 0x000fe20000410000 */
[----:B------:R-:W-:Y:S01]  /*9100*/  USHF.R.S32.HI UR5, URZ, 0x1f, UR43 ;  /* 0x0000001f3f057899 */ /* 0x000fe2000801142b */
[----:B------:R-:W2:Y:S01]  /*9110*/  LDC.64 R92, c[0x0][0xb78] ;  /* 0x0002de00ff5c7b82 */ /* 0x000ea20000000a00 */
[----:B------:R-:W-:Y:S01]  /*9120*/  ULDC UR8, c[0x0][0xda8] ;  /* 0x00036a0000087ab9 */ /* 0x000fe20000000800 */
[----:B-1----:R-:W-:-:S05]  /*9130*/  IMAD.SHL.U32 R3, R89, 0x4, RZ ;  /* 0x0000000459037824 */ /* 0x002fca00078e00ff */
[----:B------:R-:W-:-:S04]  /*9140*/  LOP3.LUT R3, R3, 0xc, RZ, 0xc0, !PT ;  /* 0x0000000c03037812 */ /* 0x000fc800078ec0ff */
[----:B------:R-:W-:-:S05]  /*9150*/  IADD3 R6, P0, R3, UR6, RZ ;  /* 0x0000000603067c10 */ /* 0x000fca000ff1e0ff */
[----:B------:R-:W-:Y:S02]  /*9160*/  IMAD.X R7, RZ, RZ, UR7, P0 ;  /* 0x00000007ff077e24 */ /* 0x000fe400080e06ff */
[-C--:B------:R-:W-:Y:S01]  /*9170*/  FMUL.FTZ R24, R33, R11.reuse ;  /* 0x0000000b21187220 */ /* 0x080fe20000410000 */
[-C--:B------:R-:W-:Y:S01]  /*9180*/  FMUL.FTZ R25, R39, R88.reuse ;  /* 0x0000005827197220 */ /* 0x080fe20000410000 */
[-C--:B------:R-:W-:Y:S01]  /*9190*/  FMUL.FTZ R29, R40, R11.reuse ;  /* 0x0000000b281d7220 */ /* 0x080fe20000410000 */
[----:B------:R-:W-:Y:S01]  /*91a0*/  FMUL.FTZ R38, R50, R88 ;  /* 0x0000005832267220 */ /* 0x000fe20000410000 */
[----:B------:R1:W3:Y:S01]  /*91b0*/  LDG.E.CONSTANT R3, desc[UR50][R6.64] ;  /* 0x0000003206037981 */ /* 0x0002e2000c1e9900 */
[-C--:B------:R-:W-:Y:S01]  /*91c0*/  FMUL.FTZ R33, R41, R11.reuse ;  /* 0x0000000b29217220 */ /* 0x080fe20000410000 */
[-C--:B------:R-:W-:Y:S01]  /*91d0*/  FMUL.FTZ R40, R53, R11.reuse ;  /* 0x0000000b35287220 */ /* 0x080fe20000410000 */
[-C--:B------:R-:W-:Y:S01]  /*91e0*/  FMUL.FTZ R41, R49, R11.reuse ;  /* 0x0000000b31297220 */ /* 0x080fe20000410000 */
[----:B------:R-:W-:Y:S01]  /*91f0*/  F2FP.BF16.F32.PACK_AB R13, R13, R14 ;  /* 0x0000000e0d0d723e */ /* 0x000fe200000010ff */
[-C--:B------:R-:W-:Y:S01]  /*9200*/  FMUL.FTZ R32, R45, R11.reuse ;  /* 0x0000000b2d207220 */ /* 0x080fe20000410000 */
[----:B------:R-:W-:Y:S01]  /*9210*/  F2FP.BF16.F32.PACK_AB R24, R21, R24 ;  /* 0x000000181518723e */ /* 0x000fe200000010ff */
[----:B------:R-:W-:Y:S01]  /*9220*/  FMUL.FTZ R37, R48, R11 ;  /* 0x0000000b30257220 */ /* 0x000fe20000410000 */
[----:B------:R-:W-:Y:S01]  /*9230*/  F2FP.BF16.F32.PACK_AB R41, R40, R41 ;  /* 0x000000292829723e */ /* 0x000fe200000010ff */
[-C--:B------:R-:W-:Y:S01]  /*9240*/  FMUL.FTZ R49, R57, R11.reuse ;  /* 0x0000000b39317220 */ /* 0x080fe20000410000 */
[-C--:B-1----:R-:W-:Y:S01]  /*9250*/  FMUL.FTZ R6, R30, R88.reuse ;  /* 0x000000581e067220 */ /* 0x082fe20000410000 */
[-C--:B------:R-:W-:Y:S01]  /*9260*/  FMUL.FTZ R7, R26, R88.reuse ;  /* 0x000000581a077220 */ /* 0x080fe20000410000 */
[-C--:B------:R-:W-:Y:S01]  /*9270*/  FMUL.FTZ R26, R35, R88.reuse ;  /* 0x00000058231a7220 */ /* 0x080fe20000410000 */
[----:B------:R-:W-:Y:S01]  /*9280*/  FMUL.FTZ R35, R54, R88 ;  /* 0x0000005836237220 */ /* 0x000fe20000410000 */
[----:B------:R-:W-:Y:S01]  /*9290*/  F2FP.BF16.F32.PACK_AB R10, R9, R10 ;  /* 0x0000000a090a723e */ /* 0x000fe200000010ff */
[----:B------:R-:W-:Y:S01]  /*92a0*/  FMUL.FTZ R28, R44, R11 ;  /* 0x0000000b2c1c7220 */ /* 0x000fe20000410000 */
[----:B------:R-:W-:Y:S01]  /*92b0*/  F2FP.BF16.F32.PACK_AB R6, R6, R7 ;  /* 0x000000070606723e */ /* 0x000fe200000010ff */
[-C--:B------:R-:W-:Y:S01]  /*92c0*/  FMUL.FTZ R36, R52, R11.reuse ;  /* 0x0000000b34247220 */ /* 0x080fe20000410000 */
[----:B------:R-:W-:Y:S01]  /*92d0*/  LOP3.LUT P0, R7, R89, 0x3, RZ, 0xc0, !PT ;  /* 0x0000000359077812 */ /* 0x000fe2000780c0ff */
[-C--:B------:R-:W-:Y:S01]  /*92e0*/  FMUL.FTZ R45, R56, R11.reuse ;  /* 0x0000000b382d7220 */ /* 0x080fe20000410000 */
[----:B------:R-:W-:Y:S01]  /*92f0*/  F2FP.BF16.F32.PACK_AB R26, R25, R26 ;  /* 0x0000001a191a723e */ /* 0x000fe200000010ff */
[-C--:B------:R-:W-:Y:S01]  /*9300*/  FMUL.FTZ R48, R61, R11.reuse ;  /* 0x0000000b3d307220 */ /* 0x080fe20000410000 */
[----:B------:R-:W-:Y:S01]  /*9310*/  ISETP.EQ.OR P0, PT, R7, 0x3, !P0 ;  /* 0x000000030700780c */ /* 0x000fe20004702670 */
[-C--:B------:R-:W-:Y:S01]  /*9320*/  FMUL.FTZ R57, R65, R11.reuse ;  /* 0x0000000b41397220 */ /* 0x080fe20000410000 */
[----:B------:R-:W-:Y:S01]  /*9330*/  IADD3 R25, P6, R16, 0x20, RZ ;  /* 0x0000002010197810 */ /* 0x000fe20007fde0ff */
[-C--:B------:R-:W-:Y:S01]  /*9340*/  FMUL.FTZ R44, R60, R11.reuse ;  /* 0x0000000b3c2c7220 */ /* 0x080fe20000410000 */
[----:B------:R-:W-:Y:S01]  /*9350*/  F2FP.BF16.F32.PACK_AB R35, R35, R38 ;  /* 0x000000262323723e */ /* 0x000fe200000010ff */
[-C--:B------:R-:W-:Y:S01]  /*9360*/  FMUL.FTZ R52, R68, R11.reuse ;  /* 0x0000000b44347220 */ /* 0x080fe20000410000 */
[----:B------:R-:W-:Y:S01]  /*9370*/  SEL R38, R13, R24, P0 ;  /* 0x000000180d267207 */ /* 0x000fe20000000000 */
[----:B------:R-:W-:Y:S01]  /*9380*/  FMUL.FTZ R53, R64, R11 ;  /* 0x0000000b40357220 */ /* 0x000fe20000410000 */
[----:B------:R-:W-:Y:S01]  /*9390*/  SEL R40, R24, R13, P0 ;  /* 0x0000000d18287207 */ /* 0x000fe20000000000 */
[-C--:B------:R-:W-:Y:S01]  /*93a0*/  FMUL.FTZ R56, R69, R11.reuse ;  /* 0x0000000b45387220 */ /* 0x080fe20000410000 */
[----:B------:R-:W-:Y:S01]  /*93b0*/  LOP3.LUT R24, R25, 0x380, RZ, 0xc0, !PT ;  /* 0x0000038019187812 */ /* 0x000fe200078ec0ff */
[-C--:B------:R-:W-:Y:S01]  /*93c0*/  FMUL.FTZ R61, R72, R11.reuse ;  /* 0x0000000b483d7220 */ /* 0x080fe20000410000 */
[----:B------:R-:W-:Y:S01]  /*93d0*/  IADD3 R9, P5, R16, 0x4040, RZ ;  /* 0x0000404010097810 */ /* 0x000fe20007fbe0ff */
[-C--:B------:R-:W-:Y:S01]  /*93e0*/  FMUL.FTZ R65, R73, R11.reuse ;  /* 0x0000000b49417220 */ /* 0x080fe20000410000 */
[-C--:B------:R-:W-:Y:S01]  /*93f0*/  FMUL.FTZ R60, R76, R11.reuse ;  /* 0x0000000b4c3c7220 */ /* 0x080fe20000410000 */
[-C--:B------:R-:W-:Y:S01]  /*9400*/  FMUL.FTZ R64, R77, R11.reuse ;  /* 0x0000000b4d407220 */ /* 0x080fe20000410000 */
[-C--:B------:R-:W-:Y:S01]  /*9410*/  FMUL.FTZ R68, R84, R11.reuse ;  /* 0x0000000b54447220 */ /* 0x080fe20000410000 */
[-C--:B------:R-:W-:Y:S01]  /*9420*/  FMUL.FTZ R69, R80, R11.reuse ;  /* 0x0000000b50457220 */ /* 0x080fe20000410000 */
[-C--:B------:R-:W-:Y:S01]  /*9430*/  FMUL.FTZ R72, R85, R11.reuse ;  /* 0x0000000b55487220 */ /* 0x080fe20000410000 */
[----:B------:R-:W-:Y:S01]  /*9440*/  FMUL.FTZ R73, R81, R11 ;  /* 0x0000000b51497220 */ /* 0x000fe20000410000 */
[----:B------:R-:W-:Y:S01]  /*9450*/  F2FP.BF16.F32.PACK_AB R5, R5, R8 ;  /* 0x000000080505723e */ /* 0x000fe200000010ff */
[-C--:B------:R-:W-:Y:S01]  /*9460*/  FMUL.FTZ R11, R31, R88.reuse ;  /* 0x000000581f0b7220 */ /* 0x080fe20000410000 */
[-C--:B------:R-:W-:Y:S01]  /*9470*/  FMUL.FTZ R27, R46, R88.reuse ;  /* 0x000000582e1b7220 */ /* 0x080fe20000410000 */
[----:B------:R-:W-:Y:S01]  /*9480*/  FMUL.FTZ R30, R42, R88 ;  /* 0x000000582a1e7220 */ /* 0x000fe20000410000 */
[----:B------:R-:W-:Y:S01]  /*9490*/  F2FP.BF16.F32.PACK_AB R15, R15, R20 ;  /* 0x000000140f0f723e */ /* 0x000fe200000010ff */
[----:B------:R-:W-:Y:S01]  /*94a0*/  ULDC.64 UR6, c[0x0][0xb70] ;  /* 0x0002dc0000067ab9 */ /* 0x000fe20000000a00 */
[----:B------:R-:W-:Y:S01]  /*94b0*/  SHF.R.U64 R24, R24, 0x3, RZ ;  /* 0x0000000318187819 */ /* 0x000fe200000012ff */
[----:B------:R-:W-:Y:S01]  /*94c0*/  UIMAD UR42, UR8, UR42, UR48 ;  /* 0x0000002a082a72a4 */ /* 0x000fe2000f8e0230 */
[----:B------:R-:W-:Y:S01]  /*94d0*/  LOP3.LUT R8, R9, 0x380, RZ, 0xc0, !PT ;  /* 0x0000038009087812 */ /* 0x000fe200078ec0ff */
[-C--:B------:R-:W-:Y:S01]  /*94e0*/  FMUL.FTZ R42, R51, R88.reuse ;  /* 0x00000058332a7220 */ /* 0x080fe20000410000 */
[-C--:B------:R-:W-:Y:S01]  /*94f0*/  FMUL.FTZ R46, R58, R88.reuse ;  /* 0x000000583a2e7220 */ /* 0x080fe20000410000 */
[----:B------:R-:W-:Y:S01]  /*9500*/  IADD3 R21, P1, R16, 0x40, RZ ;  /* 0x0000004010157810 */ /* 0x000fe20007f3e0ff */
[-C--:B------:R-:W-:Y:S01]  /*9510*/  FMUL.FTZ R31, R47, R88.reuse ;  /* 0x000000582f1f7220 */ /* 0x080fe20000410000 */
[-C--:B------:R-:W-:Y:S01]  /*9520*/  FMUL.FTZ R34, R43, R88.reuse ;  /* 0x000000582b227220 */ /* 0x080fe20000410000 */
[-C--:B------:R-:W-:Y:S01]  /*9530*/  FMUL.FTZ R50, R59, R88.reuse ;  /* 0x000000583b327220 */ /* 0x080fe20000410000 */
[-C--:B------:R-:W-:Y:S01]  /*9540*/  FMUL.FTZ R51, R70, R88.reuse ;  /* 0x0000005846337220 */ /* 0x080fe20000410000 */
[-C--:B------:R-:W-:Y:S01]  /*9550*/  FMUL.FTZ R58, R67, R88.reuse ;  /* 0x00000058433a7220 */ /* 0x080fe20000410000 */
[----:B------:R-:W-:Y:S01]  /*9560*/  UIMAD UR5, UR5, UR6, URZ ;  /* 0x00000006050572a4 */ /* 0x000fe2000f8e023f */
[-C--:B------:R-:W-:Y:S01]  /*9570*/  FMUL.FTZ R43, R62, R88.reuse ;  /* 0x000000583e2b7220 */ /* 0x080fe20000410000 */
[-C--:B------:R-:W-:Y:S01]  /*9580*/  FMUL.FTZ R47, R63, R88.reuse ;  /* 0x000000583f2f7220 */ /* 0x080fe20000410000 */
[-C--:B------:R-:W-:Y:S01]  /*9590*/  FMUL.FTZ R59, R78, R88.reuse ;  /* 0x000000584e3b7220 */ /* 0x080fe20000410000 */
[-C--:B------:R-:W-:Y:S01]  /*95a0*/  FMUL.FTZ R67, R86, R88.reuse ;  /* 0x0000005856437220 */ /* 0x080fe20000410000 */
[----:B------:R-:W-:Y:S01]  /*95b0*/  FMUL.FTZ R70, R82, R88 ;  /* 0x0000005852467220 */ /* 0x000fe20000410000 */
[----:B------:R-:W-:Y:S01]  /*95c0*/  SEL R76, R15, R26, P0 ;  /* 0x0000001a0f4c7207 */ /* 0x000fe20000000000 */
[----:B------:R-:W-:Y:S01]  /*95d0*/  USHF.L.U32 UR42, UR42, 0x7, URZ ;  /* 0x000000072a2a7899 */ /* 0x000fe2000800063f */
[----:B------:R-:W-:Y:S01]  /*95e0*/  SEL R78, R26, R15, P0 ;  /* 0x0000000f1a4e7207 */ /* 0x000fe20000000000 */
[----:B------:R-:W-:Y:S01]  /*95f0*/  UIMAD.WIDE.U32 UR10, UR43, UR6, URZ ;  /* 0x000000062b0a72a5 */ /* 0x000fe2000f8e003f */
[----:B------:R-:W-:Y:S01]  /*9600*/  LOP3.LUT R24, R24, R25, RZ, 0x3c, !PT ;  /* 0x0000001918187212 */ /* 0x000fe200078e3cff */
[--C-:B------:R-:W-:Y:S01]  /*9610*/  IMAD.X R25, RZ, RZ, R17.reuse, P6 ;  /* 0x000000ffff197224 */ /* 0x100fe200030e0611 */
[----:B------:R-:W-:Y:S01]  /*9620*/  SHF.R.U64 R8, R8, 0x3, RZ ;  /* 0x0000000308087819 */ /* 0x000fe200000012ff */
[----:B------:R-:W-:Y:S01]  /*9630*/  UIMAD UR5, UR43, UR7, UR5 ;  /* 0x000000072b0572a4 */ /* 0x000fe2000f8e0205 */
[----:B------:R-:W-:Y:S01]  /*9640*/  F2FP.BF16.F32.PACK_AB R11, R11, R12 ;  /* 0x0000000c0b0b723e */ /* 0x000fe200000010ff */
[-C--:B------:R-:W-:Y:S01]  /*9650*/  FMUL.FTZ R54, R66, R88.reuse ;  /* 0x0000005842367220 */ /* 0x080fe20000410000 */
[----:B------:R-:W-:Y:S01]  /*9660*/  IADD3 R15, P2, R16, 0x60, RZ ;  /* 0x00000060100f7810 */ /* 0x000fe20007f5e0ff */
[----:B------:R-:W-:Y:S01]  /*9670*/  UIADD3 UR5, UR11, UR5, URZ ;  /* 0x000000050b057290 */ /* 0x000fe2000fffe03f */
[----:B------:R-:W-:Y:S01]  /*9680*/  LOP3.LUT R20, R21, 0x380, RZ, 0xc0, !PT ;  /* 0x0000038015147812 */ /* 0x000fe200078ec0ff */
[-C--:B------:R-:W-:Y:S01]  /*9690*/  FMUL.FTZ R62, R74, R88.reuse ;  /* 0x000000584a3e7220 */ /* 0x080fe20000410000 */
[----:B------:R-:W-:Y:S01]  /*96a0*/  IADD3 R7, P6, R16, 0x4060, RZ ;  /* 0x0000406010077810 */ /* 0x000fe20007fde0ff */
[----:B------:R-:W-:Y:S01]  /*96b0*/  FMUL.FTZ R63, R79, R88 ;  /* 0x000000584f3f7220 */ /* 0x000fe20000410000 */
[----:B------:R-:W-:Y:S01]  /*96c0*/  F2FP.BF16.F32.PACK_AB R43, R43, R46 ;  /* 0x0000002e2b2b723e */ /* 0x000fe200000010ff */
[----:B------:R-:W-:Y:S01]  /*96d0*/  FMUL.FTZ R66, R75, R88 ;  /* 0x000000584b427220 */ /* 0x000fe20000410000 */
[----:B------:R-:W-:Y:S01]  /*96e0*/  F2FP.BF16.F32.PACK_AB R50, R47, R50 ;  /* 0x000000322f32723e */ /* 0x000fe200000010ff */
[----:B------:R-:W-:Y:S01]  /*96f0*/  FMUL.FTZ R39, R55, R88 ;  /* 0x0000005837277220 */ /* 0x000fe20000410000 */
[----:B------:R-:W-:Y:S01]  /*9700*/  F2FP.BF16.F32.PACK_AB R67, R67, R70 ;  /* 0x000000464343723e */ /* 0x000fe200000010ff */
[-C--:B------:R-:W-:Y:S01]  /*9710*/  FMUL.FTZ R55, R71, R88.reuse ;  /* 0x0000005847377220 */ /* 0x080fe20000410000 */
[----:B------:R-:W-:Y:S01]  /*9720*/  F2FP.BF16.F32.PACK_AB R73, R72, R73 ;  /* 0x000000494849723e */ /* 0x000fe200000010ff */
[-C--:B------:R-:W-:Y:S01]  /*9730*/  FMUL.FTZ R71, R87, R88.reuse ;  /* 0x0000005857477220 */ /* 0x080fe20000410000 */
[----:B------:R-:W-:Y:S01]  /*9740*/  LOP3.LUT R8, R8, R9, RZ, 0x3c, !PT ;  /* 0x0000000908087212 */ /* 0x000fe200078e3cff */
[----:B------:R-:W-:Y:S01]  /*9750*/  IMAD.X R9, RZ, RZ, R17, P5 ;  /* 0x000000ffff097224 */ /* 0x000fe200028e0611 */
[----:B------:R-:W-:Y:S01]  /*9760*/  F2FP.BF16.F32.PACK_AB R60, R60, R61 ;  /* 0x0000003d3c3c723e */ /* 0x000fe200000010ff */
[----:B------:R-:W-:Y:S01]  /*9770*/  VIADD R61, R23, UR42 ;  /* 0x0000002a173d7c36 */ /* 0x000fe20008000000 */
[----:B------:R-:W-:Y:S01]  /*9780*/  SEL R70, R6, R11, P0 ;  /* 0x0000000b06467207 */ /* 0x000fe20000000000 */
[----:B------:R-:W-:Y:S01]  /*9790*/  FMUL.FTZ R74, R83, R88 ;  /* 0x00000058534a7220 */ /* 0x000fe20000410000 */
[----:B------:R-:W-:Y:S01]  /*97a0*/  SEL R72, R11, R6, P0 ;  /* 0x000000060b487207 */ /* 0x000fe20000000000 */
[----:B------:R-:W-:Y:S01]  /*97b0*/  UIADD3 UR4, UR4, 0x2e860, URZ ;  /* 0x0002e86004047890 */ /* 0x000fe2000fffe03f */
[----:B------:R-:W-:Y:S01]  /*97c0*/  LOP3.LUT R14, R15, 0x380, RZ, 0xc0, !PT ;  /* 0x000003800f0e7812 */ /* 0x000fe200078ec0ff */
[----:B------:R-:W-:Y:S01]  /*97d0*/  USHF.R.S32.HI UR6, URZ, 0x1f, UR44 ;  /* 0x0000001f3f067899 */ /* 0x000fe2000801142c */
[----:B------:R-:W-:Y:S01]  /*97e0*/  SHF.R.U64 R20, R20, 0x3, RZ ;  /* 0x0000000314147819 */ /* 0x000fe200000012ff */
[----:B------:R-:W-:Y:S01]  /*97f0*/  UPRMT UR4, UR37, 0x654, UR4 ;  /* 0x0000065425047896 */ /* 0x000fe20008000004 */
[----:B------:R-:W-:-:S02]  /*9800*/  LOP3.LUT R6, R7, 0x380, RZ, 0xc0, !PT ;  /* 0x0000038007067812 */ /* 0x000fc400078ec0ff */
[----:B------:R-:W-:Y:S02]  /*9810*/  F2FP.BF16.F32.PACK_AB R27, R27, R30 ;  /* 0x0000001e1b1b723e */ /* 0x000fe400000010ff */
[----:B------:R-:W-:Y:S02]  /*9820*/  F2FP.BF16.F32.PACK_AB R33, R32, R33 ;  /* 0x000000212021723e */ /* 0x000fe400000010ff */
[----:B------:R-:W-:Y:S02]  /*9830*/  SEL R84, R43, R50, P0 ;  /* 0x000000322b547207 */ /* 0x000fe40000000000 */
[----:B------:R-:W-:Y:S01]  /*9840*/  SEL R30, R5, R10, P0 ;  /* 0x0000000a051e7207 */ /* 0x000fe20000000000 */
[----:B------:R-:W-:Y:S01]  /*9850*/  SYNCS.ARRIVE.TRANS64.RED.A1T0 RZ, [UR4], RZ ;  /* 0x000000ffffff79a7 */ /* 0x000fe20008100404 */
[----:B------:R-:W-:Y:S01]  /*9860*/  SEL R32, R10, R5, P0 ;  /* 0x000000050a207207 */ /* 0x000fe20000000000 */
[----:B------:R-:W-:Y:S01]  /*9870*/  VIADD R5, R61, 0x8 ;  /* 0x000000083d057836 */ /* 0x000fe20000000000 */
[----:B------:R-:W-:-:S02]  /*9880*/  SEL R50, R50, R43, P0 ;  /* 0x0000002b32327207 */ /* 0x000fc40000000000 */
[----:B------:R-:W-:Y:S02]  /*9890*/  SHF.R.U64 R14, R14, 0x3, RZ ;  /* 0x000000030e0e7819 */ /* 0x000fe400000012ff */
[----:B------:R-:W-:Y:S01]  /*98a0*/  LOP3.LUT R20, R20, R21, RZ, 0x3c, !PT ;  /* 0x0000001514147212 */ /* 0x000fe200078e3cff */
[----:B------:R-:W-:Y:S01]  /*98b0*/  IMAD.X R21, RZ, RZ, R17, P1 ;  /* 0x000000ffff157224 */ /* 0x000fe200008e0611 */
[C---:B------:R-:W-:Y:S02]  /*98c0*/  IADD3 R11, P4, R16.reuse, 0x4020, RZ ;  /* 0x00004020100b7810 */ /* 0x040fe40007f9e0ff */
[----:B------:R-:W-:Y:S02]  /*98d0*/  IADD3 R13, P3, R16, 0x4000, RZ ;  /* 0x00004000100d7810 */ /* 0x000fe40007f7e0ff */
[----:B------:R-:W-:Y:S02]  /*98e0*/  SHF.R.U64 R6, R6, 0x3, RZ ;  /* 0x0000000306067819 */ /* 0x000fe400000012ff */
[----:B------:R-:W-:Y:S01]  /*98f0*/  MOV R43, R8 ;  /* 0x00000008002b7202 */ /* 0x000fe20000000f00 */
[----:B------:R-:W-:Y:S01]  /*9900*/  IMAD.U32 R9, RZ, RZ, UR11 ;  /* 0x0000000bff097e24 */ /* 0x000fe2000f8e00ff */
[----:B------:R-:W-:Y:S01]  /*9910*/  LOP3.LUT P1, RZ, R2, 0x3, RZ, 0xc0, !PT ;  /* 0x0000000302ff7812 */ /* 0x000fe2000782c0ff */
[----:B------:R-:W-:Y:S01]  /*9920*/  IMAD.U32 R9, RZ, RZ, UR5 ;  /* 0x00000005ff097e24 */ /* 0x000fe2000f8e00ff */
[----:B------:R-:W-:Y:S01]  /*9930*/  F2FP.BF16.F32.PACK_AB R34, R31, R34 ;  /* 0x000000221f22723e */ /* 0x000fe200000010ff */
[----:B------:R-:W-:Y:S01]  /*9940*/  ULDC UR5, c[0x0][0xa88] ;  /* 0x0002a20000057ab9 */ /* 0x000fe20000000800 */
[----:B------:R-:W-:Y:S01]  /*9950*/  F2FP.BF16.F32.PACK_AB R59, R59, R62 ;  /* 0x0000003e3b3b723e */ /* 0x000fe200000010ff */
[----:B------:R-:W-:Y:S01]  /*9960*/  IMAD.U32 R8, RZ, RZ, UR10 ;  /* 0x0000000aff087e24 */ /* 0x000fe2000f8e00ff */
[----:B------:R-:W-:-:S02]  /*9970*/  F2FP.BF16.F32.PACK_AB R66, R63, R66 ;  /* 0x000000423f42723e */ /* 0x000fc400000010ff */
[----:B------:R-:W-:Y:S01]  /*9980*/  LOP3.LUT R14, R14, R15, RZ, 0x3c, !PT ;  /* 0x0000000f0e0e7212 */ /* 0x000fe200078e3cff */
[--C-:B------:R-:W-:Y:S01]  /*9990*/  IMAD.X R15, RZ, RZ, R17.reuse, P2 ;  /* 0x000000ffff0f7224 */ /* 0x100fe200010e0611 */
[----:B------:R-:W-:Y:S02]  /*99a0*/  LOP3.LUT R10, R11, 0x380, RZ, 0xc0, !PT ;  /* 0x000003800b0a7812 */ /* 0x000fe400078ec0ff */
[----:B------:R-:W-:Y:S02]  /*99b0*/  LOP3.LUT R12, R13, 0x380, RZ, 0xc0, !PT ;  /* 0x000003800d0c7812 */ /* 0x000fe400078ec0ff */
[----:B------:R-:W-:Y:S01]  /*99c0*/  LOP3.LUT R6, R6, R7, RZ, 0x3c, !PT ;  /* 0x0000000706067212 */ /* 0x000fe200078e3cff */
[----:B------:R-:W-:Y:S01]  /*99d0*/  IMAD.X R7, RZ, RZ, R17, P6 ;  /* 0x000000ffff077224 */ /* 0x000fe200030e0611 */
[----:B------:R-:W-:Y:S02]  /*99e0*/  ISETP.GE.OR P2, PT, R5, UR5, P1 ;  /* 0x0000000505007c0c */ /* 0x000fe40008f46670 */
[----:B------:R-:W-:-:S02]  /*99f0*/  F2FP.BF16.F32.PACK_AB R44, R44, R45 ;  /* 0x0000002d2c2c723e */ /* 0x000fc400000010ff */
[----:B------:R-:W-:Y:S02]  /*9a00*/  F2FP.BF16.F32.PACK_AB R49, R48, R49 ;  /* 0x000000313031723e */ /* 0x000fe400000010ff */
[----:B------:R-:W-:Y:S02]  /*9a10*/  SEL R80, R27, R34, P0 ;  /* 0x000000221b507207 */ /* 0x000fe40000000000 */
[----:B------:R-:W-:Y:S02]  /*9a20*/  SEL R34, R34, R27, P0 ;  /* 0x0000001b22227207 */ /* 0x000fe40000000000 */
[----:B------:R-:W-:Y:S02]  /*9a30*/  SEL R88, R59, R66, P0 ;  /* 0x000000423b587207 */ /* 0x000fe40000000000 */
[----:B------:R-:W-:Y:S02]  /*9a40*/  SHF.R.U64 R10, R10, 0x3, RZ ;  /* 0x000000030a0a7819 */ /* 0x000fe400000012ff */
[----:B------:R-:W-:-:S02]  /*9a50*/  SEL R66, R66, R59, P0 ;  /* 0x0000003b42427207 */ /* 0x000fc40000000000 */
[----:B------:R-:W-:Y:S02]  /*9a60*/  SHF.R.U64 R12, R12, 0x3, RZ ;  /* 0x000000030c0c7819 */ /* 0x000fe400000012ff */
[----:B------:R-:W-:Y:S02]  /*9a70*/  LOP3.LUT R27, R16, 0x380, RZ, 0xc0, !PT ;  /* 0x00000380101b7812 */ /* 0x000fe400078ec0ff */
[----:B------:R-:W-:Y:S02]  /*9a80*/  F2FP.BF16.F32.PACK_AB R28, R28, R29 ;  /* 0x0000001d1c1c723e */ /* 0x000fe400000010ff */
[----:B------:R-:W-:Y:S02]  /*9a90*/  F2FP.BF16.F32.PACK_AB R51, R51, R54 ;  /* 0x000000363333723e */ /* 0x000fe400000010ff */
[----:B------:R-:W-:Y:S02]  /*9aa0*/  MOV R59, R20 ;  /* 0x00000014003b7202 */ /* 0x000fe40000000f00 */
[----:B------:R-:W-:-:S02]  /*9ab0*/  SEL R54, R44, R49, P0 ;  /* 0x000000312c367207 */ /* 0x000fc40000000000 */
[----:B------:R-:W-:Y:S01]  /*9ac0*/  MOV R20, R6 ;  /* 0x0000000600147202 */ /* 0x000fe20000000f00 */
[----:B--2---:R-:W-:Y:S01]  /*9ad0*/  IMAD R6, R92, UR6, RZ ;  /* 0x000000065c067c24 */ /* 0x004fe2000f8e02ff */
[----:B------:R-:W-:Y:S02]  /*9ae0*/  F2FP.BF16.F32.PACK_AB R36, R36, R37 ;  /* 0x000000252424723e */ /* 0x000fe400000010ff */
[----:B------:R-:W-:Y:S02]  /*9af0*/  F2FP.BF16.F32.PACK_AB R42, R39, R42 ;  /* 0x0000002a272a723e */ /* 0x000fe400000010ff */
[----:B------:R-:W-:Y:S02]  /*9b00*/  SEL R44, R49, R44, P0 ;  /* 0x0000002c312c7207 */ /* 0x000fe40000000000 */
[----:B------:R-:W-:Y:S01]  /*9b10*/  LOP3.LUT R10, R10, R11, RZ, 0x3c, !PT ;  /* 0x0000000b0a0a7212 */ /* 0x000fe200078e3cff */
[----:B------:R-:W-:Y:S01]  /*9b20*/  IMAD.X R11, RZ, RZ, R17, P4 ;  /* 0x000000ffff0b7224 */ /* 0x000fe200020e0611 */
[----:B------:R-:W-:-:S02]  /*9b30*/  F2FP.BF16.F32.PACK_AB R52, R52, R53 ;  /* 0x000000353434723e */ /* 0x000fc400000010ff */
[----:B------:R-:W-:Y:S02]  /*9b40*/  F2FP.BF16.F32.PACK_AB R57, R56, R57 ;  /* 0x000000393839723e */ /* 0x000fe400000010ff */
[----:B------:R-:W-:Y:S02]  /*9b50*/  F2FP.BF16.F32.PACK_AB R58, R55, R58 ;  /* 0x0000003a373a723e */ /* 0x000fe400000010ff */
[----:B------:R-:W-:Y:S02]  /*9b60*/  F2FP.BF16.F32.PACK_AB R65, R64, R65 ;  /* 0x000000414041723e */ /* 0x000fe400000010ff */
[----:B------:R-:W-:Y:S02]  /*9b70*/  F2FP.BF16.F32.PACK_AB R68, R68, R69 ;  /* 0x000000454444723e */ /* 0x000fe400000010ff */
[----:B------:R-:W-:Y:S02]  /*9b80*/  F2FP.BF16.F32.PACK_AB R74, R71, R74 ;  /* 0x0000004a474a723e */ /* 0x000fe400000010ff */
[----:B------:R-:W-:Y:S01]  /*9b90*/  LOP3.LUT R12, R12, R13, RZ, 0x3c, !PT ;  /* 0x0000000d0c0c7212 */ /* 0x000fe200078e3cff */
[----:B------:R-:W-:Y:S01]  /*9ba0*/  IMAD.X R13, RZ, RZ, R17, P3 ;  /* 0x000000ffff0d7224 */ /* 0x000fe200018e0611 */
[----:B------:R-:W-:-:S02]  /*9bb0*/  SHF.R.U64 R27, R27, 0x3, RZ ;  /* 0x000000031b1b7819 */ /* 0x000fc400000012ff */
[----:B------:R-:W-:Y:S02]  /*9bc0*/  SEL R46, R28, R33, P0 ;  /* 0x000000211c2e7207 */ /* 0x000fe40000000000 */
[----:B------:R-:W-:Y:S02]  /*9bd0*/  SEL R28, R33, R28, P0 ;  /* 0x0000001c211c7207 */ /* 0x000fe40000000000 */
[----:B------:R-:W-:Y:S02]  /*9be0*/  SEL R48, R36, R41, P0 ;  /* 0x0000002924307207 */ /* 0x000fe40000000000 */
[----:B------:R-:W-:Y:S02]  /*9bf0*/  SEL R82, R35, R42, P0 ;  /* 0x0000002a23527207 */ /* 0x000fe40000000000 */
[----:B------:R-:W-:Y:S02]  /*9c00*/  SEL R36, R41, R36, P0 ;  /* 0x0000002429247207 */ /* 0x000fe40000000000 */
[----:B------:R-:W-:-:S02]  /*9c10*/  SEL R56, R52, R57, P0 ;  /* 0x0000003934387207 */ /* 0x000fc40000000000 */
[----:B------:R-:W-:Y:S02]  /*9c20*/  SEL R62, R60, R65, P0 ;  /* 0x000000413c3e7207 */ /* 0x000fe40000000000 */
[----:B------:R-:W-:Y:S02]  /*9c30*/  SEL R64, R68, R73, P0 ;  /* 0x0000004944407207 */ /* 0x000fe40000000000 */
[----:B------:R-:W-:Y:S02]  /*9c40*/  SEL R42, R42, R35, P0 ;  /* 0x000000232a2a7207 */ /* 0x000fe40000000000 */
[----:B------:R-:W-:Y:S02]  /*9c50*/  SEL R86, R51, R58, P0 ;  /* 0x0000003a33567207 */ /* 0x000fe40000000000 */
[----:B------:R-:W-:Y:S02]  /*9c60*/  SEL R90, R67, R74, P0 ;  /* 0x0000004a435a7207 */ /* 0x000fe40000000000 */
[----:B------:R-:W-:Y:S01]  /*9c70*/  LOP3.LUT R26, R27, R16, RZ, 0x3c, !PT ;  /* 0x000000101b1a7212 */ /* 0x000fe200078e3cff */
[----:B------:R-:W-:Y:S01]  /*9c80*/  IMAD.MOV.U32 R27, RZ, RZ, R17 ;  /* 0x000000ffff1b7224 */ /* 0x000fe200078e0011 */
[----:B------:R-:W-:-:S02]  /*9c90*/  SEL R58, R58, R51, P0 ;  /* 0x000000333a3a7207 */ /* 0x000fc40000000000 */
[----:B------:R-:W-:Y:S02]  /*9ca0*/  MOV R49, R10 ;  /* 0x0000000a00317202 */ /* 0x000fe40000000f00 */
[----:B------:R-:W-:Y:S02]  /*9cb0*/  SEL R52, R57, R52, P0 ;  /* 0x0000003439347207 */ /* 0x000fe40000000000 */
[----:B------:R-:W-:Y:S02]  /*9cc0*/  SEL R60, R65, R60, P0 ;  /* 0x0000003c413c7207 */ /* 0x000fe40000000000 */
[----:B------:R-:W-:Y:S01]  /*9cd0*/  MOV R51, R12 ;  /* 0x0000000c00337202 */ /* 0x000fe20000000f00 */
[----:B------:R-:W-:Y:S01]  /*9ce0*/  IMAD R12, R93, UR44, R6 ;  /* 0x0000002c5d0c7c24 */ /* 0x000fe2000f8e0206 */
[----:B------:R-:W-:Y:S02]  /*9cf0*/  SEL R68, R73, R68, P0 ;  /* 0x0000004449447207 */ /* 0x000fe40000000000 */
[----:B------:R-:W-:-:S02]  /*9d00*/  SEL R74, R74, R67, P0 ;  /* 0x000000434a4a7207 */ /* 0x000fc40000000000 */
[----:B------:R-:W-:Y:S02]  /*9d10*/  MOV R57, R14 ;  /* 0x0000000e00397202 */ /* 0x000fe40000000f00 */
[----:B------:R-:W-:Y:S02]  /*9d20*/  MOV R26, R26 ;  /* 0x0000001a001a7202 */ /* 0x000fe40000000f00 */
[----:B------:R-:W-:Y:S02]  /*9d30*/  MOV R24, R24 ;  /* 0x0000001800187202 */ /* 0x000fe40000000f00 */
[----:B------:R-:W-:Y:S01]  /*9d40*/  ISETP.GE.OR P1, PT, R61, UR5, P1 ;  /* 0x000000053d007c0c */ /* 0x000fe20008f26670 */
[----:B------:R-:W-:Y:S01]  /*9d50*/  ULDC.64 UR4, c[0x0][0xb40] ;  /* 0x0002d00000047ab9 */ /* 0x000fe20000000a00 */
[----:B---3--:R-:W-:Y:S01]  /*9d60*/  LOP3.LUT R5, R3, 0x2, RZ, 0x3c, !PT ;  /* 0x0000000203057812 */ /* 0x008fe200078e3cff */
[----:B------:R-:W-:Y:S04]  /*9d70*/  SHFL.IDX PT, R30, R30, R3, 0x1c1f ;  /* 0x001c1f031e1e7589 */ /* 0x000fe800000e0000 */
[----:B------:R-:W-:Y:S04]  /*9d80*/  SHFL.IDX PT, R7, R32, R5, 0x1c1f ;  /* 0x001c1f0520077589 */ /* 0x000fe800000e0000 */
[----:B------:R-:W-:Y:S04]  /*9d90*/  SHFL.IDX PT, R70, R70, R3, 0x1c1f ;  /* 0x001c1f0346467589 */ /* 0x000fe800000e0000 */
[----:B------:R-:W1:Y:S04]  /*9da0*/  SHFL.IDX PT, R31, R72, R5, 0x1c1f ;  /* 0x001c1f05481f7589 */ /* 0x000e6800000e0000 */
[----:B------:R-:W-:Y:S04]  /*9db0*/  SHFL.IDX PT, R54, R54, R3, 0x1c1f ;  /* 0x001c1f0336367589 */ /* 0x000fe800000e0000 */
[----:B------:R-:W-:Y:S04]  /*9dc0*/  SHFL.IDX PT, R21, R44, R5, 0x1c1f ;  /* 0x001c1f052c157589 */ /* 0x000fe800000e0000 */
[----:B------:R-:W-:Y:S04]  /*9dd0*/  SHFL.IDX PT, R38, R38, R3, 0x1c1f ;  /* 0x001c1f0326267589 */ /* 0x000fe800000e0000 */
[----:B------:R-:W-:Y:S04]  /*9de0*/  SHFL.IDX PT, R76, R76, R3, 0x1c1f ;  /* 0x001c1f034c4c7589 */ /* 0x000fe800000e0000 */
[----:B------:R-:W-:Y:S04]  /*9df0*/  SHFL.IDX PT, R11, R40, R5, 0x1c1f ;  /* 0x001c1f05280b7589 */ /* 0x000fe800000e0000 */
[----:B------:R-:W2:Y:S01]  /*9e00*/  SHFL.IDX PT, R39, R78, R5, 0x1c1f ;  /* 0x001c1f054e277589 */ /* 0x000ea200000e0000 */
[----:B-1----:R-:W-:-:S02]  /*9e10*/  SEL R29, R70, R31, P0 ;  /* 0x0000001f461d7207 */ /* 0x002fc40000000000 */
[----:B------:R-:W-:Y:S01]  /*9e20*/  SEL R31, R31, R70, P0 ;  /* 0x000000461f1f7207 */ /* 0x000fe20000000000 */
[----:B------:R-:W-:Y:S04]  /*9e30*/  SHFL.IDX PT, R46, R46, R3, 0x1c1f ;  /* 0x001c1f032e2e7589 */ /* 0x000fe800000e0000 */
[----:B------:R-:W-:Y:S04]  /*9e40*/  SHFL.IDX PT, R80, R80, R3, 0x1c1f ;  /* 0x001c1f0350507589 */ /* 0x000fe800000e0000 */
[----:B------:R1:W3:Y:S04]  /*9e50*/  SHFL.IDX PT, R13, R28, R5, 0x1c1f ;  /* 0x001c1f051c0d7589 */ /* 0x0002e800000e0000 */
[----:B------:R-:W4:Y:S04]  /*9e60*/  SHFL.IDX PT, R47, R34, R5, 0x1c1f ;  /* 0x001c1f05222f7589 */ /* 0x000f2800000e0000 */
[----:B------:R-:W-:Y:S01]  /*9e70*/  SHFL.IDX PT, R48, R48, R3, 0x1c1f ;  /* 0x001c1f0330307589 */ /* 0x000fe200000e0000 */
[----:B-1----:R-:W-:-:S03]  /*9e80*/  SEL R28, R30, R7, P0 ;  /* 0x000000071e1c7207 */ /* 0x002fc60000000000 */
[----:B------:R-:W-:Y:S01]  /*9e90*/  SHFL.IDX PT, R82, R82, R3, 0x1c1f ;  /* 0x001c1f0352527589 */ /* 0x000fe200000e0000 */
[----:B------:R-:W-:Y:S01]  /*9ea0*/  SEL R30, R7, R30, P0 ;  /* 0x0000001e071e7207 */ /* 0x000fe20000000000 */
[----:B------:R-:W-:Y:S01]  /*9eb0*/  IMAD.WIDE.U32 R6, R92, UR44, R8 ;  /* 0x0000002c5c067c25 */ /* 0x000fe2000f8e0008 */
[----:B--2---:R-:W-:Y:S01]  /*9ec0*/  SEL R37, R76, R39, P0 ;  /* 0x000000274c257207 */ /* 0x004fe20000000000 */
[----:B------:R-:W-:Y:S01]  /*9ed0*/  SHFL.IDX PT, R84, R84, R3, 0x1c1f ;  /* 0x001c1f0354547589 */ /* 0x000fe200000e0000 */
[----:B------:R-:W-:-:S03]  /*9ee0*/  SEL R39, R39, R76, P0 ;  /* 0x0000004c27277207 */ /* 0x000fc60000000000 */
[----:B------:R1:W2:Y:S04]  /*9ef0*/  SHFL.IDX PT, R15, R36, R5, 0x1c1f ;  /* 0x001c1f05240f7589 */ /* 0x0002a800000e0000 */
[----:B------:R-:W5:Y:S01]  /*9f00*/  SHFL.IDX PT, R35, R42, R5, 0x1c1f ;  /* 0x001c1f052a237589 */ /* 0x000f6200000e0000 */
[----:B---3--:R-:W-:Y:S02]  /*9f10*/  SEL R44, R46, R13, P0 ;  /* 0x0000000d2e2c7207 */ /* 0x008fe40000000000 */
[----:B------:R-:W-:Y:S01]  /*9f20*/  SEL R46, R13, R46, P0 ;  /* 0x0000002e0d2e7207 */ /* 0x000fe20000000000 */
[----:B------:R-:W3:Y:S01]  /*9f30*/  SHFL.IDX PT, R55, R50, R5, 0x1c1f ;  /* 0x001c1f0532377589 */ /* 0x000ee200000e0000 */
[----:B----4-:R-:W-:Y:S02]  /*9f40*/  SEL R45, R80, R47, P0 ;  /* 0x0000002f502d7207 */ /* 0x010fe40000000000 */
[----:B-1----:R-:W-:Y:S01]  /*9f50*/  SEL R36, R38, R11, P0 ;  /* 0x0000000b26247207 */ /* 0x002fe20000000000 */
[----:B------:R-:W-:Y:S01]  /*9f60*/  BAR.SYNC.DEFER_BLOCKING 0x1, 0x100 ;  /* 0x0044000000007b1d */ /* 0x000fe20000010000 */
[----:B------:R-:W-:-:S02]  /*9f70*/  SEL R38, R11, R38, P0 ;  /* 0x000000260b267207 */ /* 0x000fc40000000000 */
[----:B------:R-:W-:-:S03]  /*9f80*/  SEL R47, R47, R80, P0 ;  /* 0x000000502f2f7207 */ /* 0x000fc60000000000 */
[----:B------:R-:W-:Y:S04]  /*9f90*/  SHFL.IDX PT, R56, R56, R3, 0x1c1f ;  /* 0x001c1f0338387589 */ /* 0x000fe800000e0000 */
[----:B------:R-:W-:Y:S01]  /*9fa0*/  SHFL.IDX PT, R62, R62, R3, 0x1c1f ;  /* 0x001c1f033e3e7589 */ /* 0x000fe200000e0000 */
[----:B--2---:R-:W-:Y:S02]  /*9fb0*/  SEL R8, R48, R15, P0 ;  /* 0x0000000f30087207 */ /* 0x004fe40000000000 */
[----:B------:R-:W-:Y:S01]  /*9fc0*/  SEL R10, R15, R48, P0 ;  /* 0x000000300f0a7207 */ /* 0x000fe20000000000 */
[----:B------:R-:W-:Y:S01]  /*9fd0*/  SHFL.IDX PT, R64, R64, R3, 0x1c1f ;  /* 0x001c1f0340407589 */ /* 0x000fe200000e0000 */
[----:B-----5:R-:W-:Y:S02]  /*9fe0*/  SEL R9, R82, R35, P0 ;  /* 0x0000002352097207 */ /* 0x020fe40000000000 */
[----:B------:R-:W-:Y:S01]  /*9ff0*/  SEL R11, R35, R82, P0 ;  /* 0x00000052230b7207 */ /* 0x000fe20000000000 */
[----:B------:R-:W-:Y:S01]  /*a000*/  SHFL.IDX PT, R86, R86, R3, 0x1c1f ;  /* 0x001c1f0356567589 */ /* 0x000fe200000e0000 */
[----:B---3--:R-:W-:-:S02]  /*a010*/  SEL R53, R84, R55, P0 ;  /* 0x0000003754357207 */ /* 0x008fc40000000000 */
[----:B------:R-:W-:Y:S01]  /*a020*/  SEL R55, R55, R84, P0 ;  /* 0x0000005437377207 */ /* 0x000fe20000000000 */
[----:B------:R-:W-:Y:S04]  /*a030*/  SHFL.IDX PT, R88, R88, R3, 0x1c1f ;  /* 0x001c1f0358587589 */ /* 0x000fe800000e0000 */
[----:B------:R-:W-:Y:S04]  /*a040*/  SHFL.IDX PT, R90, R90, R3, 0x1c1f ;  /* 0x001c1f035a5a7589 */ /* 0x000fe800000e0000 */
[----:B------:R1:W2:Y:S04]  /*a050*/  SHFL.IDX PT, R25, R52, R5, 0x1c1f ;  /* 0x001c1f0534197589 */ /* 0x0002a800000e0000 */
[----:B------:R-:W3:Y:S04]  /*a060*/  SHFL.IDX PT, R27, R60, R5, 0x1c1f ;  /* 0x001c1f053c1b7589 */ /* 0x000ee800000e0000 */
[----:B------:R-:W4:Y:S01]  /*a070*/  SHFL.IDX PT, R3, R58, R5, 0x1c1f ;  /* 0x001c1f053a037589 */ /* 0x000f2200000e0000 */
[----:B-1----:R-:W-:-:S03]  /*a080*/  SEL R52, R54, R21, P0 ;  /* 0x0000001536347207 */ /* 0x002fc60000000000 */
[----:B------:R-:W1:Y:S01]  /*a090*/  SHFL.IDX PT, R63, R66, R5, 0x1c1f ;  /* 0x001c1f05423f7589 */ /* 0x000e6200000e0000 */
[----:B------:R-:W-:Y:S02]  /*a0a0*/  SEL R54, R21, R54, P0 ;  /* 0x0000003615367207 */ /* 0x000fe40000000000 */
[----:B------:R-:W-:Y:S01]  /*a0b0*/  IADD3 R21, P3, R61, R6, RZ ;  /* 0x000000063d157210 */ /* 0x000fe20007f7e0ff */
[----:B------:R-:W5:Y:S04]  /*a0c0*/  SHFL.IDX PT, R33, R68, R5, 0x1c1f ;  /* 0x001c1f0544217589 */ /* 0x000f6800000e0000 */
[----:B------:R4:W5:Y:S04]  /*a0d0*/  SHFL.IDX PT, R41, R74, R5, 0x1c1f ;  /* 0x001c1f054a297589 */ /* 0x00096800000e0000 */
[----:B------:R1:W-:Y:S01]  /*a0e0*/  STSM.16.M88.4 [R26], R28 ;  /* 0x0000001c1a007844 */ /* 0x0003e20000000200 */
[----:B--2---:R-:W-:-:S02]  /*a0f0*/  SEL R14, R25, R56, P0 ;  /* 0x00000038190e7207 */ /* 0x004fc40000000000 */
[----:B---3--:R-:W-:Y:S01]  /*a100*/  SEL R60, R62, R27, P0 ;  /* 0x0000001b3e3c7207 */ /* 0x008fe20000000000 */
[----:B------:R5:W-:Y:S01]  /*a110*/  STSM.16.M88.4 [R24], R36 ;  /* 0x0000002418007844 */ /* 0x000be20000000200 */
[----:B----4-:R-:W-:Y:S02]  /*a120*/  SHF.R.S32.HI R5, RZ, 0x1f, R61 ;  /* 0x0000001fff057819 */ /* 0x010fe4000001143d */
[----:B------:R-:W-:Y:S01]  /*a130*/  SEL R13, R86, R3, P0 ;  /* 0x00000003560d7207 */ /* 0x000fe20000000000 */
[----:B------:R-:W-:Y:S01]  /*a140*/  STSM.16.M88.4 [R59], R44 ;  /* 0x0000002c3b007844 */ /* 0x000fe20000000200 */
[----:B------:R-:W-:Y:S02]  /*a150*/  SEL R15, R3, R86, P0 ;  /* 0x00000056030f7207 */ /* 0x000fe40000000000 */
[----:B-1----:R-:W-:Y:S01]  /*a160*/  SEL R61, R88, R63, P0 ;  /* 0x0000003f583d7207 */ /* 0x002fe20000000000 */
[----:B------:R-:W-:Y:S01]  /*a170*/  STSM.16.M88.4 [R57], R8 ;  /* 0x0000000839007844 */ /* 0x000fe20000000200 */
[----:B------:R-:W-:-:S02]  /*a180*/  SEL R62, R27, R62, P0 ;  /* 0x0000003e1b3e7207 */ /* 0x000fc40000000000 */
[----:B------:R-:W-:Y:S01]  /*a190*/  IADD3.X R28, R5, R7, R12, P3, !PT ;  /* 0x00000007051c7210 */ /* 0x000fe20001ffe40c */
[----:B------:R-:W-:Y:S01]  /*a1a0*/  STSM.16.M88.4 [R51], R52 ;  /* 0x0000003433007844 */ /* 0x000fe20000000200 */
[----:B------:R-:W-:Y:S02]  /*a1b0*/  SEL R12, R56, R25, P0 ;  /* 0x00000019380c7207 */ /* 0x000fe40000000000 */
[----:B------:R-:W-:Y:S01]  /*a1c0*/  SEL R63, R63, R88, P0 ;  /* 0x000000583f3f7207 */ /* 0x000fe20000000000 */
[----:B------:R-:W1:Y:S01]  /*a1d0*/  SHFL.IDX PT, R3, R22, RZ, 0x1f ;  /* 0x00001fff16037589 */ /* 0x000e6200000e0000 */
[----:B-----5:R-:W-:Y:S02]  /*a1e0*/  SEL R24, R64, R33, P0 ;  /* 0x0000002140187207 */ /* 0x020fe40000000000 */
[----:B------:R-:W-:Y:S01]  /*a1f0*/  SEL R26, R33, R64, P0 ;  /* 0x00000040211a7207 */ /* 0x000fe20000000000 */
[----:B------:R2:W-:Y:S01]  /*a200*/  STSM.16.M88.4 [R49], R12 ;  /* 0x0000000c31007844 */ /* 0x0005e20000000200 */
[----:B------:R-:W-:-:S02]  /*a210*/  SEL R25, R90, R41, P0 ;  /* 0x000000295a197207 */ /* 0x000fc40000000000 */
[----:B------:R-:W-:Y:S01]  /*a220*/  SEL R27, R41, R90, P0 ;  /* 0x0000005a291b7207 */ /* 0x000fe20000000000 */
[----:B------:R2:W-:Y:S01]  /*a230*/  STSM.16.M88.4 [R43], R60 ;  /* 0x0000003c2b007844 */ /* 0x0005e20000000200 */
[C---:B------:R-:W-:Y:S01]  /*a240*/  LEA R6, P3, R21.reuse, UR4, 0x2 ;  /* 0x0000000415067c11 */ /* 0x040fe2000f8610ff */
[----:B------:R-:W-:Y:S02]  /*a250*/  ULDC UR4, c[0x0][0xc] ;  /* 0x0000030000047ab9 */ /* 0x000fe40000000800 */
[----:B------:R2:W-:Y:S01]  /*a260*/  STSM.16.M88.4 [R20], R24 ;  /* 0x0000001814007844 */ /* 0x0005e20000000200 */
[----:B------:R-:W-:Y:S01]  /*a270*/  LEA.HI.X R7, R21, UR5, R28, 0x2, P3 ;  /* 0x0000000515077c11 */ /* 0x000fe200098f141c */
[----:B------:R-:W-:Y:S01]  /*a280*/  UIADD3 UR48, UR4, UR48, URZ ;  /* 0x0000003004307290 */ /* 0x000fe2000fffe03f */
[----:B------:R3:W-:Y:S06]  /*a290*/  MEMBAR.ALL.CTA ;  /* 0x0000000000007992 */ /* 0x0007ec0000008000 */
[----:B---3--:R-:W3:Y:S02]  /*a2a0*/  FENCE.VIEW.ASYNC.S ;  /* 0x00000000000073c6 */ /* 0x008ee40000000000 */
[----:B---3--:R-:W-:Y:S06]  /*a2b0*/  BAR.ARV 0x1, 0x120 ;  /* 0x0044800000007b1d */ /* 0x008fec0000002000 */
[----:B-1----:R-:W-:Y:S01]  /*a2c0*/  ISETP.NE.AND P0, PT, R3, 0x7, PT ;  /* 0x000000070300780c */ /* 0x002fe20003f05270 */
[----:B------:R2:W-:Y:S04]  /*a2d0*/  @!P1 STG.E desc[UR50][R6.64], R4 ;  /* 0x0000000406009986 */ /* 0x0005e8000c101932 */
[----:B------:R2:W-:Y:S08]  /*a2e0*/  @!P2 STG.E desc[UR50][R6.64+0x20], R0 ;  /* 0x000020000600a986 */ /* 0x0005f0000c101932 */
[----:B------:R-:W-:Y:S05]  /*a2f0*/  @P0 BRA `(.L_x_31) ;  /* 0x0000000000540947 */ /* 0x000fea0003800000 */
[----:B------:R-:W-:Y:S01]  /*a300*/  BAR.SYNC.DEFER_BLOCKING 0x1, 0x120 ;  /* 0x0044800000007b1d */ /* 0x000fe20000010000 */
[----:B------:R-:W-:-:S05]  /*a310*/  ELECT P0, URZ, PT ;  /* 0x00000000003f782f */ /* 0x000fca0003800000 */
[----:B------:R-:W-:Y:S08]  /*a320*/  BSSY B0, `(.L_x_31) ;  /* 0x0000012000007945 */ /* 0x000ff00003800000 */
[----:B------:R-:W-:Y:S05]  /*a330*/  @!P0 BRA `(.L_x_32) ;  /* 0x0000000000408947 */ /* 0x000fea0003800000 */
[----:B------:R-:W-:Y:S02]  /*a340*/  UIADD3 UR4, UP0, UR52, 0x9f0, URZ ;  /* 0x000009f034047890 */ /* 0x000fe4000ff1e03f */
[----:B------:R-:W-:Y:S02]  /*a350*/  UIADD3 UR6, UR38, 0x4000, URZ ;  /* 0x0000400026067890 */ /* 0x000fe4000fffe03f */
[----:B------:R-:W-:Y:S01]  /*a360*/  UIADD3.X UR5, URZ, UR53, URZ, UP0, !UPT ;  /* 0x000000353f057290 */ /* 0x000fe200087fe43f */
[----:B------:R-:W-:Y:S01]  /*a370*/  UMOV UR41, URZ ;  /* 0x0000003f00297c82 */ /* 0x000fe20008000000 */
[----:B------:R-:W-:Y:S01]  /*a380*/  UMOV UR45, URZ ;  /* 0x0000003f002d7c82 */ /* 0x000fe20008000000 */
[----:B------:R-:W-:Y:S01]  /*a390*/  UMOV UR40, UR38 ;  /* 0x0000002600287c82 */ /* 0x000fe20008000000 */
[----:B------:R-:W-:-:S05]  /*a3a0*/  UMOV UR7, 0x40 ;  /* 0x0000004000077882 */ /* 0x000fca0000000000 */
[----:B------:R1:W-:Y:S02]  /*a3b0*/  UTMASTG.5D [UR40], [UR4] ;  /* 0x00000028040073b5 */ /* 0x0003e40008020000 */
[----:B-1----:R-:W-:Y:S01]  /*a3c0*/  UMOV UR40, UR6 ;  /* 0x0000000600287c82 */ /* 0x002fe20008000000 */
[----:B------:R-:W-:Y:S01]  /*a3d0*/  UMOV UR41, UR7 ;  /* 0x0000000700297c82 */ /* 0x000fe20008000000 */
[----:B------:R-:W-:Y:S01]  /*a3e0*/  UIADD3 UR6, UR38, 0x2e820, URZ ;  /* 0x0002e82026067890 */ /* 0x000fe2000fffe03f */
[----:B------:R1:W-:Y:S03]  /*a3f0*/  UTMASTG.5D [UR40], [UR4] ;  /* 0x00000028040073b5 */ /* 0x0003e60008020000 */
[----:B------:R-:W-:Y:S01]  /*a400*/  UPRMT UR6, URZ, 0x654, UR6 ;  /* 0x000006543f067896 */ /* 0x000fe20008000006 */
[----:B------:R0:W-:Y:S01]  /*a410*/  UTMACMDFLUSH ;  /* 0x00000000000079b7 */ /* 0x0001e20000000000 */
[----:B------:R-:W-:-:S07]  /*a420*/  DEPBAR.LE SB0, 0x0 ;  /* 0x000080000000791a */ /* 0x000fce0000000000 */
[----:B-1----:R-:W-:Y:S03]  /*a430*/  SYNCS.ARRIVE.TRANS64.RED.A1T0 RZ, [UR6], RZ ;  /* 0x000000ffffff79a7 */ /* 0x002fe60008100406 */
.L_x_32:
[----:B------:R-:W-:Y:S05]  /*a440*/  BSYNC B0 ;  /* 0x0000000000007941 */ /* 0x000fea0003800000 */
.L_x_31:
[----:B--2---:R-:W1:Y:S01]  /*a450*/  LDC R0, c[0x0][0xda4] ;  /* 0x00036900ff007b82 */ /* 0x004e620000000800 */
[----:B------:R-:W-:Y:S02]  /*a460*/  UIADD3 UR49, UR49, 0x1, URZ ;  /* 0x0000000131317890 */ /* 0x000fe4000fffe03f */
[----:B------:R-:W-:Y:S02]  /*a470*/  UIADD3 UR39, UR39, 0x1, URZ ;  /* 0x0000000127277890 */ /* 0x000fe4000fffe03f */
[----:B------:R-:W-:-:S04]  /*a480*/  UISETP.NE.AND UP0, UPT, UR49, 0x2, UPT ;  /* 0x000000023100788c */ /* 0x000fc8000bf05270 */
[----:B------:R-:W-:Y:S02]  /*a490*/  USEL UR4, URZ, 0x1, UP0 ;  /* 0x000000013f047887 */ /* 0x000fe40008000000 */
[----:B------:R-:W-:Y:S02]  /*a4a0*/  USEL UR49, UR49, URZ, UP0 ;  /* 0x0000003f31317287 */ /* 0x000fe40008000000 */
[----:B------:R-:W-:Y:S01]  /*a4b0*/  ULOP3.LUT UR36, UR36, UR4, URZ, 0x3c, !UPT ;  /* 0x0000000424247292 */ /* 0x000fe2000f8e3c3f */
[----:B-1----:R-:W-:-:S13]  /*a4c0*/  ISETP.LE.AND P0, PT, R0, UR48, PT ;  /* 0x0000003000007c0c */ /* 0x002fda000bf03270 */
[----:B------:R-:W-:Y:S05]  /*a4d0*/  @!P0 BRA `(.L_x_33) ;  /* 0xffffff6800288947 */ /* 0x000fea000383ffff */
[----:B------:R-:W-:Y:S05]  /*a4e0*/  EXIT ;  /* 0x000000000000794d */ /* 0x000fea0003800000 */
.L_x_7:
[----:B------:R-:W-:-:S08]  /*a4f0*/  NOP ;  /* 0x0000000000007918 */ /* 0x000fd00000000000 */
[----:B------:R-:W1:-:S00]  /*a500*/  USETMAXREG.DEALLOC.CTAPOOL 0x18 ;  /* 0x00000018000079c8 */ /* 0x000e4000080e0500 */
[----:B------:R-:W2:Y:S01]  /*a510*/  S2UR UR49, SR_CTAID.X ;  /* 0x00000000003179c3 */ /* 0x000ea20000002500 */
[----:B-1----:R-:W-:Y:S01]  /*a520*/  IMAD.MOV.U32 R0, RZ, RZ, 0x1 ;  /* 0x00000001ff007424 */ /* 0x002fe200078e00ff */
[----:B------:R1:W-:Y:S01]  /*a530*/  STL [R1+0x4], RZ ;  /* 0x000004ff01007387 */ /* 0x0003e20000100800 */
[----:B------:R-:W-:-:S03]  /*a540*/  UMOV UR47, 0x1 ;  /* 0x00000001002f7882 */ /* 0x000fc60000000000 */
[----:B------:R1:W-:Y:S02]  /*a550*/  STL [R1+0x8], R0 ;  /* 0x0000080001007387 */ /* 0x0003e40000100800 */
[----:B------:R-:W2:Y:S02]  /*a560*/  LDC R2, c[0x0][0xda4] ;  /* 0x00036900ff027b82 */ /* 0x000ea40000000800 */
[----:B--2---:R-:W-:-:S13]  /*a570*/  ISETP.LE.AND P0, PT, R2, UR49, PT ;  /* 0x0000003102007c0c */ /* 0x004fda000bf03270 */
[----:B-1----:R-:W-:Y:S05]  /*a580*/  @P0 BRA `(.L_x_34) ;  /* 0x0000002800a80947 */ /* 0x002fea0003800000 */
[----:B------:R-:W1:Y:S01]  /*a590*/  S2R R7, SR_TID.X ;  /* 0x0000000000077919 */ /* 0x000e620000002100 */
[----:B------:R-:W-:Y:S01]  /*a5a0*/  ULDC.64 UR52, c[0x0][0x198] ;  /* 0x0000660000347ab9 */ /* 0x000fe20000000a00 */
[----:B------:R-:W-:Y:S01]  /*a5b0*/  ULOP3.LUT UR43, UR46, 0x1, URZ, 0xfc, !UPT ;  /* 0x000000012e2b7892 */ /* 0x000fe2000f8efc3f */
[----:B------:R-:W2:Y:S01]  /*a5c0*/  S2R R3, SR_TID.X ;  /* 0x0000000000037919 */ /* 0x000ea20000002100 */
[----:B------:R-:W-:Y:S01]  /*a5d0*/  ULOP3.LUT UR48, UR46, 0x2, URZ, 0xfc, !UPT ;  /* 0x000000022e307892 */ /* 0x000fe2000f8efc3f */
[----:B------:R-:W-:Y:S01]  /*a5e0*/  ULDC UR44, c[0x0][0xc] ;  /* 0x00000300002c7ab9 */ /* 0x000fe20000000800 */
[----:B------:R-:W-:Y:S01]  /*a5f0*/  UMOV UR47, URZ ;  /* 0x0000003f002f7c82 */ /* 0x000fe20008000000 */
[C---:B-1----:R-:W-:Y:S01]  /*a600*/  IMAD.SHL.U32 R0, R7.reuse, 0x80, RZ ;  /* 0x0000008007007824 */ /* 0x042fe200078e00ff */
[C---:B------:R-:W-:Y:S01]  /*a610*/  LOP3.LUT P0, RZ, R7.reuse, 0x4, RZ, 0xc0, !PT ;  /* 0x0000000407ff7812 */ /* 0x040fe2000780c0ff */
[----:B------:R-:W-:Y:S01]  /*a620*/  IMAD.SHL.U32 R4, R7, 0x20, RZ ;  /* 0x0000002007047824 */ /* 0x000fe200078e00ff */
[----:B--2---:R-:W-:Y:S01]  /*a630*/  LOP3.LUT R3, R3, 0x7f, RZ, 0xc0, !PT ;  /* 0x0000007f03037812 */ /* 0x004fe200078ec0ff */
[----:B------:R-:W-:Y:S01]  /*a640*/  IMAD.SHL.U32 R5, R7, 0x4, RZ ;  /* 0x0000000407057824 */ /* 0x000fe200078e00ff */
[----:B------:R-:W-:-:S02]  /*a650*/  LOP3.LUT R2, R0, 0x380, RZ, 0xc0, !PT ;  /* 0x0000038000027812 */ /* 0x000fc400078ec0ff */
[----:B------:R-:W-:Y:S02]  /*a660*/  SHF.R.U32.HI R3, RZ, 0x5, R3 ;  /* 0x00000005ff037819 */ /* 0x000fe40000011603 */
[----:B------:R-:W-:-:S03]  /*a670*/  LOP3.LUT R6, R4, 0x60, RZ, 0xc0, !PT ;  /* 0x0000006004067812 */ /* 0x000fc600078ec0ff */
[C---:B------:R-:W-:Y:S02]  /*a680*/  IMAD R2, R3.reuse, 0x10, R2 ;  /* 0x0000001003027824 */ /* 0x040fe400078e0202 */
[----:B------:R-:W-:Y:S02]  /*a690*/  IMAD R6, R3, 0x200, R6 ;  /* 0x0000020003067824 */ /* 0x000fe400078e0206 */
[----:B------:R-:W-:-:S05]  /*a6a0*/  IMAD.SHL.U32 R3, R7, 0x10, RZ ;  /* 0x0000001007037824 */ /* 0x000fca00078e00ff */
[----:B------:R-:W-:Y:S02]  /*a6b0*/  LOP3.LUT R3, R2, 0x70, R3, 0x78, !PT ;  /* 0x0000007002037812 */ /* 0x000fe400078e7803 */
[C---:B------:R-:W-:Y:S02]  /*a6c0*/  LOP3.LUT R2, R4.reuse, 0x80, RZ, 0xc0, !PT ;  /* 0x0000008004027812 */ /* 0x040fe400078ec0ff */
[----:B------:R-:W-:Y:S02]  /*a6d0*/  LOP3.LUT R4, R4, 0x100, RZ, 0xc0, !PT ;  /* 0x0000010004047812 */ /* 0x000fe400078ec0ff */
[----:B------:R-:W-:Y:S02]  /*a6e0*/  LOP3.LUT R2, R2, 0x10, R7, 0xf8, !PT ;  /* 0x0000001002027812 */ /* 0x000fe400078ef807 */
[----:B------:R-:W-:Y:S02]  /*a6f0*/  LOP3.LUT R0, R3, 0xc00, R0, 0xf8, !PT ;  /* 0x00000c0003007812 */ /* 0x000fe400078ef800 */
[----:B------:R-:W-:-:S04]  /*a700*/  LOP3.LUT R5, R2, 0x10, R5, 0x78, !PT ;  /* 0x0000001002057812 */ /* 0x000fc800078e7805 */
[----:B------:R-:W-:-:S05]  /*a710*/  IADD3 R2, R5, R6, R4 ;  /* 0x0000000605027210 */ /* 0x000fca0007ffe004 */
[----:B------:R-:W-:Y:S04]  /*a720*/  STL [R1+0x18], R2 ;  /* 0x0000180201007387 */ /* 0x000fe80000100800 */
[----:B------:R1:W-:Y:S04]  /*a730*/  STL [R1+0x1c], R0 ;  /* 0x00001c0001007387 */ /* 0x0003e80000100800 */
[----:B------:R-:W-:Y:S01]  /*a740*/  STL [R1+0x4], RZ ;  /* 0x000004ff01007387 */ /* 0x000fe20000100800 */
[----:B-1----:R-:W-:-:S05]  /*a750*/  IMAD.MOV.U32 R0, RZ, RZ, 0x40 ;  /* 0x00000040ff007424 */ /* 0x002fca00078e00ff */
[----:B------:R-:W-:-:S05]  /*a760*/  SEL R0, R0, 0xffffffc0, !P0 ;  /* 0xffffffc000007807 */ /* 0x000fca0004000000 */
[----:B------:R1:W-:Y:S02]  /*a770*/  STL [R1+0x20], R0 ;  /* 0x0000200001007387 */ /* 0x0003e40000100800 */
[----:B-1----:R-:W-:-:S05]  /*a780*/  IMAD.MOV.U32 R0, RZ, RZ, 0x1 ;  /* 0x00000001ff007424 */ /* 0x002fca00078e00ff */
[----:B------:R1:W-:Y:S02]  /*a790*/  STL [R1+0x8], R0 ;  /* 0x0000080001007387 */ /* 0x0003e40000100800 */
.L_x_76:
[----:B--2---:R-:W2:Y:S01]  /*a7a0*/  S2UR UR7, SR_CgaCtaId ;  /* 0x00000000000779c3 */ /* 0x004ea20000008800 */
[----:B------:R-:W-:Y:S01]  /*a7b0*/  ULDC UR4, c[0x0][0xda8] ;  /* 0x00036a0000047ab9 */ /* 0x000fe20000000800 */
[----:B------:R-:W-:Y:S01]  /*a7c0*/  ULDC.64 UR8, c[0x0][0x3f8] ;  /* 0x0000fe0000087ab9 */ /* 0x000fe20000000a00 */
[----:B------:R-:W-:Y:S02]  /*a7d0*/  UISETP.NE.AND UP1, UPT, UR4, 0x1, UPT ;  /* 0x000000010400788c */ /* 0x000fe4000bf25270 */
[----:B------:R-:W-:Y:S01]  /*a7e0*/  UISETP.NE.U32.AND UP0, UPT, UR8, URZ, UPT ;  /* 0x0000003f0800728c */ /* 0x000fe2000bf05070 */
[----:B------:R-:W-:Y:S02]  /*a7f0*/  UMOV UR40, 0x400 ;  /* 0x0000040000287882 */ /* 0x000fe40000000000 */
[----:B------:R-:W-:Y:S01]  /*a800*/  ULDC UR8, c[0x0][0xdb4] ;  /* 0x00036d0000087ab9 */ /* 0x000fe20000000800 */
[----:B------:R-:W-:Y:S01]  /*a810*/  UISETP.NE.AND.EX UP0, UPT, UR9, URZ, UPT, UP0 ;  /* 0x0000003f0900728c */ /* 0x000fe2000bf05300 */
[----:B------:R-:W-:Y:S01]  /*a820*/  ULDC UR6, c[0x0][0x404] ;  /* 0x0001010000067ab9 */ /* 0x000fe20000000800 */
[----:B------:R-:W-:-:S02]  /*a830*/  UISETP.NE.AND UP2, UPT, UR8, 0x1, UPT ;  /* 0x000000010800788c */ /* 0x000fc4000bf45270 */
[----:B------:R-:W-:Y:S01]  /*a840*/  USEL UR6, UR6, 0x1, UP0 ;  /* 0x0000000106067887 */ /* 0x000fe20008000000 */
[----:B------:R-:W-:Y:S01]  /*a850*/  @UP1 ULDC UR4, c[0x0][0xdac] ;  /* 0x00036b0000041ab9 */ /* 0x000fe20000000800 */
[----:B------:R-:W-:Y:S01]  /*a860*/  ULDC UR42, c[0x0][0x2e0] ;  /* 0x0000b800002a7ab9 */ /* 0x000fe20000000800 */
[----:B------:R-:W-:Y:S02]  /*a870*/  UIMAD.WIDE.U32 UR4, UR49, UR4, URZ ;  /* 0x00000004310472a5 */ /* 0x000fe4000f8e003f */
[----:B------:R-:W-:Y:S01]  /*a880*/  UIMAD UR42, UR6, UR42, URZ ;  /* 0x0000002a062a72a4 */ /* 0x000fe2000f8e023f */
[----:B------:R-:W-:Y:S02]  /*a890*/  UMOV UR45, UR49 ;  /* 0x00000031002d7c82 */ /* 0x000fe40008000000 */
[----:B------:R-:W-:Y:S01]  /*a8a0*/  @UP1 ULDC UR6, c[0x0][0xdb0] ;  /* 0x00036c0000061ab9 */ /* 0x000fe20000000800 */
[----:B--2---:R-:W-:Y:S02]  /*a8b0*/  ULEA UR40, UR7, UR40, 0x18 ;  /* 0x0000002807287291 */ /* 0x004fe4000f8ec03f */
[----:B------:R-:W-:-:S02]  /*a8c0*/  @UP1 USHF.R.U32.HI UR45, URZ, UR6, UR5 ;  /* 0x000000063f2d1299 */ /* 0x000fc40008011605 */
[----:B------:R-:W-:Y:S01]  /*a8d0*/  UIADD3 UR9, UR40, 0x20400, URZ ;  /* 0x0002040028097890 */ /* 0x000fe2000fffe03f */
[----:B------:R-:W-:Y:S01]  /*a8e0*/  @UP2 ULDC.64 UR10, c[0x0][0xdb8] ;  /* 0x00036e00000a2ab9 */ /* 0x000fe20000000a00 */
[----:B------:R-:W-:Y:S02]  /*a8f0*/  UIADD3 UR5, UR42, 0xdf, URZ ;  /* 0x000000df2a057890 */ /* 0x000fe4000fffe03f */
[----:B------:R-:W-:Y:S02]  /*a900*/  ULOP3.LUT UP0, URZ, UR9, 0x3ff, URZ, 0xc0, !UPT ;  /* 0x000003ff093f7892 */ /* 0x000fe4000f80c03f */
[----:B------:R-:W-:Y:S01]  /*a910*/  UIMAD.WIDE.U32 UR6, UR45, UR10, URZ ;  /* 0x0000000a2d0672a5 */ /* 0x000fe2000f8e003f */
[----:B------:R-:W-:Y:S01]  /*a920*/  UMOV UR4, URZ ;  /* 0x0000003f00047c82 */ /* 0x000fe20008000000 */
[----:B------:R-:W-:Y:S02]  /*a930*/  UMOV UR39, UR45 ;  /* 0x0000002d00277c82 */ /* 0x000fe40008000000 */
[----:B------:R-:W-:Y:S01]  /*a940*/  PLOP3.LUT P0, PT, PT, PT, UP0, 0x80, 0x0 ;  /* 0x000000000000781c */ /* 0x000fe20003f0f008 */
[----:B------:R-:W-:-:S02]  /*a950*/  UIMAD.WIDE UR4, UR5, -0x6db6db6d, UR4 ;  /* 0x92492493050478a5 */ /* 0x000fc4000f8e0204 */
[----:B------:R-:W-:Y:S02]  /*a960*/  @UP2 USHF.R.U32.HI UR39, URZ, UR11, UR7 ;  /* 0x0000000b3f272299 */ /* 0x000fe40008011607 */
[----:B------:R-:W-:Y:S02]  /*a970*/  USHF.R.U32.HI UR41, URZ, 0x1f, UR5 ;  /* 0x0000001f3f297899 */ /* 0x000fe40008011605 */
[----:B------:R-:W-:Y:S02]  /*a980*/  UIADD3 UR38, -UR39, URZ, URZ ;  /* 0x0000003f27267290 */ /* 0x000fe4000fffe13f */
[----:B------:R-:W-:Y:S02]  /*a990*/  ULEA.HI.SX32 UR41, UR5, UR41, 0x19 ;  /* 0x0000002905297291 */ /* 0x000fe4000f8fca3f */
[----:B------:R-:W-:Y:S02]  /*a9a0*/  UIMAD UR38, UR8, UR38, UR45 ;  /* 0x00000026082672a4 */ /* 0x000fe4000f8e022d */
[----:B------:R-:W-:Y:S10]  /*a9b0*/  @!P0 BRA `(.L_x_35) ;  /* 0x0000000000408947 */ /* 0x000ff40003800000 */
[----:B------:R-:W-:Y:S01]  /*a9c0*/  MOV R2, 0x0 ;  /* 0x0000000000027802 */ /* 0x000fe20000000f00 */
[----:B------:R-:W-:Y:S01]  /*a9d0*/  ULDC.64 UR6, c[0x4][0x98] ;  /* 0x0100260000067ab9 */ /* 0x000fe20000000a00 */
[----:B------:R-:W-:Y:S01]  /*a9e0*/  ULDC.64 UR8, c[0x4][0xa0] ;  /* 0x0100280000087ab9 */ /* 0x000fe20000000a00 */
[----:B------:R-:W-:Y:S01]  /*a9f0*/  ULDC.64 UR4, c[0x4][0x8] ;  /* 0x0100020000047ab9 */ /* 0x000fe20000000a00 */
[----:B------:R-:W-:Y:S02]  /*aa00*/  IMAD.U32 R4, RZ, RZ, UR6 ;  /* 0x00000006ff047e24 */ /* 0x000fe4000f8e00ff */
[----:B------:R-:W2:Y:S01]  /*aa10*/  LDC.64 R2, c[0x4][R2] ;  /* 0x0100000002027b82 */ /* 0x000ea20000000a00 */
[----:B------:R-:W-:Y:S02]  /*aa20*/  IMAD.U32 R5, RZ, RZ, UR7 ;  /* 0x00000007ff057e24 */ /* 0x000fe4000f8e00ff */
[----:B------:R-:W-:Y:S02]  /*aa30*/  IMAD.U32 R6, RZ, RZ, UR8 ;  /* 0x00000008ff067e24 */ /* 0x000fe4000f8e00ff */
[----:B------:R-:W-:-:S02]  /*aa40*/  IMAD.U32 R7, RZ, RZ, UR9 ;  /* 0x00000009ff077e24 */ /* 0x000fc4000f8e00ff */
[----:B------:R-:W-:Y:S02]  /*aa50*/  IMAD.U32 R10, RZ, RZ, UR4 ;  /* 0x00000004ff0a7e24 */ /* 0x000fe4000f8e00ff */
[----:B------:R-:W-:Y:S02]  /*aa60*/  IMAD.U32 R11, RZ, RZ, UR5 ;  /* 0x00000005ff0b7e24 */ /* 0x000fe4000f8e00ff */
[----:B------:R-:W-:Y:S02]  /*aa70*/  IMAD.MOV.U32 R8, RZ, RZ, 0x70 ;  /* 0x00000070ff087424 */ /* 0x000fe400078e00ff */
[----:B------:R-:W-:Y:S02]  /*aa80*/  IMAD.MOV.U32 R12, RZ, RZ, 0x1 ;  /* 0x00000001ff0c7424 */ /* 0x000fe400078e00ff */
[----:B------:R-:W-:-:S07]  /*aa90*/  IMAD.MOV.U32 R13, RZ, RZ, RZ ;  /* 0x000000ffff0d7224 */ /* 0x000fce00078e00ff */
[----:B------:R-:W-:-:S07]  /*aaa0*/  LEPC R20, `(.L_x_35) ;  /* 0x000000001014794e */ /* 0x000fce0000000000 */
[----:B-12---:R-:W-:Y:S05]  /*aab0*/  CALL.ABS.NOINC R2 ;  /* 0x0000000002007343 */ /* 0x006fea0003c00000 */
.L_x_35:
[----:B------:R-:W-:-:S06]  /*aac0*/  UIADD3 UR4, UR40, 0xe400, URZ ;  /* 0x0000e40028047890 */ /* 0x000fcc000fffe03f */
[----:B------:R-:W-:-:S05]  /*aad0*/  IMAD.U32 R16, RZ, RZ, UR4 ;  /* 0x00000004ff107e24 */ /* 0x000fca000f8e00ff */
[----:B------:R-:W-:-:S13]  /*aae0*/  LOP3.LUT P0, RZ, R16, 0x3ff, RZ, 0xc0, !PT ;  /* 0x000003ff10ff7812 */ /* 0x000fda000780c0ff */
[----:B------:R-:W-:Y:S05]  /*aaf0*/  @!P0 BRA `(.L_x_36) ;  /* 0x0000000000408947 */ /* 0x000fea0003800000 */
        /* <DEDUP_REMOVED lines=16> */
.L_x_36:
[----:B------:R-:W-:-:S04]  /*ac00*/  UIADD3 UR4, UR40, 0x400, URZ ;  /* 0x0000040028047890 */ /* 0x000fc8000fffe03f */
[----:B------:R-:W-:-:S06]  /*ac10*/  ULOP3.LUT UP0, URZ, UR4, 0x9f, URZ, 0xc0, !UPT ;  /* 0x0000009f043f7892 */ /* 0x000fcc000f80c03f */
[----:B------:R-:W-:-:S13]  /*ac20*/  PLOP3.LUT P0, PT, PT, PT, UP0, 0x80, 0x0 ;  /* 0x000000000000781c */ /* 0x000fda0003f0f008 */
        /* <DEDUP_REMOVED lines=17> */
.L_x_37:
        /* <DEDUP_REMOVED lines=18> */
.L_x_38:
[----:B------:R-:W-:Y:S01]  /*ae60*/  ULDC.64 UR4, c[0x0][0x9f8] ;  /* 0x00027e0000047ab9 */ /* 0x000fe20000000a00 */
[----:B------:R-:W-:Y:S01]  /*ae70*/  IMAD.U32 R5, RZ, RZ, UR39 ;  /* 0x00000027ff057e24 */ /* 0x000fe2000f8e00ff */
[----:B------:R-:W-:Y:S01]  /*ae80*/  ISETP.NE.U32.AND P0, PT, RZ, UR4, PT ;  /* 0x00000004ff007c0c */ /* 0x000fe2000bf05070 */
[----:B------:R-:W-:Y:S01]  /*ae90*/  IMAD.U32 R8, RZ, RZ, UR39 ;  /* 0x00000027ff087e24 */ /* 0x000fe2000f8e00ff */
[----:B-1----:R-:W1:Y:S01]  /*aea0*/  LDC R0, c[0x0][0x428] ;  /* 0x00010a00ff007b82 */ /* 0x002e620000000800 */
[----:B------:R-:W2:Y:S01]  /*aeb0*/  S2R R17, SR_TID.X ;  /* 0x0000000000117919 */ /* 0x000ea20000002100 */
[----:B------:R-:W-:-:S06]  /*aec0*/  ISETP.NE.AND.EX P0, PT, RZ, UR5, PT, P0 ;  /* 0x00000005ff007c0c */ /* 0x000fcc000bf05300 */
[----:B------:R-:W3:Y:S08]  /*aed0*/  LDC R4, c[0x0][0xda8] ;  /* 0x00036a00ff047b82 */ /* 0x000ef00000000800 */
[----:B------:R-:W4:Y:S02]  /*aee0*/  @P0 LDC.64 R2, c[0x0][0x9f8] ;  /* 0x00027e00ff020b82 */ /* 0x000f240000000a00 */
[----:B----4-:R-:W-:-:S05]  /*aef0*/  @P0 IMAD.WIDE R2, R5, 0x4, R2 ;  /* 0x0000000405020825 */ /* 0x010fca00078e0202 */
[----:B------:R4:W5:Y:S01]  /*af00*/  @P0 LDG.E R8, desc[UR50][R2.64] ;  /* 0x0000003202080981 */ /* 0x000962000c1e1900 */
[----:B-1----:R-:W-:Y:S01]  /*af10*/  ISETP.NE.AND P0, PT, R0, 0x1, PT ;  /* 0x000000010000780c */ /* 0x002fe20003f05270 */
[----:B------:R-:W-:Y:S01]  /*af20*/  IMAD R7, RZ, RZ, -UR45 ;  /* 0x8000002dff077e24 */ /* 0x000fe2000f8e02ff */
[----:B--2---:R-:W-:Y:S01]  /*af30*/  LOP3.LUT R16, R17, 0x7f, RZ, 0xc0, !PT ;  /* 0x0000007f11107812 */ /* 0x004fe200078ec0ff */
[----:B------:R-:W-:Y:S01]  /*af40*/  IMAD.U32 R6, RZ, RZ, UR38 ;  /* 0x00000026ff067e24 */ /* 0x000fe2000f8e00ff */
[----:B------:R-:W-:Y:S01]  /*af50*/  UMOV UR36, URZ ;  /* 0x0000003f00247c82 */ /* 0x000fe20008000000 */
[----:B---3--:R-:W-:Y:S01]  /*af60*/  IMAD R7, R4, R7, UR49 ;  /* 0x0000003104077e24 */ /* 0x008fe2000f8e0207 */
[----:B------:R-:W-:Y:S01]  /*af70*/  ISETP.NE.AND P2, PT, R16, RZ, PT ;  /* 0x000000ff1000720c */ /* 0x000fe20003f45270 */
[----:B------:R-:W-:Y:S01]  /*af80*/  UMOV UR6, 0xffffffff ;  /* 0xffffffff00067882 */ /* 0x000fe20000000000 */
[----:B------:R-:W-:Y:S01]  /*af90*/  SHF.R.U32.HI R17, RZ, 0x5, R17 ;  /* 0x00000005ff117819 */ /* 0x000fe20000011611 */
[----:B----4-:R-:W1:Y:S01]  /*afa0*/  LDC.64 R2, c[0x0][0x3f8] ;  /* 0x0000fe00ff027b82 */ /* 0x010e620000000a00 */
[----:B------:R-:W-:-:S02]  /*afb0*/  IMAD.SHL.U32 R7, R7, 0x80, RZ ;  /* 0x0000008007077824 */ /* 0x000fc400078e00ff */
[----:B------:R-:W-:-:S03]  /*afc0*/  LOP3.LUT R17, R17, 0x3, RZ, 0xc0, !PT ;  /* 0x0000000311117812 */ /* 0x000fc600078ec0ff */
[----:B------:R-:W-:Y:S02]  /*afd0*/  R2UR UR37, R7 ;  /* 0x00000000072572ca */ /* 0x000fe400000e0000 */
[----:B------:R-:W2:Y:S02]  /*afe0*/  @P0 LDC R0, c[0x0][0x42c] ;  /* 0x00010b00ff000b82 */ /* 0x000ea40000000800 */
[----:B------:R-:W-:-:S05]  /*aff0*/  VOTEU.ALL UP1, P2 ;  /* 0x00000000003f7886 */ /* 0x000fca0001020000 */
[----:B------:R-:W-:Y:S01]  /*b000*/  @!UP1 UIADD3 UR4, UP0, UR52, 0x270, URZ ;  /* 0x0000027034049890 */ /* 0x000fe2000ff1e03f */
[----:B------:R-:W3:Y:S03]  /*b010*/  @P0 LDC R5, c[0x0][0x430] ;  /* 0x00010c00ff050b82 */ /* 0x000ee60000000800 */
[----:B------:R-:W-:Y:S01]  /*b020*/  @!UP1 UIADD3.X UR5, URZ, UR53, URZ, UP0, !UPT ;  /* 0x000000353f059290 */ /* 0x000fe200087fe43f */
[----:B-1----:R-:W-:-:S04]  /*b030*/  ISETP.NE.U32.AND P1, PT, R2, RZ, PT ;  /* 0x000000ff0200720c */ /* 0x002fc80003f25070 */
[----:B------:R-:W-:-:S04]  /*b040*/  ISETP.NE.AND.EX P1, PT, R3, RZ, PT, P1 ;  /* 0x000000ff0300720c */ /* 0x000fc80003f25310 */
[----:B------:R1:W-:Y:S01]  /*b050*/  @!UP1 UTMAPF.L2.4D [UR36], [UR4] ;  /* 0x00000024040095b8 */ /* 0x0003e20008018000 */
[----:B--2---:R-:W-:-:S05]  /*b060*/  @P0 IMAD.HI.U32 R0, R0, UR38, RZ ;  /* 0x0000002600000c27 */ /* 0x004fca000f8e00ff */
[----:B---3--:R-:W-:-:S05]  /*b070*/  @P0 SHF.R.U32.HI R6, RZ, R5, R0 ;  /* 0x00000005ff060219 */ /* 0x008fca0000011600 */
[----:B------:R1:W-:Y:S01]  /*b080*/  STL [R1+0x10], R6 ;  /* 0x0000100601007387 */ /* 0x0003e20000100800 */
[----:B-----5:R-:W-:-:S03]  /*b090*/  SHF.R.S32.HI R10, RZ, 0x1f, R8 ;  /* 0x0000001fff0a7819 */ /* 0x020fc60000011408 */
[----:B------:R1:W-:Y:S01]  /*b0a0*/  STL [R1+0xc], R8 ;  /* 0x00000c0801007387 */ /* 0x0003e20000100800 */
[----:B------:R-:W-:-:S03]  /*b0b0*/  SEL R0, R8, RZ, !P1 ;  /* 0x000000ff08007207 */ /* 0x000fc60004800000 */
[----:B------:R1:W-:Y:S01]  /*b0c0*/  STL [R1+0x14], R10 ;  /* 0x0000140a01007387 */ /* 0x0003e20000100800 */
[----:B------:R-:W-:Y:S05]  /*b0d0*/  BRA.DIV UR6, `(.L_x_39) ;  /* 0x0000002606307947 */ /* 0x000fea000b800000 */
[----:B------:R2:W3:Y:S02]  /*b0e0*/  SHFL.IDX PT, R14, R17, RZ, 0x1f ;  /* 0x00001fff110e7589 */ /* 0x0004e400000e0000 */
.L_x_92:
[----:B---3--:R-:W-:Y:S02]  /*b0f0*/  ISETP.NE.AND P0, PT, R14, RZ, PT ;  /* 0x000000ff0e00720c */ /* 0x008fe40003f05270 */
[----:B------:R-:W-:-:S11]  /*b100*/  PLOP3.LUT P6, PT, PT, PT, PT, 0x8, 0x0 ;  /* 0x000000000000781c */ /* 0x000fd60003fce170 */
[----:B------:R-:W-:Y:S05]  /*b110*/  @P0 BRA `(.L_x_40) ;  /* 0x0000000400900947 */ /* 0x000fea0003800000 */
[----:B-1----:R-:W-:-:S06]  /*b120*/  UIADD3 UR4, UR41, -0x1, URZ ;  /* 0xffffffff29047890 */ /* 0x002fcc000fffe03f */
[----:B------:R-:W-:Y:S01]  /*b130*/  IMAD.U32 R6, RZ, RZ, UR4 ;  /* 0x00000004ff067e24 */ /* 0x000fe2000f8e00ff */
[----:B------:R-:W-:-:S03]  /*b140*/  UMOV UR4, 0xffffffff ;  /* 0xffffffff00047882 */ /* 0x000fc60000000000 */
[----:B------:R-:W-:Y:S05]  /*b150*/  BRA.DIV UR4, `(.L_x_41) ;  /* 0x0000002604307947 */ /* 0x000fea000b800000 */
[----:B------:R-:W-:-:S13]  /*b160*/  ELECT P6, URZ, PT ;  /* 0x00000000003f782f */ /* 0x000fda00038c0000 */
.L_x_95:
[----:B------:R-:W-:Y:S05]  /*b170*/  @!P6 BRA `(.L_x_42) ;  /* 0x000000040034e947 */ /* 0x000fea0003800000 */
[----:B------:R-:W-:Y:S01]  /*b180*/  IMAD.MOV.U32 R0, RZ, RZ, R8 ;  /* 0x000000ffff007224 */ /* 0x000fe200078e0008 */
[----:B------:R-:W-:Y:S06]  /*b190*/  @!P1 BRA `(.L_x_43) ;  /* 0x0000000000449947 */ /* 0x000fec0003800000 */
[----:B------:R-:W1:Y:S01]  /*b1a0*/  LDC R9, c[0x0][0x41c] ;  /* 0x00010700ff097b82 */ /* 0x000e620000000800 */
[----:B------:R-:W-:Y:S01]  /*b1b0*/  ULDC.64 UR4, c[0x0][0x408] ;  /* 0x0001020000047ab9 */ /* 0x000fe20000000a00 */
[----:B-1----:R-:W-:-:S13]  /*b1c0*/  ISETP.NE.AND P0, PT, R9, 0x1, PT ;  /* 0x000000010900780c */ /* 0x002fda0003f05270 */
[----:B------:R-:W1:Y:S02]  /*b1d0*/  @P0 LDC.64 R4, c[0x0][0x420] ;  /* 0x00010800ff040b82 */ /* 0x000e640000000a00 */
[----:B-1----:R-:W-:-:S04]  /*b1e0*/  @P0 IMAD.HI.U32 R0, R6, R4, RZ ;  /* 0x0000000406000227 */ /* 0x002fc800078e00ff */
[----:B------:R-:W-:Y:S01]  /*b1f0*/  IMAD.MOV.U32 R4, RZ, RZ, R6 ;  /* 0x000000ffff047224 */ /* 0x000fe200078e0006 */
[----:B------:R-:W-:-:S04]  /*b200*/  @P0 SHF.R.U32.HI R4, RZ, R5, R0 ;  /* 0x00000005ff040219 */ /* 0x000fc80000011600 */
[--C-:B------:R-:W-:Y:S01]  /*b210*/  SHF.R.S32.HI R5, RZ, 0x1f, R4.reuse ;  /* 0x0000001fff057819 */ /* 0x100fe20000011404 */
[----:B------:R-:W-:-:S04]  /*b220*/  IMAD.MOV R0, RZ, RZ, -R4 ;  /* 0x000000ffff007224 */ /* 0x000fc800078e0a04 */
[----:B------:R-:W-:Y:S02]  /*b230*/  IMAD R6, R9, R0, R6 ;  /* 0x0000000009067224 */ /* 0x000fe400078e0206 */
[----:B------:R-:W-:Y:S02]  /*b240*/  IMAD R0, R10, UR4, RZ ;  /* 0x000000040a007c24 */ /* 0x000fe4000f8e02ff */
[----:B------:R-:W-:-:S04]  /*b250*/  IMAD.WIDE.U32 R4, R8, UR4, R4 ;  /* 0x0000000408047c25 */ /* 0x000fc8000f8e0004 */
[----:B------:R-:W-:Y:S01]  /*b260*/  IMAD R9, R8, UR5, R0 ;  /* 0x0000000508097c24 */ /* 0x000fe2000f8e0200 */
[----:B------:R-:W-:-:S03]  /*b270*/  LEA R2, P0, R4, R2, 0x2 ;  /* 0x0000000204027211 */ /* 0x000fc600078010ff */
[----:B------:R-:W-:-:S05]  /*b280*/  IMAD.IADD R0, R5, 0x1, R9 ;  /* 0x0000000105007824 */ /* 0x000fca00078e0209 */
[----:B------:R-:W-:-:S05]  /*b290*/  LEA.HI.X R3, R4, R3, R0, 0x2, P0 ;  /* 0x0000000304037211 */ /* 0x000fca00000f1400 */
[----:B------:R1:W5:Y:S02]  /*b2a0*/  LDG.E R0, desc[UR50][R2.64] ;  /* 0x0000003202007981 */ /* 0x000364000c1e1900 */
.L_x_43:
[----:B-1----:R-:W3:Y:S04]  /*b2b0*/  LDL R3, [R1+0x4] ;  /* 0x0000040001037983 */ /* 0x002ee80000100800 */
[----:B------:R-:W4:Y:S01]  /*b2c0*/  LDL R2, [R1+0x8] ;  /* 0x0000080001027983 */ /* 0x000f220000100800 */
[----:B------:R-:W-:Y:S02]  /*b2d0*/  ISETP.NE.AND P0, PT, R16, RZ, PT ;  /* 0x000000ff1000720c */ /* 0x000fe40003f05270 */
[----:B---3--:R-:W-:Y:S02]  /*b2e0*/  LEA R5, R3, UR40, 0x3 ;  /* 0x0000002803057c11 */ /* 0x008fe4000f8e18ff */
[----:B----4-:R-:W-:-:S04]  /*b2f0*/  SHF.L.U32 R2, R2, 0x1f, RZ ;  /* 0x0000001f02027819 */ /* 0x010fc800000006ff */
[----:B------:R-:W1:Y:S02]  /*b300*/  SYNCS.PHASECHK.TRANS64.TRYWAIT P3, [R5+URZ+0x2e880], R2 ;  /* 0x02e88002050075a7 */ /* 0x000e64000806017f */
[----:B-1----:R-:W-:Y:S05]  /*b310*/  @!P3 BRA `(.L_x_44) ;  /* 0x0000002000e0b947 */ /* 0x002fea0003800000 */
.L_x_96:
[----:B------:R-:W-:Y:S05]  /*b320*/  @P0 BRA `(.L_x_45) ;  /* 0x00000000001c0947 */ /* 0x000fea0003800000 */
[----:B------:R-:W3:Y:S02]  /*b330*/  S2R R3, SR_TID.X ;  /* 0x0000000000037919 */ /* 0x000ee40000002100 */
[----:B---3--:R-:W-:Y:S01]  /*b340*/  LOP3.LUT R4, R3, 0x1f, RZ, 0xc0, !PT ;  /* 0x0000001f03047812 */ /* 0x008fe200078ec0ff */
[----:B------:R-:W-:-:S03]  /*b350*/  IMAD.MOV.U32 R3, RZ, RZ, 0x7000 ;  /* 0x00007000ff037424 */ /* 0x000fc600078e00ff */
[----:B------:R-:W-:Y:S01]  /*b360*/  ISETP.NE.AND P3, PT, R4, RZ, PT ;  /* 0x000000ff0400720c */ /* 0x000fe20003f65270 */
[----:B------:R3:W-:-:S12]  /*b370*/  SYNCS.ARRIVE.TRANS64 RZ, [R5+URZ+0x2e870], R3 ;  /* 0x02e8700305ff79a7 */ /* 0x0007d8000800003f */
[----:B---3--:R-:W-:Y:S05]  /*b380*/  @!P3 BRA `(.L_x_45) ;  /* 0x000000000004b947 */ /* 0x008fea0003800000 */
[----:B------:R-:W-:Y:S01]  /*b390*/  BPT.TRAP 0x1 ;  /* 0x000000040000795c */ /* 0x000fe20000300000 */
.L_x_45:
[----:B------:R-:W3:Y:S04]  /*b3a0*/  LDL R8, [R1+0x4] ;  /* 0x0000040001087983 */ /* 0x000ee80000100800 */
[----:B------:R-:W4:Y:S01]  /*b3b0*/  LDL R4, [R1+0x10] ;  /* 0x0000100001047983 */ /* 0x000f220000100800 */
[----:B------:R-:W-:Y:S01]  /*b3c0*/  IMAD.U32 R3, RZ, RZ, UR40 ;  /* 0x00000028ff037e24 */ /* 0x000fe2000f8e00ff */
[----:B------:R-:W-:Y:S01]  /*b3d0*/  R2UR UR9, R5 ;  /* 0x00000000050972ca */ /* 0x000fe200000e0000 */
[----:B------:R-:W-:Y:S01]  /*b3e0*/  IMAD R6, R6, 0xe0, RZ ;  /* 0x000000e006067824 */ /* 0x000fe200078e02ff */
[----:B-----5:R-:W-:Y:S01]  /*b3f0*/  R2UR UR13, R0 ;  /* 0x00000000000d72ca */ /* 0x020fe200000e0000 */
[----:B------:R-:W-:Y:S01]  /*b400*/  UIADD3 UR4, UP0, UR52, 0x470, URZ ;  /* 0x0000047034047890 */ /* 0x000fe2000ff1e03f */
[----:B------:R-:W-:-:S02]  /*b410*/  UMOV UR6, 0x0 ;  /* 0x0000000000067882 */ /* 0x000fc40000000000 */
[----:B------:R-:W-:Y:S01]  /*b420*/  R2UR UR11, R6 ;  /* 0x00000000060b72ca */ /* 0x000fe200000e0000 */
[----:B------:R-:W-:Y:S01]  /*b430*/  UIADD3.X UR5, URZ, UR53, URZ, UP0, !UPT ;  /* 0x000000353f057290 */ /* 0x000fe200087fe43f */
[----:B------:R-:W-:Y:S01]  /*b440*/  UMOV UR7, 0x14f00000 ;  /* 0x14f0000000077882 */ /* 0x000fe20000000000 */
[----:B------:R-:W-:-:S04]  /*b450*/  UMOV UR10, URZ ;  /* 0x0000003f000a7c82 */ /* 0x000fc80008000000 */
[----:B------:R-:W-:Y:S01]  /*b460*/  UIADD3 UR9, UR9, 0x2e870, URZ ;  /* 0x0002e87009097890 */ /* 0x000fe2000fffe03f */
[----:B---3--:R-:W-:Y:S01]  /*b470*/  IMAD R3, R8, 0x7000, R3 ;  /* 0x0000700008037824 */ /* 0x008fe200078e0203 */
[----:B----4-:R-:W-:-:S04]  /*b480*/  R2UR UR12, R4 ;  /* 0x00000000040c72ca */ /* 0x010fc800000e0000 */
[----:B------:R-:W-:-:S13]  /*b490*/  R2UR UR8, R3 ;  /* 0x00000000030872ca */ /* 0x000fda00000e0000 */
[----:B------:R-:W-:-:S09]  /*b4a0*/  UIADD3 UR8, UR8, 0xe400, URZ ;  /* 0x0000e40008087890 */ /* 0x000fd2000fffe03f */
[----:B------:R3:W-:Y:S01]  /*b4b0*/  UTMALDG.4D [UR8], [UR4], desc[UR6] ;  /* 0x00000608040075b4 */ /* 0x0007e20008019000 */
[----:B------:R-:W4:Y:S02]  /*b4c0*/  SYNCS.PHASECHK.TRANS64.TRYWAIT P3, [R5+URZ+0x2e840], R2 ;  /* 0x02e84002050075a7 */ /* 0x000f24000806017f */
[----:B---34-:R-:W-:Y:S05]  /*b4d0*/  @!P3 BRA `(.L_x_46) ;  /* 0x000000200084b947 */ /* 0x018fea0003800000 */
.L_x_97:
[----:B------:R-:W-:Y:S05]  /*b4e0*/  @P0 BRA `(.L_x_47) ;  /* 0x00000000001c0947 */ /* 0x000fea0003800000 */
[----:B------:R-:W4:Y:S01]  /*b4f0*/  S2R R4, SR_TID.X ;  /* 0x0000000000047919 */ /* 0x000f220000002100 */
[----:B-1-3--:R-:W-:-:S04]  /*b500*/  IMAD.MOV.U32 R2, RZ, RZ, 0x7000 ;  /* 0x00007000ff027424 */ /* 0x00afc800078e00ff */
[----:B------:R1:W-:Y:S01]  /*b510*/  SYNCS.ARRIVE.TRANS64 RZ, [R5+URZ+0x2e830], R2 ;  /* 0x02e8300205ff79a7 */ /* 0x0003e2000800003f */
[----:B----4-:R-:W-:-:S04]  /*b520*/  LOP3.LUT R4, R4, 0x1f, RZ, 0xc0, !PT ;  /* 0x0000001f04047812 */ /* 0x010fc800078ec0ff */
[----:B------:R-:W-:-:S13]  /*b530*/  ISETP.NE.AND P0, PT, R4, RZ, PT ;  /* 0x000000ff0400720c */ /* 0x000fda0003f05270 */
[----:B-1----:R-:W-:Y:S05]  /*b540*/  @!P0 BRA `(.L_x_47) ;  /* 0x0000000000048947 */ /* 0x002fea0003800000 */
[----:B------:R-:W-:Y:S01]  /*b550*/  BPT.TRAP 0x1 ;  /* 0x000000040000795c */ /* 0x000fe20000300000 */
.L_x_47:
[----:B-1-3--:R-:W3:Y:S01]  /*b560*/  LDL R2, [R1+0x10] ;  /* 0x0000100001027983 */ /* 0x00aee20000100800 */
[----:B------:R-:W-:Y:S01]  /*b570*/  R2UR UR8, R3 ;  /* 0x00000000030872ca */ /* 0x000fe200000e0000 */
[----:B------:R-:W-:Y:S01]  /*b580*/  UIADD3 UR4, UP0, UR52, 0x370, URZ ;  /* 0x0000037034047890 */ /* 0x000fe2000ff1e03f */
[----:B------:R-:W-:Y:S01]  /*b590*/  R2UR UR9, R5 ;  /* 0x00000000050972ca */ /* 0x000fe200000e0000 */
[----:B------:R-:W-:Y:S01]  /*b5a0*/  UMOV UR6, 0x0 ;  /* 0x0000000000067882 */ /* 0x000fe20000000000 */
[----:B------:R-:W-:Y:S01]  /*b5b0*/  R2UR UR11, R6 ;  /* 0x00000000060b72ca */ /* 0x000fe200000e0000 */
[----:B------:R-:W-:Y:S01]  /*b5c0*/  UIADD3.X UR5, URZ, UR53, URZ, UP0, !UPT ;  /* 0x000000353f057290 */ /* 0x000fe200087fe43f */
[----:B------:R-:W-:Y:S01]  /*b5d0*/  R2UR UR13, R0 ;  /* 0x00000000000d72ca */ /* 0x000fe200000e0000 */
[----:B------:R-:W-:Y:S01]  /*b5e0*/  UMOV UR7, 0x14f00000 ;  /* 0x14f0000000077882 */ /* 0x000fe20000000000 */
[----:B------:R-:W-:-:S05]  /*b5f0*/  UMOV UR10, URZ ;  /* 0x0000003f000a7c82 */ /* 0x000fca0008000000 */
[----:B------:R-:W-:Y:S02]  /*b600*/  UIADD3 UR8, UR8, 0x20400, URZ ;  /* 0x0002040008087890 */ /* 0x000fe4000fffe03f */
[----:B------:R-:W-:Y:S01]  /*b610*/  UIADD3 UR9, UR9, 0x2e830, URZ ;  /* 0x0002e83009097890 */ /* 0x000fe2000fffe03f */
[----:B---3--:R-:W-:-:S13]  /*b620*/  R2UR UR12, R2 ;  /* 0x00000000020c72ca */ /* 0x008fda00000e0000 */
[----:B------:R1:W-:Y:S02]  /*b630*/  UTMALDG.4D [UR8], [UR4], desc[UR6] ;  /* 0x00000608040075b4 */ /* 0x0003e40008019000 */
[----:B-1----:R-:W-:Y:S01]  /*b640*/  NOP ;  /* 0x0000000000007918 */ /* 0x002fe20000000000 */
.L_x_42:
[----:B------:R-:W-:Y:S05]  /*b650*/  WARPSYNC.ALL ;  /* 0x0000000000007948 */ /* 0x000fea0003800000 */
[----:B------:R-:W-:Y:S01]  /*b660*/  ELECT P0, URZ, PT ;  /* 0x00000000003f782f */ /* 0x000fe20003800000 */
[----:B------:R-:W-:Y:S01]  /*b670*/  BAR.SYNC.DEFER_BLOCKING 0x8, 0x120 ;  /* 0x0204800000007b1d */ /* 0x000fe20000010000 */
[----:B------:R-:W-:Y:S02]  /*b680*/  UIADD3 UR4, UP0, UR52, 0x270, URZ ;  /* 0x0000027034047890 */ /* 0x000fe4000ff1e03f */
[----:B------:R-:W-:Y:S02]  /*b690*/  UIADD3 UR8, UR40, 0x1c400, URZ ;  /* 0x0001c40028087890 */ /* 0x000fe4000fffe03f */
[----:B------:R-:W-:-:S02]  /*b6a0*/  UIADD3 UR9, UR40, 0x2e800, URZ ;  /* 0x0002e80028097890 */ /* 0x000fc4000fffe03f */
[----:B------:R-:W-:Y:S01]  /*b6b0*/  UIADD3.X UR5, URZ, UR53, URZ, UP0, !UPT ;  /* 0x000000353f057290 */ /* 0x000fe200087fe43f */
[----:B------:R-:W-:Y:S01]  /*b6c0*/  UMOV UR6, 0x0 ;  /* 0x0000000000067882 */ /* 0x000fe20000000000 */
[----:B------:R-:W-:Y:S01]  /*b6d0*/  UMOV UR7, 0x12f00000 ;  /* 0x12f0000000077882 */ /* 0x000fe20000000000 */
[----:B------:R-:W-:Y:S02]  /*b6e0*/  UMOV UR10, URZ ;  /* 0x0000003f000a7c82 */ /* 0x000fe40008000000 */
[----:B------:R-:W-:Y:S01]  /*b6f0*/  @P0 R2UR UR11, R7 ;  /* 0x00000000070b02ca */ /* 0x000fe200000e0000 */
[----:B------:R-:W-:Y:S01]  /*b700*/  @P0 IMAD.MOV.U32 R2, RZ, RZ, 0x4000 ;  /* 0x00004000ff020424 */ /* 0x000fe200078e00ff */
[----:B------:R-:W-:Y:S01]  /*b710*/  UMOV UR12, UR38 ;  /* 0x00000026000c7c82 */ /* 0x000fe20008000000 */
[----:B------:R-:W-:Y:S02]  /*b720*/  UMOV UR13, UR39 ;  /* 0x00000027000d7c82 */ /* 0x000fe40008000000 */
[----:B------:R3:W-:Y:S08]  /*b730*/  @P0 SYNCS.ARRIVE.TRANS64 RZ, [UR40+0x2e800], R2 ;  /* 0x02e80002ffff09a7 */ /* 0x0007f00008000028 */
[----:B------:R3:W-:Y:S02]  /*b740*/  UTMALDG.4D [UR8], [UR4], desc[UR6] ;  /* 0x00000608040075b4 */ /* 0x0007e40008019000 */
[----:B---3--:R-:W-:Y:S01]  /*b750*/  NOP ;  /* 0x0000000000007918 */ /* 0x008fe20000000000 */
.L_x_40:
[----:B-1----:R-:W-:-:S06]  /*b760*/  ULOP3.LUT UR4, UR47, 0x1, URZ, 0xc, !UPT ;  /* 0x000000012f047892 */ /* 0x002fcc000f8e0c3f */
[----:B------:R-:W-:-:S05]  /*b770*/  IMAD.U32 R2, RZ, RZ, UR4 ;  /* 0x00000004ff027e24 */ /* 0x000fca000f8e00ff */
[----:B------:R-:W-:-:S04]  /*b780*/  SHF.L.U32 R2, R2, 0x1f, RZ ;  /* 0x0000001f02027819 */ /* 0x000fc800000006ff */
[----:B------:R-:W1:Y:S02]  /*b790*/  SYNCS.PHASECHK.TRANS64.TRYWAIT P0, [UR40+0x2e820], R2 ;  /* 0x02e82002ff0075a7 */ /* 0x000e640008000168 */
[----:B-1----:R-:W-:Y:S05]  /*b7a0*/  @!P0 BRA `(.L_x_48) ;  /* 0x0000001c00e48947 */ /* 0x002fea0003800000 */
.L_x_98:
[----:B------:R-:W-:-:S06]  /*b7b0*/  UISETP.GE.AND UP0, UPT, UR42, 0xe1, UPT ;  /* 0x000000e12a00788c */ /* 0x000fcc000bf06270 */
[----:B------:R-:W-:-:S13]  /*b7c0*/  PLOP3.LUT P0, PT, PT, PT, UP0, 0x80, 0x0 ;  /* 0x000000000000781c */ /* 0x000fda0003f0f008 */
[----:B------:R-:W-:Y:S05]  /*b7d0*/  @!P0 BRA `(.L_x_49) ;  /* 0x0000000c00d88947 */ /* 0x000fea0003800000 */
[----:B------:R3:W5:Y:S01]  /*b7e0*/  LDL.LU R6, [R1+0x8] ;  /* 0x0000080001067983 */ /* 0x0007620000300800 */
[----:B------:R-:W-:-:S03]  /*b7f0*/  UIADD3 UR4, UR41, -0x2, URZ ;  /* 0xfffffffe29047890 */ /* 0x000fc6000fffe03f */
[----:B------:R3:W5:Y:S03]  /*b800*/  LDL.LU R7, [R1+0x4] ;  /* 0x0000040001077983 */ /* 0x0007660000300800 */
[----:B------:R-:W-:-:S07]  /*b810*/  IMAD.U32 R21, RZ, RZ, UR4 ;  /* 0x00000004ff157e24 */ /* 0x000fce000f8e00ff */
.L_x_69:
[----:B-1--45:R-:W-:Y:S01]  /*b820*/  VIADD R2, R7, 0x1 ;  /* 0x0000000107027836 */ /* 0x032fe20000000000 */
[----:B------:R-:W-:Y:S04]  /*b830*/  BSSY B0, `(.L_x_50) ;  /* 0x000006c000007945 */ /* 0x000fe80003800000 */
[----:B------:R-:W-:-:S04]  /*b840*/  ISETP.NE.AND P0, PT, R2, 0x2, PT ;  /* 0x000000020200780c */ /* 0x000fc80003f05270 */
[----:B------:R-:W-:Y:S02]  /*b850*/  SEL R3, RZ, 0x1, P0 ;  /* 0x00000001ff037807 */ /* 0x000fe40000000000 */
[----:B------:R-:W-:Y:S02]  /*b860*/  SEL R10, R2, RZ, P0 ;  /* 0x000000ff020a7207 */ /* 0x000fe40000000000 */
[----:B------:R-:W-:-:S05]  /*b870*/  LOP3.LUT R9, R6, R3, RZ, 0x3c, !PT ;  /* 0x0000000306097212 */ /* 0x000fca00078e3cff */
[----:B------:R1:W-:Y:S04]  /*b880*/  STL [R1+0x8], R9 ;  /* 0x0000080901007387 */ /* 0x0003e80000100800 */
[----:B------:R1:W-:Y:S01]  /*b890*/  STL [R1+0x4], R10 ;  /* 0x0000040a01007387 */ /* 0x0003e20000100800 */
[----:B------:R-:W-:Y:S05]  /*b8a0*/  @!P6 BRA `(.L_x_51) ;  /* 0x000000040090e947 */ /* 0x000fea0003800000 */
[----:B------:R-:W-:Y:S01]  /*b8b0*/  IMAD.MOV.U32 R8, RZ, RZ, R21 ;  /* 0x000000ffff087224 */ /* 0x000fe200078e0015 */
[----:B------:R-:W-:Y:S06]  /*b8c0*/  @!P1 BRA `(.L_x_52) ;  /* 0x0000000000509947 */ /* 0x000fec0003800000 */
[----:B------:R-:W4:Y:S01]  /*b8d0*/  LDL R5, [R1+0x14] ;  /* 0x0000140001057983 */ /* 0x000f220000100800 */
[----:B------:R-:W1:Y:S01]  /*b8e0*/  LDC R4, c[0x0][0x41c] ;  /* 0x00010700ff047b82 */ /* 0x000e620000000800 */
[----:B------:R-:W-:Y:S02]  /*b8f0*/  ULDC.64 UR4, c[0x0][0x408] ;  /* 0x0001020000047ab9 */ /* 0x000fe40000000a00 */
[----:B------:R-:W2:Y:S01]  /*b900*/  LDL R11, [R1+0xc] ;  /* 0x00000c00010b7983 */ /* 0x000ea20000100800 */
        /* <DEDUP_REMOVED lines=8> */
[----:B----4-:R-:W-:-:S04]  /*b990*/  IMAD R0, R5, UR4, RZ ;  /* 0x0000000405007c24 */ /* 0x010fc8000f8e02ff */
[C---:B--2---:R-:W-:Y:S02]  /*b9a0*/  IMAD R5, R11.reuse, UR5, R0 ;  /* 0x000000050b057c24 */ /* 0x044fe4000f8e0200 */
[----:B------:R-:W-:Y:S01]  /*b9b0*/  IMAD.WIDE.U32 R2, R11, UR4, R2 ;  /* 0x000000040b027c25 */ /* 0x000fe2000f8e0002 */
[----:B------:R-:W-:-:S03]  /*b9c0*/  ULDC.64 UR4, c[0x0][0x3f8] ;  /* 0x0000fe0000047ab9 */ /* 0x000fc60000000a00 */
[----:B------:R-:W-:Y:S01]  /*b9d0*/  IMAD.IADD R3, R5, 0x1, R3 ;  /* 0x0000000105037824 */ /* 0x000fe200078e0203 */
[----:B------:R-:W-:-:S04]  /*b9e0*/  LEA R4, P0, R2, UR4, 0x2 ;  /* 0x0000000402047c11 */ /* 0x000fc8000f8010ff */
[----:B------:R-:W-:-:S05]  /*b9f0*/  LEA.HI.X R5, R2, UR5, R3, 0x2, P0 ;  /* 0x0000000502057c11 */ /* 0x000fca00080f1403 */
[----:B------:R4:W5:Y:S04]  /*ba00*/  LDG.E R0, desc[UR50][R4.64] ;  /* 0x0000003204007981 */ /* 0x000968000c1e1900 */
.L_x_52:
[----:B------:R-:W2:Y:S01]  /*ba10*/  S2R R2, SR_TID.X ;  /* 0x0000000000027919 */ /* 0x000ea20000002100 */
[----:B-1----:R-:W-:Y:S01]  /*ba20*/  LEA R10, R10, UR40, 0x3 ;  /* 0x000000280a0a7c11 */ /* 0x002fe2000f8e18ff */
[----:B------:R-:W-:Y:S01]  /*ba30*/  BSSY B1, `(.L_x_53) ;  /* 0x0000006000017945 */ /* 0x000fe20003800000 */
[----:B--2---:R-:W-:Y:S02]  /*ba40*/  LOP3.LUT R3, R2, 0x7f, RZ, 0xc0, !PT ;  /* 0x0000007f02037812 */ /* 0x004fe400078ec0ff */
[----:B------:R-:W-:Y:S02]  /*ba50*/  SHF.L.U32 R2, R9, 0x1f, RZ ;  /* 0x0000001f09027819 */ /* 0x000fe400000006ff */
[----:B------:R-:W-:Y:S02]  /*ba60*/  ISETP.NE.AND P3, PT, R3, RZ, PT ;  /* 0x000000ff0300720c */ /* 0x000fe40003f65270 */
[----:B------:R-:W1:Y:S02]  /*ba70*/  SYNCS.PHASECHK.TRANS64.TRYWAIT P0, [R10+URZ+0x2e880], R2 ;  /* 0x02e880020a0075a7 */ /* 0x000e64000800017f */
[----:B-1----:R-:W-:Y:S09]  /*ba80*/  @!P0 BRA `(.L_x_54) ;  /* 0x0000001c00448947 */ /* 0x002ff20003800000 */
.L_x_99:
[----:B------:R-:W-:Y:S05]  /*ba90*/  BSYNC B1 ;  /* 0x0000000000017941 */ /* 0x000fea0003800000 */
.L_x_53:
[----:B------:R-:W-:Y:S04]  /*baa0*/  BSSY B1, `(.L_x_55) ;  /* 0x0000009000017945 */ /* 0x000fe80003800000 */
[----:B------:R-:W-:Y:S05]  /*bab0*/  @P3 BRA `(.L_x_56) ;  /* 0x00000000001c3947 */ /* 0x000fea0003800000 */
[----:B------:R-:W4:Y:S02]  /*bac0*/  S2R R3, SR_TID.X ;  /* 0x0000000000037919 */ /* 0x000f240000002100 */
[----:B----4-:R-:W-:Y:S01]  /*bad0*/  LOP3.LUT R4, R3, 0x1f, RZ, 0xc0, !PT ;  /* 0x0000001f03047812 */ /* 0x010fe200078ec0ff */
[----:B------:R-:W-:-:S03]  /*bae0*/  IMAD.MOV.U32 R3, RZ, RZ, 0x7000 ;  /* 0x00007000ff037424 */ /* 0x000fc600078e00ff */
[----:B------:R-:W-:Y:S01]  /*baf0*/  ISETP.NE.AND P0, PT, R4, RZ, PT ;  /* 0x000000ff0400720c */ /* 0x000fe20003f05270 */
[----:B------:R2:W-:-:S12]  /*bb00*/  SYNCS.ARRIVE.TRANS64 RZ, [R10+URZ+0x2e870], R3 ;  /* 0x02e870030aff79a7 */ /* 0x0005d8000800003f */
[----:B--2---:R-:W-:Y:S05]  /*bb10*/  @!P0 BRA `(.L_x_56) ;  /* 0x0000000000048947 */ /* 0x004fea0003800000 */
[----:B------:R-:W-:Y:S01]  /*bb20*/  BPT.TRAP 0x1 ;  /* 0x000000040000795c */ /* 0x000fe20000300000 */
.L_x_56:
[----:B------:R-:W-:Y:S05]  /*bb30*/  BSYNC B1 ;  /* 0x0000000000017941 */ /* 0x000fea0003800000 */
.L_x_55:
[----:B------:R-:W2:Y:S04]  /*bb40*/  LDL R3, [R1+0x4] ;  /* 0x0000040001037983 */ /* 0x000ea80000100800 */
[----:B----4-:R-:W4:Y:S01]  /*bb50*/  LDL R4, [R1+0x10] ;  /* 0x0000100001047983 */ /* 0x010f220000100800 */
[----:B------:R-:W-:Y:S02]  /*bb60*/  IMAD.MOV.U32 R9, RZ, RZ, RZ ;  /* 0x000000ffff097224 */ /* 0x000fe400078e00ff */
[----:B------:R-:W-:-:S03]  /*bb70*/  IMAD.U32 R5, RZ, RZ, UR40 ;  /* 0x00000028ff057e24 */ /* 0x000fc6000f8e00ff */
[----:B------:R-:W-:Y:S01]  /*bb80*/  R2UR UR10, R9 ;  /* 0x00000000090a72ca */ /* 0x000fe200000e0000 */
[----:B------:R-:W-:Y:S01]  /*bb90*/  UIADD3 UR4, UP0, UR52, 0x470, URZ ;  /* 0x0000047034047890 */ /* 0x000fe2000ff1e03f */
[----:B------:R-:W-:Y:S01]  /*bba0*/  PLOP3.LUT P0, PT, PT, PT, PT, 0x80, 0x0 ;  /* 0x000000000000781c */ /* 0x000fe20003f0f070 */
[----:B------:R-:W-:Y:S01]  /*bbb0*/  IMAD R8, R8, 0xe0, RZ ;  /* 0x000000e008087824 */ /* 0x000fe200078e02ff */
[----:B------:R-:W-:Y:S01]  /*bbc0*/  UMOV UR6, 0x0 ;  /* 0x0000000000067882 */ /* 0x000fe20000000000 */
[----:B------:R-:W-:Y:S01]  /*bbd0*/  UIADD3.X UR5, URZ, UR53, URZ, UP0, !UPT ;  /* 0x000000353f057290 */ /* 0x000fe200087fe43f */
[----:B------:R-:W-:Y:S01]  /*bbe0*/  UMOV UR7, 0x14f00000 ;  /* 0x14f0000000077882 */ /* 0x000fe20000000000 */
[----:B--2---:R-:W-:Y:S02]  /*bbf0*/  IMAD R5, R3, 0x7000, R5 ;  /* 0x0000700003057824 */ /* 0x004fe400078e0205 */
[----:B------:R-:W-:Y:S01]  /*bc00*/  VIADD R3, R10, 0x2e870 ;  /* 0x0002e8700a037836 */ /* 0x000fe20000000000 */
[----:B----4-:R-:W-:Y:S01]  /*bc10*/  R2UR UR12, R4 ;  /* 0x00000000040c72ca */ /* 0x010fe200000e0000 */
[----:B------:R-:W-:-:S14]  /*bc20*/  VIADD R4, R5, 0xe400 ;  /* 0x0000e40005047836 */ /* 0x000fdc0000000000 */
.L_x_57:
[----:B------:R-:W-:-:S13]  /*bc30*/  @P0 ELECT P4, URZ, PT ;  /* 0x00000000003f082f */ /* 0x000fda0003880000 */
[----:B-----5:R-:W-:Y:S02]  /*bc40*/  @P4 R2UR UR13, R0 ;  /* 0x00000000000d42ca */ /* 0x020fe400000e0000 */
[----:B------:R-:W-:Y:S02]  /*bc50*/  @P4 R2UR UR11, R8 ;  /* 0x00000000080b42ca */ /* 0x000fe400000e0000 */
[----:B------:R-:W-:Y:S02]  /*bc60*/  @P4 R2UR UR9, R3 ;  /* 0x00000000030942ca */ /* 0x000fe400000e0000 */
[----:B------:R-:W-:Y:S02]  /*bc70*/  @P4 R2UR UR8, R4 ;  /* 0x00000000040842ca */ /* 0x000fe400000e0000 */
[----:B------:R-:W-:Y:S02]  /*bc80*/  @P4 PLOP3.LUT P0, PT, P4, PT, PT, 0x8, 0x0 ;  /* 0x000000000000481c */ /* 0x000fe4000270e170 */
[----:B------:R-:W-:-:S09]  /*bc90*/  PLOP3.LUT P4, PT, PT, PT, PT, 0x8, 0x0 ;  /* 0x000000000000781c */ /* 0x000fd20003f8e170 */
[----:B------:R2:W-:Y:S02]  /*bca0*/  UTMALDG.4D [UR8], [UR4], desc[UR6] ;  /* 0x00000608040075b4 */ /* 0x0005e40008019000 */
[----:B--2---:R-:W-:Y:S05]  /*bcb0*/  @P0 BRA.U.ANY `(.L_x_57) ;  /* 0xfffffffd00dc0947 */ /* 0x004fea000393ffff */
[----:B------:R-:W2:Y:S01]  /*bcc0*/  SYNCS.PHASECHK.TRANS64.TRYWAIT P0, [R10+URZ+0x2e840], R2 ;  /* 0x02e840020a0075a7 */ /* 0x000ea2000800017f */
[----:B------:R-:W-:Y:S04]  /*bcd0*/  BSSY B1, `(.L_x_58) ;  /* 0x0000002000017945 */ /* 0x000fe80003800000 */
[----:B--2---:R-:W-:Y:S05]  /*bce0*/  @!P0 BRA `(.L_x_59) ;  /* 0x0000001800c08947 */ /* 0x004fea0003800000 */
.L_x_100:
[----:B------:R-:W-:Y:S05]  /*bcf0*/  BSYNC B1 ;  /* 0x0000000000017941 */ /* 0x000fea0003800000 */
.L_x_58:
[----:B------:R-:W-:Y:S01]  /*bd00*/  BSSY B1, `(.L_x_60) ;  /* 0x000000b000017945 */ /* 0x000fe20003800000 */
[----:B-12---:R-:W-:Y:S02]  /*bd10*/  IMAD.MOV.U32 R2, RZ, RZ, 0x0 ;  /* 0x00000000ff027424 */ /* 0x006fe400078e00ff */
[----:B------:R-:W-:Y:S01]  /*bd20*/  IMAD.MOV.U32 R3, RZ, RZ, 0x14f00000 ;  /* 0x14f00000ff037424 */ /* 0x000fe200078e00ff */
[----:B------:R-:W-:Y:S06]  /*bd30*/  @P3 BRA `(.L_x_61) ;  /* 0x00000000001c3947 */ /* 0x000fec0003800000 */
[----:B------:R-:W1:Y:S02]  /*bd40*/  S2R R4, SR_TID.X ;  /* 0x0000000000047919 */ /* 0x000e640000002100 */
[----:B-1----:R-:W-:Y:S01]  /*bd50*/  LOP3.LUT R11, R4, 0x1f, RZ, 0xc0, !PT ;  /* 0x0000001f040b7812 */ /* 0x002fe200078ec0ff */
[----:B------:R-:W-:-:S03]  /*bd60*/  IMAD.MOV.U32 R4, RZ, RZ, 0x7000 ;  /* 0x00007000ff047424 */ /* 0x000fc600078e00ff */
[----:B------:R-:W-:Y:S01]  /*bd70*/  ISETP.NE.AND P0, PT, R11, RZ, PT ;  /* 0x000000ff0b00720c */ /* 0x000fe20003f05270 */
[----:B------:R1:W-:-:S12]  /*bd80*/  SYNCS.ARRIVE.TRANS64 RZ, [R10+URZ+0x2e830], R4 ;  /* 0x02e830040aff79a7 */ /* 0x0003d8000800003f */
[----:B-1----:R-:W-:Y:S05]  /*bd90*/  @!P0 BRA `(.L_x_61) ;  /* 0x0000000000048947 */ /* 0x002fea0003800000 */
[----:B------:R-:W-:Y:S01]  /*bda0*/  BPT.TRAP 0x1 ;  /* 0x000000040000795c */ /* 0x000fe20000300000 */
.L_x_61:
[----:B------:R-:W-:Y:S05]  /*bdb0*/  BSYNC B1 ;  /* 0x0000000000017941 */ /* 0x000fea0003800000 */
.L_x_60:
[----:B------:R-:W2:Y:S01]  /*bdc0*/  LDL R4, [R1+0x10] ;  /* 0x0000100001047983 */ /* 0x000ea20000100800 */
[----:B------:R-:W-:Y:S01]  /*bdd0*/  R2UR UR10, R9 ;  /* 0x00000000090a72ca */ /* 0x000fe200000e0000 */
[----:B------:R-:W-:Y:S01]  /*bde0*/  UIADD3 UR4, UP0, UR52, 0x370, URZ ;  /* 0x0000037034047890 */ /* 0x000fe2000ff1e03f */
[----:B------:R-:W-:Y:S01]  /*bdf0*/  R2UR UR6, R2 ;  /* 0x00000000020672ca */ /* 0x000fe200000e0000 */
[----:B------:R-:W-:Y:S01]  /*be00*/  VIADD R5, R5, 0x20400 ;  /* 0x0002040005057836 */ /* 0x000fe20000000000 */
[----:B------:R-:W-:Y:S01]  /*be10*/  R2UR UR7, R3 ;  /* 0x00000000030772ca */ /* 0x000fe200000e0000 */
[----:B------:R-:W-:Y:S01]  /*be20*/  VIADD R10, R10, 0x2e830 ;  /* 0x0002e8300a0a7836 */ /* 0x000fe20000000000 */
[----:B------:R-:W-:Y:S01]  /*be30*/  PLOP3.LUT P0, PT, PT, PT, PT, 0x80, 0x0 ;  /* 0x000000000000781c */ /* 0x000fe20003f0f070 */
[----:B------:R-:W-:Y:S01]  /*be40*/  UIADD3.X UR5, URZ, UR53, URZ, UP0, !UPT ;  /* 0x000000353f057290 */ /* 0x000fe200087fe43f */
[----:B--2---:R-:W-:-:S15]  /*be50*/  R2UR UR12, R4 ;  /* 0x00000000040c72ca */ /* 0x004fde00000e0000 */
.L_x_62:
[----:B------:R-:W-:-:S13]  /*be60*/  @P0 ELECT P3, URZ, PT ;  /* 0x00000000003f082f */ /* 0x000fda0003860000 */
[----:B------:R-:W-:Y:S02]  /*be70*/  @P3 R2UR UR13, R0 ;  /* 0x00000000000d32ca */ /* 0x000fe400000e0000 */
[----:B------:R-:W-:Y:S02]  /*be80*/  @P3 R2UR UR11, R8 ;  /* 0x00000000080b32ca */ /* 0x000fe400000e0000 */
[----:B------:R-:W-:Y:S02]  /*be90*/  @P3 R2UR UR9, R10 ;  /* 0x000000000a0932ca */ /* 0x000fe400000e0000 */
[----:B------:R-:W-:Y:S02]  /*bea0*/  @P3 R2UR UR8, R5 ;  /* 0x00000000050832ca */ /* 0x000fe400000e0000 */
[----:B------:R-:W-:Y:S02]  /*beb0*/  @P3 PLOP3.LUT P0, PT, P3, PT, PT, 0x8, 0x0 ;  /* 0x000000000000381c */ /* 0x000fe40001f0e170 */
[----:B------:R-:W-:-:S09]  /*bec0*/  PLOP3.LUT P3, PT, PT, PT, PT, 0x8, 0x0 ;  /* 0x000000000000781c */ /* 0x000fd20003f6e170 */
[----:B------:R4:W-:Y:S02]  /*bed0*/  UTMALDG.4D [UR8], [UR4], desc[UR6] ;  /* 0x00000608040075b4 */ /* 0x0009e40008019000 */
[----:B----4-:R-:W-:Y:S05]  /*bee0*/  @P0 BRA.U.ANY `(.L_x_62) ;  /* 0xfffffffd00dc0947 */ /* 0x010fea000393ffff */
.L_x_51:
[----:B------:R-:W-:Y:S05]  /*bef0*/  BSYNC B0 ;  /* 0x0000000000007941 */ /* 0x000fea0003800000 */
.L_x_50:
[----:B------:R-:W-:-:S06]  /*bf00*/  UISETP.NE.AND UP0, UPT, UR43, 0x3, UPT ;  /* 0x000000032b00788c */ /* 0x000fcc000bf05270 */
[----:B------:R-:W-:-:S13]  /*bf10*/  PLOP3.LUT P0, PT, PT, PT, UP0, 0x80, 0x0 ;  /* 0x000000000000781c */ /* 0x000fda0003f0f008 */
[----:B------:R-:W-:Y:S05]  /*bf20*/  @!P0 BRA `(.L_x_63) ;  /* 0x0000000000048947 */ /* 0x000fea0003800000 */
[----:B------:R-:W-:Y:S01]  /*bf30*/  BPT.TRAP 0x1 ;  /* 0x000000040000795c */ /* 0x000fe20000300000 */
.L_x_63:
[----:B------:R-:W-:Y:S01]  /*bf40*/  LOP3.LUT R2, R6, 0x1, RZ, 0x3c, !PT ;  /* 0x0000000106027812 */ /* 0x000fe200078e3cff */
[----:B------:R-:W-:Y:S01]  /*bf50*/  BSSY B0, `(.L_x_64) ;  /* 0x0000008000007945 */ /* 0x000fe20003800000 */
[----:B------:R-:W-:Y:S02]  /*bf60*/  LEA R3, R7, UR40, 0x3 ;  /* 0x0000002807037c11 */ /* 0x000fe4000f8e18ff */
[----:B------:R-:W-:-:S03]  /*bf70*/  SHF.L.U32 R2, R2, 0x1f, RZ ;  /* 0x0000001f02027819 */ /* 0x000fc600000006ff */
[----:B------:R4:W-:Y:S01]  /*bf80*/  STL [R1], R3 ;  /* 0x0000000301007387 */ /* 0x0009e20000100800 */
[----:B------:R4:W5:Y:S02]  /*bf90*/  SYNCS.PHASECHK.TRANS64.TRYWAIT P3, [R3+URZ+0x2e870], R2 ;  /* 0x02e87002030075a7 */ /* 0x000964000806017f */
[----:B----4-:R-:W-:-:S05]  /*bfa0*/  IMAD.U32 R3, RZ, RZ, UR48 ;  /* 0x00000030ff037e24 */ /* 0x010fca000f8e00ff */
[----:B------:R-:W-:Y:S01]  /*bfb0*/  ISETP.NE.AND P0, PT, R3, 0x3, PT ;  /* 0x000000030300780c */ /* 0x000fe20003f05270 */
[----:B-----5:R-:W-:-:S12]  /*bfc0*/  @!P3 BRA `(.L_x_65) ;  /* 0x00000018001cb947 */ /* 0x020fd80003800000 */
.L_x_101:
[----:B------:R-:W-:Y:S05]  /*bfd0*/  BSYNC B0 ;  /* 0x0000000000007941 */ /* 0x000fea0003800000 */
.L_x_64:
[----:B------:R-:W-:Y:S05]  /*bfe0*/  @!P0 BRA `(.L_x_66) ;  /* 0x0000000000048947 */ /* 0x000fea0003800000 */
[----:B------:R-:W-:Y:S01]  /*bff0*/  BPT.TRAP 0x1 ;  /* 0x000000040000795c */ /* 0x000fe20000300000 */
.L_x_66:
[----:B----4-:R-:W4:Y:S01]  /*c000*/  LDL R2, [R1] ;  /* 0x0000000001027983 */ /* 0x010f220000100800 */
[----:B------:R-:W-:-:S04]  /*c010*/  SHF.L.U32 R3, R6, 0x1f, RZ ;  /* 0x0000001f06037819 */ /* 0x000fc800000006ff */
[----:B----4-:R4:W5:Y:S02]  /*c020*/  SYNCS.PHASECHK.TRANS64.TRYWAIT P3, [R2+URZ+0x2e860], R3 ;  /* 0x02e86003020075a7 */ /* 0x010964000806017f */
[----:B----4-:R-:W-:Y:S01]  /*c030*/  IMAD R2, R7, 0x7000, RZ ;  /* 0x0000700007027824 */ /* 0x010fe200078e02ff */
[----:B-----5:R-:W-:Y:S06]  /*c040*/  @!P3 BRA `(.L_x_67) ;  /* 0x000000180014b947 */ /* 0x020fec0003800000 */
.L_x_102:
[----:B----4-:R-:W4:Y:S04]  /*c050*/  LDL R4, [R1+0x1c] ;  /* 0x00001c0001047983 */ /* 0x010f280000100800 */
[----:B-1----:R-:W5:Y:S04]  /*c060*/  LDL R10, [R1+0x20] ;  /* 0x00002000010a7983 */ /* 0x002f680000100800 */
[----:B------:R-:W2:Y:S01]  /*c070*/  LDL R12, [R1+0x18] ;  /* 0x00001800010c7983 */ /* 0x000ea20000100800 */
[----:B------:R-:W-:Y:S05]  /*c080*/  WARPSYNC.ALL ;  /* 0x0000000000007948 */ /* 0x000fea0003800000 */
[----:B----4-:R-:W-:-:S05]  /*c090*/  LOP3.LUT R3, R2, R4, RZ, 0xfc, !PT ;  /* 0x0000000402037212 */ /* 0x010fca00078efcff */
[----:B------:R-:W1:Y:S01]  /*c0a0*/  LDSM.16.MT88.4 R4, [R3+UR40+0xe400] ;  /* 0x00e400280304783b */ /* 0x000e620008004200 */
[----:B------:R-:W-:Y:S01]  /*c0b0*/  VIADD R20, R3, UR40 ;  /* 0x0000002803147c36 */ /* 0x000fe20008000000 */
[----:B--2---:R-:W-:-:S03]  /*c0c0*/  IADD3 R2, R2, UR40, R12 ;  /* 0x0000002802027c10 */ /* 0x004fc6000fffe00c */
[----:B-----5:R-:W-:Y:S01]  /*c0d0*/  IMAD.IADD R20, R10, 0x1, R20 ;  /* 0x000000010a147824 */ /* 0x020fe200078e0214 */
[C-C-:B-1----:R-:W-:Y:S02]  /*c0e0*/  PRMT R8, R4.reuse, 0x6420, R5.reuse ;  /* 0x0000642004087816 */ /* 0x142fe40000000005 */
[----:B------:R-:W-:Y:S02]  /*c0f0*/  PRMT R9, R4, 0x7531, R5 ;  /* 0x0000753104097816 */ /* 0x000fe40000000005 */
[C-C-:B------:R-:W-:Y:S02]  /*c100*/  PRMT R10, R6.reuse, 0x6420, R7.reuse ;  /* 0x00006420060a7816 */ /* 0x140fe40000000007 */
[----:B------:R-:W-:Y:S02]  /*c110*/  PRMT R11, R6, 0x7531, R7 ;  /* 0x00007531060b7816 */ /* 0x000fe40000000007 */
[----:B------:R-:W1:Y:S04]  /*c120*/  LDSM.16.MT88.4 R4, [R20+0xe400] ;  /* 0x00e400001404783b */ /* 0x000e680000004200 */
[----:B------:R1:W-:Y:S02]  /*c130*/  STSM.16.M88.4 [R2+0x400], R8 ;  /* 0x0004000802007844 */ /* 0x0003e40000000200 */
[----:B-1----:R-:W-:-:S02]  /*c140*/  PRMT R8, R4, 0x6420, R5 ;  /* 0x0000642004087816 */ /* 0x002fc40000000005 */
[----:B------:R-:W-:Y:S02]  /*c150*/  PRMT R9, R4, 0x7531, R5 ;  /* 0x0000753104097816 */ /* 0x000fe40000000005 */
[C-C-:B------:R-:W-:Y:S02]  /*c160*/  PRMT R10, R6.reuse, 0x6420, R7.reuse ;  /* 0x00006420060a7816 */ /* 0x140fe40000000007 */
[----:B------:R-:W-:-:S05]  /*c170*/  PRMT R11, R6, 0x7531, R7 ;  /* 0x00007531060b7816 */ /* 0x000fca0000000007 */
[----:B------:R-:W-:Y:S04]  /*c180*/  STSM.16.M88.4 [R2+0xc00], R8 ;  /* 0x000c000802007844 */ /* 0x000fe80000000200 */
[----:B------:R-:W1:Y:S02]  /*c190*/  LDSM.16.MT88.4 R4, [R3+UR40+0xf400] ;  /* 0x00f400280304783b */ /* 0x000e640008004200 */
[C-C-:B-1----:R-:W-:Y:S02]  /*c1a0*/  PRMT R16, R4.reuse, 0x6420, R5.reuse ;  /* 0x0000642004107816 */ /* 0x142fe40000000005 */
[----:B------:R-:W-:Y:S02]  /*c1b0*/  PRMT R17, R4, 0x7531, R5 ;  /* 0x0000753104117816 */ /* 0x000fe40000000005 */
[----:B------:R-:W-:-:S02]  /*c1c0*/  PRMT R18, R6, 0x6420, R7 ;  /* 0x0000642006127816 */ /* 0x000fc40000000007 */
[----:B------:R-:W-:Y:S02]  /*c1d0*/  PRMT R19, R6, 0x7531, R7 ;  /* 0x0000753106137816 */ /* 0x000fe40000000007 */
[----:B------:R-:W1:Y:S04]  /*c1e0*/  LDSM.16.MT88.4 R4, [R20+0xf400] ;  /* 0x00f400001404783b */ /* 0x000e680000004200 */
[----:B------:R-:W-:Y:S01]  /*c1f0*/  STSM.16.M88.4 [R2+0x1400], R16 ;  /* 0x0014001002007844 */ /* 0x000fe20000000200 */
[C-C-:B-1----:R-:W-:Y:S02]  /*c200*/  PRMT R8, R4.reuse, 0x6420, R5.reuse ;  /* 0x0000642004087816 */ /* 0x142fe40000000005 */
[----:B------:R-:W-:Y:S02]  /*c210*/  PRMT R9, R4, 0x7531, R5 ;  /* 0x0000753104097816 */ /* 0x000fe40000000005 */
[----:B------:R-:W-:-:S02]  /*c220*/  PRMT R10, R6, 0x6420, R7 ;  /* 0x00006420060a7816 */ /* 0x000fc40000000007 */
        /* <DEDUP_REMOVED lines=56> */
[----:B------:R2:W-:Y:S01]  /*c5b0*/  STSM.16.M88.4 [R2+0x6400], R12 ;  /* 0x0064000c02007844 */ /* 0x0005e20000000200 */
[C-C-:B-1----:R-:W-:Y:S02]  /*c5c0*/  PRMT R8, R4.reuse, 0x6420, R5.reuse ;  /* 0x0000642004087816 */ /* 0x142fe40000000005 */
[----:B------:R-:W-:Y:S02]  /*c5d0*/  PRMT R9, R4, 0x7531, R5 ;  /* 0x0000753104097816 */ /* 0x000fe40000000005 */
[----:B------:R-:W-:-:S02]  /*c5e0*/  PRMT R10, R6, 0x6420, R7 ;  /* 0x00006420060a7816 */ /* 0x000fc40000000007 */
[----:B------:R-:W-:-:S05]  /*c5f0*/  PRMT R11, R6, 0x7531, R7 ;  /* 0x00007531060b7816 */ /* 0x000fca0000000007 */
[----:B------:R2:W-:Y:S01]  /*c600*/  STSM.16.M88.4 [R2+0x6c00], R8 ;  /* 0x006c000802007844 */ /* 0x0005e20000000200 */
[----:B------:R-:W-:Y:S01]  /*c610*/  @!PT LDS RZ, [RZ] ;  /* 0x00000000fffff984 */ /* 0x000fe20000000800 */
[----:B------:R-:W-:Y:S01]  /*c620*/  @!PT LDS RZ, [RZ] ;  /* 0x00000000fffff984 */ /* 0x000fe20000000800 */
[----:B------:R-:W-:Y:S01]  /*c630*/  @!PT LDS RZ, [RZ] ;  /* 0x00000000fffff984 */ /* 0x000fe20000000800 */
[----:B------:R-:W-:Y:S01]  /*c640*/  @!PT LDS RZ, [RZ] ;  /* 0x00000000fffff984 */ /* 0x000fe20000000800 */
[----:B------:R1:W-:Y:S06]  /*c650*/  MEMBAR.ALL.CTA ;  /* 0x0000000000007992 */ /* 0x0003ec0000008000 */
[----:B-1----:R-:W1:Y:S01]  /*c660*/  FENCE.VIEW.ASYNC.S ;  /* 0x00000000000073c6 */ /* 0x002e620000000000 */
[----:B------:R-:W-:Y:S05]  /*c670*/  @!P0 BRA `(.L_x_68) ;  /* 0x0000000000048947 */ /* 0x000fea0003800000 */
[----:B------:R-:W-:Y:S01]  /*c680*/  BPT.TRAP 0x1 ;  /* 0x000000040000795c */ /* 0x000fe20000300000 */
.L_x_68:
[----:B------:R-:W1:Y:S01]  /*c690*/  LDL.LU R3, [R1] ;  /* 0x0000000001037983 */ /* 0x000e620000300800 */
[C---:B------:R-:W-:Y:S01]  /*c6a0*/  ISETP.GT.AND P0, PT, R21.reuse, RZ, PT ;  /* 0x000000ff1500720c */ /* 0x040fe20003f04270 */
[----:B------:R-:W-:Y:S02]  /*c6b0*/  VIADD R21, R21, 0xffffffff ;  /* 0xffffffff15157836 */ /* 0x000fe40000000000 */
[----:B------:R4:W5:Y:S04]  /*c6c0*/  LDL R6, [R1+0x8] ;  /* 0x0000080001067983 */ /* 0x0009680000100800 */
[----:B------:R4:W5:Y:S01]  /*c6d0*/  LDL R7, [R1+0x4] ;  /* 0x0000040001077983 */ /* 0x0009620000100800 */
[----:B-1----:R4:W-:Y:S01]  /*c6e0*/  SYNCS.ARRIVE.TRANS64.A1T0 RZ, [R3+URZ+0x2e850], RZ ;  /* 0x02e850ff03ff79a7 */ /* 0x0029e2000810003f */
[----:B--2---:R-:W-:-:S05]  /*c6f0*/  @!P2 VIADD R2, R3, 0x2e880 ;  /* 0x0002e8800302a836 */ /* 0x004fca0000000000 */
[----:B------:R-:W-:Y:S01]  /*c700*/  @!P2 PRMT R2, RZ, 0x654, R2 ;  /* 0x00000654ff02a816 */ /* 0x000fe20000000002 */
[----:B------:R-:W-:Y:S06]  /*c710*/  BAR.SYNC.DEFER_BLOCKING 0x2, 0x80 ;  /* 0x0082000000007b1d */ /* 0x000fec0000010000 */
[----:B------:R4:W-:Y:S01]  /*c720*/  @!P2 SYNCS.ARRIVE.TRANS64.RED.A1T0 RZ, [R2+URZ], RZ ;  /* 0x000000ff02ffa9a7 */ /* 0x0009e2000810043f */
[----:B------:R-:W-:Y:S05]  /*c730*/  @P0 BRA `(.L_x_69) ;  /* 0xfffffff000380947 */ /* 0x000fea000383ffff */
.L_x_49:
[----:B------:R-:W-:-:S06]  /*c740*/  UISETP.NE.AND UP0, UPT, UR43, 0x3, UPT ;  /* 0x000000032b00788c */ /* 0x000fcc000bf05270 */
[----:B------:R-:W-:-:S13]  /*c750*/  PLOP3.LUT P0, PT, PT, PT, UP0, 0x80, 0x0 ;  /* 0x000000000000781c */ /* 0x000fda0003f0f008 */
[----:B------:R-:W-:Y:S05]  /*c760*/  @!P0 BRA `(.L_x_70) ;  /* 0x0000000000048947 */ /* 0x000fea0003800000 */
[----:B------:R-:W-:Y:S01]  /*c770*/  BPT.TRAP 0x1 ;  /* 0x000000040000795c */ /* 0x000fe20000300000 */
.L_x_70:
[----:B-1--4-:R-:W4:Y:S04]  /*c780*/  LDL R2, [R1+0x8] ;  /* 0x0000080001027983 */ /* 0x012f280000100800 */
[----:B------:R-:W2:Y:S01]  /*c790*/  LDL R0, [R1+0x4] ;  /* 0x0000040001007983 */ /* 0x000ea20000100800 */
[----:B------:R-:W-:Y:S01]  /*c7a0*/  BSSY B0, `(.L_x_71) ;  /* 0x0000008000007945 */ /* 0x000fe20003800000 */
[----:B----4-:R-:W-:-:S04]  /*c7b0*/  LOP3.LUT R3, R2, 0x1, RZ, 0x3c, !PT ;  /* 0x0000000102037812 */ /* 0x010fc800078e3cff */
[----:B------:R-:W-:Y:S02]  /*c7c0*/  SHF.L.U32 R3, R3, 0x1f, RZ ;  /* 0x0000001f03037819 */ /* 0x000fe400000006ff */
[----:B--2---:R-:W-:-:S04]  /*c7d0*/  LEA R20, R0, UR40, 0x3 ;  /* 0x0000002800147c11 */ /* 0x004fc8000f8e18ff */
[----:B------:R-:W1:Y:S01]  /*c7e0*/  SYNCS.PHASECHK.TRANS64.TRYWAIT P0, [R20+URZ+0x2e870], R3 ;  /* 0x02e87003140075a7 */ /* 0x000e62000800017f */
[----:B------:R-:W-:-:S05]  /*c7f0*/  IMAD.U32 R0, RZ, RZ, UR48 ;  /* 0x00000030ff007e24 */ /* 0x000fca000f8e00ff */
[----:B------:R-:W-:Y:S01]  /*c800*/  ISETP.NE.AND P1, PT, R0, 0x3, PT ;  /* 0x000000030000780c */ /* 0x000fe20003f25270 */
[----:B-1----:R-:W-:-:S12]  /*c810*/  @!P0 BRA `(.L_x_72) ;  /* 0x0000001000388947 */ /* 0x002fd80003800000 */
.L_x_103:
[----:B------:R-:W-:Y:S05]  /*c820*/  BSYNC B0 ;  /* 0x0000000000007941 */ /* 0x000fea0003800000 */
.L_x_71:
[----:B------:R-:W-:Y:S05]  /*c830*/  @!P1 BRA `(.L_x_73) ;  /* 0x0000000000049947 */ /* 0x000fea0003800000 */
[----:B------:R-:W-:Y:S01]  /*c840*/  BPT.TRAP 0x1 ;  /* 0x000000040000795c */ /* 0x000fe20000300000 */
.L_x_73:
[----:B------:R-:W1:Y:S02]  /*c850*/  LDL R0, [R1+0x8] ;  /* 0x0000080001007983 */ /* 0x000e640000100800 */
[----:B-1----:R-:W-:-:S04]  /*c860*/  SHF.L.U32 R3, R0, 0x1f, RZ ;  /* 0x0000001f00037819 */ /* 0x002fc800000006ff */
[----:B------:R-:W1:Y:S02]  /*c870*/  SYNCS.PHASECHK.TRANS64.TRYWAIT P0, [R20+URZ+0x2e860], R3 ;  /* 0x02e86003140075a7 */ /* 0x000e64000800017f */
[----:B-1----:R-:W-:Y:S05]  /*c880*/  @!P0 BRA `(.L_x_74) ;  /* 0x0000001000308947 */ /* 0x002fea0003800000 */
.L_x_104:
[----:B------:R-:W2:Y:S04]  /*c890*/  LDL R0, [R1+0x4] ;  /* 0x0000040001007983 */ /* 0x000ea80000100800 */
[----:B------:R-:W4:Y:S04]  /*c8a0*/  LDL R2, [R1+0x1c] ;  /* 0x00001c0001027983 */ /* 0x000f280000100800 */
[----:B------:R-:W3:Y:S04]  /*c8b0*/  LDL R10, [R1+0x20] ;  /* 0x00002000010a7983 */ /* 0x000ee80000100800 */
[----:B------:R-:W3:Y:S01]  /*c8c0*/  LDL R12, [R1+0x18] ;  /* 0x00001800010c7983 */ /* 0x000ee20000100800 */
[----:B------:R-:W-:Y:S05]  /*c8d0*/  WARPSYNC.ALL ;  /* 0x0000000000007948 */ /* 0x000fea0003800000 */
[----:B--2---:R-:W-:-:S05]  /*c8e0*/  IMAD R0, R0, 0x7000, RZ ;  /* 0x0000700000007824 */ /* 0x004fca00078e02ff */
[----:B----4-:R-:W-:-:S05]  /*c8f0*/  LOP3.LUT R2, R0, R2, RZ, 0xfc, !PT ;  /* 0x0000000200027212 */ /* 0x010fca00078efcff */
[----:B-----5:R-:W2:Y:S01]  /*c900*/  LDSM.16.MT88.4 R4, [R2+UR40+0xe400] ;  /* 0x00e400280204783b */ /* 0x020ea20008004200 */
[----:B-1----:R-:W-:Y:S01]  /*c910*/  VIADD R3, R2, UR40 ;  /* 0x0000002802037c36 */ /* 0x002fe20008000000 */
[----:B---3--:R-:W-:-:S03]  /*c920*/  IADD3 R0, R0, UR40, R12 ;  /* 0x0000002800007c10 */ /* 0x008fc6000fffe00c */
[----:B------:R-:W-:Y:S01]  /*c930*/  IMAD.IADD R3, R10, 0x1, R3 ;  /* 0x000000010a037824 */ /* 0x000fe200078e0203 */
[C-C-:B--2---:R-:W-:Y:S02]  /*c940*/  PRMT R8, R4.reuse, 0x6420, R5.reuse ;  /* 0x0000642004087816 */ /* 0x144fe40000000005 */
        /* <DEDUP_REMOVED lines=90> */
.L_x_75:
[----:B------:R-:W3:Y:S01]  /*cef0*/  LDL.LU R4, [R1+0x4] ;  /* 0x0000040001047983 */ /* 0x000ee20000300800 */
[----:B-1----:R-:W-:Y:S03]  /*cf00*/  SYNCS.ARRIVE.TRANS64.A1T0 RZ, [R20+URZ+0x2e850], RZ ;  /* 0x02e850ff14ff79a7 */ /* 0x002fe6000810003f */
[----:B------:R-:W4:Y:S01]  /*cf10*/  LDL.LU R3, [R1+0x8] ;  /* 0x0000080001037983 */ /* 0x000f220000300800 */
[----:B--2---:R-:W-:Y:S01]  /*cf20*/  @!P2 VIADD R0, R20, 0x2e880 ;  /* 0x0002e8801400a836 */ /* 0x004fe20000000000 */
[----:B------:R-:W-:Y:S02]  /*cf30*/  UIADD3 UR49, UR44, UR49, URZ ;  /* 0x000000312c317290 */ /* 0x000fe4000fffe03f */
[----:B------:R-:W-:Y:S01]  /*cf40*/  UIADD3 UR47, UR47, 0x1, URZ ;  /* 0x000000012f2f7890 */ /* 0x000fe2000fffe03f */
[----:B------:R-:W1:Y:S01]  /*cf50*/  LDC R2, c[0x0][0xda4] ;  /* 0x00036900ff027b82 */ /* 0x000e620000000800 */
[----:B------:R-:W-:-:S07]  /*cf60*/  @!P2 PRMT R0, RZ, 0x654, R0 ;  /* 0x00000654ff00a816 */ /* 0x000fce0000000000 */
[----:B------:R-:W-:Y:S01]  /*cf70*/  BAR.SYNC.DEFER_BLOCKING 0x2, 0x80 ;  /* 0x0082000000007b1d */ /* 0x000fe20000010000 */
[----:B-1----:R-:W-:-:S05]  /*cf80*/  ISETP.LE.AND P1, PT, R2, UR49, PT ;  /* 0x0000003102007c0c */ /* 0x002fca000bf23270 */
[----:B------:R3:W-:Y:S02]  /*cf90*/  @!P2 SYNCS.ARRIVE.TRANS64.RED.A1T0 RZ, [R0+URZ], RZ ;  /* 0x000000ff00ffa9a7 */ /* 0x0007e4000810043f */
[----:B---3--:R-:W-:-:S05]  /*cfa0*/  VIADD R0, R4, 0x1 ;  /* 0x0000000104007836 */ /* 0x008fca0000000000 */
[----:B------:R-:W-:-:S04]  /*cfb0*/  ISETP.NE.AND P0, PT, R0, 0x2, PT ;  /* 0x000000020000780c */ /* 0x000fc80003f05270 */
[----:B------:R-:W-:Y:S02]  /*cfc0*/  SEL R2, RZ, 0x1, P0 ;  /* 0x00000001ff027807 */ /* 0x000fe40000000000 */
[----:B------:R-:W-:Y:S02]  /*cfd0*/  SEL R0, R0, RZ, P0 ;  /* 0x000000ff00007207 */ /* 0x000fe40000000000 */
[----:B----4-:R-:W-:-:S03]  /*cfe0*/  LOP3.LUT R3, R3, R2, RZ, 0x3c, !PT ;  /* 0x0000000203037212 */ /* 0x010fc600078e3cff */
[----:B------:R2:W-:Y:S04]  /*cff0*/  STL [R1+0x4], R0 ;  /* 0x0000040001007387 */ /* 0x0005e80000100800 */
[----:B------:R2:W-:Y:S01]  /*d000*/  STL [R1+0x8], R3 ;  /* 0x0000080301007387 */ /* 0x0005e20000100800 */
[----:B------:R-:W-:Y:S05]  /*d010*/  @!P1 BRA `(.L_x_76) ;  /* 0xffffffd400e09947 */ /* 0x000fea000383ffff */
[----:B------:R-:W-:-:S12]  /*d020*/  ULOP3.LUT UR47, UR47, 0x1, URZ, 0xc, !UPT ;  /* 0x000000012f2f7892 */ /* 0x000fd8000f8e0c3f */
.L_x_34:
[----:B--2---:R-:W1:Y:S01]  /*d030*/  S2R R3, SR_CgaCtaId ;  /* 0x0000000000037919 */ /* 0x004e620000008800 */
[----:B------:R-:W-:-:S04]  /*d040*/  MOV R0, 0x400 ;  /* 0x0000040000007802 */ /* 0x000fc80000000f00 */
[----:B-1----:R-:W-:Y:S01]  /*d050*/  LEA R9, R3, R0, 0x18 ;  /* 0x0000000003097211 */ /* 0x002fe200078ec0ff */
[----:B------:R-:W-:-:S05]  /*d060*/  IMAD.U32 R0, RZ, RZ, UR47 ;  /* 0x0000002fff007e24 */ /* 0x000fca000f8e00ff */
[----:B------:R-:W-:-:S04]  /*d070*/  SHF.L.U32 R0, R0, 0x1f, RZ ;  /* 0x0000001f00007819 */ /* 0x000fc800000006ff */
[----:B------:R-:W1:Y:S02]  /*d080*/  SYNCS.PHASECHK.TRANS64.TRYWAIT P0, [R9+URZ+0x2e820], R0 ;  /* 0x02e82000090075a7 */ /* 0x000e64000800017f */
[----:B-1----:R-:W-:Y:S05]  /*d090*/  @!P0 BRA `(.L_x_77) ;  /* 0x0000000800408947 */ /* 0x002fea0003800000 */
.L_x_105:
[----:B------:R-:W2:Y:S02]  /*d0a0*/  S2R R2, SR_TID.X ;  /* 0x0000000000027919 */ /* 0x000ea40000002100 */
[----:B--2---:R-:W-:-:S04]  /*d0b0*/  SHF.R.U32.HI R2, RZ, 0x5, R2 ;  /* 0x00000005ff027819 */ /* 0x004fc80000011602 */
[----:B------:R-:W-:-:S05]  /*d0c0*/  LOP3.LUT R2, R2, 0x3, RZ, 0xc0, !PT ;  /* 0x0000000302027812 */ /* 0x000fca00078ec0ff */
[----:B-1----:R-:W1:Y:S02]  /*d0d0*/  SHFL.IDX PT, R0, R2, RZ, 0x1f ;  /* 0x00001fff02007589 */ /* 0x002e6400000e0000 */
[----:B-1----:R-:W-:-:S13]  /*d0e0*/  ISETP.NE.AND P0, PT, R0, RZ, PT ;  /* 0x000000ff0000720c */ /* 0x002fda0003f05270 */
[----:B------:R-:W-:Y:S05]  /*d0f0*/  @P0 EXIT ;  /* 0x000000000000094d */ /* 0x000fea0003800000 */
[----:B------:R-:W-:Y:S01]  /*d100*/  ELECT P0, URZ, PT ;  /* 0x00000000003f782f */ /* 0x000fe20003800000 */
[----:B------:R-:W-:-:S12]  /*d110*/  BSSY B0, `(.L_x_78) ;  /* 0x000002a000007945 */ /* 0x000fd80003800000 */
[----:B------:R-:W-:Y:S05]  /*d120*/  @!P0 BRA `(.L_x_79) ;  /* 0x0000000000a08947 */ /* 0x000fea0003800000 */
[----:B------:R-:W-:-:S06]  /*d130*/  ULOP3.LUT UR4, UR46, 0x2, URZ, 0xfc, !UPT ;  /* 0x000000022e047892 */ /* 0x000fcc000f8efc3f */
[----:B------:R-:W-:-:S05]  /*d140*/  IMAD.U32 R0, RZ, RZ, UR4 ;  /* 0x00000004ff007e24 */ /* 0x000fca000f8e00ff */
[----:B------:R-:W-:-:S13]  /*d150*/  ISETP.NE.AND P0, PT, R0, 0x3, PT ;  /* 0x000000030000780c */ /* 0x000fda0003f05270 */
[----:B------:R-:W-:Y:S05]  /*d160*/  @!P0 BRA `(.L_x_80) ;  /* 0x0000000000048947 */ /* 0x000fea0003800000 */
[----:B------:R-:W-:Y:S01]  /*d170*/  BPT.TRAP 0x1 ;  /* 0x000000040000795c */ /* 0x000fe20000300000 */
.L_x_80:
[----:B------:R-:W2:Y:S04]  /*d180*/  LDL R2, [R1+0x4] ;  /* 0x0000040001027983 */ /* 0x000ea80000100800 */
[----:B------:R-:W3:Y:S01]  /*d190*/  LDL.LU R6, [R1+0x8] ;  /* 0x0000080001067983 */ /* 0x000ee20000300800 */
[----:B------:R-:W-:-:S04]  /*d1a0*/  VIADD R0, R9, 0x2e840 ;  /* 0x0002e84009007836 */ /* 0x000fc80000000000 */
[C---:B--2---:R-:W-:Y:S02]  /*d1b0*/  IMAD R5, R2.reuse, 0x8, R0 ;  /* 0x0000000802057824 */ /* 0x044fe400078e0200 */
[----:B------:R-:W-:Y:S01]  /*d1c0*/  VIADD R2, R2, 0x1 ;  /* 0x0000000102027836 */ /* 0x000fe20000000000 */
[----:B---3--:R-:W-:-:S04]  /*d1d0*/  SHF.L.U32 R4, R6, 0x1f, RZ ;  /* 0x0000001f06047819 */ /* 0x008fc800000006ff */
[----:B------:R-:W-:Y:S01]  /*d1e0*/  ISETP.NE.AND P2, PT, R2, 0x2, PT ;  /* 0x000000020200780c */ /* 0x000fe20003f45270 */
[----:B------:R-:W1:Y:S03]  /*d1f0*/  SYNCS.PHASECHK.TRANS64.TRYWAIT P1, [R5+URZ], R4 ;  /* 0x00000004050075a7 */ /* 0x000e66000802017f */
[----:B------:R-:W-:-:S04]  /*d200*/  SEL R3, RZ, 0x1, P2 ;  /* 0x00000001ff037807 */ /* 0x000fc80001000000 */
[----:B------:R-:W-:Y:S02]  /*d210*/  LOP3.LUT R6, R6, R3, RZ, 0x3c, !PT ;  /* 0x0000000306067212 */ /* 0x000fe400078e3cff */
[----:B------:R-:W-:-:S05]  /*d220*/  SEL R3, R2, RZ, P2 ;  /* 0x000000ff02037207 */ /* 0x000fca0001000000 */
[----:B------:R-:W-:Y:S01]  /*d230*/  IMAD R7, R3, 0x8, R0 ;  /* 0x0000000803077824 */ /* 0x000fe200078e0200 */
[----:B------:R-:W-:Y:S01]  /*d240*/  SHF.L.U32 R0, R6, 0x1f, RZ ;  /* 0x0000001f06007819 */ /* 0x000fe200000006ff */
[----:B-1----:R-:W-:Y:S06]  /*d250*/  @!P1 BRA `(.L_x_81) ;  /* 0x0000000400e49947 */ /* 0x002fec0003800000 */
.L_x_106:
[----:B------:R-:W2:Y:S02]  /*d260*/  SYNCS.PHASECHK.TRANS64.TRYWAIT P1, [R7+URZ], R0 ;  /* 0x00000000070075a7 */ /* 0x000ea4000802017f */
[----:B--2---:R-:W-:Y:S05]  /*d270*/  @!P1 BRA `(.L_x_82) ;  /* 0x0000000400f09947 */ /* 0x004fea0003800000 */
.L_x_107:
[----:B------:R-:W-:Y:S05]  /*d280*/  @!P0 BRA `(.L_x_83) ;  /* 0x0000000000048947 */ /* 0x000fea0003800000 */
[----:B------:R-:W-:Y:S01]  /*d290*/  BPT.TRAP 0x1 ;  /* 0x000000040000795c */ /* 0x000fe20000300000 */
.L_x_83:
[----:B------:R-:W1:Y:S02]  /*d2a0*/  LDL.LU R2, [R1+0x4] ;  /* 0x0000040001027983 */ /* 0x000e640000300800 */
[----:B-1----:R-:W-:-:S04]  /*d2b0*/  IMAD R5, R2, 0x8, R9 ;  /* 0x0000000802057824 */ /* 0x002fc800078e0209 */
[----:B------:R-:W1:Y:S02]  /*d2c0*/  SYNCS.PHASECHK.TRANS64.TRYWAIT P1, [R5+URZ+0x2e860], R4 ;  /* 0x02e86004050075a7 */ /* 0x000e64000802017f */
[----:B-1----:R-:W-:Y:S05]  /*d2d0*/  @!P1 BRA `(.L_x_84) ;  /* 0x0000000400ec9947 */ /* 0x002fea0003800000 */
.L_x_108:
[----:B------:R-:W-:Y:S05]  /*d2e0*/  @!P0 BRA `(.L_x_85) ;  /* 0x0000000000048947 */ /* 0x000fea0003800000 */
[----:B------:R-:W-:Y:S01]  /*d2f0*/  BPT.TRAP 0x1 ;  /* 0x000000040000795c */ /* 0x000fe20000300000 */
.L_x_85:
[----:B------:R-:W-:-:S04]  /*d300*/  IMAD R3, R3, 0x8, R9 ;  /* 0x0000000803037824 */ /* 0x000fc800078e0209 */
[----:B------:R-:W3:Y:S02]  /*d310*/  SYNCS.PHASECHK.TRANS64.TRYWAIT P1, [R3+URZ+0x2e860], R0 ;  /* 0x02e86000030075a7 */ /* 0x000ee4000802017f */
[----:B---3--:R-:W-:Y:S05]  /*d320*/  @!P1 BRA `(.L_x_86) ;  /* 0x0000000400ec9947 */ /* 0x008fea0003800000 */
.L_x_109:
[----:B------:R-:W-:Y:S05]  /*d330*/  @!P0 BRA `(.L_x_87) ;  /* 0x0000000000048947 */ /* 0x000fea0003800000 */
[----:B------:R-:W-:Y:S01]  /*d340*/  BPT.TRAP 0x1 ;  /* 0x000000040000795c */ /* 0x000fe20000300000 */
.L_x_87:
[----:B------:R-:W4:Y:S02]  /*d350*/  SYNCS.PHASECHK.TRANS64.TRYWAIT P0, [R5+URZ+0x2e880], R4 ;  /* 0x02e88004050075a7 */ /* 0x000f24000800017f */
[----:B----4-:R-:W-:Y:S05]  /*d360*/  @!P0 BRA `(.L_x_88) ;  /* 0x0000000400f08947 */ /* 0x010fea0003800000 */
.L_x_89:
[----:B------:R1:W1:Y:S02]  /*d370*/  SYNCS.PHASECHK.TRANS64.TRYWAIT P0, [R3+URZ+0x2e880], R0 ;  /* 0x02e88000030075a7 */ /* 0x000264000800017f */
[----:B-1----:R-:W-:Y:S05]  /*d380*/  @!P0 NANOSLEEP.SYNCS 0x989680 ;  /* 0x009896800000895d */ /* 0x002fea0003900000 */
[----:B------:R-:W1:Y:S02]  /*d390*/  @!P0 SYNCS.PHASECHK.TRANS64 P0, [R3+URZ+0x2e880], R0 ;  /* 0x02e88000030085a7 */ /* 0x000e64000800007f */
[----:B-1----:R-:W-:Y:S05]  /*d3a0*/  @!P0 BRA `(.L_x_89) ;  /* 0xfffffffc00f08947 */ /* 0x002fea000383ffff */
.L_x_79:
[----:B------:R-:W-:Y:S05]  /*d3b0*/  BSYNC B0 ;  /* 0x0000000000007941 */ /* 0x000fea0003800000 */
.L_x_78:
[----:B------:R-:W-:Y:S05]  /*d3c0*/  EXIT ;  /* 0x000000000000794d */ /* 0x000fea0003800000 */
.L_x_10:
[----:B-1----:R-:W-:-:S04]  /*d3d0*/  IMAD.U32 R3, RZ, RZ, UR38 ;  /* 0x00000026ff037e24 */ /* 0x002fc8000f8e00ff */
[----:B------:R1:W2:Y:S03]  /*d3e0*/  SYNCS.PHASECHK.TRANS64.TRYWAIT P1, [R3+URZ+0x2e800], R0 ;  /* 0x02e80000030075a7 */ /* 0x0002a6000802017f */
[----:B--2---:R-:W-:Y:S05]  /*d3f0*/  @!P1 NANOSLEEP.SYNCS 0x989680 ;  /* 0x009896800000995d */ /* 0x004fea0003900000 */
[----:B------:R-:W2:Y:S02]  /*d400*/  @!P1 SYNCS.PHASECHK.TRANS64 P1, [R3+URZ+0x2e800], R0 ;  /* 0x02e80000030095a7 */ /* 0x000ea4000802007f */
[----:B--2---:R-:W-:Y:S05]  /*d410*/  @!P1 BRA `(.L_x_10) ;  /* 0xfffffffc00ec9947 */ /* 0x004fea000383ffff */
[----:B------:R-:W-:Y:S05]  /*d420*/  BRA `(.L_x_90) ;  /* 0xffffff4000407947 */ /* 0x000fea000383ffff */
.L_x_14:
[----:B--2---:R2:W3:Y:S02]  /*d430*/  SYNCS.PHASECHK.TRANS64.TRYWAIT P1, [R4+URZ+0x2e830], R3 ;  /* 0x02e83003040075a7 */ /* 0x0044e4000802017f */
[----:B---3--:R-:W-:Y:S05]  /*d440*/  @!P1 NANOSLEEP.SYNCS 0x989680 ;  /* 0x009896800000995d */ /* 0x008fea0003900000 */
[----:B------:R-:W3:Y:S02]  /*d450*/  @!P1 SYNCS.PHASECHK.TRANS64 P1, [R4+URZ+0x2e830], R3 ;  /* 0x02e83003040095a7 */ /* 0x000ee4000802007f */
[----:B---3--:R-:W-:Y:S05]  /*d460*/  @!P1 BRA `(.L_x_14) ;  /* 0xfffffffc00f09947 */ /* 0x008fea000383ffff */
[----:B------:R-:W-:Y:S05]  /*d470*/  BRA `(.L_x_13) ;  /* 0xffffff40005c7947 */ /* 0x000fea000383ffff */
.L_x_19:
[----:B--2---:R-:W-:-:S04]  /*d480*/  IMAD.U32 R6, RZ, RZ, UR6 ;  /* 0x00000006ff067e24 */ /* 0x004fc8000f8e00ff */
[----:B------:R2:W3:Y:S03]  /*d490*/  SYNCS.PHASECHK.TRANS64.TRYWAIT P1, [R6+URZ+0x2e830], R3 ;  /* 0x02e83003060075a7 */ /* 0x0004e6000802017f */
[----:B---3--:R-:W-:Y:S05]  /*d4a0*/  @!P1 NANOSLEEP.SYNCS 0x989680 ;  /* 0x009896800000995d */ /* 0x008fea0003900000 */
[----:B------:R-:W3:Y:S02]  /*d4b0*/  @!P1 SYNCS.PHASECHK.TRANS64 P1, [R6+URZ+0x2e830], R3 ;  /* 0x02e83003060095a7 */ /* 0x000ee4000802007f */
[----:B---3--:R-:W-:Y:S05]  /*d4c0*/  @!P1 BRA `(.L_x_19) ;  /* 0xfffffffc00ec9947 */ /* 0x008fea000383ffff */
[----:B------:R-:W-:Y:S05]  /*d4d0*/  BRA `(.L_x_16) ;  /* 0xffffff7c00f47947 */ /* 0x000fea000383ffff */
.L_x_23:
[----:B--2---:R-:W-:-:S04]  /*d4e0*/  IMAD.U32 R6, RZ, RZ, UR6 ;  /* 0x00000006ff067e24 */ /* 0x004fc8000f8e00ff */
[----:B------:R2:W3:Y:S03]  /*d4f0*/  SYNCS.PHASECHK.TRANS64.TRYWAIT P1, [R6+URZ+0x2e850], R3 ;  /* 0x02e85003060075a7 */ /* 0x0004e6000802017f */
[----:B---3--:R-:W-:Y:S05]  /*d500*/  @!P1 NANOSLEEP.SYNCS 0x989680 ;  /* 0x009896800000995d */ /* 0x008fea0003900000 */
[----:B------:R-:W3:Y:S02]  /*d510*/  @!P1 SYNCS.PHASECHK.TRANS64 P1, [R6+URZ+0x2e850], R3 ;  /* 0x02e85003060095a7 */ /* 0x000ee4000802007f */
[----:B---3--:R-:W-:Y:S05]  /*d520*/  @!P1 BRA `(.L_x_23) ;  /* 0xfffffffc00ec9947 */ /* 0x008fea000383ffff */
[----:B------:R-:W-:Y:S05]  /*d530*/  BRA `(.L_x_20) ;  /* 0xffffff8800e87947 */ /* 0x000fea000383ffff */
.L_x_29:
[----:B--2---:R-:W-:-:S04]  /*d540*/  IMAD.U32 R7, RZ, RZ, UR4 ;  /* 0x00000004ff077e24 */ /* 0x004fc8000f8e00ff */
[----:B------:R2:W3:Y:S03]  /*d550*/  SYNCS.PHASECHK.TRANS64.TRYWAIT P1, [R7+URZ+0x2e850], R0 ;  /* 0x02e85000070075a7 */ /* 0x0004e6000802017f */
[----:B---3--:R-:W-:Y:S05]  /*d560*/  @!P1 NANOSLEEP.SYNCS 0x989680 ;  /* 0x009896800000995d */ /* 0x008fea0003900000 */
[----:B------:R-:W3:Y:S02]  /*d570*/  @!P1 SYNCS.PHASECHK.TRANS64 P1, [R7+URZ+0x2e850], R0 ;  /* 0x02e85000070095a7 */ /* 0x000ee4000802007f */
[----:B---3--:R-:W-:Y:S05]  /*d580*/  @!P1 BRA `(.L_x_29) ;  /* 0xfffffffc00ec9947 */ /* 0x008fea000383ffff */
[----:B------:R-:W-:Y:S05]  /*d590*/  BRA `(.L_x_28) ;  /* 0xffffffb400247947 */ /* 0x000fea000383ffff */
.L_x_39:
[----:B------:R-:W-:Y:S02]  /*d5a0*/  IMAD.MOV.U32 R13, RZ, RZ, R17 ;  /* 0x000000ffff0d7224 */ /* 0x000fe400078e0011 */
[----:B------:R-:W-:Y:S02]  /*d5b0*/  IMAD.MOV.U32 R12, RZ, RZ, RZ ;  /* 0x000000ffff0c7224 */ /* 0x000fe400078e00ff */
[----:B------:R-:W-:Y:S02]  /*d5c0*/  IMAD.MOV.U32 R11, RZ, RZ, 0x1f ;  /* 0x0000001fff0b7424 */ /* 0x000fe400078e00ff */
[----:B------:R-:W-:-:S07]  /*d5d0*/  IMAD.MOV.U32 R15, RZ, RZ, -0x1 ;  /* 0xffffffffff0f7424 */ /* 0x000fce00078e00ff */
[----:B-1----:R-:W-:Y:S05]  /*d5e0*/  WARPSYNC.COLLECTIVE R15, `(.L_x_91) ;  /* 0x000000000f087348 */ /* 0x002fea0003c00000 */
[----:B------:R2:W3:Y:S02]  /*d5f0*/  SHFL.IDX P6, R14, R13, R12, R11 ;  /* 0x0000000c0d0e7389 */ /* 0x0004e400000c000b */
[----:B-123--:R-:W-:Y:S01]  /*d600*/  ENDCOLLECTIVE ;  /* 0x000000000000791b */ /* 0x00efe20003800000 */
.L_x_91:
[----:B------:R-:W-:Y:S05]  /*d610*/  BRA `(.L_x_92) ;  /* 0xffffffd800b47947 */ /* 0x000fea000383ffff */
.L_x_41:
[----:B------:R-:W-:Y:S01]  /*d620*/  BSSY B0, `(.L_x_93) ;  /* 0x0000006000007945 */ /* 0x000fe20003800000 */
[----:B------:R-:W-:-:S07]  /*d630*/  IMAD.MOV.U32 R15, RZ, RZ, -0x1 ;  /* 0xffffffffff0f7424 */ /* 0x000fce00078e00ff */
[----:B--2---:R-:W-:Y:S05]  /*d640*/  WARPSYNC.COLLECTIVE R15, `(.L_x_94) ;  /* 0x000000000f0c7348 */ /* 0x004fea0003c00000 */
[----:B------:R-:W-:Y:S02]  /*d650*/  ELECT P6, UR62, PT ;  /* 0x00000000003e782f */ /* 0x000fe400038c0000 */
[----:B------:R-:W-:Y:S01]  /*d660*/  MOV R14, UR62 ;  /* 0x0000003e000e7c02 */ /* 0x000fe20008000f00 */
[----:B--2---:R-:W-:Y:S10]  /*d670*/  ENDCOLLECTIVE ;  /* 0x000000000000791b */ /* 0x004ff40003800000 */
.L_x_94:
[----:B------:R-:W-:Y:S05]  /*d680*/  BSYNC B0 ;  /* 0x0000000000007941 */ /* 0x000fea0003800000 */
.L_x_93:
[----:B------:R-:W-:Y:S05]  /*d690*/  BRA `(.L_x_95) ;  /* 0xffffffd800b47947 */ /* 0x000fea000383ffff */
.L_x_44:
[----:B-1----:R1:W3:Y:S02]  /*d6a0*/  SYNCS.PHASECHK.TRANS64.TRYWAIT P3, [R5+URZ+0x2e880], R2 ;  /* 0x02e88002050075a7 */ /* 0x0022e4000806017f */
[----:B---3--:R-:W-:Y:S05]  /*d6b0*/  @!P3 NANOSLEEP.SYNCS 0x989680 ;  /* 0x009896800000b95d */ /* 0x008fea0003900000 */
[----:B------:R-:W3:Y:S02]  /*d6c0*/  @!P3 SYNCS.PHASECHK.TRANS64 P3, [R5+URZ+0x2e880], R2 ;  /* 0x02e880020500b5a7 */ /* 0x000ee4000806007f */
[----:B---3--:R-:W-:Y:S05]  /*d6d0*/  @!P3 BRA `(.L_x_44) ;  /* 0xfffffffc00f0b947 */ /* 0x008fea000383ffff */
[----:B------:R-:W-:Y:S05]  /*d6e0*/  BRA `(.L_x_96) ;  /* 0xffffffdc000c7947 */ /* 0x000fea000383ffff */
.L_x_46:
[----:B---3--:R3:W4:Y:S02]  /*d6f0*/  SYNCS.PHASECHK.TRANS64.TRYWAIT P3, [R5+URZ+0x2e840], R2 ;  /* 0x02e84002050075a7 */ /* 0x008724000806017f */
[----:B----4-:R-:W-:Y:S05]  /*d700*/  @!P3 NANOSLEEP.SYNCS 0x989680 ;  /* 0x009896800000b95d */ /* 0x010fea0003900000 */
[----:B------:R-:W4:Y:S02]  /*d710*/  @!P3 SYNCS.PHASECHK.TRANS64 P3, [R5+URZ+0x2e840], R2 ;  /* 0x02e840020500b5a7 */ /* 0x000f24000806007f */
[----:B----4-:R-:W-:Y:S05]  /*d720*/  @!P3 BRA `(.L_x_46) ;  /* 0xfffffffc00f0b947 */ /* 0x010fea000383ffff */
[----:B------:R-:W-:Y:S05]  /*d730*/  BRA `(.L_x_97) ;  /* 0xffffffdc00687947 */ /* 0x000fea000383ffff */
.L_x_48:
[----:B-1----:R-:W-:-:S04]  /*d740*/  IMAD.U32 R3, RZ, RZ, UR40 ;  /* 0x00000028ff037e24 */ /* 0x002fc8000f8e00ff */
[----:B------:R1:W3:Y:S03]  /*d750*/  SYNCS.PHASECHK.TRANS64.TRYWAIT P0, [R3+URZ+0x2e820], R2 ;  /* 0x02e82002030075a7 */ /* 0x0002e6000800017f */
[----:B---3--:R-:W-:Y:S05]  /*d760*/  @!P0 NANOSLEEP.SYNCS 0x989680 ;  /* 0x009896800000895d */ /* 0x008fea0003900000 */
[----:B------:R-:W3:Y:S02]  /*d770*/  @!P0 SYNCS.PHASECHK.TRANS64 P0, [R3+URZ+0x2e820], R2 ;  /* 0x02e82002030085a7 */ /* 0x000ee4000800007f */
[----:B---3--:R-:W-:Y:S05]  /*d780*/  @!P0 BRA `(.L_x_48) ;  /* 0xfffffffc00ec8947 */ /* 0x008fea000383ffff */
[----:B------:R-:W-:Y:S05]  /*d790*/  BRA `(.L_x_98) ;  /* 0xffffffe000047947 */ /* 0x000fea000383ffff */
.L_x_54:
[----:B-1----:R1:W2:Y:S02]  /*d7a0*/  SYNCS.PHASECHK.TRANS64.TRYWAIT P0, [R10+URZ+0x2e880], R2 ;  /* 0x02e880020a0075a7 */ /* 0x0022a4000800017f */
[----:B--2---:R-:W-:Y:S05]  /*d7b0*/  @!P0 NANOSLEEP.SYNCS 0x989680 ;  /* 0x009896800000895d */ /* 0x004fea0003900000 */
[----:B------:R-:W2:Y:S02]  /*d7c0*/  @!P0 SYNCS.PHASECHK.TRANS64 P0, [R10+URZ+0x2e880], R2 ;  /* 0x02e880020a0085a7 */ /* 0x000ea4000800007f */
[----:B--2---:R-:W-:Y:S05]  /*d7d0*/  @!P0 BRA `(.L_x_54) ;  /* 0xfffffffc00f08947 */ /* 0x004fea000383ffff */
[----:B------:R-:W-:Y:S05]  /*d7e0*/  BRA `(.L_x_99) ;  /* 0xffffffe000a87947 */ /* 0x000fea000383ffff */
.L_x_59:
[----:B--2---:R2:W4:Y:S02]  /*d7f0*/  SYNCS.PHASECHK.TRANS64.TRYWAIT P0, [R10+URZ+0x2e840], R2 ;  /* 0x02e840020a0075a7 */ /* 0x004524000800017f */
[----:B----4-:R-:W-:Y:S05]  /*d800*/  @!P0 NANOSLEEP.SYNCS 0x989680 ;  /* 0x009896800000895d */ /* 0x010fea0003900000 */
[----:B------:R-:W4:Y:S02]  /*d810*/  @!P0 SYNCS.PHASECHK.TRANS64 P0, [R10+URZ+0x2e840], R2 ;  /* 0x02e840020a0085a7 */ /* 0x000f24000800007f */
[----:B----4-:R-:W-:Y:S05]  /*d820*/  @!P0 BRA `(.L_x_59) ;  /* 0xfffffffc00f08947 */ /* 0x010fea000383ffff */
[----:B------:R-:W-:Y:S05]  /*d830*/  BRA `(.L_x_100) ;  /* 0xffffffe4002c7947 */ /* 0x000fea000383ffff */
.L_x_65:
[----:B----4-:R-:W4:Y:S02]  /*d840*/  LDL R3, [R1] ;  /* 0x0000000001037983 */ /* 0x010f240000100800 */
[----:B----4-:R4:W1:Y:S02]  /*d850*/  SYNCS.PHASECHK.TRANS64.TRYWAIT P3, [R3+URZ+0x2e870], R2 ;  /* 0x02e87002030075a7 */ /* 0x010864000806017f */
[----:B-1----:R-:W-:Y:S05]  /*d860*/  @!P3 NANOSLEEP.SYNCS 0x989680 ;  /* 0x009896800000b95d */ /* 0x002fea0003900000 */
[----:B------:R-:W1:Y:S02]  /*d870*/  @!P3 SYNCS.PHASECHK.TRANS64 P3, [R3+URZ+0x2e870], R2 ;  /* 0x02e870020300b5a7 */ /* 0x000e64000806007f */
[----:B-1----:R-:W-:Y:S05]  /*d880*/  @!P3 BRA `(.L_x_65) ;  /* 0xfffffffc00ecb947 */ /* 0x002fea000383ffff */
[----:B------:R-:W-:Y:S05]  /*d890*/  BRA `(.L_x_101) ;  /* 0xffffffe400cc7947 */ /* 0x000fea000383ffff */
.L_x_67:
[----:B----4-:R-:W4:Y:S02]  /*d8a0*/  LDL R4, [R1] ;  /* 0x0000000001047983 */ /* 0x010f240000100800 */
[----:B----4-:R4:W1:Y:S02]  /*d8b0*/  SYNCS.PHASECHK.TRANS64.TRYWAIT P3, [R4+URZ+0x2e860], R3 ;  /* 0x02e86003040075a7 */ /* 0x010864000806017f */
[----:B-1----:R-:W-:Y:S05]  /*d8c0*/  @!P3 NANOSLEEP.SYNCS 0x989680 ;  /* 0x009896800000b95d */ /* 0x002fea0003900000 */
[----:B------:R-:W1:Y:S02]  /*d8d0*/  @!P3 SYNCS.PHASECHK.TRANS64 P3, [R4+URZ+0x2e860], R3 ;  /* 0x02e860030400b5a7 */ /* 0x000e64000806007f */
[----:B-1----:R-:W-:Y:S05]  /*d8e0*/  @!P3 BRA `(.L_x_67) ;  /* 0xfffffffc00ecb947 */ /* 0x002fea000383ffff */
[----:B------:R-:W-:Y:S05]  /*d8f0*/  BRA `(.L_x_102) ;  /* 0xffffffe400d47947 */ /* 0x000fea000383ffff */
.L_x_72:
[----:B-1----:R1:W2:Y:S02]  /*d900*/  SYNCS.PHASECHK.TRANS64.TRYWAIT P0, [R20+URZ+0x2e870], R3 ;  /* 0x02e87003140075a7 */ /* 0x0022a4000800017f */
[----:B--2---:R-:W-:Y:S05]  /*d910*/  @!P0 NANOSLEEP.SYNCS 0x989680 ;  /* 0x009896800000895d */ /* 0x004fea0003900000 */
[----:B------:R-:W2:Y:S02]  /*d920*/  @!P0 SYNCS.PHASECHK.TRANS64 P0, [R20+URZ+0x2e870], R3 ;  /* 0x02e87003140085a7 */ /* 0x000ea4000800007f */
[----:B--2---:R-:W-:Y:S05]  /*d930*/  @!P0 BRA `(.L_x_72) ;  /* 0xfffffffc00f08947 */ /* 0x004fea000383ffff */
[----:B------:R-:W-:Y:S05]  /*d940*/  BRA `(.L_x_103) ;  /* 0xffffffec00b47947 */ /* 0x000fea000383ffff */
.L_x_74:
[----:B-1----:R1:W2:Y:S02]  /*d950*/  SYNCS.PHASECHK.TRANS64.TRYWAIT P0, [R20+URZ+0x2e860], R3 ;  /* 0x02e86003140075a7 */ /* 0x0022a4000800017f */
[----:B--2---:R-:W-:Y:S05]  /*d960*/  @!P0 NANOSLEEP.SYNCS 0x989680 ;  /* 0x009896800000895d */ /* 0x004fea0003900000 */
[----:B------:R-:W2:Y:S02]  /*d970*/  @!P0 SYNCS.PHASECHK.TRANS64 P0, [R20+URZ+0x2e860], R3 ;  /* 0x02e86003140085a7 */ /* 0x000ea4000800007f */
[----:B--2---:R-:W-:Y:S05]  /*d980*/  @!P0 BRA `(.L_x_74) ;  /* 0xfffffffc00f08947 */ /* 0x004fea000383ffff */
[----:B------:R-:W-:Y:S05]  /*d990*/  BRA `(.L_x_104) ;  /* 0xffffffec00bc7947 */ /* 0x000fea000383ffff */
.L_x_77:
[----:B-1----:R1:W2:Y:S02]  /*d9a0*/  SYNCS.PHASECHK.TRANS64.TRYWAIT P0, [R9+URZ+0x2e820], R0 ;  /* 0x02e82000090075a7 */ /* 0x0022a4000800017f */
[----:B--2---:R-:W-:Y:S05]  /*d9b0*/  @!P0 NANOSLEEP.SYNCS 0x989680 ;  /* 0x009896800000895d */ /* 0x004fea0003900000 */
[----:B------:R-:W2:Y:S02]  /*d9c0*/  @!P0 SYNCS.PHASECHK.TRANS64 P0, [R9+URZ+0x2e820], R0 ;  /* 0x02e82000090085a7 */ /* 0x000ea4000800007f */
[----:B--2---:R-:W-:Y:S05]  /*d9d0*/  @!P0 BRA `(.L_x_77) ;  /* 0xfffffffc00f08947 */ /* 0x004fea000383ffff */
[----:B------:R-:W-:Y:S05]  /*d9e0*/  BRA `(.L_x_105) ;  /* 0xfffffff400ac7947 */ /* 0x000fea000383ffff */
.L_x_81:
[----:B-1----:R1:W2:Y:S02]  /*d9f0*/  SYNCS.PHASECHK.TRANS64.TRYWAIT P1, [R5+URZ], R4 ;  /* 0x00000004050075a7 */ /* 0x0022a4000802017f */
[----:B--2---:R-:W-:Y:S05]  /*da00*/  @!P1 NANOSLEEP.SYNCS 0x989680 ;  /* 0x009896800000995d */ /* 0x004fea0003900000 */
[----:B------:R-:W2:Y:S02]  /*da10*/  @!P1 SYNCS.PHASECHK.TRANS64 P1, [R5+URZ], R4 ;  /* 0x00000004050095a7 */ /* 0x000ea4000802007f */
[----:B--2---:R-:W-:Y:S05]  /*da20*/  @!P1 BRA `(.L_x_81) ;  /* 0xfffffffc00f09947 */ /* 0x004fea000383ffff */
[----:B------:R-:W-:Y:S05]  /*da30*/  BRA `(.L_x_106) ;  /* 0xfffffff800087947 */ /* 0x000fea000383ffff */
.L_x_82:
[----:B--2---:R2:W3:Y:S02]  /*da40*/  SYNCS.PHASECHK.TRANS64.TRYWAIT P1, [R7+URZ], R0 ;  /* 0x00000000070075a7 */ /* 0x0044e4000802017f */
[----:B---3--:R-:W-:Y:S05]  /*da50*/  @!P1 NANOSLEEP.SYNCS 0x989680 ;  /* 0x009896800000995d */ /* 0x008fea0003900000 */
[----:B------:R-:W3:Y:S02]  /*da60*/  @!P1 SYNCS.PHASECHK.TRANS64 P1, [R7+URZ], R0 ;  /* 0x00000000070095a7 */ /* 0x000ee4000802007f */
[----:B---3--:R-:W-:Y:S05]  /*da70*/  @!P1 BRA `(.L_x_82) ;  /* 0xfffffffc00f09947 */ /* 0x008fea000383ffff */
[----:B------:R-:W-:Y:S05]  /*da80*/  BRA `(.L_x_107) ;  /* 0xfffffff400fc7947 */ /* 0x000fea000383ffff */
.L_x_84:
[----:B-1----:R1:W3:Y:S02]  /*da90*/  SYNCS.PHASECHK.TRANS64.TRYWAIT P1, [R5+URZ+0x2e860], R4 ;  /* 0x02e86004050075a7 */ /* 0x0022e4000802017f */
[----:B---3--:R-:W-:Y:S05]  /*daa0*/  @!P1 NANOSLEEP.SYNCS 0x989680 ;  /* 0x009896800000995d */ /* 0x008fea0003900000 */
[----:B------:R-:W3:Y:S02]  /*dab0*/  @!P1 SYNCS.PHASECHK.TRANS64 P1, [R5+URZ+0x2e860], R4 ;  /* 0x02e86004050095a7 */ /* 0x000ee4000802007f */
[----:B---3--:R-:W-:Y:S05]  /*dac0*/  @!P1 BRA `(.L_x_84) ;  /* 0xfffffffc00f09947 */ /* 0x008fea000383ffff */
[----:B------:R-:W-:Y:S05]  /*dad0*/  BRA `(.L_x_108) ;  /* 0xfffffff800007947 */ /* 0x000fea000383ffff */
.L_x_86:
[----:B---3--:R3:W4:Y:S02]  /*dae0*/  SYNCS.PHASECHK.TRANS64.TRYWAIT P1, [R3+URZ+0x2e860], R0 ;  /* 0x02e86000030075a7 */ /* 0x008724000802017f */
[----:B----4-:R-:W-:Y:S05]  /*daf0*/  @!P1 NANOSLEEP.SYNCS 0x989680 ;  /* 0x009896800000995d */ /* 0x010fea0003900000 */
[----:B------:R-:W4:Y:S02]  /*db00*/  @!P1 SYNCS.PHASECHK.TRANS64 P1, [R3+URZ+0x2e860], R0 ;  /* 0x02e86000030095a7 */ /* 0x000f24000802007f */
[----:B----4-:R-:W-:Y:S05]  /*db10*/  @!P1 BRA `(.L_x_86) ;  /* 0xfffffffc00f09947 */ /* 0x010fea000383ffff */
[----:B------:R-:W-:Y:S05]  /*db20*/  BRA `(.L_x_109) ;  /* 0xfffffff800007947 */ /* 0x000fea000383ffff */
.L_x_88:
[----:B----4-:R4:W1:Y:S02]  /*db30*/  SYNCS.PHASECHK.TRANS64.TRYWAIT P0, [R5+URZ+0x2e880], R4 ;  /* 0x02e88004050075a7 */ /* 0x010864000800017f */
[----:B-1----:R-:W-:Y:S05]  /*db40*/  @!P0 NANOSLEEP.SYNCS 0x989680 ;  /* 0x009896800000895d */ /* 0x002fea0003900000 */
[----:B------:R-:W1:Y:S02]  /*db50*/  @!P0 SYNCS.PHASECHK.TRANS64 P0, [R5+URZ+0x2e880], R4 ;  /* 0x02e88004050085a7 */ /* 0x000e64000800007f */
[----:B-1----:R-:W-:Y:S05]  /*db60*/  @!P0 BRA `(.L_x_88) ;  /* 0xfffffffc00f08947 */ /* 0x002fea000383ffff */
[----:B------:R-:W-:Y:S05]  /*db70*/  BRA `(.L_x_89) ;  /* 0xfffffff400fc7947 */ /* 0x000fea000383ffff */
.L_x_110:
[----:B------:R-:W-:-:S00]  /*db80*/  BRA `(.L_x_110) ;  /* 0xfffffffc00fc7947 */ /* 0x000fc0000383ffff */
[----:B------:R-:W-:-:S00]  /*db90*/  NOP ;  /* 0x0000000000007918 */ /* 0x000fc00000000000 */
        /* <DEDUP_REMOVED lines=14> */
.L_x_2505:


//--------------------- .text._ZN7cutlass13device_kernelIN5flash11enable_sm90INS1_16FlashAttnFwdSm90INS1_25CollectiveMainloopFwdSm90ILi2EN4cute5tupleIJNS5_1CILi1EEES8_S8_EEENS6_IJNS7_ILi128EEENS7_ILi224EEESA_EEELi128ENS_12float_e4m3_tEfNS_4arch4Sm90ELb0ELb0ELb0ELb1ELb0ELb0ELb0ELb1ELb1ELb0ELb0ELb0EEENS1_21CollectiveEpilogueFwdINS6_IJSA_SA_SB_EEES9_NS_10bfloat16_tESF_Li256ELb1ELb0ELb0ELb1EEENS1_36VarlenDynamicPersistentTileSchedulerILi128ELi224ELi256ELi128ELb0ELb0ELb1ELb0ELb1ELb1EEEEEEEEEvNT_6ParamsE --------------------------
	.section	.text._ZN7cutlass13device_kernelIN5flash11enable_sm90INS1_16FlashAttnFwdSm90INS1_25CollectiveMainloopFwdSm90ILi2EN4cute5tupleIJNS5_1CILi1EEES8_S8_EEENS6_IJNS7_ILi128EEENS7_ILi224EEESA_EEELi128ENS_12float_e4m3_tEfNS_4arch4Sm90ELb0ELb0ELb0ELb1ELb0ELb0ELb0ELb1ELb1ELb0ELb0ELb0EEENS1_21CollectiveEpilogueFwdINS6_IJSA_SA_SB_EEES9_NS_10bfloat16_tESF_Li256ELb1ELb0ELb0ELb1EEENS1_36VarlenDynamicPersistentTileSchedulerILi128ELi224ELi256ELi128ELb0ELb0ELb1ELb0ELb1ELb1EEEEEEEEEvNT_6ParamsE,"ax",@progbits
	.align	128
.text._ZN7cutlass13device_kernelIN5flash11enable_sm90INS1_16FlashAttnFwdSm90INS1_25CollectiveMainloopFwdSm90ILi2EN4cute5tupleIJNS5_1CILi1EEES8_S8_EEENS6_IJNS7_ILi128EEENS7_ILi224EEESA_EEELi128ENS_12float_e4m3_tEfNS_4arch4Sm90ELb0ELb0ELb0ELb1ELb0ELb0ELb0ELb1ELb1ELb0ELb0ELb0EEENS1_21CollectiveEpilogueFwdINS6_IJSA_SA_SB_EEES9_NS_10bfloat16_tESF_Li256ELb1ELb0ELb0ELb1EEENS1_36VarlenDynamicPersistentTileSchedulerILi128ELi224ELi256ELi128ELb0ELb0ELb1ELb0ELb1ELb1EEEEEEEEEvNT_6ParamsE:
        .type           _ZN7cutlass13device_kernelIN5flash11enable_sm90INS1_16FlashAttnFwdSm90INS1_25CollectiveMainloopFwdSm90ILi2EN4cute5tupleIJNS5_1CILi1EEES8_S8_EEENS6_IJNS7_ILi128EEENS7_ILi224EEESA_EEELi128ENS_12float_e4m3_tEfNS_4arch4Sm90ELb0ELb0ELb0ELb1ELb0ELb0ELb0ELb1ELb1ELb0ELb0ELb0EEENS1_21CollectiveEpilogueFwdINS6_IJSA_SA_SB_EEES9_NS_10bfloat16_tESF_Li256ELb1ELb0ELb0ELb1EEENS1_36VarlenDynamicPersistentTileSchedulerILi128ELi224ELi256ELi128ELb0ELb0ELb1ELb0ELb1ELb1EEEEEEEEEvNT_6ParamsE,@function
        .size           _ZN7cutlass13device_kernelIN5flash11enable_sm90INS1_16FlashAttnFwdSm90INS1_25CollectiveMainloopFwdSm90ILi2EN4cute5tupleIJNS5_1CILi1EEES8_S8_EEENS6_IJNS7_ILi128EEENS7_ILi224EEESA_EEELi128ENS_12float_e4m3_tEfNS_4arch4Sm90ELb0ELb0ELb0ELb1ELb0ELb0ELb0ELb1ELb1ELb0ELb0ELb0EEENS1_21CollectiveEpilogueFwdINS6_IJSA_SA_SB_EEES9_NS_10bfloat16_tESF_Li256ELb1ELb0ELb0ELb1EEENS1_36VarlenDynamicPersistentTileSchedulerILi128ELi224ELi256ELi128ELb0ELb0ELb1ELb0ELb1ELb1EEEEEEEEEvNT_6ParamsE,(.L_x_2506 - _ZN7cutlass13device_kernelIN5flash11enable_sm90INS1_16FlashAttnFwdSm90INS1_25CollectiveMainloopFwdSm90ILi2EN4cute5tupleIJNS5_1CILi1EEES8_S8_EEENS6_IJNS7_ILi128EEENS7_ILi224EEESA_EEELi128ENS_12float_e4m3_tEfNS_4arch4Sm90ELb0ELb0ELb0ELb1ELb0ELb0ELb0ELb1ELb1ELb0ELb0ELb0EEENS1_21CollectiveEpilogueFwdINS6_IJSA_SA_SB_EEES9_NS_10bfloat16_tESF_Li256ELb1ELb0ELb0ELb1EEENS1_36VarlenDynamicPersistentTileSchedulerILi128ELi224ELi256ELi128ELb0ELb0ELb1ELb0ELb1ELb1EEEEEEEEEvNT_6ParamsE)
        .other          _ZN7cutlass13device_kernelIN5flash11enable_sm90INS1_16FlashAttnFwdSm90INS1_25CollectiveMainloopFwdSm90ILi2EN4cute5tupleIJNS5_1CILi1EEES8_S8_EEENS6_IJNS7_ILi128EEENS7_ILi224EEESA_EEELi128ENS_12float_e4m3_tEfNS_4arch4Sm90ELb0ELb0ELb0ELb1ELb0ELb0ELb0ELb1ELb1ELb0ELb0ELb0EEENS1_21CollectiveEpilogueFwdINS6_IJSA_SA_SB_EEES9_NS_10bfloat16_tESF_Li256ELb1ELb0ELb0ELb1EEENS1_36VarlenDynamicPersistentTileSchedulerILi128ELi224ELi256ELi128ELb0ELb0ELb1ELb0ELb1ELb1EEEEEEEEEvNT_6ParamsE,@"STO_CUDA_ENTRY STV_DEFAULT"
_ZN7cutlass13device_kernelIN5flash11enable_sm90INS1_16FlashAttnFwdSm90INS1_25CollectiveMainloopFwdSm90ILi2EN4cute5tupleIJNS5_1CILi1EEES8_S8_EEENS6_IJNS7_ILi128EEENS7_ILi224EEESA_EEELi128ENS_12float_e4m3_tEfNS_4arch4Sm90ELb0ELb0ELb0ELb1ELb0ELb0ELb0ELb1ELb1ELb0ELb0ELb0EEENS1_21CollectiveEpilogueFwdINS6_IJSA_SA_SB_EEES9_NS_10bfloat16_tESF_Li256ELb1ELb0ELb0ELb1EEENS1_36VarlenDynamicPersistentTileSchedulerILi128ELi224ELi256ELi128ELb0ELb0ELb1ELb0ELb1ELb1EEEEEEEEEvNT_6ParamsE:
[----:B------:R-:W0:Y:S02]  /*0000*/  LDC R1, c[0x0][0x28] ;  /* 0x00000a00ff017b82 */ /* 0x000e240000000800 */
[----:B0-----:R-:W-:Y:S01]  /*0010*/  VIADD R1, R1, 0xffffffc8 ;  /* 0xffffffc801017836 */ /* 0x001fe20000000000 */
[----:B------:R-:W0:Y:S01]  /*0020*/  S2R R3, SR_TID.X ;  /* 0x0000000000037919 */ /* 0x000e220000002100 */
[----:B------:R-:W-:Y:S01]  /*0030*/  ELECT P0, URZ, PT ;  /* 0x00000000003f782f */ /* 0x000fe20003800000 */
[----:B------:R-:W-:Y:S01]  /*0040*/  BSSY B0, `(.L_x_111) ;  /* 0x0000011000007945 */ /* 0x000fe20003800000 */
[--C-:B0-----:R-:W-:Y:S02]  /*0050*/  SHF.R.U32.HI R0, RZ, 0x5, R3.reuse ;  /* 0x00000005ff007819 */ /* 0x101fe40000011603 */
[----:B------:R-:W-:-:S03]  /*0060*/  SHF.R.U32.HI R23, RZ, 0x7, R3 ;  /* 0x00000007ff177819 */ /* 0x000fc60000011603 */
[----:B------:R-:W0:Y:S02]  /*0070*/  SHFL.IDX PT, R2, R0, RZ, 0x1f ;  /* 0x00001fff00027589 */ /* 0x000e2400000e0000 */
[----:B0-----:R-:W-:-:S13]  /*0080*/  ISETP.EQ.AND P0, PT, R2, RZ, P0 ;  /* 0x000000ff0200720c */ /* 0x001fda0000702270 */
[----:B------:R-:W-:Y:S05]  /*0090*/  @!P0 BRA `(.L_x_112) ;  /* 0x00000000002c8947 */ /* 0x000fea0003800000 */
[----:B------:R-:W-:Y:S02]  /*00a0*/  ULDC.64 UR4, c[0x0][0x198] ;  /* 0x0000660000047ab9 */ /* 0x000fe40000000a00 */
[----:B------:R-:W-:Y:S02]  /*00b0*/  UIADD3 UR6, UP0, UR4, 0x270, URZ ;  /* 0x0000027004067890 */ /* 0x000fe4000ff1e03f */
[----:B------:R-:W-:Y:S02]  /*00c0*/  UIADD3 UR8, UP1, UR4, 0x370, URZ ;  /* 0x0000037004087890 */ /* 0x000fe4000ff3e03f */
[----:B------:R-:W-:Y:S02]  /*00d0*/  UIADD3 UR4, UP2, UR4, 0x470, URZ ;  /* 0x0000047004047890 */ /* 0x000fe4000ff5e03f */
[----:B------:R-:W-:Y:S02]  /*00e0*/  UIADD3.X UR7, URZ, UR5, URZ, UP0, !UPT ;  /* 0x000000053f077290 */ /* 0x000fe400087fe43f */
[----:B------:R-:W-:-:S02]  /*00f0*/  UIADD3.X UR9, URZ, UR5, URZ, UP1, !UPT ;  /* 0x000000053f097290 */ /* 0x000fc40008ffe43f */
[----:B------:R-:W-:-:S05]  /*0100*/  UIADD3.X UR5, URZ, UR5, URZ, UP2, !UPT ;  /* 0x000000053f057290 */ /* 0x000fca00097fe43f */
[----:B------:R0:W-:Y:S02]  /*0110*/  UTMACCTL.PF [UR6] ;  /* 0x00000000060079b9 */ /* 0x0001e40008040000 */
[----:B------:R0:W-:Y:S02]  /*0120*/  UTMACCTL.PF [UR8] ;  /* 0x00000000080079b9 */ /* 0x0001e40008040000 */
[----:B------:R0:W-:Y:S02]  /*0130*/  UTMACCTL.PF [UR4] ;  /* 0x00000000040079b9 */ /* 0x0001e40008040000 */
[----:B0-----:R-:W-:Y:S01]  /*0140*/  NOP ;  /* 0x0000000000007918 */ /* 0x001fe20000000000 */
.L_x_112:
[----:B------:R-:W-:Y:S05]  /*0150*/  BSYNC B0 ;  /* 0x0000000000007941 */ /* 0x000fea0003800000 */
.L_x_111:
[----:B------:R-:W-:Y:S01]  /*0160*/  VOTEU.ANY UP0, P0 ;  /* 0x00000000003f7886 */ /* 0x000fe20000000100 */
[----:B------:R-:W0:Y:S01]  /*0170*/  SHFL.IDX PT, R3, R23, RZ, 0x1f ;  /* 0x00001fff17037589 */ /* 0x000e2200000e0000 */
[----:B------:R-:W-:Y:S01]  /*0180*/  UMOV UR4, 0x1 ;  /* 0x0000000100047882 */ /* 0x000fe20000000000 */
[----:B------:R-:W-:Y:S01]  /*0190*/  UMOV UR7, 0x100 ;  /* 0x0000010000077882 */ /* 0x000fe20000000000 */
[----:B------:R-:W-:Y:S01]  /*01a0*/  VOTEU.ANY UP1, P0 ;  /* 0x00000000003f7886 */ /* 0x000fe20000020100 */
[----:B------:R-:W1:Y:S01]  /*01b0*/  @UP0 S2UR UR8, SR_CgaCtaId ;  /* 0x00000000000809c3 */ /* 0x000e620000008800 */
[----:B------:R-:W2:Y:S01]  /*01c0*/  SHFL.IDX PT, R2, R0, RZ, 0x1f ;  /* 0x00001fff00027589 */ /* 0x000ea200000e0000 */
[----:B------:R-:W-:Y:S01]  /*01d0*/  @UP0 UMOV UR6, 0x400 ;  /* 0x0000040000060882 */ /* 0x000fe20000000000 */
[----:B------:R-:W-:-:S04]  /*01e0*/  @UP0 UIADD3 UR4, -UR4, 0x100000, URZ ;  /* 0x0010000004040890 */ /* 0x000fc8000fffe13f */
[----:B------:R-:W-:Y:S02]  /*01f0*/  @UP0 USHF.L.U32 UR5, UR4, 0xb, URZ ;  /* 0x0000000b04050899 */ /* 0x000fe4000800063f */
[----:B------:R-:W-:Y:S01]  /*0200*/  @UP0 USHF.L.U32 UR4, UR4, 0x1, URZ ;  /* 0x0000000104040899 */ /* 0x000fe2000800063f */
[----:B------:R-:W-:Y:S01]  /*0210*/  VOTEU.ANY UP2, P0 ;  /* 0x00000000003f7886 */ /* 0x000fe20000040100 */
[----:B0-----:R-:W-:Y:S01]  /*0220*/  R2UR UR9, R3 ;  /* 0x00000000030972ca */ /* 0x001fe200000e0000 */
[----:B-1----:R-:W-:Y:S01]  /*0230*/  @UP0 ULEA UR8, UR8, UR6, 0x18 ;  /* 0x0000000608080291 */ /* 0x002fe2000f8ec03f */
[----:B--2---:R-:W-:Y:S01]  /*0240*/  ISETP.NE.AND P1, PT, R2, RZ, PT ;  /* 0x000000ff0200720c */ /* 0x004fe20003f25270 */
[----:B------:R-:W-:-:S04]  /*0250*/  @UP0 UIADD3 UR6, -UR7, 0x100000, URZ ;  /* 0x0010000007060890 */ /* 0x000fc8000fffe13f */
[----:B------:R-:W-:Y:S02]  /*0260*/  @UP0 USHF.L.U32 UR7, UR6, 0xb, URZ ;  /* 0x0000000b06070899 */ /* 0x000fe4000800063f */
[----:B------:R-:W-:-:S04]  /*0270*/  @UP0 USHF.L.U32 UR6, UR6, 0x1, URZ ;  /* 0x0000000106060899 */ /* 0x000fc8000800063f */
[----:B------:R-:W-:Y:S01]  /*0280*/  UISETP.NE.AND UP0, UPT, UR9, URZ, UPT ;  /* 0x0000003f0900728c */ /* 0x000fe2000bf05270 */
[----:B------:R-:W0:Y:S02]  /*0290*/  FENCE.VIEW.ASYNC.S ;  /* 0x00000000000073c6 */ /* 0x000e240000000000 */
[----:B0-----:R0:W1:Y:S05]  /*02a0*/  @UP1 SYNCS.EXCH.64 URZ, [UR8+0x2e800], UR4 ;  /* 0x02e80004083f15b2 */ /* 0x00106a0008000100 */
[----:B------:R0:W2:Y:S01]  /*02b0*/  @UP2 SYNCS.EXCH.64 URZ, [UR8+0x2e820], UR6 ;  /* 0x02e82006083f25b2 */ /* 0x0000a20008000100 */
[----:B------:R-:W-:Y:S05]  /*02c0*/  @P1 BRA `(.L_x_113) ;  /* 0x0000000000481947 */ /* 0x000fea0003800000 */
[----:B0-----:R-:W0:Y:S01]  /*02d0*/  S2UR UR5, SR_CgaCtaId ;  /* 0x00000000000579c3 */ /* 0x001e220000008800 */
[----:B------:R-:W-:Y:S01]  /*02e0*/  UMOV UR4, 0x400 ;  /* 0x0000040000047882 */ /* 0x000fe20000000000 */
[----:B------:R-:W-:Y:S01]  /*02f0*/  UMOV UR6, 0x1 ;  /* 0x0000000100067882 */ /* 0x000fe20000000000 */
[----:B------:R-:W-:Y:S01]  /*0300*/  UMOV UR9, 0x2 ;  /* 0x0000000200097882 */ /* 0x000fe20000000000 */
[----:B------:R-:W-:-:S04]  /*0310*/  UIADD3 UR6, -UR6, 0x100000, URZ ;  /* 0x0010000006067890 */ /* 0x000fc8000fffe13f */
[----:B------:R-:W-:Y:S02]  /*0320*/  USHF.L.U32 UR7, UR6, 0xb, URZ ;  /* 0x0000000b06077899 */ /* 0x000fe4000800063f */
[----:B------:R-:W-:Y:S01]  /*0330*/  USHF.L.U32 UR6, UR6, 0x1, URZ ;  /* 0x0000000106067899 */ /* 0x000fe2000800063f */
[----:B------:R-:W-:Y:S01]  /*0340*/  ELECT P0, URZ, PT ;  /* 0x00000000003f782f */ /* 0x000fe20003800000 */
[----:B0-----:R-:W-:Y:S02]  /*0350*/  ULEA UR8, UR5, UR4, 0x18 ;  /* 0x0000000405087291 */ /* 0x001fe4000f8ec03f */
[----:B------:R-:W-:-:S04]  /*0360*/  UIADD3 UR4, -UR9, 0x100000, URZ ;  /* 0x0010000009047890 */ /* 0x000fc8000fffe13f */
[----:B------:R-:W-:Y:S02]  /*0370*/  USHF.L.U32 UR5, UR4, 0xb, URZ ;  /* 0x0000000b04057899 */ /* 0x000fe4000800063f */
[----:B------:R-:W-:Y:S01]  /*0380*/  USHF.L.U32 UR4, UR4, 0x1, URZ ;  /* 0x0000000104047899 */ /* 0x000fe2000800063f */
[----:B------:R-:W0:Y:S03]  /*0390*/  FENCE.VIEW.ASYNC.S ;  /* 0x00000000000073c6 */ /* 0x000e260000000000 */
[----:B0-----:R3:W4:Y:S08]  /*03a0*/  SYNCS.EXCH.64 URZ, [UR8+0x2e830], UR6 ;  /* 0x02e83006083f75b2 */ /* 0x0017300008000100 */
[----:B------:R3:W0:Y:S01]  /*03b0*/  SYNCS.EXCH.64 URZ, [UR8+0x2e840], UR4 ;  /* 0x02e84004083f75b2 */ /* 0x0006220008000100 */
[----:B------:R3:W0:Y:S01]  /*03c0*/  SYNCS.EXCH.64 URZ, [UR8+0x2e838], UR6 ;  /* 0x02e83806083f75b2 */ /* 0x0006220008000100 */
[----:B------:R3:W0:Y:S02]  /*03d0*/  SYNCS.EXCH.64 URZ, [UR8+0x2e848], UR4 ;  /* 0x02e84804083f75b2 */ /* 0x0006240008000100 */
[----:B---3--:R-:W-:Y:S01]  /*03e0*/  NOP ;  /* 0x0000000000007918 */ /* 0x008fe20000000000 */
.L_x_113:
[----:B------:R-:W3:Y:S01]  /*03f0*/  SHFL.IDX PT, R2, R0, RZ, 0x1f ;  /* 0x00001fff00027589 */ /* 0x000ee200000e0000 */
[----:B------:R-:W-:Y:S01]  /*0400*/  NOP ;  /* 0x0000000000007918 */ /* 0x000fe20000000000 */
[----:B---3--:R-:W-:-:S13]  /*0410*/  ISETP.NE.AND P0, PT, R2, RZ, PT ;  /* 0x000000ff0200720c */ /* 0x008fda0003f05270 */
[----:B------:R-:W-:Y:S05]  /*0420*/  @P0 BRA `(.L_x_114) ;  /* 0x0000000000480947 */ /* 0x000fea0003800000 */
[----:B0-----:R-:W0:Y:S01]  /*0430*/  S2UR UR5, SR_CgaCtaId ;  /* 0x00000000000579c3 */ /* 0x001e220000008800 */
[----:B------:R-:W-:Y:S01]  /*0440*/  UMOV UR4, 0x400 ;  /* 0x0000040000047882 */ /* 0x000fe20000000000 */
[----:B------:R-:W-:Y:S01]  /*0450*/  UMOV UR6, 0x80 ;  /* 0x0000008000067882 */ /* 0x000fe20000000000 */
[----:B------:R-:W-:Y:S01]  /*0460*/  UMOV UR7, 0x100 ;  /* 0x0000010000077882 */ /* 0x000fe20000000000 */
[----:B------:R-:W-:Y:S01]  /*0470*/  ELECT P0, URZ, PT ;  /* 0x00000000003f782f */ /* 0x000fe20003800000 */
[----:B0-----:R-:W-:Y:S02]  /*0480*/  ULEA UR8, UR5, UR4, 0x18 ;  /* 0x0000000405087291 */ /* 0x001fe4000f8ec03f */
[----:B------:R-:W-:-:S04]  /*0490*/  UIADD3 UR4, -UR6, 0x100000, URZ ;  /* 0x0010000006047890 */ /* 0x000fc8000fffe13f */
[----:B------:R-:W-:Y:S02]  /*04a0*/  USHF.L.U32 UR5, UR4, 0xb, URZ ;  /* 0x0000000b04057899 */ /* 0x000fe4000800063f */
[----:B------:R-:W-:Y:S02]  /*04b0*/  USHF.L.U32 UR4, UR4, 0x1, URZ ;  /* 0x0000000104047899 */ /* 0x000fe4000800063f */
[----:B------:R-:W-:-:S04]  /*04c0*/  UIADD3 UR6, -UR7, 0x100000, URZ ;  /* 0x0010000007067890 */ /* 0x000fc8000fffe13f */
[----:B------:R-:W-:Y:S02]  /*04d0*/  USHF.L.U32 UR7, UR6, 0xb, URZ ;  /* 0x0000000b06077899 */ /* 0x000fe4000800063f */
[----:B------:R-:W-:Y:S01]  /*04e0*/  USHF.L.U32 UR6, UR6, 0x1, URZ ;  /* 0x0000000106067899 */ /* 0x000fe2000800063f */
[----:B------:R-:W0:Y:S03]  /*04f0*/  FENCE.VIEW.ASYNC.S ;  /* 0x00000000000073c6 */ /* 0x000e260000000000 */
[----:B0-----:R3:W0:Y:S08]  /*0500*/  SYNCS.EXCH.64 URZ, [UR8+0x2e850], UR4 ;  /* 0x02e85004083f75b2 */ /* 0x0016300008000100 */
[----:B------:R3:W0:Y:S01]  /*0510*/  SYNCS.EXCH.64 URZ, [UR8+0x2e860], UR6 ;  /* 0x02e86006083f75b2 */ /* 0x0006220008000100 */
[----:B------:R3:W0:Y:S01]  /*0520*/  SYNCS.EXCH.64 URZ, [UR8+0x2e858], UR4 ;  /* 0x02e85804083f75b2 */ /* 0x0006220008000100 */
[----:B------:R3:W0:Y:S02]  /*0530*/  SYNCS.EXCH.64 URZ, [UR8+0x2e868], UR6 ;  /* 0x02e86806083f75b2 */ /* 0x0006240008000100 */
[----:B---3--:R-:W-:Y:S01]  /*0540*/  NOP ;  /* 0x0000000000007918 */ /* 0x008fe20000000000 */
.L_x_114:
[----:B------:R-:W3:Y:S01]  /*0550*/  SHFL.IDX PT, R2, R0, RZ, 0x1f ;  /* 0x00001fff00027589 */ /* 0x000ee200000e0000 */
[----:B------:R-:W-:Y:S01]  /*0560*/  NOP ;  /* 0x0000000000007918 */ /* 0x000fe20000000000 */
[----:B---3--:R-:W-:-:S13]  /*0570*/  ISETP.NE.AND P0, PT, R2, RZ, PT ;  /* 0x000000ff0200720c */ /* 0x008fda0003f05270 */
[----:B------:R-:W-:Y:S05]  /*0580*/  @P0 BRA `(.L_x_115) ;  /* 0x0000000000380947 */ /* 0x000fea0003800000 */
[----:B0-----:R-:W0:Y:S01]  /*0590*/  S2UR UR5, SR_CgaCtaId ;  /* 0x00000000000579c3 */ /* 0x001e220000008800 */
[----:B------:R-:W-:Y:S01]  /*05a0*/  UMOV UR4, 0x400 ;  /* 0x0000040000047882 */ /* 0x000fe20000000000 */
[----:B------:R-:W-:Y:S01]  /*05b0*/  UMOV UR7, 0x1 ;  /* 0x0000000100077882 */ /* 0x000fe20000000000 */
[----:B------:R-:W-:Y:S01]  /*05c0*/  ELECT P0, URZ, PT ;  /* 0x00000000003f782f */ /* 0x000fe20003800000 */
[----:B0-----:R-:W-:Y:S02]  /*05d0*/  ULEA UR6, UR5, UR4, 0x18 ;  /* 0x0000000405067291 */ /* 0x001fe4000f8ec03f */
[----:B------:R-:W-:-:S04]  /*05e0*/  UIADD3 UR4, -UR7, 0x100000, URZ ;  /* 0x0010000007047890 */ /* 0x000fc8000fffe13f */
[----:B------:R-:W-:Y:S02]  /*05f0*/  USHF.L.U32 UR5, UR4, 0xb, URZ ;  /* 0x0000000b04057899 */ /* 0x000fe4000800063f */
[----:B------:R-:W-:Y:S01]  /*0600*/  USHF.L.U32 UR4, UR4, 0x1, URZ ;  /* 0x0000000104047899 */ /* 0x000fe2000800063f */
[----:B------:R-:W0:Y:S11]  /*0610*/  FENCE.VIEW.ASYNC.S ;  /* 0x00000000000073c6 */ /* 0x000e360000000000 */
[----:B0-----:R3:W0:Y:S01]  /*0620*/  SYNCS.EXCH.64 URZ, [UR6+0x2e870], UR4 ;  /* 0x02e87004063f75b2 */ /* 0x0016220008000100 */
[----:B------:R3:W0:Y:S01]  /*0630*/  SYNCS.EXCH.64 URZ, [UR6+0x2e880], UR4 ;  /* 0x02e88004063f75b2 */ /* 0x0006220008000100 */
[----:B------:R3:W0:Y:S01]  /*0640*/  SYNCS.EXCH.64 URZ, [UR6+0x2e878], UR4 ;  /* 0x02e87804063f75b2 */ /* 0x0006220008000100 */
[----:B------:R3:W0:Y:S02]  /*0650*/  SYNCS.EXCH.64 URZ, [UR6+0x2e888], UR4 ;  /* 0x02e88804063f75b2 */ /* 0x0006240008000100 */
[----:B---3--:R-:W-:Y:S01]  /*0660*/  NOP ;  /* 0x0000000000007918 */ /* 0x008fe20000000000 */
.L_x_115:
        /* <DEDUP_REMOVED lines=22> */
.L_x_116:
        /* <DEDUP_REMOVED lines=22> */
.L_x_117:
[----:B------:R-:W-:Y:S01]  /*0930*/  PLOP3.LUT P0, PT, PT, PT, UP0, 0x80, 0x0 ;  /* 0x000000000000781c */ /* 0x000fe20003f0f008 */
[----:B------:R-:W-:Y:S01]  /*0940*/  UMOV UR40, 0x1 ;  /* 0x0000000100287882 */ /* 0x000fe20000000000 */
[----:B------:R-:W-:Y:S01]  /*0950*/  NOP ;  /* 0x0000000000007918 */ /* 0x000fe20000000000 */
[----:B------:R-:W-:Y:S01]  /*0960*/  USEL UR40, UR40, 0x2, !UP0 ;  /* 0x0000000228287887 */ /* 0x000fe2000c000000 */
[----:B------:R-:W-:Y:S01]  /*0970*/  ULDC.64 UR46, c[0x0][0x208] ;  /* 0x00008200002e7ab9 */ /* 0x000fe20000000a00 */
[----:B012-4-:R-:W-:Y:S08]  /*0980*/  BAR.SYNC.DEFER_BLOCKING 0x0 ;  /* 0x0000000000007b1d */ /* 0x017ff00000010000 */
[----:B------:R-:W-:Y:S05]  /*0990*/  @!P0 BRA `(.L_x_118) ;  /* 0x000000b400dc8947 */ /* 0x000fea0003800000 */
.L_x_119:
[----:B------:R-:W-:-:S08]  /*09a0*/  NOP ;  /* 0x0000000000007918 */ /* 0x000fd00000000000 */
[----:B------:R-:W0:Y:S02]  /*09b0*/  USETMAXREG.TRY_ALLOC.CTAPOOL UP0, 0xf0 ;  /* 0x000000f0000079c8 */ /* 0x000e240008000600 */
[----:B0-----:R-:W-:-:S13]  /*09c0*/  PLOP3.LUT P0, PT, PT, PT, UP0, 0x80, 0x0 ;  /* 0x000000000000781c */ /* 0x001fda0003f0f008 */
[----:B------:R-:W-:Y:S05]  /*09d0*/  @!P0 BRA `(.L_x_119) ;  /* 0xfffffffc00f08947 */ /* 0x000fea000383ffff */
[----:B------:R-:W0:Y:S01]  /*09e0*/  S2R R2, SR_TID.X ;  /* 0x0000000000027919 */ /* 0x000e220000002100 */
[----:B------:R-:W1:Y:S01]  /*09f0*/  S2UR UR5, SR_CgaCtaId ;  /* 0x00000000000579c3 */ /* 0x000e620000008800 */
[----:B------:R-:W-:-:S07]  /*0a00*/  UMOV UR4, 0x400 ;  /* 0x0000040000047882 */ /* 0x000fce0000000000 */
[----:B------:R-:W-:Y:S06]  /*0a10*/  BAR.ARV 0x8, 0x120 ;  /* 0x0204800000007b1d */ /* 0x000fec0000002000 */
[----:B-1----:R-:W-:Y:S01]  /*0a20*/  ULEA UR4, UR5, UR4, 0x18 ;  /* 0x0000000405047291 */ /* 0x002fe2000f8ec03f */
[----:B0-----:R-:W-:-:S04]  /*0a30*/  LOP3.LUT R0, R2, 0xffffff80, RZ, 0xc0, !PT ;  /* 0xffffff8002007812 */ /* 0x001fc800078ec0ff */
[----:B------:R-:W-:-:S13]  /*0a40*/  ISETP.NE.AND P0, PT, R0, 0x80, PT ;  /* 0x000000800000780c */ /* 0x000fda0003f05270 */
[----:B------:R-:W-:Y:S08]  /*0a50*/  @!P0 BAR.ARV 0x9, 0x100 ;  /* 0x0244000000008b1d */ /* 0x000ff00000002000 */
[----:B------:R-:W-:Y:S06]  /*0a60*/  BAR.SYNC.DEFER_BLOCKING 0x5, 0x180 ;  /* 0x0146000000007b1d */ /* 0x000fec0000010000 */
[----:B------:R-:W0:Y:S01]  /*0a70*/  LDS.128 R44, [UR4+0x2e8d0] ;  /* 0x02e8d004ff2c7984 */ /* 0x000e220008000c00 */
[----:B------:R-:W-:Y:S01]  /*0a80*/  ULDC UR4, c[0x0][0xc14] ;  /* 0x0003050000047ab9 */ /* 0x000fe20000000800 */
[----:B------:R-:W-:Y:S06]  /*0a90*/  BAR.ARV 0x4, 0x180 ;  /* 0x0106000000007b1d */ /* 0x000fec0000002000 */
[----:B0-----:R-:W-:-:S13]  /*0aa0*/  ISETP.GE.AND P0, PT, R47, UR4, PT ;  /* 0x000000042f007c0c */ /* 0x001fda000bf06270 */
[----:B------:R-:W-:Y:S05]  /*0ab0*/  @P0 EXIT ;  /* 0x000000000000094d */ /* 0x000fea0003800000 */
[----:B------:R-:W-:Y:S01]  /*0ac0*/  VIADD R232, R2, 0xffffff80 ;  /* 0xffffff8002e87836 */ /* 0x000fe20000000000 */
[----:B------:R-:W-:Y:S01]  /*0ad0*/  R2UR UR6, R46 ;  /* 0x000000002e0672ca */ /* 0x000fe200000e0000 */
[----:B------:R-:W-:Y:S01]  /*0ae0*/  ULOP3.LUT UR45, UR40, 0x1, URZ, 0xfc, !UPT ;  /* 0x00000001282d7892 */ /* 0x000fe2000f8efc3f */
[----:B------:R-:W-:Y:S02]  /*0af0*/  UMOV UR44, URZ ;  /* 0x0000003f002c7c82 */ /* 0x000fe40008000000 */
[----:B------:R-:W-:Y:S01]  /*0b00*/  SHF.R.S32.HI R3, RZ, 0x1f, R232 ;  /* 0x0000001fff037819 */ /* 0x000fe200000114e8 */
[----:B------:R-:W-:Y:S01]  /*0b10*/  UMOV UR43, URZ ;  /* 0x0000003f002b7c82 */ /* 0x000fe20008000000 */
[----:B------:R-:W-:Y:S02]  /*0b20*/  UMOV UR50, URZ ;  /* 0x0000003f00327c82 */ /* 0x000fe40008000000 */
[CC--:B------:R-:W-:Y:S02]  /*0b30*/  LEA.HI R5, R3.reuse, R232.reuse, RZ, 0x7 ;  /* 0x000000e803057211 */ /* 0x0c0fe400078f38ff */
[----:B------:R-:W-:-:S02]  /*0b40*/  LEA.HI R0, R3, R232, RZ, 0x4 ;  /* 0x000000e803007211 */ /* 0x000fc400078f20ff */
[----:B------:R-:W-:Y:S02]  /*0b50*/  LOP3.LUT R7, R5, 0xffffff80, RZ, 0xc0, !PT ;  /* 0xffffff8005077812 */ /* 0x000fe400078ec0ff */
[----:B------:R-:W-:Y:S02]  /*0b60*/  SHF.R.S32.HI R9, RZ, 0x4, R0 ;  /* 0x00000004ff097819 */ /* 0x000fe40000011400 */
[----:B------:R-:W-:Y:S01]  /*0b70*/  SHF.R.S32.HI R228, RZ, 0x7, R5 ;  /* 0x00000007ffe47819 */ /* 0x000fe20000011405 */
[----:B------:R-:W-:Y:S01]  /*0b80*/  IMAD.IADD R22, R232, 0x1, -R7 ;  /* 0x00000001e8167824 */ /* 0x000fe200078e0a07 */
[----:B------:R-:W-:Y:S02]  /*0b90*/  LEA.HI R2, R3, R232, RZ, 0x5 ;  /* 0x000000e803027211 */ /* 0x000fe400078f28ff */
[----:B------:R-:W-:Y:S02]  /*0ba0*/  LOP3.LUT R7, R0, 0x3fffff0, RZ, 0xc0, !PT ;  /* 0x03fffff000077812 */ /* 0x000fe400078ec0ff */
[----:B------:R-:W-:Y:S01]  /*0bb0*/  SHF.R.S32.HI R11, RZ, 0x1f, R22 ;  /* 0x0000001fff0b7819 */ /* 0x000fe20000011416 */
[----:B------:R-:W-:Y:S01]  /*0bc0*/  IMAD.SHL.U32 R2, R2, 0x20, RZ ;  /* 0x0000002002027824 */ /* 0x000fe200078e00ff */
[----:B------:R-:W-:Y:S01]  /*0bd0*/  LEA.HI R0, R0, R9, RZ, 0x1 ;  /* 0x0000000900007211 */ /* 0x000fe200078f08ff */
[----:B------:R-:W-:Y:S01]  /*0be0*/  IMAD.IADD R7, R232, 0x1, -R7 ;  /* 0x00000001e8077824 */ /* 0x000fe200078e0a07 */
[----:B------:R-:W-:-:S02]  /*0bf0*/  LEA.HI R4, R11, R22, RZ, 0x2 ;  /* 0x000000160b047211 */ /* 0x000fc400078f10ff */
[----:B------:R-:W-:Y:S02]  /*0c00*/  LEA.HI R5, R5, R228, RZ, 0x1 ;  /* 0x000000e405057211 */ /* 0x000fe400078f08ff */
[--C-:B------:R-:W-:Y:S02]  /*0c10*/  SHF.R.S32.HI R6, RZ, 0x2, R4.reuse ;  /* 0x00000002ff067819 */ /* 0x100fe40000011404 */
[----:B------:R-:W-:Y:S02]  /*0c20*/  SHF.R.S32.HI R13, RZ, 0x1f, R4 ;  /* 0x0000001fff0d7819 */ /* 0x000fe40000011404 */
[----:B------:R-:W-:Y:S02]  /*0c30*/  LOP3.LUT R0, R0, 0x1ffffffe, RZ, 0xc0, !PT ;  /* 0x1ffffffe00007812 */ /* 0x000fe400078ec0ff */
[----:B------:R-:W-:Y:S02]  /*0c40*/  LEA.HI R13, R13, R6, RZ, 0x3 ;  /* 0x000000060d0d7211 */ /* 0x000fe400078f18ff */
[----:B------:R-:W-:Y:S01]  /*0c50*/  LOP3.LUT R5, R5, 0x3fffffe, RZ, 0xc0, !PT ;  /* 0x03fffffe05057812 */ /* 0x000fe200078ec0ff */
[----:B------:R-:W-:Y:S01]  /*0c60*/  IMAD.IADD R0, R9, 0x1, -R0 ;  /* 0x0000000109007824 */ /* 0x000fe200078e0a00 */
[----:B------:R-:W-:-:S02]  /*0c70*/  LOP3.LUT R13, R13, 0xfffffff8, RZ, 0xc0, !PT ;  /* 0xfffffff80d0d7812 */ /* 0x000fc400078ec0ff */
[----:B------:R-:W-:Y:S01]  /*0c80*/  LEA.HI R11, R11, R22, RZ, 0x5 ;  /* 0x000000160b0b7211 */ /* 0x000fe200078f28ff */
[----:B------:R-:W-:Y:S01]  /*0c90*/  IMAD.IADD R230, R228, 0x1, -R5 ;  /* 0x00000001e4e67824 */ /* 0x000fe200078e0a05 */
[----:B------:R-:W-:Y:S01]  /*0ca0*/  LEA.HI R3, R3, R232, RZ, 0x3 ;  /* 0x000000e803037211 */ /* 0x000fe200078f18ff */
[----:B------:R-:W-:Y:S01]  /*0cb0*/  IMAD.IADD R6, R6, 0x1, -R13 ;  /* 0x0000000106067824 */ /* 0x000fe200078e0a0d */
[----:B------:R-:W-:Y:S02]  /*0cc0*/  LOP3.LUT R2, R2, 0xfffffc00, RZ, 0xc0, !PT ;  /* 0xfffffc0002027812 */ /* 0x000fe400078ec0ff */
[----:B------:R-:W-:Y:S02]  /*0cd0*/  LOP3.LUT R9, R4, 0x7ffffffc, RZ, 0xc0, !PT ;  /* 0x7ffffffc04097812 */ /* 0x000fe400078ec0ff */
[----:B------:R-:W-:Y:S01]  /*0ce0*/  SHF.R.S32.HI R11, RZ, 0x5, R11 ;  /* 0x00000005ff0b7819 */ /* 0x000fe2000001140b */
[----:B------:R-:W-:Y:S01]  /*0cf0*/  IMAD R7, R7, 0x40, R2 ;  /* 0x0000004007077824 */ /* 0x000fe200078e0202 */
[----:B------:R-:W-:Y:S01]  /*0d00*/  LOP3.LUT R5, R3, 0x1ffffff8, RZ, 0xc0, !PT ;  /* 0x1ffffff803057812 */ /* 0x000fe200078ec0ff */
[----:B------:R-:W-:Y:S01]  /*0d10*/  IMAD.MOV.U32 R2, RZ, RZ, -0x2 ;  /* 0xfffffffeff027424 */ /* 0x000fe200078e00ff */
[----:B------:R-:W-:Y:S01]  /*0d20*/  SHF.R.S32.HI R18, RZ, 0x3, R3 ;  /* 0x00000003ff127819 */ /* 0x000fe20000011403 */
[----:B------:R-:W-:-:S02]  /*0d30*/  IMAD.IADD R9, R22, 0x1, -R9 ;  /* 0x0000000116097824 */ /* 0x000fc400078e0a09 */
[----:B------:R-:W-:Y:S02]  /*0d40*/  IMAD R11, R11, 0x10, R6 ;  /* 0x000000100b0b7824 */ /* 0x000fe400078e0206 */
[----:B------:R-:W-:Y:S02]  /*0d50*/  IMAD.IADD R5, R232, 0x1, -R5 ;  /* 0x00000001e8057824 */ /* 0x000fe400078e0a05 */
[----:B------:R-:W-:Y:S02]  /*0d60*/  IMAD R231, R0, 0x8, R7 ;  /* 0x0000000800e77824 */ /* 0x000fe400078e0207 */
[----:B------:R-:W-:Y:S02]  /*0d70*/  IMAD R229, R9, R2, 0xe0 ;  /* 0x000000e009e57424 */ /* 0x000fe400078e0202 */
[----:B------:R-:W-:Y:S02]  /*0d80*/  IMAD R230, R230, 0x40, R11 ;  /* 0x00000040e6e67824 */ /* 0x000fe400078e020b */
[----:B------:R-:W-:-:S07]  /*0d90*/  IMAD.SHL.U32 R16, R5, 0x8, RZ ;  /* 0x0000000805107824 */ /* 0x000fce00078e00ff */
.L_x_163:
[----:B0-----:R-:W0:Y:S01]  /*0da0*/  LDC.64 R2, c[0x0][0xc60] ;  /* 0x00031800ff027b82 */ /* 0x001e220000000a00 */
[----:B------:R-:W-:Y:S01]  /*0db0*/  ULDC.64 UR8, c[0x0][0x990] ;  /* 0x0002640000087ab9 */ /* 0x000fe20000000a00 */
[----:B------:R-:W-:Y:S01]  /*0dc0*/  ULDC UR4, c[0x0][0x428] ;  /* 0x00010a0000047ab9 */ /* 0x000fe20000000800 */
[----:B0-----:R-:W-:-:S06]  /*0dd0*/  IMAD.WIDE R2, R47, 0x4, R2 ;  /* 0x000000042f027825 */ /* 0x001fcc00078e0202 */
[----:B--2---:R-:W2:Y:S01]  /*0de0*/  LDG.E R2, desc[UR46][R2.64] ;  /* 0x0000002e02027981 */ /* 0x004ea2000c1e1900 */
[----:B------:R-:W-:Y:S01]  /*0df0*/  UISETP.NE.U32.AND UP2, UPT, UR8, URZ, UPT ;  /* 0x0000003f0800728c */ /* 0x000fe2000bf45070 */
[----:B-1---5:R-:W-:Y:S01]  /*0e00*/  IMAD.MOV.U32 R9, RZ, RZ, 0x3f800000 ;  /* 0x3f800000ff097424 */ /* 0x022fe200078e00ff */
[----:B------:R-:W-:Y:S02]  /*0e10*/  UISETP.NE.AND UP3, UPT, UR4, 0x1, UPT ;  /* 0x000000010400788c */ /* 0x000fe4000bf65270 */
[----:B------:R-:W-:Y:S01]  /*0e20*/  UISETP.NE.AND.EX UP2, UPT, UR9, URZ, UPT, UP2 ;  /* 0x0000003f0900728c */ /* 0x000fe2000bf45320 */
[----:B------:R-:W-:Y:S02]  /*0e30*/  ULDC.64 UR4, c[0x0][0x998] ;  /* 0x0002660000047ab9 */ /* 0x000fe40000000a00 */
[----:B------:R-:W-:-:S03]  /*0e40*/  UISETP.NE.U32.AND UP0, UPT, UR4, URZ, UPT ;  /* 0x0000003f0400728c */ /* 0x000fc6000bf05070 */
[----:B------:R-:W-:Y:S01]  /*0e50*/  PLOP3.LUT P0, PT, PT, PT, UP2, 0x80, 0x0 ;  /* 0x000000000000781c */ /* 0x000fe20003f0f028 */
[----:B------:R-:W-:Y:S02]  /*0e60*/  UISETP.NE.AND.EX UP0, UPT, UR5, URZ, UPT, UP0 ;  /* 0x0000003f0500728c */ /* 0x000fe4000bf05300 */
[----:B------:R-:W-:Y:S02]  /*0e70*/  @UP3 ULDC UR10, c[0x0][0x42c] ;  /* 0x00010b00000a3ab9 */ /* 0x000fe40000000800 */
[----:B------:R-:W-:Y:S01]  /*0e80*/  @UP2 ULDC.64 UR14, c[0x0][0x9a8] ;  /* 0x00026a00000e2ab9 */ /* 0x000fe20000000a00 */
[----:B------:R-:W-:Y:S01]  /*0e90*/  UIMAD.WIDE.U32 UR10, UR6, UR10, URZ ;  /* 0x0000000a060a72a5 */ /* 0x000fe2000f8e003f */
[----:B------:R-:W-:Y:S01]  /*0ea0*/  @UP2 ULDC.64 UR18, c[0x0][0x9b0] ;  /* 0x00026c0000122ab9 */ /* 0x000fe20000000a00 */
[----:B------:R-:W-:-:S04]  /*0eb0*/  PLOP3.LUT P2, PT, PT, PT, UP0, 0x80, 0x0 ;  /* 0x000000000000781c */ /* 0x000fc80003f4f008 */
[----:B------:R-:W-:Y:S01]  /*0ec0*/  @UP0 ULDC.64 UR16, c[0x0][0x9b8] ;  /* 0x00026e0000100ab9 */ /* 0x000fe20000000a00 */
[----:B------:R-:W-:Y:S01]  /*0ed0*/  IMAD.MOV.U32 R0, RZ, RZ, 0x3f800000 ;  /* 0x3f800000ff007424 */ /* 0x000fe200078e00ff */
[----:B--2---:R-:W-:-:S13]  /*0ee0*/  R2UR UR36, R2 ;  /* 0x00000000022472ca */ /* 0x004fda00000e0000 */
[----:B------:R-:W-:Y:S02]  /*0ef0*/  USHF.R.S32.HI UR37, URZ, 0x1f, UR36 ;  /* 0x0000001f3f257899 */ /* 0x000fe40008011424 */
[----:B------:R-:W-:Y:S02]  /*0f00*/  @UP2 UIMAD.WIDE.U32 UR12, UR36, UR14, URZ ;  /* 0x0000000e240c22a5 */ /* 0x000fe4000f8e003f */
[----:B------:R-:W-:-:S03]  /*0f10*/  @UP2 UIMAD UR7, UR37, UR14, URZ ;  /* 0x0000000e250722a4 */ /* 0x000fc6000f8e023f */
[----:B------:R-:W-:Y:S01]  /*0f20*/  @UP3 ULDC UR14, c[0x0][0x430] ;  /* 0x00010c00000e3ab9 */ /* 0x000fe20000000800 */
[----:B------:R-:W-:-:S03]  /*0f30*/  @UP2 UIMAD UR15, UR36, UR15, UR7 ;  /* 0x0000000f240f22a4 */ /* 0x000fc6000f8e0207 */
[----:B------:R-:W-:Y:S01]  /*0f40*/  UMOV UR7, UR6 ;  /* 0x0000000600077c82 */ /* 0x000fe20008000000 */
[----:B------:R-:W-:Y:S02]  /*0f50*/  @UP3 USHF.R.U32.HI UR7, URZ, UR14, UR11 ;  /* 0x0000000e3f073299 */ /* 0x000fe4000801160b */
[----:B------:R-:W-:Y:S02]  /*0f60*/  @UP0 UIMAD.WIDE.U32 UR10, UR36, UR16, URZ ;  /* 0x00000010240a02a5 */ /* 0x000fe4000f8e003f */
[----:B------:R-:W-:Y:S02]  /*0f70*/  @UP2 USHF.R.S32.HI UR14, URZ, 0x1f, UR7 ;  /* 0x0000001f3f0e2899 */ /* 0x000fe40008011407 */
[----:B------:R-:W-:Y:S02]  /*0f80*/  @UP0 UIMAD UR16, UR37, UR16, URZ ;  /* 0x00000010251002a4 */ /* 0x000fe4000f8e023f */
[----:B------:R-:W-:Y:S02]  /*0f90*/  @UP2 UIADD3 UR13, UR13, UR15, URZ ;  /* 0x0000000f0d0d2290 */ /* 0x000fe4000fffe03f */
[----:B------:R-:W-:-:S02]  /*0fa0*/  @UP2 UIMAD UR14, UR14, UR18, URZ ;  /* 0x000000120e0e22a4 */ /* 0x000fc4000f8e023f */
[----:B------:R-:W-:Y:S02]  /*0fb0*/  @UP0 UIMAD UR16, UR36, UR17, UR16 ;  /* 0x00000011241002a4 */ /* 0x000fe4000f8e0210 */
[----:B------:R-:W-:Y:S02]  /*0fc0*/  @UP0 USHF.R.S32.HI UR15, URZ, 0x1f, UR7 ;  /* 0x0000001f3f0f0899 */ /* 0x000fe40008011407 */
[----:B------:R-:W-:Y:S02]  /*0fd0*/  @UP2 UIMAD UR14, UR7, UR19, UR14 ;  /* 0x00000013070e22a4 */ /* 0x000fe4000f8e020e */
[----:B------:R-:W-:Y:S02]  /*0fe0*/  @UP2 UIMAD.WIDE.U32 UR12, UR7, UR18, UR12 ;  /* 0x00000012070c22a5 */ /* 0x000fe4000f8e000c */
[----:B------:R-:W-:Y:S01]  /*0ff0*/  @UP0 UIADD3 UR11, UR11, UR16, URZ ;  /* 0x000000100b0b0290 */ /* 0x000fe2000fffe03f */
[----:B------:R-:W-:Y:S01]  /*1000*/  @UP0 ULDC.64 UR18, c[0x0][0x9c0] ;  /* 0x0002700000120ab9 */ /* 0x000fe20000000a00 */
[----:B------:R-:W-:-:S02]  /*1010*/  @UP2 UIADD3 UR13, UR13, UR14, URZ ;  /* 0x0000000e0d0d2290 */ /* 0x000fc4000fffe03f */
[----:B------:R-:W-:Y:S02]  /*1020*/  @UP0 UIMAD UR15, UR15, UR18, URZ ;  /* 0x000000120f0f02a4 */ /* 0x000fe4000f8e023f */
[----:B------:R-:W-:Y:S02]  /*1030*/  @UP2 ULEA UR8, UP1, UR12, UR8, 0x2 ;  /* 0x000000080c082291 */ /* 0x000fe4000f82103f */
[----:B------:R-:W-:Y:S02]  /*1040*/  @UP0 UIMAD UR15, UR7, UR19, UR15 ;  /* 0x00000013070f02a4 */ /* 0x000fe4000f8e020f */
[----:B------:R-:W-:Y:S01]  /*1050*/  @UP0 UIMAD.WIDE.U32 UR10, UR7, UR18, UR10 ;  /* 0x00000012070a02a5 */ /* 0x000fe2000f8e000a */
[----:B------:R-:W-:Y:S02]  /*1060*/  ULDC.64 UR16, c[0x0][0xa28] ;  /* 0x00028a0000107ab9 */ /* 0x000fe40000000a00 */
[----:B------:R-:W-:Y:S01]  /*1070*/  ULDC.64 UR18, c[0x0][0xa20] ;  /* 0x0002880000127ab9 */ /* 0x000fe20000000a00 */
[----:B------:R-:W-:Y:S01]  /*1080*/  @UP2 ULEA.HI.X UR9, UR12, UR9, UR13, 0x2, UP1 ;  /* 0x000000090c092291 */ /* 0x000fe200088f140d */
[----:B---34-:R-:W-:Y:S01]  /*1090*/  IMAD.U32 R4, RZ, RZ, UR8 ;  /* 0x00000008ff047e24 */ /* 0x018fe2000f8e00ff */
[----:B------:R-:W-:-:S02]  /*10a0*/  UISETP.NE.U32.AND UP4, UPT, UR16, URZ, UPT ;  /* 0x0000003f1000728c */ /* 0x000fc4000bf85070 */
[----:B------:R-:W-:Y:S02]  /*10b0*/  UISETP.NE.U32.AND UP1, UPT, UR18, URZ, UPT ;  /* 0x0000003f1200728c */ /* 0x000fe4000bf25070 */
[----:B------:R-:W-:Y:S01]  /*10c0*/  UISETP.NE.AND.EX UP2, UPT, UR17, URZ, UPT, UP4 ;  /* 0x0000003f1100728c */ /* 0x000fe2000bf45340 */
[----:B------:R-:W-:Y:S01]  /*10d0*/  IMAD.U32 R5, RZ, RZ, UR9 ;  /* 0x00000009ff057e24 */ /* 0x000fe2000f8e00ff */
[----:B------:R-:W-:Y:S02]  /*10e0*/  UISETP.NE.AND.EX UP1, UPT, UR19, URZ, UPT, UP1 ;  /* 0x0000003f1300728c */ /* 0x000fe4000bf25310 */
[----:B------:R-:W-:Y:S02]  /*10f0*/  @UP0 UIADD3 UR7, UR11, UR15, URZ ;  /* 0x0000000f0b070290 */ /* 0x000fe4000fffe03f */
[----:B------:R-:W-:Y:S01]  /*1100*/  @UP0 ULEA UR12, UP4, UR10, UR4, 0x2 ;  /* 0x000000040a0c0291 */ /* 0x000fe2000f88103f */
[----:B------:R0:W2:Y:S03]  /*1110*/  @P0 LDG.E R9, desc[UR46][R4.64] ;  /* 0x0000002e04090981 */ /* 0x0000a6000c1e1900 */
[----:B------:R-:W-:-:S02]  /*1120*/  @UP0 ULEA.HI.X UR13, UR10, UR5, UR7, 0x2, UP4 ;  /* 0x000000050a0d0291 */ /* 0x000fc4000a0f1407 */
[----:B------:R-:W-:Y:S01]  /*1130*/  @UP2 ULEA UR4, UP0, UR36, UR16, 0x2 ;  /* 0x0000001024042291 */ /* 0x000fe2000f80103f */
[----:B------:R-:W-:Y:S01]  /*1140*/  IMAD.U32 R6, RZ, RZ, UR12 ;  /* 0x0000000cff067e24 */ /* 0x000fe2000f8e00ff */
[----:B------:R-:W-:Y:S01]  /*1150*/  @UP1 ULEA UR8, UP4, UR36, UR18, 0x2 ;  /* 0x0000001224081291 */ /* 0x000fe2000f88103f */
[----:B------:R-:W-:Y:S01]  /*1160*/  PLOP3.LUT P0, PT, PT, PT, UP2, 0x80, 0x0 ;  /* 0x000000000000781c */ /* 0x000fe20003f0f028 */
[----:B------:R-:W-:Y:S01]  /*1170*/  IMAD.U32 R7, RZ, RZ, UR13 ;  /* 0x0000000dff077e24 */ /* 0x000fe2000f8e00ff */
[----:B------:R-:W-:Y:S01]  /*1180*/  PLOP3.LUT P1, PT, PT, PT, UP1, 0x80, 0x0 ;  /* 0x000000000000781c */ /* 0x000fe20003f2f018 */
[----:B------:R-:W-:Y:S02]  /*1190*/  @UP2 ULEA.HI.X UR5, UR36, UR17, UR37, 0x2, UP0 ;  /* 0x0000001124052291 */ /* 0x000fe400080f1425 */
[----:B------:R-:W-:Y:S01]  /*11a0*/  @UP1 ULEA.HI.X UR9, UR36, UR19, UR37, 0x2, UP4 ;  /* 0x0000001324091291 */ /* 0x000fe2000a0f1425 */
[----:B------:R1:W2:Y:S01]  /*11b0*/  @P2 LDG.E R0, desc[UR46][R6.64] ;  /* 0x0000002e06002981 */ /* 0x0002a2000c1e1900 */
[----:B------:R-:W-:Y:S01]  /*11c0*/  IMAD.U32 R2, RZ, RZ, UR4 ;  /* 0x00000004ff027e24 */ /* 0x000fe2000f8e00ff */
[----:B------:R-:W-:Y:S01]  /*11d0*/  ULDC UR7, c[0x0][0x988] ;  /* 0x0002620000077ab9 */ /* 0x000fe20000000800 */
[----:B0-----:R-:W-:-:S02]  /*11e0*/  IMAD.U32 R4, RZ, RZ, UR8 ;  /* 0x00000008ff047e24 */ /* 0x001fc4000f8e00ff */
[----:B------:R-:W-:Y:S01]  /*11f0*/  IMAD.U32 R3, RZ, RZ, UR5 ;  /* 0x00000005ff037e24 */ /* 0x000fe2000f8e00ff */
[----:B------:R-:W-:Y:S01]  /*1200*/  ULDC.64 UR4, c[0x0][0x3f8] ;  /* 0x0000fe0000047ab9 */ /* 0x000fe20000000a00 */
[----:B------:R-:W-:-:S03]  /*1210*/  IMAD.U32 R5, RZ, RZ, UR9 ;  /* 0x00000009ff057e24 */ /* 0x000fc6000f8e00ff */
[----:B------:R0:W3:Y:S04]  /*1220*/  @P0 LDG.E R2, desc[UR46][R2.64] ;  /* 0x0000002e02020981 */ /* 0x0000e8000c1e1900 */
[----:B------:R-:W4:Y:S01]  /*1230*/  @P1 LDG.E R4, desc[UR46][R4.64] ;  /* 0x0000002e04041981 */ /* 0x000f22000c1e1900 */
[----:B------:R-:W-:-:S03]  /*1240*/  UISETP.NE.U32.AND UP0, UPT, UR4, URZ, UPT ;  /* 0x0000003f0400728c */ /* 0x000fc6000bf05070 */
[----:B------:R-:W-:Y:S01]  /*1250*/  ULDC UR4, c[0x0][0x404] ;  /* 0x0001010000047ab9 */ /* 0x000fe20000000800 */
[----:B------:R-:W-:-:S03]  /*1260*/  UISETP.NE.AND.EX UP0, UPT, UR5, URZ, UPT, UP0 ;  /* 0x0000003f0500728c */ /* 0x000fc6000bf05300 */
[----:B------:R-:W-:Y:S01]  /*1270*/  ULDC UR5, c[0x0][0x2e0] ;  /* 0x0000b80000057ab9 */ /* 0x000fe20000000800 */
[----:B------:R-:W-:-:S04]  /*1280*/  USEL UR4, UR4, 0x1, UP0 ;  /* 0x0000000104047887 */ /* 0x000fc80008000000 */
[----:B------:R-:W-:Y:S01]  /*1290*/  UIMAD UR4, UR4, UR5, URZ ;  /* 0x00000005040472a4 */ /* 0x000fe2000f8e023f */
[----:B------:R-:W-:Y:S01]  /*12a0*/  UMOV UR49, URZ ;  /* 0x0000003f00317c82 */ /* 0x000fe20008000000 */
[----:B------:R-:W-:Y:S01]  /*12b0*/  UMOV UR42, UR6 ;  /* 0x00000006002a7c82 */ /* 0x000fe20008000000 */
[----:B------:R-:W-:Y:S01]  /*12c0*/  IMAD.MOV.U32 R17, RZ, RZ, R45 ;  /* 0x000000ffff117224 */ /* 0x000fe200078e002d */
[----:B-1----:R-:W-:Y:S01]  /*12d0*/  CS2R R6, SRZ ;  /* 0x0000000000067805 */ /* 0x002fe2000001ff00 */
[----:B0-----:R-:W-:Y:S01]  /*12e0*/  IMAD.MOV.U32 R3, RZ, RZ, RZ ;  /* 0x000000ffff037224 */ /* 0x001fe200078e00ff */
[----:B------:R-:W-:Y:S01]  /*12f0*/  CS2R R10, SRZ ;  /* 0x00000000000a7805 */ /* 0x000fe2000001ff00 */
[----:B------:R-:W-:Y:S01]  /*1300*/  IMAD.MOV.U32 R87, RZ, RZ, RZ ;  /* 0x000000ffff577224 */ /* 0x000fe200078e00ff */
        /* <DEDUP_REMOVED lines=14> */
[----:B------:R-:W-:Y:S01]  /*13f0*/  CS2R R88, SRZ ;  /* 0x0000000000587805 */ /* 0x000fe2000001ff00 */
[----:B------:R-:W-:Y:S01]  /*1400*/  IMAD.MOV.U32 R50, RZ, RZ, RZ ;  /* 0x000000ffff327224 */ /* 0x000fe200078e00ff */
[----:B------:R-:W-:Y:S02]  /*1410*/  CS2R R52, SRZ ;  /* 0x0000000000347805 */ /* 0x000fe4000001ff00 */
[----:B------:R-:W-:Y:S02]  /*1420*/  CS2R R56, SRZ ;  /* 0x0000000000387805 */ /* 0x000fe4000001ff00 */
[----:B------:R-:W-:Y:S02]  /*1430*/  CS2R R90, SRZ ;  /* 0x00000000005a7805 */ /* 0x000fe4000001ff00 */
[----:B------:R-:W-:Y:S02]  /*1440*/  CS2R R60, SRZ ;  /* 0x00000000003c7805 */ /* 0x000fe4000001ff00 */
[----:B------:R-:W-:-:S02]  /*1450*/  CS2R R92, SRZ ;  /* 0x00000000005c7805 */ /* 0x000fc4000001ff00 */
[----:B------:R-:W-:Y:S01]  /*1460*/  CS2R R64, SRZ ;  /* 0x0000000000407805 */ /* 0x000fe2000001ff00 */
[----:B--2---:R-:W-:-:S04]  /*1470*/  FMUL.FTZ R0, R9, R0 ;  /* 0x0000000009007220 */ /* 0x004fc80000410000 */
[----:B------:R-:W-:Y:S01]  /*1480*/  FMUL.FTZ R0, R0, UR7 ;  /* 0x0000000700007c20 */ /* 0x000fe20008410000 */
[----:B------:R-:W-:-:S04]  /*1490*/  CS2R R8, SRZ ;  /* 0x0000000000087805 */ /* 0x000fc8000001ff00 */
[----:B------:R-:W-:Y:S02]  /*14a0*/  R2UR UR38, R0 ;  /* 0x00000000002672ca */ /* 0x000fe400000e0000 */
[----:B---3--:R-:W-:Y:S02]  /*14b0*/  @P0 R2UR UR49, R2 ;  /* 0x00000000023102ca */ /* 0x008fe400000e0000 */
[----:B----4-:R-:W-:Y:S01]  /*14c0*/  @P1 R2UR UR4, R4 ;  /* 0x00000000040412ca */ /* 0x010fe200000e0000 */
[----:B------:R-:W-:Y:S01]  /*14d0*/  IMAD.MOV.U32 R0, RZ, RZ, RZ ;  /* 0x000000ffff007224 */ /* 0x000fe200078e00ff */
[----:B------:R-:W-:Y:S01]  /*14e0*/  PLOP3.LUT P0, PT, PT, PT, PT, 0x80, 0x0 ;  /* 0x000000000000781c */ /* 0x000fe20003f0f070 */
[----:B------:R-:W-:-:S12]  /*14f0*/  @P1 BRA `(.L_x_120) ;  /* 0x0000000000341947 */ /* 0x000fd80003800000 */
[----:B------:R-:W-:Y:S02]  /*1500*/  ULDC.64 UR8, c[0x0][0xa08] ;  /* 0x0002820000087ab9 */ /* 0x000fe40000000a00 */
[----:B------:R-:W-:-:S04]  /*1510*/  ISETP.NE.U32.AND P1, PT, RZ, UR8, PT ;  /* 0x00000008ff007c0c */ /* 0x000fc8000bf25070 */
[----:B------:R-:W-:-:S13]  /*1520*/  ISETP.NE.AND.EX P1, PT, RZ, UR9, PT, P1 ;  /* 0x00000009ff007c0c */ /* 0x000fda000bf25310 */
[----:B------:R-:W-:Y:S05]  /*1530*/  @!P1 BRA `(.L_x_120) ;  /* 0x0000000000249947 */ /* 0x000fea0003800000 */
[----:B------:R-:W-:Y:S02]  /*1540*/  ULDC.64 UR4, c[0x0][0xa08] ;  /* 0x0002820000047ab9 */ /* 0x000fe40000000a00 */
[----:B------:R-:W-:-:S06]  /*1550*/  UIMAD.WIDE UR4, UR36, 0x4, UR4 ;  /* 0x00000004240478a5 */ /* 0x000fcc000f8e0204 */
[----:B------:R-:W-:Y:S02]  /*1560*/  IMAD.U32 R4, RZ, RZ, UR4 ;  /* 0x00000004ff047e24 */ /* 0x000fe4000f8e00ff */
[----:B------:R-:W-:-:S05]  /*1570*/  IMAD.U32 R5, RZ, RZ, UR5 ;  /* 0x00000005ff057e24 */ /* 0x000fca000f8e00ff */
[----:B------:R-:W2:Y:S04]  /*1580*/  LDG.E R44, desc[UR46][R4.64] ;  /* 0x0000002e042c7981 */ /* 0x000ea8000c1e1900 */
[----:B------:R-:W3:Y:S01]  /*1590*/  LDG.E R2, desc[UR46][R4.64+0x4] ;  /* 0x0000042e04027981 */ /* 0x000ee2000c1e1900 */
[----:B--2---:R-:W-:Y:S02]  /*15a0*/  R2UR UR4, R44 ;  /* 0x000000002c0472ca */ /* 0x004fe400000e0000 */
[----:B---3--:R-:W-:-:S13]  /*15b0*/  R2UR UR5, R2 ;  /* 0x00000000020572ca */ /* 0x008fda00000e0000 */
[----:B------:R-:W-:-:S12]  /*15c0*/  UIADD3 UR4, -UR4, UR5, URZ ;  /* 0x0000000504047290 */ /* 0x000fd8000fffe13f */
.L_x_120:
[----:B------:R-:W-:Y:S01]  /*15d0*/  UIADD3 UR49, -UR49, UR4, URZ ;  /* 0x0000000431317290 */ /* 0x000fe2000fffe13f */
[----:B------:R-:W-:Y:S01]  /*15e0*/  CS2R R94, SRZ ;  /* 0x00000000005e7805 */ /* 0x000fe2000001ff00 */
[----:B------:R-:W-:Y:S01]  /*15f0*/  @UP3 ULDC UR7, c[0x0][0x42c] ;  /* 0x00010b0000073ab9 */ /* 0x000fe20000000800 */
[----:B------:R-:W-:Y:S01]  /*1600*/  UMOV UR4, URZ ;  /* 0x0000003f00047c82 */ /* 0x000fe20008000000 */
[----:B------:R-:W-:Y:S01]  /*1610*/  UISETP.GE.AND UP0, UPT, UR49, 0x1, UPT ;  /* 0x000000013100788c */ /* 0x000fe2000bf06270 */
[----:B------:R-:W-:Y:S01]  /*1620*/  CS2R R68, SRZ ;  /* 0x0000000000447805 */ /* 0x000fe2000001ff00 */
[----:B------:R-:W-:Y:S01]  /*1630*/  UIADD3 UR5, UR49, 0xdf, URZ ;  /* 0x000000df31057890 */ /* 0x000fe2000fffe03f */
[----:B------:R-:W-:Y:S01]  /*1640*/  CS2R R96, SRZ ;  /* 0x0000000000607805 */ /* 0x000fe2000001ff00 */
[----:B------:R-:W-:Y:S01]  /*1650*/  UMOV UR39, UR6 ;  /* 0x0000000600277c82 */ /* 0x000fe20008000000 */
[----:B------:R-:W-:Y:S02]  /*1660*/  CS2R R72, SRZ ;  /* 0x0000000000487805 */ /* 0x000fe4000001ff00 */
[----:B------:R-:W-:Y:S01]  /*1670*/  PLOP3.LUT P1, PT, PT, PT, UP0, 0x80, 0x0 ;  /* 0x000000000000781c */ /* 0x000fe20003f2f008 */
[----:B------:R-:W-:Y:S01]  /*1680*/  UIMAD.WIDE UR8, UR5, -0x6db6db6d, UR4 ;  /* 0x92492493050878a5 */ /* 0x000fe2000f8e0204 */
[----:B------:R-:W-:Y:S01]  /*1690*/  CS2R R98, SRZ ;  /* 0x0000000000627805 */ /* 0x000fe2000001ff00 */
[----:B------:R-:W-:Y:S01]  /*16a0*/  UIMAD.WIDE.U32 UR4, UR6, UR7, URZ ;  /* 0x00000007060472a5 */ /* 0x000fe2000f8e003f */
[----:B------:R-:W-:Y:S01]  /*16b0*/  CS2R R76, SRZ ;  /* 0x00000000004c7805 */ /* 0x000fe2000001ff00 */
[----:B------:R-:W-:Y:S01]  /*16c0*/  USHF.R.U32.HI UR48, URZ, 0x1f, UR9 ;  /* 0x0000001f3f307899 */ /* 0x000fe20008011609 */
[----:B------:R-:W-:Y:S01]  /*16d0*/  CS2R R100, SRZ ;  /* 0x0000000000647805 */ /* 0x000fe2000001ff00 */
[----:B------:R-:W-:-:S02]  /*16e0*/  @UP3 ULDC UR7, c[0x0][0x430] ;  /* 0x00010c0000073ab9 */ /* 0x000fc40000000800 */
[----:B------:R-:W-:Y:S02]  /*16f0*/  @UP3 USHF.R.U32.HI UR42, URZ, UR7, UR5 ;  /* 0x000000073f2a3299 */ /* 0x000fe40008011605 */
[----:B------:R-:W-:Y:S02]  /*1700*/  ULEA.HI.SX32 UR48, UR9, UR48, 0x19 ;  /* 0x0000003009307291 */ /* 0x000fe4000f8fca3f */
[----:B------:R-:W-:Y:S10]  /*1710*/  @!P1 BRA `(.L_x_121) ;  /* 0x0000008400089947 */ /* 0x000ff40003800000 */
[----:B------:R-:W0:Y:S01]  /*1720*/  SHFL.IDX PT, R0, R228, RZ, 0x1f ;  /* 0x00001fffe4007589 */ /* 0x000e2200000e0000 */
[----:B------:R-:W1:Y:S01]  /*1730*/  S2UR UR6, SR_CgaCtaId ;  /* 0x00000000000679c3 */ /* 0x000e620000008800 */
[----:B------:R-:W-:Y:S01]  /*1740*/  UMOV UR5, 0x400 ;  /* 0x0000040000057882 */ /* 0x000fe20000000000 */
[----:B0-----:R-:W-:Y:S01]  /*1750*/  R2UR UR41, R0 ;  /* 0x00000000002972ca */ /* 0x001fe200000e0000 */
[----:B-1----:R-:W-:-:S04]  /*1760*/  ULEA UR5, UR6, UR5, 0x18 ;  /* 0x0000000506057291 */ /* 0x002fc8000f8ec03f */
[----:B------:R-:W-:-:S04]  /*1770*/  UIADD3 UR5, UR5, 0x1c400, URZ ;  /* 0x0001c40005057890 */ /* 0x000fc8000fffe03f */
[----:B------:R-:W-:-:S04]  /*1780*/  ULOP3.LUT UP0, URZ, UR5, 0x9f, URZ, 0xc0, !UPT ;  /* 0x0000009f053f7892 */ /* 0x000fc8000f80c03f */
[----:B------:R-:W-:Y:S02]  /*1790*/  ULEA.HI UR4, UR41, UR41, URZ, 0x1 ;  /* 0x0000002929047291 */ /* 0x000fe4000f8f083f */
[----:B------:R-:W-:Y:S02]  /*17a0*/  PLOP3.LUT P0, PT, PT, PT, UP0, 0x80, 0x0 ;  /* 0x000000000000781c */ /* 0x000fe40003f0f008 */
[----:B------:R-:W-:-:S04]  /*17b0*/  ULOP3.LUT UR4, UR4, 0x1e, URZ, 0xc0, !UPT ;  /* 0x0000001e04047892 */ /* 0x000fc8000f8ec03f */
[----:B------:R-:W-:-:S04]  /*17c0*/  UIADD3 UR4, UR41, -UR4, URZ ;  /* 0x8000000429047290 */ /* 0x000fc8000fffe03f */
[----:B------:R-:W-:-:S04]  /*17d0*/  ULEA UR4, UR4, UR5, 0xd ;  /* 0x0000000504047291 */ /* 0x000fc8000f8e683f */
[----:B------:R-:W-:-:S04]  /*17e0*/  USHF.R.U32.HI UR4, URZ, 0x4, UR4 ;  /* 0x000000043f047899 */ /* 0x000fc80008011604 */
[----:B------:R-:W-:Y:S01]  /*17f0*/  ULOP3.LUT UR51, UR4, 0x3fff, URZ, 0xc0, !UPT ;  /* 0x00003fff04337892 */ /* 0x000fe2000f8ec03f */
[----:B------:R-:W-:Y:S11]  /*1800*/  @!P0 BRA `(.L_x_122) ;  /* 0x0000000000408947 */ /* 0x000ff60003800000 */
[----:B------:R-:W-:Y:S01]  /*1810*/  MOV R0, 0x0 ;  /* 0x0000000000007802 */ /* 0x000fe20000000f00 */
[----:B------:R-:W-:Y:S01]  /*1820*/  ULDC.64 UR4, c[0x4][0x98] ;  /* 0x0100260000047ab9 */ /* 0x000fe20000000a00 */
[----:B------:R-:W-:Y:S01]  /*1830*/  ULDC.64 UR6, c[0x4][0x28] ;  /* 0x01000a0000067ab9 */ /* 0x000fe20000000a00 */
[----:B------:R-:W-:Y:S01]  /*1840*/  IMAD.U32 R4, RZ, RZ, UR4 ;  /* 0x00000004ff047e24 */ /* 0x000fe2000f8e00ff */
[----:B------:R0:W1:Y:S01]  /*1850*/  LDC.64 R2, c[0x4][R0] ;  /* 0x0100000000027b82 */ /* 0x0000620000000a00 */
        /* <DEDUP_REMOVED lines=8> */
[----:B0-----:R-:W-:-:S07]  /*18e0*/  IMAD.MOV.U32 R13, RZ, RZ, RZ ;  /* 0x000000ffff0d7224 */ /* 0x001fce00078e00ff */
[----:B------:R-:W-:-:S07]  /*18f0*/  LEPC R20, `(.L_x_122) ;  /* 0x000000001014794e */ /* 0x000fce0000000000 */
[----:B-1----:R-:W-:Y:S05]  /*1900*/  CALL.ABS.NOINC R2 ;  /* 0x0000000002007343 */ /* 0x002fea0003c00000 */
.L_x_122:
[----:B------:R-:W0:Y:S01]  /*1910*/  S2UR UR5, SR_CgaCtaId ;  /* 0x00000000000579c3 */ /* 0x000e220000008800 */
[----:B------:R-:W-:Y:S01]  /*1920*/  ULEA.HI UR4, UR44, UR44, URZ, 0x1 ;  /* 0x0000002c2c047291 */ /* 0x000fe2000f8f083f */
[----:B------:R-:W-:-:S03]  /*1930*/  MOV R3, 0x400 ;  /* 0x0000040000037802 */ /* 0x000fc60000000f00 */
[----:B------:R-:W-:-:S04]  /*1940*/  ULOP3.LUT UR4, UR4, 0xfffffffe, URZ, 0xc0, !UPT ;  /* 0xfffffffe04047892 */ /* 0x000fc8000f8ec03f */
[----:B------:R-:W-:-:S06]  /*1950*/  UIADD3 UR4, UR44, -UR4, URZ ;  /* 0x800000042c047290 */ /* 0x000fcc000fffe03f */
[----:B------:R-:W-:Y:S02]  /*1960*/  IMAD.U32 R4, RZ, RZ, UR4 ;  /* 0x00000004ff047e24 */ /* 0x000fe4000f8e00ff */
[----:B0-----:R-:W-:-:S05]  /*1970*/  IMAD.U32 R2, RZ, RZ, UR5 ;  /* 0x00000005ff027e24 */ /* 0x001fca000f8e00ff */
[----:B------:R-:W-:Y:S02]  /*1980*/  LEA R0, R2, R3, 0x18 ;  /* 0x0000000302007211 */ /* 0x000fe400078ec0ff */
[----:B------:R-:W-:Y:S01]  /*1990*/  SHF.L.U32 R3, R4, 0x1f, RZ ;  /* 0x0000001f04037819 */ /* 0x000fe200000006ff */
[----:B------:R-:W-:-:S03]  /*19a0*/  IMAD.U32 R4, RZ, RZ, UR45 ;  /* 0x0000002dff047e24 */ /* 0x000fc6000f8e00ff */
[----:B------:R-:W0:Y:S02]  /*19b0*/  SYNCS.PHASECHK.TRANS64.TRYWAIT P1, [R0+URZ+0x2e800], R3 ;  /* 0x02e80003000075a7 */ /* 0x000e24000802017f */
[----:B------:R-:W-:Y:S01]  /*19c0*/  ISETP.NE.AND P0, PT, R4, 0x3, PT ;  /* 0x000000030400780c */ /* 0x000fe20003f05270 */
[----:B0-----:R-:W-:-:S12]  /*19d0*/  @!P1 BRA `(.L_x_123) ;  /* 0x000000f000309947 */ /* 0x001fd80003800000 */
.L_x_248:
[----:B------:R-:W-:Y:S05]  /*19e0*/  @!P0 BRA `(.L_x_124) ;  /* 0x0000000000048947 */ /* 0x000fea0003800000 */
[----:B------:R-:W-:Y:S01]  /*19f0*/  BPT.TRAP 0x1 ;  /* 0x000000040000795c */ /* 0x000fe20000300000 */
.L_x_124:
[----:B------:R-:W-:Y:S02]  /*1a00*/  IMAD.U32 R4, RZ, RZ, UR43 ;  /* 0x0000002bff047e24 */ /* 0x000fe4000f8e00ff */
[----:B------:R-:W-:-:S03]  /*1a10*/  IMAD.U32 R5, RZ, RZ, UR50 ;  /* 0x00000032ff057e24 */ /* 0x000fc6000f8e00ff */
[----:B------:R-:W-:Y:S01]  /*1a20*/  SHF.L.U32 R4, R4, 0x1f, RZ ;  /* 0x0000001f04047819 */ /* 0x000fe200000006ff */
[----:B------:R-:W-:-:S04]  /*1a30*/  IMAD R5, R5, 0x8, R0 ;  /* 0x0000000805057824 */ /* 0x000fc800078e0200 */
[----:B------:R1:W2:Y:S01]  /*1a40*/  SYNCS.PHASECHK.TRANS64.TRYWAIT P1, [R5+URZ+0x2e830], R4 ;  /* 0x02e83004050075a7 */ /* 0x0002a2000802017f */
[----:B------:R-:W-:Y:S05]  /*1a50*/  @!P0 BRA `(.L_x_125) ;  /* 0x0000000000048947 */ /* 0x000fea0003800000 */
[----:B------:R-:W-:Y:S01]  /*1a60*/  BPT.TRAP 0x1 ;  /* 0x000000040000795c */ /* 0x000fe20000300000 */
.L_x_125:
[----:B------:R-:W3:Y:S01]  /*1a70*/  S2R R6, SR_TID.X ;  /* 0x0000000000067919 */ /* 0x000ee20000002100 */
[----:B0-----:R-:W-:-:S05]  /*1a80*/  VIADD R3, R0, 0x20400 ;  /* 0x0002040000037836 */ /* 0x001fca0000000000 */
[----:B------:R-:W-:-:S04]  /*1a90*/  SHF.R.U32.HI R3, RZ, 0x4, R3 ;  /* 0x00000004ff037819 */ /* 0x000fc80000011603 */
[----:B------:R-:W-:Y:S02]  /*1aa0*/  LOP3.LUT R3, R3, 0x3fff, RZ, 0xc0, !PT ;  /* 0x00003fff03037812 */ /* 0x000fe400078ec0ff */
[----:B---3--:R-:W-:Y:S01]  /*1ab0*/  LOP3.LUT P2, RZ, R6, 0x7f, RZ, 0xc0, !PT ;  /* 0x0000007f06ff7812 */ /* 0x008fe2000784c0ff */
[----:B--2---:R-:W-:-:S12]  /*1ac0*/  @P1 BRA `(.L_x_126) ;  /* 0x0000000000081947 */ /* 0x004fd80003800000 */
[----:B------:R-:W0:Y:S02]  /*1ad0*/  SYNCS.PHASECHK.TRANS64.TRYWAIT P1, [R5+URZ+0x2e830], R4 ;  /* 0x02e83004050075a7 */ /* 0x000e24000802017f */
[----:B0-----:R-:W-:Y:S05]  /*1ae0*/  @!P1 BRA `(.L_x_127) ;  /* 0x000000f000009947 */ /* 0x001fea0003800000 */
.L_x_126:
[----:B------:R-:W-:Y:S05]  /*1af0*/  WARPSYNC.ALL ;  /* 0x0000000000007948 */ /* 0x000fea0003800000 */
[----:B------:R-:W-:Y:S01]  /*1b00*/  IMAD.MOV.U32 R87, RZ, RZ, RZ ;  /* 0x000000ffff577224 */ /* 0x000fe200078e00ff */
[----:B------:R-:W-:-:S04]  /*1b10*/  LOP3.LUT R3, R3, 0x10000, RZ, 0xfc, !PT ;  /* 0x0001000003037812 */ /* 0x000fc800078efcff */
        /* <DEDUP_REMOVED lines=15> */
[----:B------:R-:W2:Y:S01]  /*1c10*/  S2R R152, SR_TID.X ;  /* 0x0000000000987919 */ /* 0x000ea20000002100 */
[----:B------:R-:W-:-:S02]  /*1c20*/  UISETP.GE.AND UP0, UPT, UR49, 0xe1, UPT ;  /* 0x000000e13100788c */ /* 0x000fc4000bf06270 */
        /* <DEDUP_REMOVED lines=18> */
[----:B------:R-:W-:Y:S01]  /*1d50*/  UIADD3 UR12, UR20, 0x504, URZ ;  /* 0x00000504140c7890 */ /* 0x000fe2000fffe03f */
        /* <DEDUP_REMOVED lines=126> */
[----:B------:R-:W-:Y:S01]  /*2540*/  FMNMX.FTZ R7, R136, R137, !PT ;  /* 0x0000008988077209 */ /* 0x000fe20007810000 */
[----:B------:R-:W-:Y:S01]  /*2550*/  UMOV UR15, 0x40000040 ;  /* 0x40000040000f7882 */ /* 0x000fe20000000000 */
[----:B------:R-:W-:-:S02]  /*2560*/  FSEL R141, R141, -INF , P1 ;  /* 0xff8000008d8d7808 */ /* 0x000fc40000800000 */
[----:B01----:R-:W-:Y:S02]  /*2570*/  FMNMX.FTZ R4, R140, R7, !PT ;  /* 0x000000078c047209 */ /* 0x003fe40007810000 */
        /* <DEDUP_REMOVED lines=17> */
[C---:B------:R-:W-:Y:S02]  /*2690*/  ISETP.GT.AND P5, PT, R6.reuse, 0x21, PT ;  /* 0x000000210600780c */ /* 0x040fe40003fa4270 */
        /* <DEDUP_REMOVED lines=74> */
[C---:B------:R-:W-:Y:S02]  /*2b40*/  ISETP.GT.AND P1, PT, R6.reuse, 0x61, PT ;  /* 0x000000610600780c */ /* 0x040fe40003f24270 */
[----:B------:R-:W-:Y:S02]  /*2b50*/  FMNMX.FTZ R7, R117, R4, !PT ;  /* 0x0000000475077209 */ /* 0x000fe40007810000 */
[----:B------:R-:W-:Y:S02]  /*2b60*/  FSEL R115, R115, -INF , P2 ;  /* 0xff80000073737808 */ /* 0x000fe40001000000 */
[----:B------:R-:W-:-:S02]  /*2b70*/  ISETP.GT.AND P2, PT, R6, 0x68, PT ;  /* 0x000000680600780c */ /* 0x000fc40003f44270 */
[----:B------:R-:W-:Y:S02]  /*2b80*/  FSEL R118, R118, -INF , P5 ;  /* 0xff80000076767808 */ /* 0x000fe40002800000 */
[C---:B------:R-:W-:Y:S02]  /*2b90*/  ISETP.GT.AND P5, PT, R6.reuse, 0x69, PT ;  /* 0x000000690600780c */ /* 0x040fe40003fa4270 */
        /* <DEDUP_REMOVED lines=31> */
[C---:B------:R-:W-:Y:S02]  /*2d90*/  ISETP.GT.AND P4, PT, R6.reuse, 0x81, PT ;  /* 0x000000810600780c */ /* 0x040fe40003f84270 */
        /* <DEDUP_REMOVED lines=69> */
[----:B------:R-:W-:Y:S02]  /*31f0*/  ISETP.GT.AND P1, PT, R6, 0xc8, PT ;  /* 0x000000c80600780c */ /* 0x000fe40003f24270 */
[----:B------:R-:W-:Y:S02]  /*3200*/  FSEL R54, R54, -INF , P2 ;  /* 0xff80000036367808 */ /* 0x000fe40001000000 */
[----:B------:R-:W-:-:S02]  /*3210*/  ISETP.GT.AND P2, PT, R6, 0xc9, PT ;  /* 0x000000c90600780c */ /* 0x000fc40003f44270 */
[----:B------:R-:W-:Y:S02]  /*3220*/  FSEL R50, R50, -INF , P3 ;  /* 0xff80000032327808 */ /* 0x000fe40001800000 */
[C---:B------:R-:W-:Y:S02]  /*3230*/  ISETP.GT.AND P3, PT, R6.reuse, 0xd0, PT ;  /* 0x000000d00600780c */ /* 0x040fe40003f64270 */
[----:B------:R-:W-:Y:S02]  /*3240*/  FSEL R47, R47, -INF , P4 ;  /* 0xff8000002f2f7808 */ /* 0x000fe40002000000 */
[----:B------:R-:W-:Y:S02]  /*3250*/  ISETP.GT.AND P4, PT, R6, 0xd1, PT ;  /* 0x000000d10600780c */ /* 0x000fe40003f84270 */
        /* <DEDUP_REMOVED lines=17> */
[----:B------:R-:W-:Y:S02]  /*3370*/  FMNMX.FTZ R28, R142, R33, !PT ;  /* 0x000000218e1c7209 */ /* 0x000fe40007810000 */
[----:B------:R-:W-:Y:S02]  /*3380*/  FSEL R79, R36, -INF , P5 ;  /* 0xff800000244f7808 */ /* 0x000fe40002800000 */
[----:B------:R-:W-:Y:S02]  /*3390*/  FMNMX.FTZ R4, R78, R9, !PT ;  /* 0x000000094e047209 */ /* 0x000fe40007810000 */
[----:B------:R-:W-:-:S02]  /*33a0*/  ISETP.GT.AND P6, PT, R6, 0xd9, PT ;  /* 0x000000d90600780c */ /* 0x000fc40003fc4270 */
[----:B------:R-:W-:Y:S02]  /*33b0*/  FMNMX.FTZ R33, R143, R28, !PT ;  /* 0x0000001c8f217209 */ /* 0x000fe40007810000 */
[----:B------:R-:W-:Y:S02]  /*33c0*/  FSEL R81, R37, -INF , P6 ;  /* 0xff80000025517808 */ /* 0x000fe40003000000 */
[----:B------:R-:W-:Y:S02]  /*33d0*/  FMNMX.FTZ R4, R79, R4, !PT ;  /* 0x000000044f047209 */ /* 0x000fe40007810000 */
[----:B------:R-:W-:Y:S02]  /*33e0*/  FMNMX.FTZ R36, R146, R33, !PT ;  /* 0x0000002192247209 */ /* 0x000fe40007810000 */
[----:B------:R-:W-:Y:S02]  /*33f0*/  FMNMX.FTZ R9, R81, R4, !PT ;  /* 0x0000000451097209 */ /* 0x000fe40007810000 */
[----:B------:R-:W-:-:S02]  /*3400*/  FMNMX.FTZ R33, R147, R36, !PT ;  /* 0x0000002493217209 */ /* 0x000fc40007810000 */
[----:B------:R-:W-:Y:S01]  /*3410*/  ISETP.GT.AND P1, PT, R6, 0xb9, PT ;  /* 0x000000b90600780c */ /* 0x000fe20003f24270 */
[----:B------:R-:W0:Y:S01]  /*3420*/  SHFL.BFLY PT, R4, R9, 0x2, 0x1f ;  /* 0x0c401f0009047f89 */ /* 0x000e2200000e0000 */
[----:B------:R-:W-:Y:S02]  /*3430*/  FMNMX.FTZ R36, R150, R33, !PT ;  /* 0x0000002196247209 */ /* 0x000fe40007810000 */
[----:B------:R-:W-:Y:S02]  /*3440*/  P2R R14, PR, RZ, 0x1 ;  /* 0x00000001ff0e7803 */ /* 0x000fe40000000000 */
[----:B------:R-:W-:Y:S02]  /*3450*/  FMNMX.FTZ R41, R151, R36, !PT ;  /* 0x0000002497297209 */ /* 0x000fe40007810000 */
[----:B------:R-:W-:Y:S02]  /*3460*/  ISETP.GT.AND P0, PT, R6, 0xc0, PT ;  /* 0x000000c00600780c */ /* 0x000fe40003f04270 */
[----:B------:R-:W-:-:S02]  /*3470*/  FMNMX.FTZ R36, R122, R41, !PT ;  /* 0x000000297a247209 */ /* 0x000fc40007810000 */
[----:B------:R-:W-:Y:S02]  /*3480*/  FSEL R55, R55, -INF , P1 ;  /* 0xff80000037377808 */ /* 0x000fe40000800000 */
[----:B------:R-:W-:Y:S02]  /*3490*/  FMNMX.FTZ R41, R123, R36, !PT ;  /* 0x000000247b297209 */ /* 0x000fe40007810000 */
[----:B------:R-:W-:Y:S02]  /*34a0*/  FSEL R26, R26, -INF , P0 ;  /* 0xff8000001a1a7808 */ /* 0x000fe40000000000 */
[----:B------:R-:W-:Y:S02]  /*34b0*/  FMNMX.FTZ R36, R126, R41, !PT ;  /* 0x000000297e247209 */ /* 0x000fe40007810000 */
[----:B------:R-:W-:Y:S02]  /*34c0*/  ISETP.NE.AND P0, PT, R14, RZ, PT ;  /* 0x000000ff0e00720c */ /* 0x000fe40003f05270 */
[----:B------:R-:W-:-:S02]  /*34d0*/  FMNMX.FTZ R41, R127, R36, !PT ;  /* 0x000000247f297209 */ /* 0x000fc40007810000 */
[----:B------:R-:W-:Y:S02]  /*34e0*/  ISETP.NE.AND P1, PT, R13, RZ, PT ;  /* 0x000000ff0d00720c */ /* 0x000fe40003f25270 */
[----:B0-----:R-:W-:Y:S02]  /*34f0*/  FMNMX.FTZ R10, R9, R4, !PT ;  /* 0x00000004090a7209 */ /* 0x001fe40007810000 */
[----:B------:R-:W-:Y:S02]  /*3500*/  FMNMX.FTZ R48, R130, R41, !PT ;  /* 0x0000002982307209 */ /* 0x000fe40007810000 */
[----:B------:R-:W-:Y:S01]  /*3510*/  FSEL R27, R27, -INF , P0 ;  /* 0xff8000001b1b7808 */ /* 0x000fe20000000000 */
[----:B------:R-:W0:Y:S01]  /*3520*/  SHFL.BFLY PT, R11, R10, 0x1, 0x1f ;  /* 0x0c201f000a0b7f89 */ /* 0x000e2200000e0000 */
[----:B------:R-:W-:Y:S02]  /*3530*/  FMNMX.FTZ R41, R131, R48, !PT ;  /* 0x0000003083297209 */ /* 0x000fe40007810000 */
[----:B------:R-:W-:-:S02]  /*3540*/  FSEL R30, R30, -INF , P1 ;  /* 0xff8000001e1e7808 */ /* 0x000fc40000800000 */
[----:B------:R-:W-:Y:S02]  /*3550*/  FMNMX.FTZ R48, R134, R41, !PT ;  /* 0x0000002986307209 */ /* 0x000fe40007810000 */
[----:B------:R-:W-:Y:S02]  /*3560*/  ISETP.NE.AND P0, PT, R8, RZ, PT ;  /* 0x000000ff0800720c */ /* 0x000fe40003f05270 */
[----:B------:R-:W-:-:S04]  /*3570*/  FMNMX.FTZ R53, R135, R48, !PT ;  /* 0x0000003087357209 */ /* 0x000fc80007810000 */
[----:B------:R-:W-:-:S04]  /*3580*/  FMNMX.FTZ R48, R106, R53, !PT ;  /* 0x000000356a307209 */ /* 0x000fc80007810000 */
[----:B------:R-:W-:-:S04]  /*3590*/  FMNMX.FTZ R53, R107, R48, !PT ;  /* 0x000000306b357209 */ /* 0x000fc80007810000 */
[----:B------:R-:W-:Y:S02]  /*35a0*/  FMNMX.FTZ R48, R110, R53, !PT ;  /* 0x000000356e307209 */ /* 0x000fe40007810000 */
[----:B0-----:R-:W-:Y:S01]  /*35b0*/  FMNMX.FTZ R4, R10, R11, !PT ;  /* 0x0000000b0a047209 */ /* 0x001fe20007810000 */
        /* <DEDUP_REMOVED lines=18> */
[----:B------:R-:W-:Y:S01]  /*36e0*/  FSEL R65, R38, -INF , P5 ;  /* 0xff80000026417808 */ /* 0x000fe20002800000 */
[----:B------:R-:W-:-:S01]  /*36f0*/  FFMA.FTZ R45, R109, UR38, -R82 ;  /* 0x000000266d2d7c23 */ /* 0x000fc20008010852 */
[----:B------:R-:W-:Y:S01]  /*3700*/  FMNMX.FTZ R89, R91, R84, !PT ;  /* 0x000000545b597209 */ /* 0x000fe20007810000 */
[----:B------:R-:W-:-:S01]  /*3710*/  FFMA.FTZ R6, R136, UR38, -R82 ;  /* 0x0000002688067c23 */ /* 0x000fc20008010852 */
[----:B------:R-:W-:Y:S01]  /*3720*/  MUFU.EX2 R33, R105 ;  /* 0x0000006900217308 */ /* 0x000fe20000000800 */
        /* <DEDUP_REMOVED lines=9> */
[----:B0-----:R-:W-:Y:S01]  /*37c0*/  FMNMX.FTZ R88, R98, R89, !PT ;  /* 0x0000005962587209 */ /* 0x001fe20007810000 */
        /* <DEDUP_REMOVED lines=9> */
[----:B------:R0:W-:Y:S01]  /*3860*/  MUFU.EX2 R89, R96 ;  /* 0x0000006000597308 */ /* 0x0001e20000000800 */
        /* <DEDUP_REMOVED lines=8> */
[----:B0-----:R-:W-:Y:S01]  /*38f0*/  FSEL R96, R39, -INF , P6 ;  /* 0xff80000027607808 */ /* 0x001fe20003000000 */
[--C-:B------:R-:W-:Y:S01]  /*3900*/  FFMA.FTZ R39, R73, UR38, -R82.reuse ;  /* 0x0000002649277c23 */ /* 0x100fe20008010852 */
[----:B------:R-:W-:Y:S01]  /*3910*/  FMNMX.FTZ R97, R59, R92, !PT ;  /* 0x0000005c3b617209 */ /* 0x000fe20007810000 */
[--C-:B------:R-:W-:Y:S01]  /*3920*/  FFMA.FTZ R73, R75, UR38, -R82.reuse ;  /* 0x000000264b497c23 */ /* 0x100fe20008010852 */
[----:B------:R-:W-:-:S01]  /*3930*/  FFMA.FTZ R75, R77, UR38, -R82 ;  /* 0x000000264d4b7c23 */ /* 0x000fc20008010852 */
[--C-:B------:R-:W-:Y:S01]  /*3940*/  FFMA.FTZ R36, R112, UR38, -R82.reuse ;  /* 0x0000002670247c23 */ /* 0x100fe20008010852 */
[----:B------:R-:W-:Y:S01]  /*3950*/  FMNMX.FTZ R92, R62, R97, !PT ;  /* 0x000000613e5c7209 */ /* 0x000fe20007810000 */
[--C-:B------:R-:W-:Y:S01]  /*3960*/  FFMA.FTZ R113, R113, UR38, -R82.reuse ;  /* 0x0000002671717c23 */ /* 0x100fe20008010852 */
        /* <DEDUP_REMOVED lines=19> */
[----:B------:R-:W-:Y:S03]  /*3aa0*/  MUFU.EX2 R6, R6 ;  /* 0x0000000600067308 */ /* 0x000fe60000000800 */
[----:B------:R-:W-:-:S04]  /*3ab0*/  FMNMX.FTZ R92, R42, R101, !PT ;  /* 0x000000652a5c7209 */ /* 0x000fc80007810000 */
[----:B------:R-:W-:Y:S01]  /*3ac0*/  FMNMX.FTZ R101, R43, R92, !PT ;  /* 0x0000005c2b657209 */ /* 0x000fe20007810000 */
[----:B------:R-:W-:Y:S03]  /*3ad0*/  MUFU.EX2 R9, R9 ;  /* 0x0000000900097308 */ /* 0x000fe60000000800 */
[----:B------:R-:W-:-:S04]  /*3ae0*/  FMNMX.FTZ R92, R46, R101, !PT ;  /* 0x000000652e5c7209 */ /* 0x000fc80007810000 */
[----:B------:R-:W-:Y:S01]  /*3af0*/  FMNMX.FTZ R101, R47, R92, !PT ;  /* 0x0000005c2f657209 */ /* 0x000fe20007810000 */
[----:B------:R-:W-:Y:S03]  /*3b00*/  MUFU.EX2 R8, R8 ;  /* 0x0000000800087308 */ /* 0x000fe60000000800 */
[----:B------:R-:W-:-:S04]  /*3b10*/  FMNMX.FTZ R92, R50, R101, !PT ;  /* 0x00000065325c7209 */ /* 0x000fc80007810000 */
[----:B------:R-:W-:Y:S01]  /*3b20*/  FMNMX.FTZ R101, R51, R92, !PT ;  /* 0x0000005c33657209 */ /* 0x000fe20007810000 */
[----:B------:R-:W-:-:S01]  /*3b30*/  FFMA.FTZ R92, R72, UR38, -R82 ;  /* 0x00000026485c7c23 */ /* 0x000fc20008010852 */
[----:B------:R-:W0:Y:S02]  /*3b40*/  MUFU.EX2 R13, R13 ;  /* 0x0000000d000d7308 */ /* 0x000e240000000800 */
[----:B------:R-:W-:-:S04]  /*3b50*/  FMNMX.FTZ R72, R54, R101, !PT ;  /* 0x0000006536487209 */ /* 0x000fc80007810000 */
[----:B------:R-:W-:Y:S02]  /*3b60*/  FMNMX.FTZ R105, R55, R72, !PT ;  /* 0x0000004837697209 */ /* 0x000fe40007810000 */
[----:B------:R1:W-:Y:S02]  /*3b70*/  MUFU.EX2 R101, R92 ;  /* 0x0000005c00657308 */ /* 0x0003e40000000800 */
[----:B------:R-:W-:-:S04]  /*3b80*/  FMNMX.FTZ R72, R26, R105, !PT ;  /* 0x000000691a487209 */ /* 0x000fc80007810000 */
[----:B------:R-:W-:Y:S02]  /*3b90*/  FMNMX.FTZ R105, R27, R72, !PT ;  /* 0x000000481b697209 */ /* 0x000fe40007810000 */
[----:B------:R-:W-:Y:S01]  /*3ba0*/  FSEL R72, R31, -INF , P2 ;  /* 0xff8000001f487808 */ /* 0x000fe20001000000 */
[----:B------:R-:W-:Y:S01]  /*3bb0*/  FFMA.FTZ R31, R69, UR38, -R82 ;  /* 0x00000026451f7c23 */ /* 0x000fe20008010852 */
[----:B------:R-:W-:Y:S01]  /*3bc0*/  FMNMX.FTZ R105, R30, R105, !PT ;  /* 0x000000691e697209 */ /* 0x000fe20007810000 */
[----:B------:R-:W-:Y:S01]  /*3bd0*/  MUFU.EX2 R10, R10 ;  /* 0x0000000a000a7308 */ /* 0x000fe20000000800 */
[----:B------:R-:W-:Y:S02]  /*3be0*/  FSEL R69, R34, -INF , P3 ;  /* 0xff80000022457808 */ /* 0x000fe40001800000 */
[----:B------:R-:W-:Y:S02]  /*3bf0*/  FMNMX.FTZ R34, R72, R105, !PT ;  /* 0x0000006948227209 */ /* 0x000fe40007810000 */
[----:B-1----:R-:W-:-:S02]  /*3c00*/  FSEL R92, R35, -INF , P4 ;  /* 0xff800000235c7808 */ /* 0x002fc40002000000 */
[----:B------:R-:W-:Y:S01]  /*3c10*/  FMNMX.FTZ R35, R69, R34, !PT ;  /* 0x0000002245237209 */ /* 0x000fe20007810000 */
[----:B------:R-:W-:Y:S01]  /*3c20*/  MUFU.EX2 R11, R11 ;  /* 0x0000000b000b7308 */ /* 0x000fe20000000800 */
[----:B--2---:R-:W-:Y:S02]  /*3c30*/  LOP3.LUT P2, RZ, R152, 0x7f, RZ, 0xc0, !PT ;  /* 0x0000007f98ff7812 */ /* 0x004fe4000784c0ff */
[----:B------:R-:W-:Y:S01]  /*3c40*/  FMNMX.FTZ R38, R92, R35, !PT ;  /* 0x000000235c267209 */ /* 0x000fe20007810000 */
[----:B------:R-:W-:-:S01]  /*3c50*/  FFMA.FTZ R35, R7, UR38, -R82 ;  /* 0x0000002607237c23 */ /* 0x000fc20008010852 */
[----:B0-----:R-:W-:Y:S02]  /*3c60*/  F2FP.SATFINITE.E4M3.F32.PACK_AB_MERGE_C R200, R13, R8, RZ ;  /* 0x000000080dc8723e */ /* 0x001fe400048070ff */
[----:B------:R-:W-:Y:S01]  /*3c70*/  FMNMX.FTZ R7, R65, R38, !PT ;  /* 0x0000002641077209 */ /* 0x000fe20007810000 */
[--C-:B------:R-:W-:Y:S01]  /*3c80*/  FFMA.FTZ R38, R44, UR38, -R82.reuse ;  /* 0x000000262c267c23 */ /* 0x100fe20008010852 */
[----:B------:R-:W-:-:S01]  /*3c90*/  FFMA.FTZ R44, R74, UR38, -R82 ;  /* 0x000000264a2c7c23 */ /* 0x000fc20008010852 */
[--C-:B------:R-:W-:Y:S01]  /*3ca0*/  FFMA.FTZ R74, R76, UR38, -R82.reuse ;  /* 0x000000264c4a7c23 */ /* 0x100fe20008010852 */
[----:B------:R-:W-:Y:S01]  /*3cb0*/  FMNMX.FTZ R7, R96, R7, !PT ;  /* 0x0000000760077209 */ /* 0x000fe20007810000 */
[--C-:B------:R-:W-:Y:S01]  /*3cc0*/  FFMA.FTZ R76, R80, UR38, -R82.reuse ;  /* 0x00000026504c7c23 */ /* 0x100fe20008010852 */
[----:B------:R-:W-:-:S01]  /*3cd0*/  FFMA.FTZ R80, R85, UR38, -R82 ;  /* 0x0000002655507c23 */ /* 0x000fc20008010852 */
[--C-:B------:R-:W-:Y:S01]  /*3ce0*/  FFMA.FTZ R85, R155, UR38, -R82.reuse ;  /* 0x000000269b557c23 */ /* 0x100fe20008010852 */
[----:B------:R-:W-:-:S01]  /*3cf0*/  FFMA.FTZ R82, R81, UR38, -R82 ;  /* 0x0000002651527c23 */ /* 0x000fc20008010852 */
[----:B------:R-:W0:Y:S01]  /*3d00*/  SHFL.BFLY PT, R100, R7, 0x2, 0x1f ;  /* 0x0c401f0007647f89 */ /* 0x000e2200000e0000 */
[----:B------:R-:W-:Y:S01]  /*3d10*/  MUFU.EX2 R34, R104 ;  /* 0x0000006800227308 */ /* 0x000fe20000000800 */
[----:B------:R-:W-:Y:S01]  /*3d20*/  @!P2 VIADD R5, R5, 0x2e840 ;  /* 0x0002e8400505a836 */ /* 0x000fe20000000000 */
[----:B------:R-:W-:-:S06]  /*3d30*/  F2FP.SATFINITE.E4M3.F32.PACK_AB_MERGE_C R200, R9, R6, R200 ;  /* 0x0000000609c8723e */ /* 0x000fcc00048070c8 */
[----:B------:R-:W-:Y:S08]  /*3d40*/  MUFU.EX2 R14, R14 ;  /* 0x0000000e000e7308 */ /* 0x000ff00000000800 */
[----:B------:R-:W1:Y:S01]  /*3d50*/  MUFU.EX2 R21, R21 ;  /* 0x0000001500157308 */ /* 0x000e620000000800 */
[----:B0-----:R-:W-:-:S07]  /*3d60*/  FMNMX.FTZ R100, R7, R100, !PT ;  /* 0x0000006407647209 */ /* 0x001fce0007810000 */
[----:B------:R0:W-:Y:S01]  /*3d70*/  MUFU.EX2 R41, R113 ;  /* 0x0000007100297308 */ /* 0x0001e20000000800 */
[----:B------:R-:W2:Y:S07]  /*3d80*/  SHFL.BFLY PT, R7, R100, 0x1, 0x1f ;  /* 0x0c201f0064077f89 */ /* 0x000eae00000e0000 */
[----:B------:R-:W-:Y:S01]  /*3d90*/  MUFU.EX2 R12, R12 ;  /* 0x0000000c000c7308 */ /* 0x000fe20000000800 */
[----:B-1----:R-:W-:-:S04]  /*3da0*/  F2FP.SATFINITE.E4M3.F32.PACK_AB_MERGE_C R202, R21, R14, RZ ;  /* 0x0000000e15ca723e */ /* 0x002fc800048070ff */
[----:B------:R-:W-:-:S03]  /*3db0*/  F2FP.SATFINITE.E4M3.F32.PACK_AB_MERGE_C R202, R11, R10, R202 ;  /* 0x0000000a0bca723e */ /* 0x000fc600048070ca */
[----:B------:R-:W-:Y:S08]  /*3dc0*/  MUFU.EX2 R15, R15 ;  /* 0x0000000f000f7308 */ /* 0x000ff00000000800 */
[----:B------:R-:W-:Y:S01]  /*3dd0*/  MUFU.EX2 R24, R24 ;  /* 0x0000001800187308 */ /* 0x000fe20000000800 */
[----:B--2---:R-:W-:Y:S01]  /*3de0*/  FMNMX.FTZ R7, R100, R7, !PT ;  /* 0x0000000764077209 */ /* 0x004fe20007810000 */
[----:B------:R-:W-:-:S03]  /*3df0*/  IMAD.U32 R100, RZ, RZ, UR38 ;  /* 0x00000026ff647e24 */ /* 0x000fc6000f8e00ff */
[C---:B------:R-:W-:Y:S01]  /*3e00*/  FSETP.NEU.FTZ.AND P1, PT, R7.reuse, -INF , PT ;  /* 0xff8000000700780b */ /* 0x040fe20003f3d000 */
[----:B------:R-:W-:-:S02]  /*3e10*/  FFMA.FTZ R109, R7, R100, -8 ;  /* 0xc1000000076d7423 */ /* 0x000fc40000010064 */
[----:B------:R-:W-:Y:S03]  /*3e20*/  MUFU.EX2 R29, R29 ;  /* 0x0000001d001d7308 */ /* 0x000fe60000000800 */
[----:B------:R-:W-:Y:S02]  /*3e30*/  FSEL R109, R109, RZ, P1 ;  /* 0x000000ff6d6d7208 */ /* 0x000fe40000800000 */
[----:B------:R-:W-:-:S03]  /*3e40*/  PLOP3.LUT P1, PT, PT, PT, UP0, 0x80, 0x0 ;  /* 0x000000000000781c */ /* 0x000fc60003f2f008 */
        /* <DEDUP_REMOVED lines=17> */
[----:B------:R-:W-:-:S01]  /*3f60*/  FADD.FTZ R103, R6, R9 ;  /* 0x0000000906677221 */ /* 0x000fc20000010000 */
[--C-:B------:R-:W-:Y:S01]  /*3f70*/  FFMA.FTZ R125, R151, UR38, -R109.reuse ;  /* 0x00000026977d7c23 */ /* 0x100fe2000801086d */
[----:B------:R-:W-:-:S01]  /*3f80*/  FFMA.FTZ R108, R122, UR38, -R109 ;  /* 0x000000267a6c7c23 */ /* 0x000fc2000801086d */
[----:B------:R-:W-:Y:S01]  /*3f90*/  FFMA.FTZ R116, R130, UR38, -R109 ;  /* 0x0000002682747c23 */ /* 0x000fe2000801086d */
[----:B------:R-:W-:-:S01]  /*3fa0*/  FADD.FTZ R128, R8, R103 ;  /* 0x0000006708807221 */ /* 0x000fc20000010000 */
[--C-:B------:R-:W-:Y:S01]  /*3fb0*/  FFMA.FTZ R122, R126, UR38, -R109.reuse ;  /* 0x000000267e7a7c23 */ /* 0x100fe2000801086d */
[----:B------:R-:W-:-:S01]  /*3fc0*/  FFMA.FTZ R126, R110, UR38, -R109 ;  /* 0x000000266e7e7c23 */ /* 0x000fc2000801086d */
[----:B------:R-:W2:Y:S01]  /*3fd0*/  MUFU.EX2 R112, R112 ;  /* 0x0000007000707308 */ /* 0x000ea20000000800 */
[----:B------:R-:W-:-:S01]  /*3fe0*/  FFMA.FTZ R110, R114, UR38, -R109 ;  /* 0x00000026726e7c23 */ /* 0x000fc2000801086d */
[----:B------:R-:W-:Y:S01]  /*3ff0*/  FFMA.FTZ R114, R118, UR38, -R109 ;  /* 0x0000002676727c23 */ /* 0x000fe2000801086d */
[----:B------:R-:W-:-:S01]  /*4000*/  FADD.FTZ R103, R13, R128 ;  /* 0x000000800d677221 */ /* 0x000fc20000010000 */
[--C-:B------:R-:W-:Y:S01]  /*4010*/  FFMA.FTZ R118, R94, UR38, -R109.reuse ;  /* 0x000000265e767c23 */ /* 0x100fe2000801086d */
[----:B0-----:R-:W-:-:S01]  /*4020*/  FFMA.FTZ R113, R123, UR38, -R109 ;  /* 0x000000267b717c23 */ /* 0x001fc2000801086d */
[--C-:B------:R-:W-:Y:S01]  /*4030*/  FFMA.FTZ R94, R98, UR38, -R109.reuse ;  /* 0x00000026625e7c23 */ /* 0x100fe2000801086d */
[----:B------:R-:W-:-:S01]  /*4040*/  FFMA.FTZ R98, R102, UR38, -R109 ;  /* 0x0000002666627c23 */ /* 0x000fc2000801086d */
[----:B------:R-:W0:Y:S01]  /*4050*/  MUFU.EX2 R117, R117 ;  /* 0x0000007500757308 */ /* 0x000e220000000800 */
[----:B-1----:R-:W-:-:S01]  /*4060*/  FADD.FTZ R131, R81, R100 ;  /* 0x0000006451837221 */ /* 0x002fc20000010000 */
[----:B------:R-:W-:Y:S01]  /*4070*/  FFMA.FTZ R102, R58, UR38, -R109 ;  /* 0x000000263a667c23 */ /* 0x000fe2000801086d */
[----:B------:R-:W-:-:S01]  /*4080*/  FADD.FTZ R128, R10, R103 ;  /* 0x000000670a807221 */ /* 0x000fc20000010000 */
[----:B------:R-:W-:Y:S01]  /*4090*/  @!P2 PRMT R58, RZ, 0x654, R5 ;  /* 0x00000654ff3aa816 */ /* 0x000fe20000000005 */
[----:B------:R-:W-:-:S01]  /*40a0*/  FFMA.FTZ R123, R127, UR38, -R109 ;  /* 0x000000267f7b7c23 */ /* 0x000fc2000801086d */
[----:B------:R-:W-:Y:S01]  /*40b0*/  FFMA.FTZ R124, R134, UR38, -R109 ;  /* 0x00000026867c7c23 */ /* 0x000fe2000801086d */
[----:B------:R-:W-:-:S01]  /*40c0*/  FADD.FTZ R103, R11, R128 ;  /* 0x000000800b677221 */ /* 0x000fc20000010000 */
[----:B------:R-:W1:Y:S01]  /*40d0*/  MUFU.EX2 R104, R104 ;  /* 0x0000006800687308 */ /* 0x000e620000000800 */
[----:B--2---:R-:W-:-:S01]  /*40e0*/  FADD.FTZ R130, R112, R131 ;  /* 0x0000008370827221 */ /* 0x004fc20000010000 */
[----:B------:R2:W-:Y:S01]  /*40f0*/  @!P2 SYNCS.ARRIVE.TRANS64.RED.A1T0 RZ, [R58+URZ], RZ ;  /* 0x000000ff3affa9a7 */ /* 0x0005e2000810043f */
[----:B------:R-:W-:-:S01]  /*4100*/  FFMA.FTZ R127, R135, UR38, -R109 ;  /* 0x00000026877f7c23 */ /* 0x000fc2000801086d */
[--C-:B------:R-:W-:Y:S01]  /*4110*/  FFMA.FTZ R106, R106, UR38, -R109.reuse ;  /* 0x000000266a6a7c23 */ /* 0x100fe2000801086d */
[----:B------:R-:W-:-:S01]  /*4120*/  FFMA.FTZ R107, R107, UR38, -R109 ;  /* 0x000000266b6b7c23 */ /* 0x000fc2000801086d */
[--C-:B------:R-:W-:Y:S01]  /*4130*/  FFMA.FTZ R63, R63, UR38, -R109.reuse ;  /* 0x000000263f3f7c23 */ /* 0x100fe2000801086d */
[----:B------:R-:W-:-:S01]  /*4140*/  FFMA.FTZ R66, R66, UR38, -R109 ;  /* 0x0000002642427c23 */ /* 0x000fc2000801086d */
[----:B------:R-:W3:Y:S01]  /*4150*/  MUFU.EX2 R105, R105 ;  /* 0x0000006900697308 */ /* 0x000ee20000000800 */
[----:B0-----:R-:W-:-:S01]  /*4160*/  FADD.FTZ R131, R117, R130 ;  /* 0x0000008275837221 */ /* 0x001fc20000010000 */
[--C-:B--2---:R-:W-:Y:S01]  /*4170*/  FFMA.FTZ R58, R59, UR38, -R109.reuse ;  /* 0x000000263b3a7c23 */ /* 0x104fe2000801086d */
[----:B------:R-:W-:-:S01]  /*4180*/  FFMA.FTZ R59, R62, UR38, -R109 ;  /* 0x000000263e3b7c23 */ /* 0x000fc2000801086d */
[----:B------:R-:W-:Y:S01]  /*4190*/  FADD.FTZ R62, R14, R103 ;  /* 0x000000670e3e7221 */ /* 0x000fe20000010000 */
[----:B------:R-:W-:-:S01]  /*41a0*/  FFMA.FTZ R67, R67, UR38, -R109 ;  /* 0x0000002643437c23 */ /* 0x000fc2000801086d */
[--C-:B------:R-:W-:Y:S01]  /*41b0*/  FFMA.FTZ R90, R90, UR38, -R109.reuse ;  /* 0x000000265a5a7c23 */ /* 0x100fe2000801086d */
[----:B------:R-:W-:-:S01]  /*41c0*/  FFMA.FTZ R91, R91, UR38, -R109 ;  /* 0x000000265b5b7c23 */ /* 0x000fc2000801086d */
[----:B------:R-:W-:Y:S01]  /*41d0*/  MUFU.EX2 R120, R120 ;  /* 0x0000007800787308 */ /* 0x000fe20000000800 */
[----:B-1----:R-:W-:-:S01]  /*41e0*/  FADD.FTZ R130, R104, R131 ;  /* 0x0000008368827221 */ /* 0x002fc20000010000 */
[----:B------:R-:W-:Y:S01]  /*41f0*/  FADD.FTZ R103, R21, R62 ;  /* 0x0000003e15677221 */ /* 0x000fe20000010000 */
[----:B------:R-:W-:-:S01]  /*4200*/  FFMA.FTZ R70, R70, UR38, -R109 ;  /* 0x0000002646467c23 */ /* 0x000fc2000801086d */
[--C-:B------:R-:W-:Y:S01]  /*4210*/  FFMA.FTZ R71, R71, UR38, -R109.reuse ;  /* 0x0000002647477c23 */ /* 0x100fe2000801086d */
[----:B------:R-:W-:-:S01]  /*4220*/  FFMA.FTZ R46, R46, UR38, -R109 ;  /* 0x000000262e2e7c23 */ /* 0x000fc2000801086d */
[----:B------:R-:W-:Y:S01]  /*4230*/  FADD.FTZ R62, R12, R103 ;  /* 0x000000670c3e7221 */ /* 0x000fe20000010000 */
[----:B------:R-:W-:-:S01]  /*4240*/  FFMA.FTZ R47, R47, UR38, -R109 ;  /* 0x000000262f2f7c23 */ /* 0x000fc2000801086d */
[----:B------:R-:W0:Y:S01]  /*4250*/  MUFU.EX2 R125, R125 ;  /* 0x0000007d007d7308 */ /* 0x000e220000000800 */
[----:B---3--:R-:W-:-:S01]  /*4260*/  FADD.FTZ R131, R105, R130 ;  /* 0x0000008269837221 */ /* 0x008fc20000010000 */
[----:B------:R-:W-:Y:S01]  /*4270*/  FADD.FTZ R103, R15, R62 ;  /* 0x0000003e0f677221 */ /* 0x000fe20000010000 */
        /* <DEDUP_REMOVED lines=11> */
[----:B------:R-:W-:Y:S01]  /*4330*/  FFMA.FTZ R96, R96, UR38, -R109 ;  /* 0x0000002660607c23 */ /* 0x000fe2000801086d */
[----:B------:R-:W-:Y:S01]  /*4340*/  F2FP.SATFINITE.E4M3.F32.PACK_AB_MERGE_C R204, R29, R24, RZ ;  /* 0x000000181dcc723e */ /* 0x000fe200048070ff */
[----:B------:R-:W2:Y:S01]  /*4350*/  MUFU.EX2 R113, R113 ;  /* 0x0000007100717308 */ /* 0x000ea20000000800 */
[----:B------:R-:W-:-:S02]  /*4360*/  F2FP.SATFINITE.E4M3.F32.PACK_AB_MERGE_C R201, R117, R112, RZ ;  /* 0x0000007075c9723e */ /* 0x000fc400048070ff */
[----:B------:R-:W-:Y:S02]  /*4370*/  F2FP.SATFINITE.E4M3.F32.PACK_AB_MERGE_C R204, R15, R12, R204 ;  /* 0x0000000c0fcc723e */ /* 0x000fe400048070cc */
[----:B0-----:R-:W-:Y:S02]  /*4380*/  F2FP.SATFINITE.E4M3.F32.PACK_AB_MERGE_C R203, R125, R120, RZ ;  /* 0x000000787dcb723e */ /* 0x001fe400048070ff */
[----:B------:R-:W-:Y:S01]  /*4390*/  F2FP.SATFINITE.E4M3.F32.PACK_AB_MERGE_C R201, R100, R81, R201 ;  /* 0x0000005164c9723e */ /* 0x000fe200048070c9 */
[----:B------:R-:W0:Y:S01]  /*43a0*/  MUFU.EX2 R122, R122 ;  /* 0x0000007a007a7308 */ /* 0x000e220000000800 */
[----:B------:R-:W-:Y:S01]  /*43b0*/  F2FP.SATFINITE.E4M3.F32.PACK_AB_MERGE_C R203, R105, R104, R203 ;  /* 0x0000006869cb723e */ /* 0x000fe200048070cb */
[----:B------:R-:W-:-:S06]  /*43c0*/  IMAD.MOV.U32 R81, RZ, RZ, R87 ;  /* 0x000000ffff517224 */ /* 0x000fcc00078e0057 */
[----:B------:R3:W-:Y:S08]  /*43d0*/  MUFU.EX2 R5, R102 ;  /* 0x0000006600057308 */ /* 0x0007f00000000800 */
[----:B------:R-:W4:Y:S01]  /*43e0*/  MUFU.EX2 R123, R123 ;  /* 0x0000007b007b7308 */ /* 0x000f220000000800 */
[----:B---3--:R-:W-:-:S04]  /*43f0*/  FADD.FTZ R102, R120, R131 ;  /* 0x0000008378667221 */ /* 0x008fc80000010000 */
[----:B------:R-:W-:Y:S01]  /*4400*/  FADD.FTZ R131, R125, R102 ;  /* 0x000000667d837221 */ /* 0x000fe20000010000 */
[----:B------:R-:W-:-:S01]  /*4410*/  FFMA.FTZ R102, R42, UR38, -R109 ;  /* 0x000000262a667c23 */ /* 0x000fc2000801086d */
[----:B------:R-:W-:Y:S01]  /*4420*/  FADD.FTZ R42, R24, R103 ;  /* 0x00000067182a7221 */ /* 0x000fe20000010000 */
[----:B------:R-:W3:Y:S01]  /*4430*/  MUFU.EX2 R116, R116 ;  /* 0x0000007400747308 */ /* 0x000ee20000000800 */
[----:B-1----:R-:W-:-:S01]  /*4440*/  FADD.FTZ R128, R108, R131 ;  /* 0x000000836c807221 */ /* 0x002fc20000010000 */
[----:B------:R-:W-:Y:S01]  /*4450*/  FFMA.FTZ R103, R43, UR38, -R109 ;  /* 0x000000262b677c23 */ /* 0x000fe2000801086d */
[----:B------:R-:W-:-:S01]  /*4460*/  FADD.FTZ R43, R29, R42 ;  /* 0x0000002a1d2b7221 */ /* 0x000fc20000010000 */
[----:B------:R-:W-:Y:S02]  /*4470*/  IMAD.MOV.U32 R24, RZ, RZ, R87 ;  /* 0x000000ffff187224 */ /* 0x000fe400078e0057 */
[----:B--2---:R-:W-:-:S02]  /*4480*/  FADD.FTZ R131, R113, R128 ;  /* 0x0000008071837221 */ /* 0x004fc40000010000 */
[----:B------:R-:W-:Y:S02]  /*4490*/  MUFU.EX2 R25, R25 ;  /* 0x0000001900197308 */ /* 0x000fe40000000800 */
[----:B0-----:R-:W-:-:S01]  /*44a0*/  FADD.FTZ R128, R122, R131 ;  /* 0x000000837a807221 */ /* 0x001fc20000010000 */
[----:B----4-:R-:W-:-:S03]  /*44b0*/  F2FP.SATFINITE.E4M3.F32.PACK_AB_MERGE_C R205, R123, R122, RZ ;  /* 0x0000007a7bcd723e */ /* 0x010fc600048070ff */
[----:B------:R-:W-:Y:S01]  /*44c0*/  FADD.FTZ R131, R123, R128 ;  /* 0x000000807b837221 */ /* 0x000fe20000010000 */
[----:B------:R-:W-:-:S01]  /*44d0*/  FADD.FTZ R128, R20, R43 ;  /* 0x0000002b14807221 */ /* 0x000fc20000010000 */
[----:B------:R-:W-:Y:S01]  /*44e0*/  F2FP.SATFINITE.E4M3.F32.PACK_AB_MERGE_C R205, R113, R108, R205 ;  /* 0x0000006c71cd723e */ /* 0x000fe200048070cd */
[----:B------:R-:W0:Y:S01]  /*44f0*/  MUFU.EX2 R121, R121 ;  /* 0x0000007900797308 */ /* 0x000e220000000800 */
[----:B---3--:R-:W-:-:S07]  /*4500*/  FADD.FTZ R130, R116, R131 ;  /* 0x0000008374827221 */ /* 0x008fce0000010000 */
[----:B------:R-:W-:Y:S08]  /*4510*/  MUFU.EX2 R32, R32 ;  /* 0x0000002000207308 */ /* 0x000ff00000000800 */
[----:B------:R-:W-:Y:S01]  /*4520*/  MUFU.EX2 R124, R124 ;  /* 0x0000007c007c7308 */ /* 0x000fe20000000800 */
[----:B0-----:R-:W-:-:S07]  /*4530*/  FADD.FTZ R131, R121, R130 ;  /* 0x0000008279837221 */ /* 0x001fce0000010000 */
[----:B------:R-:W0:Y:S08]  /*4540*/  MUFU.EX2 R37, R37 ;  /* 0x0000002500257308 */ /* 0x000e300000000800 */
[----:B------:R-:W1:Y:S08]  /*4550*/  MUFU.EX2 R127, R127 ;  /* 0x0000007f007f7308 */ /* 0x000e700000000800 */
[----:B------:R-:W2:Y:S01]  /*4560*/  MUFU.EX2 R28, R28 ;  /* 0x0000001c001c7308 */ /* 0x000ea20000000800 */
[----:B0-----:R-:W-:-:S04]  /*4570*/  F2FP.SATFINITE.E4M3.F32.PACK_AB_MERGE_C R206, R37, R32, RZ ;  /* 0x0000002025ce723e */ /* 0x001fc800048070ff */
[----:B------:R-:W-:-:S03]  /*4580*/  F2FP.SATFINITE.E4M3.F32.PACK_AB_MERGE_C R206, R25, R20, R206 ;  /* 0x0000001419ce723e */ /* 0x000fc600048070ce */
[----:B------:R-:W0:Y:S01]  /*4590*/  MUFU.EX2 R106, R106 ;  /* 0x0000006a006a7308 */ /* 0x000e220000000800 */
[----:B-1----:R-:W-:-:S04]  /*45a0*/  F2FP.SATFINITE.E4M3.F32.PACK_AB_MERGE_C R207, R127, R124, RZ ;  /* 0x0000007c7fcf723e */ /* 0x002fc800048070ff */
[----:B------:R-:W-:-:S03]  /*45b0*/  F2FP.SATFINITE.E4M3.F32.PACK_AB_MERGE_C R207, R121, R116, R207 ;  /* 0x0000007479cf723e */ /* 0x000fc600048070cf */
[----:B------:R1:W-:Y:S08]  /*45c0*/  MUFU.EX2 R62, R63 ;  /* 0x0000003f003e7308 */ /* 0x0003f00000000800 */
[----:B------:R-:W3:Y:S01]  /*45d0*/  MUFU.EX2 R107, R107 ;  /* 0x0000006b006b7308 */ /* 0x000ee20000000800 */
[----:B-1----:R-:W-:-:S01]  /*45e0*/  FADD.FTZ R63, R25, R128 ;  /* 0x00000080193f7221 */ /* 0x002fc20000010000 */
[----:B------:R-:W-:-:S03]  /*45f0*/  IMAD.MOV.U32 R25, RZ, RZ, R87 ;  /* 0x000000ffff197224 */ /* 0x000fc600078e0057 */
[----:B------:R-:W-:Y:S01]  /*4600*/  FADD.FTZ R128, R32, R63 ;  /* 0x0000003f20807221 */ /* 0x000fe20000010000 */
[----:B------:R-:W-:-:S01]  /*4610*/  FFMA.FTZ R63, R26, UR38, -R109 ;  /* 0x000000261a3f7c23 */ /* 0x000fc2000801086d */
[----:B------:R-:W-:Y:S01]  /*4620*/  IMAD.MOV.U32 R32, RZ, RZ, R87 ;  /* 0x000000ffff207224 */ /* 0x000fe200078e0057 */
[----:B------:R-:W-:Y:S08]  /*4630*/  MUFU.EX2 R40, R40 ;  /* 0x0000002800287308 */ /* 0x000ff00000000800 */
[----:B------:R-:W1:Y:S08]  /*4640*/  MUFU.EX2 R126, R126 ;  /* 0x0000007e007e7308 */ /* 0x000e700000000800 */
[----:B------:R4:W-:Y:S08]  /*4650*/  MUFU.EX2 R42, R66 ;  /* 0x00000042002a7308 */ /* 0x0009f00000000800 */
[----:B------:R-:W5:Y:S01]  /*4660*/  MUFU.EX2 R45, R45 ;  /* 0x0000002d002d7308 */ /* 0x000f620000000800 */
[----:B----4-:R-:W-:-:S01]  /*4670*/  FADD.FTZ R66, R124, R131 ;  /* 0x000000837c427221 */ /* 0x010fc20000010000 */
[----:B------:R-:W-:Y:S01]  /*4680*/  FADD.FTZ R131, R37, R128 ;  /* 0x0000008025837221 */ /* 0x000fe20000010000 */
[----:B------:R-:W-:-:S02]  /*4690*/  IMAD.MOV.U32 R37, RZ, RZ, R87 ;  /* 0x000000ffff257224 */ /* 0x000fc400078e0057 */
[----:B------:R-:W-:Y:S01]  /*46a0*/  FADD.FTZ R133, R127, R66 ;  /* 0x000000427f857221 */ /* 0x000fe20000010000 */
[----:B--2---:R-:W-:-:S02]  /*46b0*/  FADD.FTZ R26, R28, R131 ;  /* 0x000000831c1a7221 */ /* 0x004fc40000010000 */
[----:B------:R-:W2:Y:S01]  /*46c0*/  MUFU.EX2 R129, R129 ;  /* 0x0000008100817308 */ /* 0x000ea20000000800 */
[----:B0-----:R-:W-:-:S04]  /*46d0*/  FADD.FTZ R66, R106, R133 ;  /* 0x000000856a427221 */ /* 0x001fc80000010000 */
[----:B---3--:R-:W-:-:S03]  /*46e0*/  FADD.FTZ R131, R107, R66 ;  /* 0x000000426b837221 */ /* 0x008fc60000010000 */
[----:B------:R-:W-:Y:S01]  /*46f0*/  MUFU.EX2 R36, R36 ;  /* 0x0000002400247308 */ /* 0x000fe20000000800 */
[----:B-1----:R-:W-:-:S01]  /*4700*/  FADD.FTZ R66, R126, R131 ;  /* 0x000000837e427221 */ /* 0x002fc20000010000 */
[----:B-----5:R-:W-:-:S04]  /*4710*/  F2FP.SATFINITE.E4M3.F32.PACK_AB_MERGE_C R208, R45, R40, RZ ;  /* 0x000000282dd0723e */ /* 0x020fc800048070ff */
[----:B------:R-:W-:Y:S01]  /*4720*/  F2FP.SATFINITE.E4M3.F32.PACK_AB_MERGE_C R208, R33, R28, R208 ;  /* 0x0000001c21d0723e */ /* 0x000fe200048070d0 */
[----:B------:R-:W-:Y:S01]  /*4730*/  IMAD.MOV.U32 R28, RZ, RZ, R87 ;  /* 0x000000ffff1c7224 */ /* 0x000fe200078e0057 */
[----:B------:R-:W0:Y:S01]  /*4740*/  MUFU.EX2 R110, R110 ;  /* 0x0000006e006e7308 */ /* 0x000e220000000800 */
[----:B--2---:R-:W-:-:S01]  /*4750*/  FADD.FTZ R109, R129, R66 ;  /* 0x00000042816d7221 */ /* 0x004fc20000010000 */
[----:B------:R-:W-:-:S04]  /*4760*/  F2FP.SATFINITE.E4M3.F32.PACK_AB_MERGE_C R126, R129, R126, RZ ;  /* 0x0000007e817e723e */ /* 0x000fc800048070ff */
[----:B------:R-:W-:Y:S02]  /*4770*/  F2FP.SATFINITE.E4M3.F32.PACK_AB_MERGE_C R209, R107, R106, R126 ;  /* 0x0000006a6bd1723e */ /* 0x000fe4000480707e */
[----:B------:R1:W-:Y:S08]  /*4780*/  MUFU.EX2 R43, R67 ;  /* 0x00000043002b7308 */ /* 0x0003f00000000800 */
[----:B------:R-:W2:Y:S01]  /*4790*/  MUFU.EX2 R111, R111 ;  /* 0x0000006f006f7308 */ /* 0x000ea20000000800 */
[----:B-1----:R-:W-:-:S01]  /*47a0*/  FADD.FTZ R67, R33, R26 ;  /* 0x0000001a21437221 */ /* 0x002fc20000010000 */
[----:B0-----:R-:W-:Y:S01]  /*47b0*/  FADD.FTZ R8, R110, R109 ;  /* 0x0000006d6e087221 */ /* 0x001fe20000010000 */
[----:B------:R-:W-:-:S02]  /*47c0*/  IMAD.MOV.U32 R33, RZ, RZ, R87 ;  /* 0x000000ffff217224 */ /* 0x000fc400078e0057 */
[----:B------:R-:W-:Y:S01]  /*47d0*/  FADD.FTZ R26, R40, R67 ;  /* 0x00000043281a7221 */ /* 0x000fe20000010000 */
[----:B------:R-:W-:Y:S02]  /*47e0*/  IMAD.MOV.U32 R40, RZ, RZ, R87 ;  /* 0x000000ffff287224 */ /* 0x000fe400078e0057 */
[----:B------:R-:W0:Y:S01]  /*47f0*/  MUFU.EX2 R52, R52 ;  /* 0x0000003400347308 */ /* 0x000e220000000800 */
[----:B------:R-:W-:-:S01]  /*4800*/  FADD.FTZ R67, R45, R26 ;  /* 0x0000001a2d437221 */ /* 0x000fc20000010000 */
[----:B------:R-:W-:-:S03]  /*4810*/  IMAD.MOV.U32 R45, RZ, RZ, R87 ;  /* 0x000000ffff2d7224 */ /* 0x000fc600078e0057 */
[----:B------:R-:W-:Y:S01]  /*4820*/  FADD.FTZ R66, R36, R67 ;  /* 0x0000004324427221 */ /* 0x000fe20000010000 */
[----:B------:R-:W-:Y:S02]  /*4830*/  IMAD.MOV.U32 R67, RZ, RZ, R87 ;  /* 0x000000ffff437224 */ /* 0x000fe400078e0057 */
[----:B------:R-:W1:Y:S01]  /*4840*/  MUFU.EX2 R114, R114 ;  /* 0x0000007200727308 */ /* 0x000e620000000800 */
[----:B------:R-:W-:-:S01]  /*4850*/  FADD.FTZ R21, R41, R66 ;  /* 0x0000004229157221 */ /* 0x000fc20000010000 */
[----:B--2---:R-:W-:Y:S01]  /*4860*/  FADD.FTZ R29, R111, R8 ;  /* 0x000000086f1d7221 */ /* 0x004fe20000010000 */
[----:B------:R-:W-:-:S05]  /*4870*/  IMAD.MOV.U32 R66, RZ, RZ, R87 ;  /* 0x000000ffff427224 */ /* 0x000fca00078e0057 */
[----:B------:R-:W2:Y:S01]  /*4880*/  MUFU.EX2 R83, R83 ;  /* 0x0000005300537308 */ /* 0x000ea20000000800 */
[----:B0-----:R-:W-:-:S07]  /*4890*/  FADD.FTZ R8, R52, R21 ;  /* 0x0000001534087221 */ /* 0x001fce0000010000 */
[----:B------:R-:W0:Y:S01]  /*48a0*/  MUFU.EX2 R115, R115 ;  /* 0x0000007300737308 */ /* 0x000e220000000800 */
[----:B-1----:R-:W-:-:S07]  /*48b0*/  FADD.FTZ R14, R114, R29 ;  /* 0x0000001d720e7221 */ /* 0x002fce0000010000 */
[----:B------:R-:W1:Y:S01]  /*48c0*/  MUFU.EX2 R48, R48 ;  /* 0x0000003000307308 */ /* 0x000e620000000800 */
[----:B--2---:R-:W-:-:S01]  /*48d0*/  FADD.FTZ R21, R83, R8 ;  /* 0x0000000853157221 */ /* 0x004fc20000010000 */
[----:B------:R-:W-:Y:S01]  /*48e0*/  F2FP.SATFINITE.E4M3.F32.PACK_AB_MERGE_C R52, R83, R52, RZ ;  /* 0x000000345334723e */ /* 0x000fe200048070ff */
[----:B------:R-:W-:-:S03]  /*48f0*/  IMAD.MOV.U32 R83, RZ, RZ, R87 ;  /* 0x000000ffff537224 */ /* 0x000fc600078e0057 */
[----:B------:R-:W-:Y:S01]  /*4900*/  F2FP.SATFINITE.E4M3.F32.PACK_AB_MERGE_C R210, R41, R36, R52 ;  /* 0x0000002429d2723e */ /* 0x000fe20004807034 */
[----:B------:R-:W-:Y:S01]  /*4910*/  IMAD.MOV.U32 R52, RZ, RZ, R87 ;  /* 0x000000ffff347224 */ /* 0x000fe200078e0057 */
[----:B------:R-:W2:Y:S01]  /*4920*/  MUFU.EX2 R90, R90 ;  /* 0x0000005a005a7308 */ /* 0x000ea20000000800 */
[----:B0-----:R-:W-:-:S01]  /*4930*/  FADD.FTZ R29, R115, R14 ;  /* 0x0000000e731d7221 */ /* 0x001fc20000010000 */
[----:B------:R-:W-:Y:S01]  /*4940*/  F2FP.SATFINITE.E4M3.F32.PACK_AB_MERGE_C R114, R115, R114, RZ ;  /* 0x000000727372723e */ /* 0x000fe200048070ff */
[--C-:B------:R-:W-:Y:S02]  /*4950*/  IMAD.MOV.U32 R41, RZ, RZ, R87.reuse ;  /* 0x000000ffff297224 */ /* 0x100fe400078e0057 */
[----:B------:R-:W-:Y:S01]  /*4960*/  IMAD.MOV.U32 R36, RZ, RZ, R87 ;  /* 0x000000ffff247224 */ /* 0x000fe200078e0057 */
[----:B------:R-:W-:Y:S02]  /*4970*/  F2FP.SATFINITE.E4M3.F32.PACK_AB_MERGE_C R211, R111, R110, R114 ;  /* 0x0000006e6fd3723e */ /* 0x000fe40004807072 */
[----:B------:R-:W0:Y:S01]  /*4980*/  MUFU.EX2 R91, R91 ;  /* 0x0000005b005b7308 */ /* 0x000e220000000800 */
[----:B-1----:R-:W-:-:S04]  /*4990*/  FADD.FTZ R8, R48, R21 ;  /* 0x0000001530087221 */ /* 0x002fc80000010000 */
[----:B------:R-:W-:-:S03]  /*49a0*/  FADD.FTZ R21, R53, R8 ;  /* 0x0000000835157221 */ /* 0x000fc60000010000 */
[----:B------:R-:W1:Y:S01]  /*49b0*/  MUFU.EX2 R86, R86 ;  /* 0x0000005600567308 */ /* 0x000e620000000800 */
[----:B--2---:R-:W-:-:S07]  /*49c0*/  FADD.FTZ R14, R90, R29 ;  /* 0x0000001d5a0e7221 */ /* 0x004fce0000010000 */
[----:B------:R-:W2:Y:S01]  /*49d0*/  MUFU.EX2 R118, R118 ;  /* 0x0000007600767308 */ /* 0x000ea20000000800 */
[----:B0-----:R-:W-:-:S07]  /*49e0*/  FADD.FTZ R29, R91, R14 ;  /* 0x0000000e5b1d7221 */ /* 0x001fce0000010000 */
[----:B------:R-:W0:Y:S01]  /*49f0*/  MUFU.EX2 R93, R93 ;  /* 0x0000005d005d7308 */ /* 0x000e220000000800 */
[----:B-1----:R-:W-:-:S07]  /*4a00*/  FADD.FTZ R8, R86, R21 ;  /* 0x0000001556087221 */ /* 0x002fce0000010000 */
[----:B------:R-:W1:Y:S01]  /*4a10*/  MUFU.EX2 R119, R119 ;  /* 0x0000007700777308 */ /* 0x000e620000000800 */
[----:B--2---:R-:W-:-:S07]  /*4a20*/  FADD.FTZ R14, R118, R29 ;  /* 0x0000001d760e7221 */ /* 0x004fce0000010000 */
[----:B------:R-:W2:Y:S01]  /*4a30*/  MUFU.EX2 R84, R84 ;  /* 0x0000005400547308 */ /* 0x000ea20000000800 */
[----:B0-----:R-:W-:-:S01]  /*4a40*/  FADD.FTZ R21, R93, R8 ;  /* 0x000000085d157221 */ /* 0x001fc20000010000 */
[----:B------:R-:W-:-:S04]  /*4a50*/  F2FP.SATFINITE.E4M3.F32.PACK_AB_MERGE_C R86, R93, R86, RZ ;  /* 0x000000565d56723e */ /* 0x000fc800048070ff */
[----:B------:R-:W-:Y:S01]  /*4a60*/  F2FP.SATFINITE.E4M3.F32.PACK_AB_MERGE_C R212, R53, R48, R86 ;  /* 0x0000003035d4723e */ /* 0x000fe20004807056 */
[----:B------:R-:W-:Y:S01]  /*4a70*/  IMAD.MOV.U32 R86, RZ, RZ, R87 ;  /* 0x000000ffff567224 */ /* 0x000fe200078e0057 */
[----:B------:R-:W0:Y:S01]  /*4a80*/  MUFU.EX2 R94, R94 ;  /* 0x0000005e005e7308 */ /* 0x000e220000000800 */
[----:B-1----:R-:W-:-:S01]  /*4a90*/  FADD.FTZ R29, R119, R14 ;  /* 0x0000000e771d7221 */ /* 0x002fc20000010000 */
[----:B------:R-:W-:Y:S01]  /*4aa0*/  F2FP.SATFINITE.E4M3.F32.PACK_AB_MERGE_C R118, R119, R118, RZ ;  /* 0x000000767776723e */ /* 0x000fe200048070ff */
[--C-:B------:R-:W-:Y:S02]  /*4ab0*/  IMAD.MOV.U32 R53, RZ, RZ, R87.reuse ;  /* 0x000000ffff357224 */ /* 0x100fe400078e0057 */
[----:B------:R-:W-:Y:S01]  /*4ac0*/  IMAD.MOV.U32 R48, RZ, RZ, R87 ;  /* 0x000000ffff307224 */ /* 0x000fe200078e0057 */
[----:B------:R-:W-:Y:S02]  /*4ad0*/  F2FP.SATFINITE.E4M3.F32.PACK_AB_MERGE_C R213, R91, R90, R118 ;  /* 0x0000005a5bd5723e */ /* 0x000fe40004807076 */
[----:B------:R-:W1:Y:S01]  /*4ae0*/  MUFU.EX2 R95, R95 ;  /* 0x0000005f005f7308 */ /* 0x000e620000000800 */
[----:B--2---:R-:W-:-:S04]  /*4af0*/  FADD.FTZ R8, R84, R21 ;  /* 0x0000001554087221 */ /* 0x004fc80000010000 */
[----:B------:R-:W-:-:S03]  /*4b00*/  FADD.FTZ R21, R89, R8 ;  /* 0x0000000859157221 */ /* 0x000fc60000010000 */
[----:B------:R-:W2:Y:S01]  /*4b10*/  MUFU.EX2 R88, R88 ;  /* 0x0000005800587308 */ /* 0x000ea20000000800 */
[----:B0-----:R-:W-:-:S01]  /*4b20*/  FADD.FTZ R14, R94, R29 ;  /* 0x0000001d5e0e7221 */ /* 0x001fc20000010000 */
[----:B------:R-:W-:-:S06]  /*4b30*/  IMAD.MOV.U32 R29, RZ, RZ, R87 ;  /* 0x000000ffff1d7224 */ /* 0x000fcc00078e0057 */
[----:B------:R-:W0:Y:S01]  /*4b40*/  MUFU.EX2 R98, R98 ;  /* 0x0000006200627308 */ /* 0x000e220000000800 */
[----:B-1----:R-:W-:-:S07]  /*4b50*/  FADD.FTZ R9, R95, R14 ;  /* 0x0000000e5f097221 */ /* 0x002fce0000010000 */
[----:B------:R-:W1:Y:S01]  /*4b60*/  MUFU.EX2 R99, R99 ;  /* 0x0000006300637308 */ /* 0x000e620000000800 */
[----:B--2---:R-:W-:-:S01]  /*4b70*/  FADD.FTZ R6, R88, R21 ;  /* 0x0000001558067221 */ /* 0x004fc20000010000 */
[----:B------:R-:W-:-:S03]  /*4b80*/  F2FP.SATFINITE.E4M3.F32.PACK_AB_MERGE_C R88, R97, R88, RZ ;  /* 0x000000586158723e */ /* 0x000fc600048070ff */
[----:B------:R-:W-:Y:S01]  /*4b90*/  FADD.FTZ R97, R97, R6 ;  /* 0x0000000661617221 */ /* 0x000fe20000010000 */
[----:B------:R-:W-:Y:S01]  /*4ba0*/  F2FP.SATFINITE.E4M3.F32.PACK_AB_MERGE_C R214, R89, R84, R88 ;  /* 0x0000005459d6723e */ /* 0x000fe20004807058 */
[----:B------:R-:W-:Y:S01]  /*4bb0*/  IMAD.MOV.U32 R84, RZ, RZ, R87 ;  /* 0x000000ffff547224 */ /* 0x000fe200078e0057 */
[----:B------:R-:W2:Y:S01]  /*4bc0*/  MUFU.EX2 R56, R56 ;  /* 0x0000003800387308 */ /* 0x000ea20000000800 */
[----:B0-----:R-:W-:-:S07]  /*4bd0*/  FADD.FTZ R8, R98, R9 ;  /* 0x0000000962087221 */ /* 0x001fce0000010000 */
[----:B------:R-:W0:Y:S01]  /*4be0*/  MUFU.EX2 R57, R57 ;  /* 0x0000003900397308 */ /* 0x000e220000000800 */
[----:B-1----:R-:W-:-:S01]  /*4bf0*/  FADD.FTZ R8, R99, R8 ;  /* 0x0000000863087221 */ /* 0x002fc20000010000 */
[----:B------:R-:W-:-:S03]  /*4c00*/  F2FP.SATFINITE.E4M3.F32.PACK_AB_MERGE_C R98, R99, R98, RZ ;  /* 0x000000626362723e */ /* 0x000fc600048070ff */
[----:B------:R-:W-:Y:S01]  /*4c10*/  FADD.FTZ R9, R5, R8 ;  /* 0x0000000805097221 */ /* 0x000fe20000010000 */
[----:B------:R-:W-:Y:S02]  /*4c20*/  F2FP.SATFINITE.E4M3.F32.PACK_AB_MERGE_C R215, R95, R94, R98 ;  /* 0x0000005e5fd7723e */ /* 0x000fe40004807062 */
        /* <DEDUP_REMOVED lines=10> */
[----:B------:R-:W-:-:S03]  /*4cd0*/  F2FP.SATFINITE.E4M3.F32.PACK_AB_MERGE_C R59, R62, R59, RZ ;  /* 0x0000003b3e3b723e */ /* 0x000fc600048070ff */
[----:B------:R-:W-:Y:S01]  /*4ce0*/  FADD.FTZ R9, R62, R9 ;  /* 0x000000093e097221 */ /* 0x000fe20000010000 */
[----:B------:R-:W-:Y:S01]  /*4cf0*/  F2FP.SATFINITE.E4M3.F32.PACK_AB_MERGE_C R217, R58, R5, R59 ;  /* 0x000000053ad9723e */ /* 0x000fe2000480703b */
[----:B------:R-:W-:Y:S01]  /*4d00*/  IMAD.MOV.U32 R62, RZ, RZ, R87 ;  /* 0x000000ffff3e7224 */ /* 0x000fe200078e0057 */
[----:B------:R-:W0:Y:S01]  /*4d10*/  MUFU.EX2 R68, R68 ;  /* 0x0000004400447308 */ /* 0x000e220000000800 */
[C---:B-1----:R-:W-:Y:S01]  /*4d20*/  F2FP.SATFINITE.E4M3.F32.PACK_AB_MERGE_C R60, R61.reuse, R60, RZ ;  /* 0x0000003c3d3c723e */ /* 0x042fe200048070ff */
[----:B------:R-:W-:Y:S01]  /*4d30*/  FADD.FTZ R61, R61, R8 ;  /* 0x000000083d3d7221 */ /* 0x000fe20000010000 */
[----:B------:R-:W-:-:S01]  /*4d40*/  FADD.FTZ R8, R42, R9 ;  /* 0x000000092a087221 */ /* 0x000fc20000010000 */
[--C-:B------:R-:W-:Y:S01]  /*4d50*/  IMAD.MOV.U32 R59, RZ, RZ, R87.reuse ;  /* 0x000000ffff3b7224 */ /* 0x100fe200078e0057 */
[----:B------:R-:W-:Y:S01]  /*4d60*/  F2FP.SATFINITE.E4M3.F32.PACK_AB_MERGE_C R216, R57, R56, R60 ;  /* 0x0000003839d8723e */ /* 0x000fe2000480703c */
[----:B------:R-:W-:Y:S02]  /*4d70*/  IMAD.MOV.U32 R60, RZ, RZ, R87 ;  /* 0x000000ffff3c7224 */ /* 0x000fe400078e0057 */
[----:B------:R-:W-:-:S01]  /*4d80*/  FADD.FTZ R11, R43, R8 ;  /* 0x000000082b0b7221 */ /* 0x000fc20000010000 */
[----:B------:R-:W1:Y:S01]  /*4d90*/  MUFU.EX2 R70, R70 ;  /* 0x0000004600467308 */ /* 0x000e620000000800 */
[----:B--2---:R-:W-:-:S01]  /*4da0*/  FADD.FTZ R6, R64, R61 ;  /* 0x0000003d40067221 */ /* 0x004fc20000010000 */
[----:B------:R-:W-:-:S02]  /*4db0*/  IMAD.MOV.U32 R61, RZ, RZ, R87 ;  /* 0x000000ffff3d7224 */ /* 0x000fc400078e0057 */
[--C-:B------:R-:W-:Y:S02]  /*4dc0*/  IMAD.MOV.U32 R58, RZ, RZ, R87.reuse ;  /* 0x000000ffff3a7224 */ /* 0x100fe400078e0057 */
[----:B------:R-:W-:Y:S01]  /*4dd0*/  FADD.FTZ R9, R101, R6 ;  /* 0x0000000665097221 */ /* 0x000fe20000010000 */
[----:B------:R-:W-:Y:S01]  /*4de0*/  IMAD.MOV.U32 R57, RZ, RZ, R87 ;  /* 0x000000ffff397224 */ /* 0x000fe200078e0057 */
[----:B------:R-:W2:Y:S02]  /*4df0*/  MUFU.EX2 R31, R31 ;  /* 0x0000001f001f7308 */ /* 0x000ea40000000800 */
[----:B0-----:R-:W-:-:S01]  /*4e00*/  FADD.FTZ R8, R68, R9 ;  /* 0x0000000944087221 */ /* 0x001fc20000010000 */
[----:B------:R-:W-:-:S05]  /*4e10*/  IMAD.MOV.U32 R56, RZ, RZ, R87 ;  /* 0x000000ffff387224 */ /* 0x000fca00078e0057 */
[----:B------:R-:W0:Y:S01]  /*4e20*/  MUFU.EX2 R71, R71 ;  /* 0x0000004700477308 */ /* 0x000e220000000800 */
[----:B-1----:R-:W-:-:S07]  /*4e30*/  FADD.FTZ R10, R70, R11 ;  /* 0x0000000b460a7221 */ /* 0x002fce0000010000 */
[----:B------:R-:W1:Y:S01]  /*4e40*/  MUFU.EX2 R26, R102 ;  /* 0x00000066001a7308 */ /* 0x000e620000000800 */
[C---:B--2---:R-:W-:Y:S01]  /*4e50*/  F2FP.SATFINITE.E4M3.F32.PACK_AB_MERGE_C R68, R31.reuse, R68, RZ ;  /* 0x000000441f44723e */ /* 0x044fe200048070ff */
[----:B------:R-:W-:-:S03]  /*4e60*/  FADD.FTZ R31, R31, R8 ;  /* 0x000000081f1f7221 */ /* 0x000fc60000010000 */
[----:B------:R-:W-:Y:S01]  /*4e70*/  F2FP.SATFINITE.E4M3.F32.PACK_AB_MERGE_C R218, R101, R64, R68 ;  /* 0x0000004065da723e */ /* 0x000fe20004807044 */
[----:B------:R-:W-:-:S01]  /*4e80*/  FADD.FTZ R8, R34, R31 ;  /* 0x0000001f22087221 */ /* 0x000fc20000010000 */
[--C-:B------:R-:W-:Y:S01]  /*4e90*/  IMAD.MOV.U32 R68, RZ, RZ, R87.reuse ;  /* 0x000000ffff447224 */ /* 0x100fe200078e0057 */
[----:B------:R-:W2:Y:S01]  /*4ea0*/  MUFU.EX2 R35, R35 ;  /* 0x0000002300237308 */ /* 0x000ea20000000800 */
[C---:B0-----:R-:W-:Y:S01]  /*4eb0*/  F2FP.SATFINITE.E4M3.F32.PACK_AB_MERGE_C R70, R71.reuse, R70, RZ ;  /* 0x000000464746723e */ /* 0x041fe200048070ff */
[----:B------:R-:W-:Y:S01]  /*4ec0*/  FADD.FTZ R71, R71, R10 ;  /* 0x0000000a47477221 */ /* 0x000fe20000010000 */
[--C-:B------:R-:W-:Y:S02]  /*4ed0*/  IMAD.MOV.U32 R64, RZ, RZ, R87.reuse ;  /* 0x000000ffff407224 */ /* 0x100fe400078e0057 */
[----:B------:R-:W-:Y:S01]  /*4ee0*/  F2FP.SATFINITE.E4M3.F32.PACK_AB_MERGE_C R219, R43, R42, R70 ;  /* 0x0000002a2bdb723e */ /* 0x000fe20004807046 */
[----:B------:R-:W-:Y:S02]  /*4ef0*/  IMAD.MOV.U32 R70, RZ, RZ, R87 ;  /* 0x000000ffff467224 */ /* 0x000fe400078e0057 */
[----:B------:R-:W0:Y:S01]  /*4f00*/  MUFU.EX2 R13, R103 ;  /* 0x00000067000d7308 */ /* 0x000e220000000800 */
[----:B-1----:R-:W-:-:S01]  /*4f10*/  FADD.FTZ R10, R26, R71 ;  /* 0x000000471a0a7221 */ /* 0x002fc20000010000 */
[----:B------:R-:W-:-:S02]  /*4f20*/  IMAD.MOV.U32 R71, RZ, RZ, R87 ;  /* 0x000000ffff477224 */ /* 0x000fc400078e0057 */
[--C-:B------:R-:W-:Y:S02]  /*4f30*/  IMAD.MOV.U32 R43, RZ, RZ, R87.reuse ;  /* 0x000000ffff2b7224 */ /* 0x100fe400078e0057 */
[----:B------:R-:W-:Y:S02]  /*4f40*/  IMAD.MOV.U32 R42, RZ, RZ, R87 ;  /* 0x000000ffff2a7224 */ /* 0x000fe400078e0057 */
[----:B------:R-:W1:Y:S01]  /*4f50*/  MUFU.EX2 R38, R38 ;  /* 0x0000002600267308 */ /* 0x000e620000000800 */
[----:B--2---:R-:W-:-:S01]  /*4f60*/  FADD.FTZ R11, R35, R8 ;  /* 0x00000008230b7221 */ /* 0x004fc20000010000 */
[----:B------:R-:W-:-:S06]  /*4f70*/  IMAD.MOV.U32 R31, RZ, RZ, R87 ;  /* 0x000000ffff1f7224 */ /* 0x000fcc00078e0057 */
[----:B------:R-:W2:Y:S01]  /*4f80*/  MUFU.EX2 R46, R46 ;  /* 0x0000002e002e7308 */ /* 0x000ea20000000800 */
[----:B0-----:R-:W-:-:S07]  /*4f90*/  FADD.FTZ R15, R13, R10 ;  /* 0x0000000a0d0f7221 */ /* 0x001fce0000010000 */
[----:B------:R-:W0:Y:S01]  /*4fa0*/  MUFU.EX2 R39, R39 ;  /* 0x0000002700277308 */ /* 0x000e220000000800 */
[----:B-1----:R-:W-:-:S07]  /*4fb0*/  FADD.FTZ R8, R38, R11 ;  /* 0x0000000b26087221 */ /* 0x002fce0000010000 */
[----:B------:R-:W1:Y:S01]  /*4fc0*/  MUFU.EX2 R47, R47 ;  /* 0x0000002f002f7308 */ /* 0x000e620000000800 */
[----:B--2---:R-:W-:-:S07]  /*4fd0*/  FADD.FTZ R10, R46, R15 ;  /* 0x0000000f2e0a7221 */ /* 0x004fce0000010000 */
[----:B------:R-:W2:Y:S01]  /*4fe0*/  MUFU.EX2 R44, R44 ;  /* 0x0000002c002c7308 */ /* 0x000ea20000000800 */
[C---:B0-----:R-:W-:Y:S01]  /*4ff0*/  F2FP.SATFINITE.E4M3.F32.PACK_AB_MERGE_C R38, R39.reuse, R38, RZ ;  /* 0x000000262726723e */ /* 0x041fe200048070ff */
[----:B------:R-:W-:-:S03]  /*5000*/  FADD.FTZ R39, R39, R8 ;  /* 0x0000000827277221 */ /* 0x000fc60000010000 */
[----:B------:R-:W-:Y:S01]  /*5010*/  F2FP.SATFINITE.E4M3.F32.PACK_AB_MERGE_C R220, R35, R34, R38 ;  /* 0x0000002223dc723e */ /* 0x000fe20004807026 */
[--C-:B------:R-:W-:Y:S02]  /*5020*/  IMAD.MOV.U32 R38, RZ, RZ, R87.reuse ;  /* 0x000000ffff267224 */ /* 0x100fe400078e0057 */
[----:B------:R-:W0:Y:S01]  /*5030*/  MUFU.EX2 R50, R50 ;  /* 0x0000003200327308 */ /* 0x000e220000000800 */
[C---:B-1----:R-:W-:Y:S01]  /*5040*/  F2FP.SATFINITE.E4M3.F32.PACK_AB_MERGE_C R46, R47.reuse, R46, RZ ;  /* 0x0000002e2f2e723e */ /* 0x042fe200048070ff */
[----:B------:R-:W-:Y:S01]  /*5050*/  FADD.FTZ R47, R47, R10 ;  /* 0x0000000a2f2f7221 */ /* 0x000fe20000010000 */
[--C-:B------:R-:W-:Y:S02]  /*5060*/  IMAD.MOV.U32 R35, RZ, RZ, R87.reuse ;  /* 0x000000ffff237224 */ /* 0x100fe400078e0057 */
[----:B------:R-:W-:Y:S01]  /*5070*/  F2FP.SATFINITE.E4M3.F32.PACK_AB_MERGE_C R221, R13, R26, R46 ;  /* 0x0000001a0ddd723e */ /* 0x000fe2000480702e */
[----:B------:R-:W-:Y:S02]  /*5080*/  IMAD.MOV.U32 R46, RZ, RZ, R87 ;  /* 0x000000ffff2e7224 */ /* 0x000fe400078e0057 */
[----:B------:R-:W1:Y:S01]  /*5090*/  MUFU.EX2 R49, R49 ;  /* 0x0000003100317308 */ /* 0x000e620000000800 */
[----:B--2---:R-:W-:-:S01]  /*50a0*/  FADD.FTZ R8, R44, R39 ;  /* 0x000000272c087221 */ /* 0x004fc20000010000 */
[----:B------:R-:W-:-:S02]  /*50b0*/  IMAD.MOV.U32 R39, RZ, RZ, R87 ;  /* 0x000000ffff277224 */ /* 0x000fc400078e0057 */
[--C-:B------:R-:W-:Y:S02]  /*50c0*/  IMAD.MOV.U32 R34, RZ, RZ, R87.reuse ;  /* 0x000000ffff227224 */ /* 0x100fe400078e0057 */
[----:B------:R-:W-:Y:S02]  /*50d0*/  IMAD.MOV.U32 R26, RZ, RZ, R87 ;  /* 0x000000ffff1a7224 */ /* 0x000fe400078e0057 */
[----:B------:R-:W2:Y:S01]  /*50e0*/  MUFU.EX2 R51, R51 ;  /* 0x0000003300337308 */ /* 0x000ea20000000800 */
[----:B0-----:R-:W-:-:S01]  /*50f0*/  FADD.FTZ R10, R50, R47 ;  /* 0x0000002f320a7221 */ /* 0x001fc20000010000 */
[----:B------:R-:W-:-:S06]  /*5100*/  IMAD.MOV.U32 R47, RZ, RZ, R87 ;  /* 0x000000ffff2f7224 */ /* 0x000fcc00078e0057 */
[----:B------:R-:W0:Y:S01]  /*5110*/  MUFU.EX2 R73, R73 ;  /* 0x0000004900497308 */ /* 0x000e220000000800 */
[----:B-1----:R-:W-:-:S07]  /*5120*/  FADD.FTZ R8, R49, R8 ;  /* 0x0000000831087221 */ /* 0x002fce0000010000 */
[----:B------:R-:W1:Y:S01]  /*5130*/  MUFU.EX2 R54, R54 ;  /* 0x0000003600367308 */ /* 0x000e620000000800 */
[----:B--2---:R-:W-:-:S07]  /*5140*/  FADD.FTZ R11, R51, R10 ;  /* 0x0000000a330b7221 */ /* 0x004fce0000010000 */
[----:B------:R-:W2:Y:S01]  /*5150*/  MUFU.EX2 R74, R74 ;  /* 0x0000004a004a7308 */ /* 0x000ea20000000800 */
[----:B0-----:R-:W-:-:S07]  /*5160*/  FADD.FTZ R15, R73, R8 ;  /* 0x00000008490f7221 */ /* 0x001fce0000010000 */
[----:B------:R-:W0:Y:S01]  /*5170*/  MUFU.EX2 R55, R55 ;  /* 0x0000003700377308 */ /* 0x000e220000000800 */
[----:B-1----:R-:W-:-:S07]  /*5180*/  FADD.FTZ R8, R54, R11 ;  /* 0x0000000b36087221 */ /* 0x002fce0000010000 */
[----:B------:R-:W1:Y:S01]  /*5190*/  MUFU.EX2 R75, R75 ;  /* 0x0000004b004b7308 */ /* 0x000e620000000800 */
[C---:B--2---:R-:W-:Y:S01]  /*51a0*/  F2FP.SATFINITE.E4M3.F32.PACK_AB_MERGE_C R73, R74.reuse, R73, RZ ;  /* 0x000000494a49723e */ /* 0x044fe200048070ff */
[----:B------:R-:W-:-:S03]  /*51b0*/  FADD.FTZ R74, R74, R15 ;  /* 0x0000000f4a4a7221 */ /* 0x000fc60000010000 */
[----:B------:R-:W-:Y:S01]  /*51c0*/  F2FP.SATFINITE.E4M3.F32.PACK_AB_MERGE_C R222, R49, R44, R73 ;  /* 0x0000002c31de723e */ /* 0x000fe20004807049 */
[----:B------:R-:W-:Y:S02]  /*51d0*/  IMAD.MOV.U32 R73, RZ, RZ, R87 ;  /* 0x000000ffff497224 */ /* 0x000fe400078e0057 */
[----:B------:R-:W2:Y:S01]  /*51e0*/  MUFU.EX2 R63, R63 ;  /* 0x0000003f003f7308 */ /* 0x000ea20000000800 */
[----:B0-----:R-:W-:-:S01]  /*51f0*/  FADD.FTZ R8, R55, R8 ;  /* 0x0000000837087221 */ /* 0x001fc20000010000 */
[----:B------:R-:W-:Y:S01]  /*5200*/  F2FP.SATFINITE.E4M3.F32.PACK_AB_MERGE_C R54, R55, R54, RZ ;  /* 0x000000363736723e */ /* 0x000fe200048070ff */
[--C-:B------:R-:W-:Y:S02]  /*5210*/  IMAD.MOV.U32 R55, RZ, RZ, R87.reuse ;  /* 0x000000ffff377224 */ /* 0x100fe400078e0057 */
[--C-:B------:R-:W-:Y:S01]  /*5220*/  IMAD.MOV.U32 R49, RZ, RZ, R87.reuse ;  /* 0x000000ffff317224 */ /* 0x100fe200078e0057 */
[----:B------:R-:W-:Y:S01]  /*5230*/  F2FP.SATFINITE.E4M3.F32.PACK_AB_MERGE_C R223, R51, R50, R54 ;  /* 0x0000003233df723e */ /* 0x000fe20004807036 */
[----:B------:R-:W-:Y:S01]  /*5240*/  IMAD.MOV.U32 R54, RZ, RZ, R87 ;  /* 0x000000ffff367224 */ /* 0x000fe200078e0057 */
[----:B------:R-:W0:Y:S01]  /*5250*/  MUFU.EX2 R76, R76 ;  /* 0x0000004c004c7308 */ /* 0x000e220000000800 */
[----:B-1----:R-:W-:-:S01]  /*5260*/  FADD.FTZ R5, R75, R74 ;  /* 0x0000004a4b057221 */ /* 0x002fc20000010000 */
[----:B------:R-:W-:-:S02]  /*5270*/  IMAD.MOV.U32 R74, RZ, RZ, R87 ;  /* 0x000000ffff4a7224 */ /* 0x000fc400078e0057 */
[--C-:B------:R-:W-:Y:S02]  /*5280*/  IMAD.MOV.U32 R51, RZ, RZ, R87.reuse ;  /* 0x000000ffff337224 */ /* 0x100fe400078e0057 */
[----:B------:R-:W-:Y:S02]  /*5290*/  IMAD.MOV.U32 R50, RZ, RZ, R87 ;  /* 0x000000ffff327224 */ /* 0x000fe400078e0057 */
[----:B------:R1:W3:Y:S01]  /*52a0*/  MUFU.EX2 R6, R27 ;  /* 0x0000001b00067308 */ /* 0x0002e20000000800 */
[----:B--2---:R-:W-:-:S01]  /*52b0*/  FADD.FTZ R11, R63, R8 ;  /* 0x000000083f0b7221 */ /* 0x004fc20000010000 */
[----:B------:R-:W-:-:S06]  /*52c0*/  IMAD.MOV.U32 R44, RZ, RZ, R87 ;  /* 0x000000ffff2c7224 */ /* 0x000fcc00078e0057 */
[----:B------:R-:W2:Y:S01]  /*52d0*/  MUFU.EX2 R77, R77 ;  /* 0x0000004d004d7308 */ /* 0x000ea20000000800 */
[----:B0-----:R-:W-:-:S01]  /*52e0*/  FADD.FTZ R8, R76, R5 ;  /* 0x000000054c087221 */ /* 0x001fc20000010000 */
[----:B-1----:R-:W-:-:S06]  /*52f0*/  IMAD.MOV.U32 R27, RZ, RZ, R87 ;  /* 0x000000ffff1b7224 */ /* 0x002fcc00078e0057 */
[----:B------:R-:W0:Y:S01]  /*5300*/  MUFU.EX2 R30, R30 ;  /* 0x0000001e001e7308 */ /* 0x000e220000000800 */
[----:B---3--:R-:W-:-:S07]  /*5310*/  FADD.FTZ R11, R6, R11 ;  /* 0x0000000b060b7221 */ /* 0x008fce0000010000 */
[----:B------:R-:W1:Y:S01]  /*5320*/  MUFU.EX2 R80, R80 ;  /* 0x0000005000507308 */ /* 0x000e620000000800 */
[----:B--2---:R-:W-:-:S07]  /*5330*/  FADD.FTZ R5, R77, R8 ;  /* 0x000000084d057221 */ /* 0x004fce0000010000 */
[----:B------:R2:W3:Y:S01]  /*5340*/  MUFU.EX2 R9, R72 ;  /* 0x0000004800097308 */ /* 0x0004e20000000800 */
[----:B0-----:R-:W-:-:S07]  /*5350*/  FADD.FTZ R8, R30, R11 ;  /* 0x0000000b1e087221 */ /* 0x001fce0000010000 */
[----:B------:R-:W0:Y:S01]  /*5360*/  MUFU.EX2 R85, R85 ;  /* 0x0000005500557308 */ /* 0x000e220000000800 */
[C---:B-1----:R-:W-:Y:S01]  /*5370*/  F2FP.SATFINITE.E4M3.F32.PACK_AB_MERGE_C R77, R80.reuse, R77, RZ ;  /* 0x0000004d504d723e */ /* 0x042fe200048070ff */
[----:B------:R-:W-:Y:S01]  /*5380*/  FADD.FTZ R80, R80, R5 ;  /* 0x0000000550507221 */ /* 0x000fe20000010000 */
[----:B--2---:R-:W-:Y:S02]  /*5390*/  IMAD.MOV.U32 R72, RZ, RZ, R87 ;  /* 0x000000ffff487224 */ /* 0x004fe400078e0057 */
[----:B------:R-:W-:Y:S01]  /*53a0*/  F2FP.SATFINITE.E4M3.F32.PACK_AB_MERGE_C R224, R76, R75, R77 ;  /* 0x0000004b4ce0723e */ /* 0x000fe2000480704d */
[----:B------:R-:W-:Y:S02]  /*53b0*/  IMAD.MOV.U32 R77, RZ, RZ, R87 ;  /* 0x000000ffff4d7224 */ /* 0x000fe400078e0057 */
[----:B------:R-:W1:Y:S01]  /*53c0*/  MUFU.EX2 R69, R69 ;  /* 0x0000004500457308 */ /* 0x000e620000000800 */
[----:B---3--:R-:W-:-:S01]  /*53d0*/  FADD.FTZ R8, R9, R8 ;  /* 0x0000000809087221 */ /* 0x008fc20000010000 */
[----:B------:R-:W-:Y:S01]  /*53e0*/  F2FP.SATFINITE.E4M3.F32.PACK_AB_MERGE_C R30, R9, R30, RZ ;  /* 0x0000001e091e723e */ /* 0x000fe200048070ff */
[----:B------:R-:W-:-:S02]  /*53f0*/  IMAD.MOV.U32 R76, RZ, RZ, R87 ;  /* 0x000000ffff4c7224 */ /* 0x000fc400078e0057 */
[--C-:B------:R-:W-:Y:S01]  /*5400*/  IMAD.MOV.U32 R75, RZ, RZ, R87.reuse ;  /* 0x000000ffff4b7224 */ /* 0x100fe200078e0057 */
[----:B------:R-:W-:Y:S01]  /*5410*/  F2FP.SATFINITE.E4M3.F32.PACK_AB_MERGE_C R225, R6, R63, R30 ;  /* 0x0000003f06e1723e */ /* 0x000fe2000480701e */
[----:B------:R-:W-:Y:S01]  /*5420*/  IMAD.MOV.U32 R63, RZ, RZ, R87 ;  /* 0x000000ffff3f7224 */ /* 0x000fe200078e0057 */
[----:B------:R-:W2:Y:S01]  /*5430*/  MUFU.EX2 R78, R78 ;  /* 0x0000004e004e7308 */ /* 0x000ea20000000800 */
[----:B0-----:R-:W-:-:S01]  /*5440*/  FADD.FTZ R5, R85, R80 ;  /* 0x0000005055057221 */ /* 0x001fc20000010000 */
[--C-:B------:R-:W-:Y:S02]  /*5450*/  IMAD.MOV.U32 R80, RZ, RZ, R87.reuse ;  /* 0x000000ffff507224 */ /* 0x100fe400078e0057 */
[----:B------:R-:W-:-:S04]  /*5460*/  IMAD.MOV.U32 R30, RZ, RZ, R87 ;  /* 0x000000ffff1e7224 */ /* 0x000fc800078e0057 */
[----:B------:R-:W0:Y:S01]  /*5470*/  MUFU.EX2 R92, R92 ;  /* 0x0000005c005c7308 */ /* 0x000e220000000800 */
[----:B-1----:R-:W-:-:S07]  /*5480*/  FADD.FTZ R9, R69, R8 ;  /* 0x0000000845097221 */ /* 0x002fce0000010000 */
[----:B------:R-:W-:Y:S01]  /*5490*/  MUFU.EX2 R79, R79 ;  /* 0x0000004f004f7308 */ /* 0x000fe20000000800 */
[----:B--2---:R-:W-:-:S07]  /*54a0*/  FADD.FTZ R6, R78, R5 ;  /* 0x000000054e067221 */ /* 0x004fce0000010000 */
[----:B------:R-:W1:Y:S01]  /*54b0*/  MUFU.EX2 R82, R82 ;  /* 0x0000005200527308 */ /* 0x000e620000000800 */
[----:B0-----:R-:W-:-:S07]  /*54c0*/  FADD.FTZ R8, R92, R9 ;  /* 0x000000095c087221 */ /* 0x001fce0000010000 */
[----:B------:R-:W0:Y:S08]  /*54d0*/  MUFU.EX2 R65, R65 ;  /* 0x0000004100417308 */ /* 0x000e300000000800 */
[----:B------:R-:W2:Y:S01]  /*54e0*/  MUFU.EX2 R96, R96 ;  /* 0x0000006000607308 */ /* 0x000ea20000000800 */
[----:B-1----:R-:W-:Y:S01]  /*54f0*/  F2FP.SATFINITE.E4M3.F32.PACK_AB_MERGE_C R9, R82, R79, RZ ;  /* 0x0000004f5209723e */ /* 0x002fe200048070ff */
[----:B------:R-:W-:-:S03]  /*5500*/  FADD.FTZ R79, R79, R6 ;  /* 0x000000064f4f7221 */ /* 0x000fc60000010000 */
[----:B------:R-:W-:Y:S01]  /*5510*/  F2FP.SATFINITE.E4M3.F32.PACK_AB_MERGE_C R226, R78, R85, R9 ;  /* 0x000000554ee2723e */ /* 0x000fe20004807009 */
[----:B------:R-:W-:-:S01]  /*5520*/  FADD.FTZ R6, R82, R79 ;  /* 0x0000004f52067221 */ /* 0x000fc20000010000 */
[----:B------:R-:W-:Y:S02]  /*5530*/  IMAD.MOV.U32 R85, RZ, RZ, R87 ;  /* 0x000000ffff557224 */ /* 0x000fe400078e0057 */
[----:B0-----:R-:W-:-:S01]  /*5540*/  FADD.FTZ R5, R65, R8 ;  /* 0x0000000841057221 */ /* 0x001fc20000010000 */
[--C-:B------:R-:W-:Y:S02]  /*5550*/  IMAD.MOV.U32 R82, RZ, RZ, R87.reuse ;  /* 0x000000ffff527224 */ /* 0x100fe400078e0057 */
[--C-:B------:R-:W-:Y:S02]  /*5560*/  IMAD.MOV.U32 R79, RZ, RZ, R87.reuse ;  /* 0x000000ffff4f7224 */ /* 0x100fe400078e0057 */
[----:B------:R-:W-:Y:S01]  /*5570*/  IMAD.MOV.U32 R78, RZ, RZ, R87 ;  /* 0x000000ffff4e7224 */ /* 0x000fe200078e0057 */
[C---:B--2---:R-:W-:Y:S01]  /*5580*/  F2FP.SATFINITE.E4M3.F32.PACK_AB_MERGE_C R10, R96.reuse, R65, RZ ;  /* 0x00000041600a723e */ /* 0x044fe200048070ff */
[----:B------:R-:W-:Y:S01]  /*5590*/  FADD.FTZ R5, R96, R5 ;  /* 0x0000000560057221 */ /* 0x000fe20000010000 */
[----:B------:R-:W-:-:S02]  /*55a0*/  IMAD.MOV.U32 R65, RZ, RZ, R87 ;  /* 0x000000ffff417224 */ /* 0x000fc400078e0057 */
        /* <DEDUP_REMOVED lines=40> */
.L_x_138:
[----:B------:R-:W-:Y:S01]  /*5830*/  ISETP.NE.AND P2, PT, RZ, UR41, PT ;  /* 0x00000029ff007c0c */ /* 0x000fe2000bf45270 */
[----:B------:R-:W-:-:S04]  /*5840*/  UISETP.NE.AND UP0, UPT, UR49, 0x1, UPT ;  /* 0x000000013100788c */ /* 0x000fc8000bf05270 */
[----:B------:R-:W-:-:S04]  /*5850*/  USEL UR43, URZ, 0x1, UP0 ;  /* 0x000000013f2b7887 */ /* 0x000fc80008000000 */
[----:B------:R-:W-:-:S04]  /*5860*/  ULOP3.LUT UR43, UR51, UR43, URZ, 0x3c, !UPT ;  /* 0x0000002b332b7292 */ /* 0x000fc8000f8e3c3f */
[----:B------:R-:W-:Y:S08]  /*5870*/  @P2 BRA `(.L_x_129) ;  /* 0x0000000000442947 */ /* 0x000ff00003800000 */
[----:B------:R-:W-:Y:S05]  /*5880*/  @!P0 BRA `(.L_x_130) ;  /* 0x0000000000048947 */ /* 0x000fea0003800000 */
[----:B------:R-:W-:Y:S01]  /*5890*/  BPT.TRAP 0x1 ;  /* 0x000000040000795c */ /* 0x000fe20000300000 */
.L_x_130:
[----:B------:R-:W0:Y:S01]  /*58a0*/  S2UR UR10, SR_CgaCtaId ;  /* 0x00000000000a79c3 */ /* 0x000e220000008800 */
[----:B------:R-:W-:Y:S01]  /*58b0*/  UIADD3 UR6, UR49, 0x1, URZ ;  /* 0x0000000131067890 */ /* 0x000fe2000fffe03f */
[----:B------:R-:W-:Y:S01]  /*58c0*/  IMAD.U32 R0, RZ, RZ, UR43 ;  /* 0x0000002bff007e24 */ /* 0x000fe2000f8e00ff */
[----:B------:R-:W-:Y:S02]  /*58d0*/  UMOV UR7, 0x400 ;  /* 0x0000040000077882 */ /* 0x000fe40000000000 */
[----:B------:R-:W-:Y:S02]  /*58e0*/  UISETP.NE.AND UP0, UPT, UR6, 0x2, UPT ;  /* 0x000000020600788c */ /* 0x000fe4000bf05270 */
[----:B------:R-:W-:Y:S02]  /*58f0*/  SHF.L.U32 R0, R0, 0x1f, RZ ;  /* 0x0000001f00007819 */ /* 0x000fe400000006ff */
[----:B------:R-:W-:Y:S02]  /*5900*/  USEL UR6, UR6, URZ, UP0 ;  /* 0x0000003f06067287 */ /* 0x000fe40008000000 */
[----:B0-----:R-:W-:-:S04]  /*5910*/  ULEA UR7, UR10, UR7, 0x18 ;  /* 0x000000070a077291 */ /* 0x001fc8000f8ec03f */
[----:B------:R-:W-:-:S09]  /*5920*/  ULEA UR6, UR6, UR7, 0x3 ;  /* 0x0000000706067291 */ /* 0x000fd2000f8e183f */
[----:B------:R0:W1:Y:S01]  /*5930*/  SYNCS.PHASECHK.TRANS64.TRYWAIT P1, [UR6+0x2e830], R0 ;  /* 0x02e83000ff0075a7 */ /* 0x0000620008020146 */
[----:B------:R-:W-:Y:S05]  /*5940*/  @!P0 BRA `(.L_x_131) ;  /* 0x0000000000048947 */ /* 0x000fea0003800000 */
[----:B------:R-:W-:Y:S01]  /*5950*/  BPT.TRAP 0x1 ;  /* 0x000000040000795c */ /* 0x000fe20000300000 */
.L_x_131:
[----:B-1----:R-:W-:Y:S05]  /*5960*/  @P1 BRA `(.L_x_129) ;  /* 0x0000000000081947 */ /* 0x002fea0003800000 */
[----:B------:R-:W1:Y:S02]  /*5970*/  SYNCS.PHASECHK.TRANS64.TRYWAIT P1, [UR6+0x2e830], R0 ;  /* 0x02e83000ff0075a7 */ /* 0x000e640008020146 */
[----:B-1----:R-:W-:Y:S05]  /*5980*/  @!P1 BRA `(.L_x_132) ;  /* 0x000000b0006c9947 */ /* 0x002fea0003800000 */
.L_x_129:
[----:B01----:R-:W-:Y:S01]  /*5990*/  VIADD R0, R23, 0x8 ;  /* 0x0000000817007836 */ /* 0x003fe20000000000 */
        /* <DEDUP_REMOVED lines=182> */
[----:B0-----:R-:W-:Y:S05]  /*6500*/  @P2 BRA `(.L_x_133) ;  /* 0x0000000000382947 */ /* 0x001fea0003800000 */
[----:B------:R-:W-:Y:S05]  /*6510*/  @!P0 BRA `(.L_x_134) ;  /* 0x0000000000048947 */ /* 0x000fea0003800000 */
[----:B------:R-:W-:Y:S01]  /*6520*/  BPT.TRAP 0x1 ;  /* 0x000000040000795c */ /* 0x000fe20000300000 */
.L_x_134:
[----:B------:R-:W0:Y:S01]  /*6530*/  S2UR UR7, SR_CgaCtaId ;  /* 0x00000000000779c3 */ /* 0x000e220000008800 */
[----:B------:R-:W-:Y:S01]  /*6540*/  UMOV UR6, 0x400 ;  /* 0x0000040000067882 */ /* 0x000fe20000000000 */
[----:B------:R-:W-:-:S05]  /*6550*/  IMAD.U32 R0, RZ, RZ, UR51 ;  /* 0x00000033ff007e24 */ /* 0x000fca000f8e00ff */
[----:B------:R-:W-:Y:S01]  /*6560*/  SHF.L.U32 R0, R0, 0x1f, RZ ;  /* 0x0000001f00007819 */ /* 0x000fe200000006ff */
[----:B0-----:R-:W-:-:S04]  /*6570*/  ULEA UR6, UR7, UR6, 0x18 ;  /* 0x0000000607067291 */ /* 0x001fc8000f8ec03f */
[----:B------:R-:W-:-:S09]  /*6580*/  ULEA UR6, UR49, UR6, 0x3 ;  /* 0x0000000631067291 */ /* 0x000fd2000f8e183f */
[----:B------:R0:W1:Y:S01]  /*6590*/  SYNCS.PHASECHK.TRANS64.TRYWAIT P1, [UR6+0x2e850], R0 ;  /* 0x02e85000ff0075a7 */ /* 0x0000620008020146 */
[----:B------:R-:W-:Y:S05]  /*65a0*/  @!P0 BRA `(.L_x_135) ;  /* 0x0000000000048947 */ /* 0x000fea0003800000 */
[----:B------:R-:W-:Y:S01]  /*65b0*/  BPT.TRAP 0x1 ;  /* 0x000000040000795c */ /* 0x000fe20000300000 */
.L_x_135:
[----:B-1----:R-:W-:Y:S05]  /*65c0*/  @P1 BRA `(.L_x_133) ;  /* 0x0000000000081947 */ /* 0x002fea0003800000 */
[----:B------:R-:W1:Y:S02]  /*65d0*/  SYNCS.PHASECHK.TRANS64.TRYWAIT P1, [UR6+0x2e850], R0 ;  /* 0x02e85000ff0075a7 */ /* 0x000e640008020146 */
[----:B-1----:R-:W-:Y:S05]  /*65e0*/  @!P1 BRA `(.L_x_136) ;  /* 0x000000a4006c9947 */ /* 0x002fea0003800000 */
.L_x_133:
[----:B------:R-:W2:Y:S01]  /*65f0*/  S2UR UR6, SR_CgaCtaId ;  /* 0x00000000000679c3 */ /* 0x000ea20000008800 */
[----:B-1----:R-:W-:Y:S01]  /*6600*/  MOV R7, 0x400 ;  /* 0x0000040000077802 */ /* 0x002fe20000000f00 */
[----:B------:R-:W-:Y:S01]  /*6610*/  WARPGROUP.ARRIVE ;  /* 0x00000000000079c5 */ /* 0x000fe20000000000 */
[----:B------:R-:W-:Y:S01]  /*6620*/  UMOV UR7, 0xc0000010 ;  /* 0xc000001000077882 */ /* 0x000fe20000000000 */
[----:B------:R-:W-:-:S04]  /*6630*/  FMNMX.FTZ R4, R184, R9, !PT ;  /* 0x00000009b8047209 */ /* 0x000fc80007810000 */
[----:B------:R-:W1:Y:S01]  /*6640*/  S2R R233, SR_TID.X ;  /* 0x0000000000e97919 */ /* 0x000e620000002100 */
[----:B------:R-:W-:-:S04]  /*6650*/  FMNMX.FTZ R10, R186, R8, !PT ;  /* 0x00000008ba0a7209 */ /* 0x000fc80007810000 */
[----:B------:R-:W-:-:S04]  /*6660*/  FMNMX.FTZ R11, R187, R10, !PT ;  /* 0x0000000abb0b7209 */ /* 0x000fc80007810000 */
[----:B------:R-:W-:-:S04]  /*6670*/  FMNMX.FTZ R10, R190, R11, !PT ;  /* 0x0000000bbe0a7209 */ /* 0x000fc80007810000 */
[----:B------:R-:W-:-:S04]  /*6680*/  FMNMX.FTZ R11, R191, R10, !PT ;  /* 0x0000000abf0b7209 */ /* 0x000fc80007810000 */
[----:B------:R-:W-:Y:S01]  /*6690*/  FMNMX.FTZ R10, R194, R11, !PT ;  /* 0x0000000bc20a7209 */ /* 0x000fe20007810000 */
[----:B--2---:R-:W-:-:S03]  /*66a0*/  IMAD.U32 R2, RZ, RZ, UR6 ;  /* 0x00000006ff027e24 */ /* 0x004fc6000f8e00ff */
[----:B------:R-:W-:Y:S02]  /*66b0*/  FMNMX.FTZ R11, R195, R10, !PT ;  /* 0x0000000ac30b7209 */ /* 0x000fe40007810000 */
[----:B0-----:R-:W-:Y:S02]  /*66c0*/  LEA R0, R2, R7, 0x18 ;  /* 0x0000000702007211 */ /* 0x001fe400078ec0ff */
[----:B------:R-:W-:Y:S02]  /*66d0*/  FMNMX.FTZ R7, R185, R4, !PT ;  /* 0x00000004b9077209 */ /* 0x000fe40007810000 */
[----:B------:R-:W-:Y:S02]  /*66e0*/  R2UR UR6, R0 ;  /* 0x00000000000672ca */ /* 0x000fe400000e0000 */
[----:B------:R-:W-:Y:S02]  /*66f0*/  FMNMX.FTZ R4, R188, R7, !PT ;  /* 0x00000007bc047209 */ /* 0x000fe40007810000 */
[----:B------:R-:W-:-:S02]  /*6700*/  FMNMX.FTZ R10, R198, R11, !PT ;  /* 0x0000000bc60a7209 */ /* 0x000fc40007810000 */
[----:B------:R-:W-:Y:S02]  /*6710*/  FMNMX.FTZ R7, R189, R4, !PT ;  /* 0x00000004bd077209 */ /* 0x000fe40007810000 */
[----:B------:R-:W-:Y:S02]  /*6720*/  FMNMX.FTZ R11, R199, R10, !PT ;  /* 0x0000000ac70b7209 */ /* 0x000fe40007810000 */
[----:B------:R-:W-:Y:S02]  /*6730*/  FMNMX.FTZ R4, R192, R7, !PT ;  /* 0x00000007c0047209 */ /* 0x000fe40007810000 */
[----:B------:R-:W-:Y:S01]  /*6740*/  FMNMX.FTZ R10, R170, R11, !PT ;  /* 0x0000000baa0a7209 */ /* 0x000fe20007810000 */
[----:B------:R-:W-:Y:S01]  /*6750*/  UIADD3 UR6, UR6, 0x400, URZ ;  /* 0x0000040006067890 */ /* 0x000fe2000fffe03f */
[----:B------:R-:W-:Y:S02]  /*6760*/  FMNMX.FTZ R7, R193, R4, !PT ;  /* 0x00000004c1077209 */ /* 0x000fe40007810000 */
[----:B------:R-:W-:Y:S01]  /*6770*/  FMNMX.FTZ R11, R171, R10, !PT ;  /* 0x0000000aab0b7209 */ /* 0x000fe20007810000 */
[----:B------:R-:W-:Y:S01]  /*6780*/  USHF.R.U32.HI UR6, URZ, 0x4, UR6 ;  /* 0x000000043f067899 */ /* 0x000fe20008011606 */
[----:B------:R-:W-:-:S02]  /*6790*/  FMNMX.FTZ R4, R196, R7, !PT ;  /* 0x00000007c4047209 */ /* 0x000fc40007810000 */
[----:B------:R-:W-:Y:S01]  /*67a0*/  FMNMX.FTZ R10, R174, R11, !PT ;  /* 0x0000000bae0a7209 */ /* 0x000fe20007810000 */
[----:B------:R-:W-:Y:S01]  /*67b0*/  ULOP3.LUT UR6, UR6, 0x3fff, URZ, 0xc0, !UPT ;  /* 0x00003fff06067892 */ /* 0x000fe2000f8ec03f */
[----:B------:R-:W-:Y:S02]  /*67c0*/  FMNMX.FTZ R7, R197, R4, !PT ;  /* 0x00000004c5077209 */ /* 0x000fe40007810000 */
[----:B------:R-:W-:Y:S01]  /*67d0*/  FMNMX.FTZ R11, R175, R10, !PT ;  /* 0x0000000aaf0b7209 */ /* 0x000fe20007810000 */
[----:B------:R-:W-:Y:S01]  /*67e0*/  ULOP3.LUT UR6, UR6, 0x10000, URZ, 0xfc, !UPT ;  /* 0x0001000006067892 */ /* 0x000fe2000f8efc3f */
[----:B------:R-:W-:Y:S02]  /*67f0*/  FMNMX.FTZ R4, R168, R7, !PT ;  /* 0x00000007a8047209 */ /* 0x000fe40007810000 */
[----:B------:R-:W-:Y:S01]  /*6800*/  FMNMX.FTZ R10, R178, R11, !PT ;  /* 0x0000000bb20a7209 */ /* 0x000fe20007810000 */
[----:B------:R-:W-:Y:S01]  /*6810*/  UIMAD UR10, UR49, 0x700, UR6 ;  /* 0x00000700310a78a4 */ /* 0x000fe2000f8e0206 */
[----:B------:R-:W-:-:S02]  /*6820*/  FMNMX.FTZ R7, R169, R4, !PT ;  /* 0x00000004a9077209 */ /* 0x000fc40007810000 */
[----:B------:R-:W-:Y:S02]  /*6830*/  FMNMX.FTZ R11, R179, R10, !PT ;  /* 0x0000000ab30b7209 */ /* 0x000fe40007810000 */
[----:B------:R-:W-:Y:S02]  /*6840*/  FMNMX.FTZ R4, R172, R7, !PT ;  /* 0x00000007ac047209 */ /* 0x000fe40007810000 */
[----:B------:R-:W-:Y:S01]  /*6850*/  UMOV UR6, UR10 ;  /* 0x0000000a00067c82 */ /* 0x000fe20008000000 */
        /* <DEDUP_REMOVED lines=73> */
[----:B------:R-:W-:Y:S01]  /*6cf0*/  FMNMX.FTZ R11, R91, R10, !PT ;  /* 0x0000000a5b0b7209 */ /* 0x000fe20007810000 */
[----:B------:R-:W-:Y:S02]  /*6d00*/  WARPGROUP.DEPBAR.LE gsb0, 0x0 ;  /* 0x00008000000079c5 */ /* 0x000fe40000010000 */
        /* <DEDUP_REMOVED lines=17> */
[----:B-1----:R-:W-:Y:S02]  /*6e20*/  LOP3.LUT P1, RZ, R233, 0x7f, RZ, 0xc0, !PT ;  /* 0x0000007fe9ff7812 */ /* 0x002fe4000782c0ff */
[----:B------:R-:W-:-:S04]  /*6e30*/  FMNMX.FTZ R7, R97, R4, !PT ;  /* 0x0000000461077209 */ /* 0x000fc80007810000 */
[----:B------:R-:W-:Y:S02]  /*6e40*/  FMNMX.FTZ R4, R100, R7, !PT ;  /* 0x0000000764047209 */ /* 0x000fe40007810000 */
[----:B------:R-:W0:Y:S02]  /*6e50*/  SHFL.BFLY PT, R7, R10, 0x2, 0x1f ;  /* 0x0c401f000a077f89 */ /* 0x000e2400000e0000 */
[----:B------:R-:W-:-:S05]  /*6e60*/  FMNMX.FTZ R11, R101, R4, !PT ;  /* 0x00000004650b7209 */ /* 0x000fca0007810000 */
[----:B------:R-:W1:Y:S01]  /*6e70*/  SHFL.BFLY PT, R4, R11, 0x2, 0x1f ;  /* 0x0c401f000b047f89 */ /* 0x000e6200000e0000 */
[----:B0-----:R-:W-:-:S05]  /*6e80*/  FMNMX.FTZ R13, R10, R7, !PT ;  /* 0x000000070a0d7209 */ /* 0x001fca0007810000 */
[----:B------:R-:W-:Y:S01]  /*6e90*/  SHFL.BFLY PT, R14, R13, 0x1, 0x1f ;  /* 0x0c201f000d0e7f89 */ /* 0x000fe200000e0000 */
[----:B-1----:R-:W-:Y:S01]  /*6ea0*/  FMNMX.FTZ R12, R11, R4, !PT ;  /* 0x000000040b0c7209 */ /* 0x002fe20007810000 */
[----:B------:R-:W-:-:S04]  /*6eb0*/  IMAD.U32 R11, RZ, RZ, UR38 ;  /* 0x00000026ff0b7e24 */ /* 0x000fc8000f8e00ff */
[----:B------:R-:W0:Y:S02]  /*6ec0*/  SHFL.BFLY PT, R7, R12, 0x1, 0x1f ;  /* 0x0c201f000c077f89 */ /* 0x000e2400000e0000 */
[----:B0-----:R-:W-:Y:S02]  /*6ed0*/  FMNMX.FTZ R4, R12, R7, !PT ;  /* 0x000000070c047209 */ /* 0x001fe40007810000 */
[----:B------:R-:W-:-:S03]  /*6ee0*/  FMNMX.FTZ R7, R13, R14, !PT ;  /* 0x0000000e0d077209 */ /* 0x000fc60007810000 */
[C---:B------:R-:W-:Y:S01]  /*6ef0*/  FFMA.FTZ R10, R4.reuse, R11, -8 ;  /* 0xc1000000040a7423 */ /* 0x040fe2000001000b */
[----:B------:R-:W-:-:S01]  /*6f00*/  FADD.FTZ R9, -R4, R9 ;  /* 0x0000000904097221 */ /* 0x000fc20000010100 */
        /* <DEDUP_REMOVED lines=63> */
[----:B------:R-:W-:Y:S01]  /*7300*/  FFMA.FTZ R10, R7, R188, -8 ;  /* 0xc1000000070a7423 */ /* 0x000fe200000100bc */
[----:B------:R-:W-:Y:S01]  /*7310*/  FMUL.FTZ R9, R9, UR38 ;  /* 0x0000002609097c20 */ /* 0x000fe20008410000 */
[----:B------:R-:W-:Y:S01]  /*7320*/  FMUL.FTZ R8, R8, UR38 ;  /* 0x0000002608087c20 */ /* 0x000fe20008410000 */
        /* <DEDUP_REMOVED lines=8> */
[----:B------:R-:W0:Y:S01]  /*73b0*/  MUFU.EX2 R9, R9 ;  /* 0x0000000900097308 */ /* 0x000e220000000800 */
        /* <DEDUP_REMOVED lines=16> */
[----:B0-----:R-:W-:-:S01]  /*74c0*/  FFMA.FTZ R6, R9, R6, R12 ;  /* 0x0000000609067223 */ /* 0x001fc2000001000c */
        /* <DEDUP_REMOVED lines=23> */
[----:B0-----:R-:W-:-:S01]  /*7640*/  FADD.FTZ R6, R11, R6 ;  /* 0x000000060b067221 */ /* 0x001fc20000010000 */
[--C-:B------:R-:W-:Y:S01]  /*7650*/  FFMA.FTZ R106, R106, UR38, -R10.reuse ;  /* 0x000000266a6a7c23 */ /* 0x100fe2000801080a */
[----:B------:R-:W-:-:S01]  /*7660*/  FFMA.FTZ R107, R107, UR38, -R10 ;  /* 0x000000266b6b7c23 */ /* 0x000fc2000801080a */
[--C-:B------:R-:W-:Y:S01]  /*7670*/  FFMA.FTZ R110, R110, UR38, -R10.reuse ;  /* 0x000000266e6e7c23 */ /* 0x100fe2000801080a */
[----:B------:R-:W-:-:S01]  /*7680*/  FFMA.FTZ R111, R111, UR38, -R10 ;  /* 0x000000266f6f7c23 */ /* 0x000fc2000801080a */
[--C-:B------:R-:W-:Y:S01]  /*7690*/  FFMA.FTZ R114, R114, UR38, -R10.reuse ;  /* 0x0000002672727c23 */ /* 0x100fe2000801080a */
[----:B------:R-:W-:-:S01]  /*76a0*/  FFMA.FTZ R115, R115, UR38, -R10 ;  /* 0x0000002673737c23 */ /* 0x000fc2000801080a */
[----:B------:R-:W0:Y:S01]  /*76b0*/  MUFU.EX2 R187, R187 ;  /* 0x000000bb00bb7308 */ /* 0x000e220000000800 */
        /* <DEDUP_REMOVED lines=9> */
[----:B------:R-:W-:Y:S01]  /*7750*/  FFMA.FTZ R98, R98, UR38, -R10 ;  /* 0x0000002662627c23 */ /* 0x000fe2000801080a */
[----:B------:R-:W-:-:S02]  /*7760*/  IMAD.U32 R197, RZ, RZ, UR50 ;  /* 0x00000032ffc57e24 */ /* 0x000fc4000f8e00ff */
[--C-:B------:R-:W-:Y:S01]  /*7770*/  FFMA.FTZ R99, R99, UR38, -R10.reuse ;  /* 0x0000002663637c23 */ /* 0x100fe2000801080a */
[----:B------:R-:W-:-:S01]  /*7780*/  FFMA.FTZ R102, R102, UR38, -R10 ;  /* 0x0000002666667c23 */ /* 0x000fc2000801080a */
[----:B------:R-:W-:Y:S01]  /*7790*/  FFMA.FTZ R10, R103, UR38, -R10 ;  /* 0x00000026670a7c23 */ /* 0x000fe2000801080a */
[----:B------:R-:W-:Y:S01]  /*77a0*/  @!P1 IMAD R196, R197, 0x8, R0 ;  /* 0x00000008c5c49824 */ /* 0x000fe200078e0200 */
[----:B------:R-:W1:Y:S01]  /*77b0*/  MUFU.EX2 R188, R188 ;  /* 0x000000bc00bc7308 */ /* 0x000e620000000800 */
[----:B0-----:R-:W-:-:S07]  /*77c0*/  FADD.FTZ R193, R187, R194 ;  /* 0x000000c2bbc17221 */ /* 0x001fce0000010000 */
[----:B------:R-:W0:Y:S01]  /*77d0*/  MUFU.EX2 R15, R15 ;  /* 0x0000000f000f7308 */ /* 0x000e220000000800 */
[----:B--2---:R-:W-:-:S07]  /*77e0*/  FADD.FTZ R6, R14, R5 ;  /* 0x000000050e067221 */ /* 0x004fce0000010000 */
[----:B------:R-:W2:Y:S01]  /*77f0*/  MUFU.EX2 R189, R189 ;  /* 0x000000bd00bd7308 */ /* 0x000ea20000000800 */
[----:B-1----:R-:W-:-:S07]  /*7800*/  FADD.FTZ R194, R188, R193 ;  /* 0x000000c1bcc27221 */ /* 0x002fce0000010000 */
[----:B------:R-:W1:Y:S01]  /*7810*/  MUFU.EX2 R20, R20 ;  /* 0x0000001400147308 */ /* 0x000e620000000800 */
[----:B0-----:R-:W-:-:S07]  /*7820*/  FADD.FTZ R5, R15, R6 ;  /* 0x000000060f057221 */ /* 0x001fce0000010000 */
[----:B------:R-:W0:Y:S01]  /*7830*/  MUFU.EX2 R190, R190 ;  /* 0x000000be00be7308 */ /* 0x000e220000000800 */
[----:B--2---:R-:W-:-:S07]  /*7840*/  FADD.FTZ R193, R189, R194 ;  /* 0x000000c2bdc17221 */ /* 0x004fce0000010000 */
[----:B------:R-:W2:Y:S01]  /*7850*/  MUFU.EX2 R21, R21 ;  /* 0x0000001500157308 */ /* 0x000ea20000000800 */
[----:B-1----:R-:W-:-:S07]  /*7860*/  FADD.FTZ R6, R20, R5 ;  /* 0x0000000514067221 */ /* 0x002fce0000010000 */
[----:B------:R-:W1:Y:S01]  /*7870*/  MUFU.EX2 R191, R191 ;  /* 0x000000bf00bf7308 */ /* 0x000e620000000800 */
[----:B0-----:R-:W-:-:S01]  /*7880*/  FADD.FTZ R194, R190, R193 ;  /* 0x000000c1bec27221 */ /* 0x001fc20000010000 */
[----:B------:R-:W-:Y:S02]  /*7890*/  WARPGROUP.DEPBAR.LE gsb0, 0x0 ;  /* 0x00008000000079c5 */ /* 0x000fe40000010000 */
[----:B------:R-:W-:-:S04]  /*78a0*/  WARPGROUP.ARRIVE ;  /* 0x00000000000079c5 */ /* 0x000fc80000000000 */
[----:B------:R-:W0:Y:S01]  /*78b0*/  MUFU.EX2 R184, R184 ;  /* 0x000000b800b87308 */ /* 0x000e220000000800 */
[----:B--2---:R-:W-:-:S01]  /*78c0*/  FADD.FTZ R5, R21, R6 ;  /* 0x0000000615057221 */ /* 0x004fc20000010000 */
[----:B------:R-:W-:Y:S01]  /*78d0*/  QGMMA.64x128x32.F32.E4M3.E4M3 R24, R212, gdesc[UR4], R24, gsb0 ;  /* 0x01e00004d4187df3 */ /* 0x000fe20008000818 */
[----:B------:R-:W-:Y:S01]  /*78e0*/  UIADD3 UR6, UR10, 0x400, URZ ;  /* 0x000004000a067890 */ /* 0x000fe2000fffe03f */
[----:B-1----:R-:W-:Y:S01]  /*78f0*/  FADD.FTZ R193, R191, R194 ;  /* 0x000000c2bfc17221 */ /* 0x002fe20000010000 */
[----:B------:R-:W-:-:S03]  /*7900*/  UMOV UR7, 0xc0000010 ;  /* 0xc000001000077882 */ /* 0x000fc60000000000 */
[----:B------:R-:W1:Y:S08]  /*7910*/  MUFU.EX2 R192, R192 ;  /* 0x000000c000c07308 */ /* 0x000e700000000800 */
[----:B------:R-:W2:Y:S01]  /*7920*/  MUFU.EX2 R168, R168 ;  /* 0x000000a800a87308 */ /* 0x000ea20000000800 */
[----:B0-----:R-:W-:-:S07]  /*7930*/  FADD.FTZ R5, R184, R5 ;  /* 0x00000005b8057221 */ /* 0x001fce0000010000 */
        /* <DEDUP_REMOVED lines=31> */
[----:B-1----:R-:W-:-:S01]  /*7b30*/  FADD.FTZ R5, R181, R6 ;  /* 0x00000006b5057221 */ /* 0x002fc20000010000 */
[----:B------:R-:W-:Y:S02]  /*7b40*/  WARPGROUP.DEPBAR.LE gsb0, 0x0 ;  /* 0x00008000000079c5 */ /* 0x000fe40000010000 */
[----:B------:R-:W-:-:S04]  /*7b50*/  WARPGROUP.ARRIVE ;  /* 0x00000000000079c5 */ /* 0x000fc80000000000 */
[----:B------:R-:W1:Y:S01]  /*7b60*/  MUFU.EX2 R154, R154 ;  /* 0x0000009a009a7308 */ /* 0x000e620000000800 */
[----:B--2---:R-:W-:-:S01]  /*7b70*/  FADD.FTZ R193, R183, R194 ;  /* 0x000000c2b7c17221 */ /* 0x004fc20000010000 */
[----:B------:R-:W-:Y:S01]  /*7b80*/  QGMMA.64x128x32.F32.E4M3.E4M3 R24, R216, gdesc[UR4], R24, gsb0 ;  /* 0x01e00004d8187df3 */ /* 0x000fe20008000818 */
[----:B------:R-:W-:Y:S01]  /*7b90*/  UIADD3 UR6, UR10, 0x500, URZ ;  /* 0x000005000a067890 */ /* 0x000fe2000fffe03f */
[----:B------:R-:W-:-:S04]  /*7ba0*/  UMOV UR7, 0xc0000010 ;  /* 0xc000001000077882 */ /* 0x000fc80000000000 */
        /* <DEDUP_REMOVED lines=40> */
[----:B0-----:R-:W-:-:S04]  /*7e30*/  FADD.FTZ R5, R137, R6 ;  /* 0x0000000689057221 */ /* 0x001fc80000010000 */
[----:B------:R-:W0:Y:S01]  /*7e40*/  MUFU.EX2 R140, R140 ;  /* 0x0000008c008c7308 */ /* 0x000e220000000800 */
[----:B------:R-:W-:-:S07]  /*7e50*/  UMOV UR7, 0xc0000010 ;  /* 0xc000001000077882 */ /* 0x000fce0000000000 */
        /* <DEDUP_REMOVED lines=38> */
[----:B------:R-:W-:Y:S06]  /*80c0*/  QGMMA.64x128x32.F32.E4M3.E4M3 R24, R224, gdesc[UR4], R24, gsb0 ;  /* 0x01e00004e0187df3 */ /* 0x000fec0008000818 */
        /* <DEDUP_REMOVED lines=35> */
[----:B--2---:R-:W-:-:S01]  /*8300*/  FADD.FTZ R5, R109, R6 ;  /* 0x000000066d057221 */ /* 0x004fc20000010000 */
[----:B------:R-:W-:-:S06]  /*8310*/  WARPGROUP.DEPBAR.LE gsb0, 0x0 ;  /* 0x00008000000079c5 */ /* 0x000fcc0000010000 */
[----:B------:R-:W2:Y:S01]  /*8320*/  MUFU.EX2 R114, R114 ;  /* 0x0000007200727308 */ /* 0x000ea20000000800 */
[----:B-1----:R-:W-:-:S07]  /*8330*/  FADD.FTZ R193, R111, R194 ;  /* 0x000000c26fc17221 */ /* 0x002fce0000010000 */
[----:B------:R-:W1:Y:S01]  /*8340*/  MUFU.EX2 R113, R113 ;  /* 0x0000007100717308 */ /* 0x000e620000000800 */
[----:B0-----:R-:W-:-:S01]  /*8350*/  FADD.FTZ R6, R112, R5 ;  /* 0x0000000570067221 */ /* 0x001fc20000010000 */
[----:B------:R-:W-:-:S05]  /*8360*/  IADD3 R5, -R23, 0xb, RZ ;  /* 0x0000000b17057810 */ /* 0x000fca0007ffe1ff */
[----:B------:R0:W-:Y:S06]  /*8370*/  BAR.ARV R5, 0x100 ;  /* 0x000400050000751d */ /* 0x0001ec0000002000 */
[----:B------:R-:W3:Y:S01]  /*8380*/  MUFU.EX2 R115, R115 ;  /* 0x0000007300737308 */ /* 0x000ee20000000800 */
[----:B--2---:R-:W-:-:S01]  /*8390*/  FADD.FTZ R194, R114, R193 ;  /* 0x000000c172c27221 */ /* 0x004fc20000010000 */
[----:B0-----:R-:W-:Y:S02]  /*83a0*/  @!P1 VIADD R5, R196, 0x2e840 ;  /* 0x0002e840c4059836 */ /* 0x001fe40000000000 */
[----:B-1----:R-:W-:-:S03]  /*83b0*/  FADD.FTZ R193, R113, R6 ;  /* 0x0000000671c17221 */ /* 0x002fc60000010000 */
[----:B------:R-:W-:Y:S01]  /*83c0*/  @!P1 PRMT R5, RZ, 0x654, R5 ;  /* 0x00000654ff059816 */ /* 0x000fe20000000005 */
[----:B------:R-:W0:Y:S03]  /*83d0*/  MUFU.EX2 R116, R116 ;  /* 0x0000007400747308 */ /* 0x000e260000000800 */
[----:B------:R1:W-:Y:S05]  /*83e0*/  @!P1 SYNCS.ARRIVE.TRANS64.RED.A1T0 RZ, [R5+URZ], RZ ;  /* 0x000000ff05ff99a7 */ /* 0x0003ea000810043f */
[----:B------:R-:W2:Y:S01]  /*83f0*/  MUFU.EX2 R118, R118 ;  /* 0x0000007600767308 */ /* 0x000ea20000000800 */
[----:B---3--:R-:W-:-:S07]  /*8400*/  FADD.FTZ R195, R115, R194 ;  /* 0x000000c273c37221 */ /* 0x008fce0000010000 */
[----:B------:R-:W3:Y:S01]  /*8410*/  MUFU.EX2 R117, R117 ;  /* 0x0000007500757308 */ /* 0x000ee20000000800 */
[----:B0-----:R-:W-:-:S07]  /*8420*/  FADD.FTZ R6, R116, R193 ;  /* 0x000000c174067221 */ /* 0x001fce0000010000 */
[----:B------:R-:W0:Y:S01]  /*8430*/  MUFU.EX2 R119, R119 ;  /* 0x0000007700777308 */ /* 0x000e220000000800 */
[----:B--2---:R-:W-:-:S07]  /*8440*/  FADD.FTZ R194, R118, R195 ;  /* 0x000000c376c27221 */ /* 0x004fce0000010000 */
        /* <DEDUP_REMOVED lines=12> */
[----:B------:R-:W1:Y:S01]  /*8510*/  MUFU.EX2 R93, R93 ;  /* 0x0000005d005d7308 */ /* 0x000e620000000800 */
[----:B---3--:R-:W-:-:S07]  /*8520*/  FADD.FTZ R6, R92, R193 ;  /* 0x000000c15c067221 */ /* 0x008fce0000010000 */
        /* <DEDUP_REMOVED lines=17> */
[----:B--2---:R-:W-:-:S01]  /*8640*/  FADD.FTZ R103, R102, R103 ;  /* 0x0000006766677221 */ /* 0x004fc20000010000 */
[----:B0-----:R-:W-:-:S03]  /*8650*/  FADD.FTZ R6, R101, R6 ;  /* 0x0000000665067221 */ /* 0x001fc60000010000 */
[----:B-1----:R-:W-:Y:S01]  /*8660*/  FADD.FTZ R5, R10, R103 ;  /* 0x000000670a057221 */ /* 0x002fe20000010000 */
[----:B------:R-:W-:Y:S06]  /*8670*/  @!P0 BRA `(.L_x_137) ;  /* 0x0000000000048947 */ /* 0x000fec0003800000 */
[----:B------:R-:W-:Y:S01]  /*8680*/  BPT.TRAP 0x1 ;  /* 0x000000040000795c */ /* 0x000fe20000300000 */
.L_x_137:
[----:B------:R-:W-:Y:S01]  /*8690*/  F2FP.SATFINITE.E4M3.F32.PACK_AB_MERGE_C R13, R14, R13, RZ ;  /* 0x0000000d0e0d723e */ /* 0x000fe200048070ff */
[----:B------:R-:W-:Y:S02]  /*86a0*/  UIADD3 UR6, UR48, -0x1, URZ ;  /* 0xffffffff30067890 */ /* 0x000fe4000fffe03f */
[----:B------:R-:W-:Y:S01]  /*86b0*/  ISETP.LT.AND P1, PT, RZ, UR48, PT ;  /* 0x00000030ff007c0c */ /* 0x000fe2000bf21270 */
[----:B------:R-:W-:Y:S01]  /*86c0*/  UMOV UR51, UR43 ;  /* 0x0000002b00337c82 */ /* 0x000fe20008000000 */
[----:B------:R-:W-:Y:S01]  /*86d0*/  F2FP.SATFINITE.E4M3.F32.PACK_AB_MERGE_C R200, R11, R12, R13 ;  /* 0x0000000c0bc8723e */ /* 0x000fe2000480700d */
[----:B------:R-:W-:Y:S01]  /*86e0*/  IMAD.U32 R11, RZ, RZ, UR49 ;  /* 0x00000031ff0b7e24 */ /* 0x000fe2000f8e00ff */
[----:B------:R-:W-:Y:S01]  /*86f0*/  F2FP.SATFINITE.E4M3.F32.PACK_AB_MERGE_C R187, R188, R187, RZ ;  /* 0x000000bbbcbb723e */ /* 0x000fe200048070ff */
[----:B------:R-:W-:Y:S01]  /*8700*/  UMOV UR49, UR50 ;  /* 0x0000003200317c82 */ /* 0x000fe20008000000 */
[----:B------:R-:W-:Y:S01]  /*8710*/  F2FP.SATFINITE.E4M3.F32.PACK_AB_MERGE_C R21, R184, R21, RZ ;  /* 0x00000015b815723e */ /* 0x000fe200048070ff */
[----:B------:R-:W-:Y:S01]  /*8720*/  IMAD R11, R11, 0x8, R0 ;  /* 0x000000080b0b7824 */ /* 0x000fe200078e0200 */
[----:B------:R-:W-:Y:S01]  /*8730*/  F2FP.SATFINITE.E4M3.F32.PACK_AB_MERGE_C R191, R192, R191, RZ ;  /* 0x000000bfc0bf723e */ /* 0x000fe200048070ff */
[----:B------:R-:W-:Y:S01]  /*8740*/  UMOV UR48, UR6 ;  /* 0x0000000600307c82 */ /* 0x000fe20008000000 */
[----:B------:R-:W-:Y:S01]  /*8750*/  F2FP.SATFINITE.E4M3.F32.PACK_AB_MERGE_C R172, R173, R172, RZ ;  /* 0x000000acadac723e */ /* 0x000fe200048070ff */
[----:B------:R-:W-:Y:S01]  /*8760*/  VIADD R11, R11, 0x2e860 ;  /* 0x0002e8600b0b7836 */ /* 0x000fe20000000000 */
[----:B------:R-:W-:Y:S01]  /*8770*/  F2FP.SATFINITE.E4M3.F32.PACK_AB_MERGE_C R174, R175, R174, RZ ;  /* 0x000000aeafae723e */ /* 0x000fe200048070ff */
[-C--:B------:R-:W-:Y:S01]  /*8780*/  FMUL.FTZ R24, R24, R9.reuse ;  /* 0x0000000918187220 */ /* 0x080fe20000410000 */
[----:B------:R-:W-:Y:S01]  /*8790*/  F2FP.SATFINITE.E4M3.F32.PACK_AB_MERGE_C R180, R181, R180, RZ ;  /* 0x000000b4b5b4723e */ /* 0x000fe200048070ff */
[-C--:B------:R-:W-:Y:S01]  /*87a0*/  FMUL.FTZ R25, R25, R9.reuse ;  /* 0x0000000919197220 */ /* 0x080fe20000410000 */
[----:B------:R-:W-:Y:S01]  /*87b0*/  PRMT R11, R2, 0x654, R11 ;  /* 0x00000654020b7816 */ /* 0x000fe2000000000b */
[-C--:B------:R-:W-:Y:S01]  /*87c0*/  FMUL.FTZ R28, R28, R9.reuse ;  /* 0x000000091c1c7220 */ /* 0x080fe20000410000 */
[----:B------:R-:W-:Y:S01]  /*87d0*/  F2FP.SATFINITE.E4M3.F32.PACK_AB_MERGE_C R182, R183, R182, RZ ;  /* 0x000000b6b7b6723e */ /* 0x000fe200048070ff */
[-C--:B------:R-:W-:Y:S01]  /*87e0*/  FMUL.FTZ R29, R29, R9.reuse ;  /* 0x000000091d1d7220 */ /* 0x080fe20000410000 */
[----:B------:R-:W-:Y:S01]  /*87f0*/  F2FP.SATFINITE.E4M3.F32.PACK_AB_MERGE_C R156, R157, R156, RZ ;  /* 0x0000009c9d9c723e */ /* 0x000fe200048070ff */
[----:B------:R0:W-:Y:S01]  /*8800*/  SYNCS.ARRIVE.TRANS64.RED.A1T0 RZ, [R11+URZ], RZ ;  /* 0x000000ff0bff79a7 */ /* 0x0001e2000810043f */
        /* <DEDUP_REMOVED lines=107> */
[----:B------:R-:W-:Y:S01]  /*8ec0*/  F2FP.SATFINITE.E4M3.F32.PACK_AB_MERGE_C R227, R99, R98, R102 ;  /* 0x0000006263e3723e */ /* 0x000fe20004807066 */
[----:B0-----:R-:W-:Y:S06]  /*8ed0*/  @P1 BRA `(.L_x_138) ;  /* 0xffffffc800541947 */ /* 0x001fec000383ffff */
.L_x_128:
[----:B------:R-:W-:Y:S06]  /*8ee0*/  BAR.ARV 0x8, 0x120 ;  /* 0x0204800000007b1d */ /* 0x000fec0000002000 */
[----:B------:R-:W-:Y:S05]  /*8ef0*/  @!P0 BRA `(.L_x_139) ;  /* 0x0000000000048947 */ /* 0x000fea0003800000 */
[----:B------:R-:W-:Y:S01]  /*8f00*/  BPT.TRAP 0x1 ;  /* 0x000000040000795c */ /* 0x000fe20000300000 */
.L_x_139:
[----:B------:R-:W-:Y:S02]  /*8f10*/  IMAD.U32 R3, RZ, RZ, UR50 ;  /* 0x00000032ff037e24 */ /* 0x000fe4000f8e00ff */
[----:B------:R-:W-:Y:S02]  /*8f20*/  IMAD.U32 R8, RZ, RZ, UR43 ;  /* 0x0000002bff087e24 */ /* 0x000fe4000f8e00ff */
[----:B------:R-:W-:-:S03]  /*8f30*/  IMAD R20, R3, 0x8, R0 ;  /* 0x0000000803147824 */ /* 0x000fc600078e0200 */
[----:B------:R-:W-:-:S04]  /*8f40*/  SHF.L.U32 R3, R8, 0x1f, RZ ;  /* 0x0000001f08037819 */ /* 0x000fc800000006ff */
[----:B------:R0:W1:Y:S01]  /*8f50*/  SYNCS.PHASECHK.TRANS64.TRYWAIT P1, [R20+URZ+0x2e850], R3 ;  /* 0x02e85003140075a7 */ /* 0x000062000802017f */
[----:B------:R-:W-:Y:S05]  /*8f60*/  @!P0 BRA `(.L_x_140) ;  /* 0x0000000000048947 */ /* 0x000fea0003800000 */
[----:B------:R-:W-:Y:S01]  /*8f70*/  BPT.TRAP 0x1 ;  /* 0x000000040000795c */ /* 0x000fe20000300000 */
.L_x_140:
[----:B------:R-:W-:Y:S02]  /*8f80*/  VIADD R0, R0, 0x400 ;  /* 0x0000040000007836 */ /* 0x000fe40000000000 */
[----:B------:R-:W-:-:S03]  /*8f90*/  IMAD.U32 R9, RZ, RZ, UR50 ;  /* 0x00000032ff097e24 */ /* 0x000fc6000f8e00ff */
[----:B------:R-:W-:-:S04]  /*8fa0*/  SHF.R.U32.HI R0, RZ, 0x4, R0 ;  /* 0x00000004ff007819 */ /* 0x000fc80000011600 */
[----:B------:R-:W-:-:S04]  /*8fb0*/  LOP3.LUT R0, R0, 0x3fff, RZ, 0xc0, !PT ;  /* 0x00003fff00007812 */ /* 0x000fc800078ec0ff */
[----:B------:R-:W-:Y:S01]  /*8fc0*/  LOP3.LUT R0, R0, 0x10000, RZ, 0xfc, !PT ;  /* 0x0001000000007812 */ /* 0x000fe200078efcff */
[----:B-1----:R-:W-:Y:S06]  /*8fd0*/  @P1 BRA `(.L_x_141) ;  /* 0x0000000000081947 */ /* 0x002fec0003800000 */
[----:B------:R-:W1:Y:S02]  /*8fe0*/  SYNCS.PHASECHK.TRANS64.TRYWAIT P1, [R20+URZ+0x2e850], R3 ;  /* 0x02e85003140075a7 */ /* 0x000e64000802017f */
[----:B-1----:R-:W-:Y:S05]  /*8ff0*/  @!P1 BRA `(.L_x_142) ;  /* 0x0000007c00009947 */ /* 0x002fea0003800000 */
.L_x_141:
[----:B------:R-:W-:Y:S01]  /*9000*/  IMAD R8, R9, 0x700, R0 ;  /* 0x0000070009087824 */ /* 0x000fe200078e0200 */
[----:B------:R-:W-:Y:S05]  /*9010*/  WARPSYNC.ALL ;  /* 0x0000000000007948 */ /* 0x000fea0003800000 */
[----:B------:R-:W-:Y:S01]  /*9020*/  IMAD.MOV.U32 R9, RZ, RZ, -0x3ffffff0 ;  /* 0xc0000010ff097424 */ /* 0x000fe200078e00ff */
[C---:B------:R-:W-:Y:S01]  /*9030*/  R2UR UR6, R8.reuse ;  /* 0x00000000080672ca */ /* 0x040fe200000e0000 */
[----:B------:R-:W-:Y:S01]  /*9040*/  WARPGROUP.ARRIVE ;  /* 0x00000000000079c5 */ /* 0x000fe20000000000 */
[----:B------:R-:W-:Y:S01]  /*9050*/  VIADD R10, R8, 0x100 ;  /* 0x00000100080a7836 */ /* 0x000fe20000000000 */
[----:B------:R-:W-:Y:S01]  /*9060*/  ULDC.64 UR8, c[0x0][0x9a0] ;  /* 0x0002680000087ab9 */ /* 0x000fe20000000a00 */
[----:B------:R-:W-:Y:S01]  /*9070*/  R2UR UR7, R9 ;  /* 0x00000000090772ca */ /* 0x000fe200000e0000 */
[----:B------:R-:W-:Y:S01]  /*9080*/  IMAD.MOV.U32 R11, RZ, RZ, -0x3ffffff0 ;  /* 0xc0000010ff0b7424 */ /* 0x000fe200078e00ff */
[----:B------:R-:W-:Y:S01]  /*9090*/  UISETP.NE.U32.AND UP0, UPT, UR8, URZ, UPT ;  /* 0x0000003f0800728c */ /* 0x000fe2000bf05070 */
[----:B------:R-:W-:-:S03]  /*90a0*/  IMAD.MOV.U32 R14, RZ, RZ, 0x3f800000 ;  /* 0x3f800000ff0e7424 */ /* 0x000fc600078e00ff */
[----:B------:R-:W-:-:S06]  /*90b0*/  UISETP.NE.AND.EX UP0, UPT, UR9, URZ, UPT, UP0 ;  /* 0x0000003f0900728c */ /* 0x000fcc000bf05300 */
[----:B------:R-:W-:Y:S01]  /*90c0*/  PLOP3.LUT P1, PT, PT, PT, UP0, 0x80, 0x0 ;  /* 0x000000000000781c */ /* 0x000fe20003f2f008 */
[----:B------:R-:W-:Y:S01]  /*90d0*/  QGMMA.64x128x32.F32.E4M3.E4M3 R24, R200, gdesc[UR4], R24, gsb0 ;  /* 0x01e00004c8187df3 */ /* 0x000fe20008000818 */
[----:B------:R-:W-:Y:S01]  /*90e0*/  R2UR UR6, R10 ;  /* 0x000000000a0672ca */ /* 0x000fe200000e0000 */
[----:B------:R-:W-:Y:S01]  /*90f0*/  VIADD R10, R8, 0x200 ;  /* 0x00000200080a7836 */ /* 0x000fe20000000000 */
[----:B------:R-:W-:Y:S01]  /*9100*/  R2UR UR7, R11 ;  /* 0x000000000b0772ca */ /* 0x000fe200000e0000 */
[----:B------:R-:W-:Y:S01]  /*9110*/  IMAD.MOV.U32 R11, RZ, RZ, -0x3ffffff0 ;  /* 0xc0000010ff0b7424 */ /* 0x000fe200078e00ff */
[----:B------:R-:W-:Y:S02]  /*9120*/  @UP0 ULDC.64 UR10, c[0x0][0x9c8] ;  /* 0x00027200000a0ab9 */ /* 0x000fe40000000a00 */
[----:B------:R-:W-:Y:S01]  /*9130*/  @UP0 UIMAD.WIDE.U32 UR4, UR36, UR10, URZ ;  /* 0x0000000a240402a5 */ /* 0x000fe2000f8e003f */
[----:B------:R-:W-:Y:S02]  /*9140*/  WARPGROUP.DEPBAR.LE gsb0, 0x0 ;  /* 0x00008000000079c5 */ /* 0x000fe40000010000 */
[----:B------:R-:W-:-:S06]  /*9150*/  WARPGROUP.ARRIVE ;  /* 0x00000000000079c5 */ /* 0x000fcc0000000000 */
[----:B------:R-:W-:Y:S01]  /*9160*/  QGMMA.64x128x32.F32.E4M3.E4M3 R24, R204, gdesc[UR4], R24, gsb0 ;  /* 0x01e00004cc187df3 */ /* 0x000fe20008000818 */
[----:B------:R-:W-:Y:S01]  /*9170*/  R2UR UR6, R10 ;  /* 0x000000000a0672ca */ /* 0x000fe200000e0000 */
[----:B------:R-:W-:Y:S01]  /*9180*/  VIADD R10, R8, 0x300 ;  /* 0x00000300080a7836 */ /* 0x000fe20000000000 */
[----:B------:R-:W-:Y:S01]  /*9190*/  R2UR UR7, R11 ;  /* 0x000000000b0772ca */ /* 0x000fe200000e0000 */
[----:B------:R-:W-:Y:S01]  /*91a0*/  IMAD.MOV.U32 R11, RZ, RZ, -0x3ffffff0 ;  /* 0xc0000010ff0b7424 */ /* 0x000fe200078e00ff */
[----:B------:R-:W-:Y:S02]  /*91b0*/  WARPGROUP.DEPBAR.LE gsb0, 0x0 ;  /* 0x00008000000079c5 */ /* 0x000fe40000010000 */
[----:B------:R-:W-:-:S09]  /*91c0*/  WARPGROUP.ARRIVE ;  /* 0x00000000000079c5 */ /* 0x000fd20000000000 */
        /* <DEDUP_REMOVED lines=8> */
[----:B------:R-:W-:-:S04]  /*9250*/  @UP0 UIMAD UR6, UR37, UR10, URZ ;  /* 0x0000000a250602a4 */ /* 0x000fc8000f8e023f */
[----:B------:R-:W-:Y:S02]  /*9260*/  @UP0 UIMAD UR7, UR36, UR11, UR6 ;  /* 0x0000000b240702a4 */ /* 0x000fe4000f8e0206 */
[----:B------:R-:W-:Y:S01]  /*9270*/  @UP0 USHF.R.S32.HI UR6, URZ, 0x1f, UR42 ;  /* 0x0000001f3f060899 */ /* 0x000fe2000801142a */
[----:B------:R-:W-:Y:S01]  /*9280*/  @UP0 ULDC.64 UR10, c[0x0][0x9d0] ;  /* 0x00027400000a0ab9 */ /* 0x000fe20000000a00 */
[----:B------:R-:W-:Y:S02]  /*9290*/  @UP0 UIADD3 UR5, UR5, UR7, URZ ;  /* 0x0000000705050290 */ /* 0x000fe4000fffe03f */
[----:B------:R-:W-:Y:S02]  /*92a0*/  @UP0 UIMAD UR6, UR6, UR10, URZ ;  /* 0x0000000a060602a4 */ /* 0x000fe4000f8e023f */
[----:B------:R-:W-:Y:S02]  /*92b0*/  @UP0 UIMAD.WIDE.U32 UR4, UR42, UR10, UR4 ;  /* 0x0000000a2a0402a5 */ /* 0x000fe4000f8e0004 */
[----:B------:R-:W-:-:S04]  /*92c0*/  @UP0 UIMAD UR6, UR42, UR11, UR6 ;  /* 0x0000000b2a0602a4 */ /* 0x000fc8000f8e0206 */
[----:B------:R-:W-:Y:S02]  /*92d0*/  @UP0 UIADD3 UR5, UR5, UR6, URZ ;  /* 0x0000000605050290 */ /* 0x000fe4000fffe03f */
[----:B------:R-:W-:Y:S01]  /*92e0*/  @UP0 ULEA UR6, UP1, UR4, UR8, 0x2 ;  /* 0x0000000804060291 */ /* 0x000fe2000f82103f */
[----:B------:R-:W-:-:S03]  /*92f0*/  R2UR UR7, R11 ;  /* 0x000000000b0772ca */ /* 0x000fc600000e0000 */
[----:B------:R-:W-:-:S03]  /*9300*/  @UP0 ULEA.HI.X UR5, UR4, UR9, UR5, 0x2, UP1 ;  /* 0x0000000904050291 */ /* 0x000fc600088f1405 */
[----:B------:R-:W-:Y:S01]  /*9310*/  @UP0 UMOV UR4, UR6 ;  /* 0x0000000600040c82 */ /* 0x000fe20008000000 */
[----:B------:R-:W-:Y:S01]  /*9320*/  R2UR UR6, R10 ;  /* 0x000000000a0672ca */ /* 0x000fe200000e0000 */
[----:B------:R-:W-:Y:S02]  /*9330*/  IMAD.U32 R12, RZ, RZ, UR4 ;  /* 0x00000004ff0c7e24 */ /* 0x000fe4000f8e00ff */
[----:B------:R-:W-:-:S05]  /*9340*/  IMAD.U32 R13, RZ, RZ, UR5 ;  /* 0x00000005ff0d7e24 */ /* 0x000fca000f8e00ff */
[----:B------:R2:W3:Y:S01]  /*9350*/  @P1 LDG.E R14, desc[UR46][R12.64] ;  /* 0x0000002e0c0e1981 */ /* 0x0004e2000c1e1900 */
[----:B------:R-:W-:Y:S02]  /*9360*/  VIADD R10, R8, 0x500 ;  /* 0x00000500080a7836 */ /* 0x000fe40000000000 */
[----:B------:R-:W-:Y:S01]  /*9370*/  IMAD.MOV.U32 R11, RZ, RZ, -0x3ffffff0 ;  /* 0xc0000010ff0b7424 */ /* 0x000fe200078e00ff */
[----:B------:R-:W-:Y:S02]  /*9380*/  WARPGROUP.DEPBAR.LE gsb0, 0x0 ;  /* 0x00008000000079c5 */ /* 0x000fe40000010000 */
[----:B------:R-:W-:-:S06]  /*9390*/  WARPGROUP.ARRIVE ;  /* 0x00000000000079c5 */ /* 0x000fcc0000000000 */
[----:B------:R-:W-:Y:S01]  /*93a0*/  QGMMA.64x128x32.F32.E4M3.E4M3 R24, R216, gdesc[UR4], R24, gsb0 ;  /* 0x01e00004d8187df3 */ /* 0x000fe20008000818 */
[----:B------:R-:W-:Y:S02]  /*93b0*/  R2UR UR6, R10 ;  /* 0x000000000a0672ca */ /* 0x000fe400000e0000 */
[----:B------:R-:W-:Y:S01]  /*93c0*/  R2UR UR7, R11 ;  /* 0x000000000b0772ca */ /* 0x000fe200000e0000 */
[----:B------:R-:W-:Y:S02]  /*93d0*/  VIADD R8, R8, 0x600 ;  /* 0x0000060008087836 */ /* 0x000fe40000000000 */
[----:B------:R-:W-:Y:S01]  /*93e0*/  IMAD.MOV.U32 R9, RZ, RZ, -0x3ffffff0 ;  /* 0xc0000010ff097424 */ /* 0x000fe200078e00ff */
[----:B01----:R-:W0:Y:S01]  /*93f0*/  SHFL.BFLY PT, R3, R6, 0x2, 0x1f ;  /* 0x0c401f0006037f89 */ /* 0x003e2200000e0000 */
[----:B------:R-:W-:Y:S02]  /*9400*/  WARPGROUP.DEPBAR.LE gsb0, 0x0 ;  /* 0x00008000000079c5 */ /* 0x000fe40000010000 */
[----:B------:R-:W-:-:S06]  /*9410*/  WARPGROUP.ARRIVE ;  /* 0x00000000000079c5 */ /* 0x000fcc0000000000 */
[----:B------:R-:W-:Y:S01]  /*9420*/  QGMMA.64x128x32.F32.E4M3.E4M3 R24, R220, gdesc[UR4], R24, gsb0 ;  /* 0x01e00004dc187df3 */ /* 0x000fe20008000818 */
[----:B------:R-:W-:Y:S02]  /*9430*/  R2UR UR6, R8 ;  /* 0x00000000080672ca */ /* 0x000fe400000e0000 */
[----:B------:R-:W-:Y:S01]  /*9440*/  R2UR UR7, R9 ;  /* 0x00000000090772ca */ /* 0x000fe200000e0000 */
[----:B------:R-:W1:Y:S01]  /*9450*/  SHFL.BFLY PT, R8, R5, 0x2, 0x1f ;  /* 0x0c401f0005087f89 */ /* 0x000e6200000e0000 */
[----:B0-----:R-:W-:-:S05]  /*9460*/  FADD.FTZ R3, R3, R6 ;  /* 0x0000000603037221 */ /* 0x001fca0000010000 */
[----:B------:R-:W0:Y:S01]  /*9470*/  SHFL.BFLY PT, R0, R3, 0x1, 0x1f ;  /* 0x0c201f0003007f89 */ /* 0x000e2200000e0000 */
[----:B-1----:R-:W-:-:S05]  /*9480*/  FADD.FTZ R8, R8, R5 ;  /* 0x0000000508087221 */ /* 0x002fca0000010000 */
[----:B------:R-:W2:Y:S01]  /*9490*/  SHFL.BFLY PT, R9, R8, 0x1, 0x1f ;  /* 0x0c201f0008097f89 */ /* 0x000ea200000e0000 */
[----:B0-----:R-:W-:-:S05]  /*94a0*/  FADD.FTZ R10, R3, R0 ;  /* 0x00000000030a7221 */ /* 0x001fca0000010000 */
[C---:B------:R-:W-:Y:S01]  /*94b0*/  FSETP.NE.FTZ.AND P1, PT, R10.reuse, RZ, PT ;  /* 0x000000ff0a00720b */ /* 0x040fe20003f35000 */
[----:B------:R-:W-:Y:S01]  /*94c0*/  FMUL.FTZ R6, R10, 0.00390625 ;  /* 0x3b8000000a067820 */ /* 0x000fe20000410000 */
[----:B------:R-:W-:-:S04]  /*94d0*/  IMAD.MOV.U32 R5, RZ, RZ, RZ ;  /* 0x000000ffff057224 */ /* 0x000fc800078e00ff */
[----:B------:R-:W-:Y:S01]  /*94e0*/  FSETP.NE.FTZ.AND P2, PT, R6, RZ, PT ;  /* 0x000000ff0600720b */ /* 0x000fe20003f55000 */
[----:B--2---:R-:W-:-:S04]  /*94f0*/  FADD.FTZ R12, R8, R9 ;  /* 0x00000009080c7221 */ /* 0x004fc80000010000 */
[----:B------:R-:W-:Y:S02]  /*9500*/  FMUL.FTZ R13, R12, 0.00390625 ;  /* 0x3b8000000c0d7820 */ /* 0x000fe40000410000 */
[----:B------:R-:W-:Y:S03]  /*9510*/  @P1 MUFU.RCP R5, R10 ;  /* 0x0000000a00051308 */ /* 0x000fe60000001000 */
[----:B------:R-:W-:Y:S01]  /*9520*/  FSETP.NE.FTZ.AND P3, PT, R13, RZ, PT ;  /* 0x000000ff0d00720b */ /* 0x000fe20003f75000 */
[----:B------:R-:W-:Y:S02]  /*9530*/  WARPGROUP.DEPBAR.LE gsb0, 0x0 ;  /* 0x00008000000079c5 */ /* 0x000fe40000010000 */
[----:B------:R-:W-:-:S06]  /*9540*/  WARPGROUP.ARRIVE ;  /* 0x00000000000079c5 */ /* 0x000fcc0000000000 */
[----:B------:R-:W-:Y:S01]  /*9550*/  QGMMA.64x128x32.F32.E4M3.E4M3 R24, R224, gdesc[UR4], R24, gsb0 ;  /* 0x01e00004e0187df3 */ /* 0x000fe20008000818 */
[----:B------:R-:W-:Y:S01]  /*9560*/  FSETP.NE.FTZ.AND P1, PT, R12, RZ, PT ;  /* 0x000000ff0c00720b */ /* 0x000fe20003f35000 */
[----:B------:R-:W-:Y:S01]  /*9570*/  IMAD.MOV.U32 R11, RZ, RZ, RZ ;  /* 0x000000ffff0b7224 */ /* 0x000fe200078e00ff */
[----:B------:R-:W0:Y:S08]  /*9580*/  @P2 MUFU.LG2 R6, R6 ;  /* 0x0000000600062308 */ /* 0x000e300000000c00 */
[----:B------:R-:W1:Y:S08]  /*9590*/  @P3 MUFU.LG2 R8, R13 ;  /* 0x0000000d00083308 */ /* 0x000e700000000c00 */
[----:B------:R-:W2:Y:S01]  /*95a0*/  @P1 MUFU.RCP R11, R12 ;  /* 0x0000000c000b1308 */ /* 0x000ea20000001000 */
[----:B------:R-:W-:-:S02]  /*95b0*/  IMAD.U32 R9, RZ, RZ, UR38 ;  /* 0x00000026ff097e24 */ /* 0x000fc4000f8e00ff */
[----:B------:R-:W-:Y:S02]  /*95c0*/  IMAD.U32 R15, RZ, RZ, UR38 ;  /* 0x00000026ff0f7e24 */ /* 0x000fe4000f8e00ff */
[----:B0-----:R-:W-:Y:S01]  /*95d0*/  @P2 FMUL.FTZ R6, R6, 0.69314718246459960938 ;  /* 0x3f31721806062820 */ /* 0x001fe20000410000 */
[----:B------:R-:W-:Y:S01]  /*95e0*/  @P2 FMUL.FTZ R9, R9, 0.69314718246459960938 ;  /* 0x3f31721809092820 */ /* 0x000fe20000410000 */
[----:B------:R-:W-:Y:S01]  /*95f0*/  @P3 FMUL.FTZ R15, R15, 0.69314718246459960938 ;  /* 0x3f3172180f0f3820 */ /* 0x000fe20000410000 */
[----:B-1----:R-:W-:Y:S01]  /*9600*/  @P3 FMUL.FTZ R8, R8, 0.69314718246459960938 ;  /* 0x3f31721808083820 */ /* 0x002fe20000410000 */
[----:B------:R-:W-:Y:S02]  /*9610*/  IMAD.MOV.U32 R3, RZ, RZ, -0x800000 ;  /* 0xff800000ff037424 */ /* 0x000fe400078e00ff */
[----:B------:R-:W-:Y:S01]  /*9620*/  @P2 FFMA.FTZ R3, R9, R4, R6 ;  /* 0x0000000409032223 */ /* 0x000fe20000010006 */
[----:B------:R-:W-:Y:S02]  /*9630*/  IMAD.MOV.U32 R0, RZ, RZ, -0x800000 ;  /* 0xff800000ff007424 */ /* 0x000fe400078e00ff */
[----:B------:R-:W-:Y:S01]  /*9640*/  @P3 FFMA.FTZ R0, R15, R7, R8 ;  /* 0x000000070f003223 */ /* 0x000fe20000010008 */
[-C--:B---3--:R-:W-:Y:S01]  /*9650*/  FMUL.FTZ R7, R5, R14.reuse ;  /* 0x0000000e05077220 */ /* 0x088fe20000410000 */
[----:B--2---:R-:W-:Y:S01]  /*9660*/  FMUL.FTZ R4, R11, R14 ;  /* 0x0000000e0b047220 */ /* 0x004fe20000410000 */
[----:B------:R-:W-:-:S02]  /*9670*/  WARPGROUP.DEPBAR.LE gsb0, 0x0 ;  /* 0x00008000000079c5 */ /* 0x000fc40000010000 */
[----:B------:R-:W-:Y:S05]  /*9680*/  @!P0 BRA `(.L_x_143) ;  /* 0x0000000000048947 */ /* 0x000fea0003800000 */
[----:B------:R-:W-:Y:S01]  /*9690*/  BPT.TRAP 0x1 ;  /* 0x000000040000795c */ /* 0x000fe20000300000 */
.L_x_143:
[----:B------:R-:W-:Y:S01]  /*96a0*/  VIADD R5, R20, 0x2e860 ;  /* 0x0002e86014057836 */ /* 0x000fe20000000000 */
[----:B------:R-:W-:Y:S01]  /*96b0*/  UIADD3 UR50, UR50, 0x1, URZ ;  /* 0x0000000132327890 */ /* 0x000fe2000fffe03f */
[-C--:B------:R-:W-:Y:S01]  /*96c0*/  FMUL.FTZ R99, R25, R7.reuse ;  /* 0x0000000719637220 */ /* 0x080fe20000410000 */
[-C--:B------:R-:W-:Y:S01]  /*96d0*/  FMUL.FTZ R100, R28, R7.reuse ;  /* 0x000000071c647220 */ /* 0x080fe20000410000 */
[-C--:B------:R-:W-:Y:S01]  /*96e0*/  FMUL.FTZ R98, R29, R7.reuse ;  /* 0x000000071d627220 */ /* 0x080fe20000410000 */
[----:B------:R-:W-:Y:S01]  /*96f0*/  PRMT R5, R2, 0x654, R5 ;  /* 0x0000065402057816 */ /* 0x000fe20000000005 */
[----:B------:R-:W-:Y:S01]  /*9700*/  UISETP.NE.AND UP0, UPT, UR50, 0x2, UPT ;  /* 0x000000023200788c */ /* 0x000fe2000bf05270 */
[-C--:B------:R-:W-:Y:S01]  /*9710*/  FMUL.FTZ R97, R32, R7.reuse ;  /* 0x0000000720617220 */ /* 0x080fe20000410000 */
[-C--:B------:R-:W-:Y:S01]  /*9720*/  FMUL.FTZ R95, R33, R7.reuse ;  /* 0x00000007215f7220 */ /* 0x080fe20000410000 */
[----:B------:R0:W-:Y:S01]  /*9730*/  SYNCS.ARRIVE.TRANS64.RED.A1T0 RZ, [R5+URZ], RZ ;  /* 0x000000ff05ff79a7 */ /* 0x0001e2000810043f */
        /* <DEDUP_REMOVED lines=37> */
[----:B------:R-:W-:Y:S01]  /*9990*/  USEL UR4, URZ, 0x1, UP0 ;  /* 0x000000013f047887 */ /* 0x000fe20008000000 */
        /* <DEDUP_REMOVED lines=17> */
[----:B------:R-:W-:Y:S01]  /*9ab0*/  PLOP3.LUT P0, PT, PT, PT, PT, 0x8, 0x0 ;  /* 0x000000000000781c */ /* 0x000fe20003f0e170 */
[-C--:B------:R-:W-:Y:S01]  /*9ac0*/  FMUL.FTZ R13, R79, R4.reuse ;  /* 0x000000044f0d7220 */ /* 0x080fe20000410000 */
[-C--:B------:R-:W-:Y:S01]  /*9ad0*/  FMUL.FTZ R10, R82, R4.reuse ;  /* 0x00000004520a7220 */ /* 0x080fe20000410000 */
[-C--:B------:R-:W-:Y:S01]  /*9ae0*/  FMUL.FTZ R6, R83, R4.reuse ;  /* 0x0000000453067220 */ /* 0x080fe20000410000 */
[-C--:B------:R-:W-:Y:S01]  /*9af0*/  FMUL.FTZ R9, R86, R4.reuse ;  /* 0x0000000456097220 */ /* 0x080fe20000410000 */
[----:B------:R-:W-:Y:S01]  /*9b00*/  FMUL.FTZ R87, R87, R4 ;  /* 0x0000000457577220 */ /* 0x000fe20000410000 */
[----:B------:R-:W-:-:S02]  /*9b10*/  UIADD3 UR44, UR44, 0x1, URZ ;  /* 0x000000012c2c7890 */ /* 0x000fc4000fffe03f */
[----:B------:R-:W-:Y:S02]  /*9b20*/  USEL UR50, UR50, URZ, UP0 ;  /* 0x0000003f32327287 */ /* 0x000fe40008000000 */
[----:B0-----:R-:W-:-:S12]  /*9b30*/  ULOP3.LUT UR43, UR43, UR4, URZ, 0x3c, !UPT ;  /* 0x000000042b2b7292 */ /* 0x001fd8000f8e3c3f */
.L_x_121:
[----:B------:R-:W0:Y:S01]  /*9b40*/  S2R R5, SR_CgaCtaId ;  /* 0x0000000000057919 */ /* 0x000e220000008800 */
[----:B------:R-:W-:Y:S01]  /*9b50*/  MOV R2, 0x400 ;  /* 0x0000040000027802 */ /* 0x000fe20000000f00 */
[----:B------:R-:W-:Y:S01]  /*9b60*/  BSSY B0, `(.L_x_144) ;  /* 0x0000256000007945 */ /* 0x000fe20003800000 */
[----:B------:R-:W-:Y:S02]  /*9b70*/  BAR.SYNC.DEFER_BLOCKING 0x5, 0x180 ;  /* 0x0146000000007b1d */ /* 0x000fe40000010000 */
[----:B0-----:R-:W-:-:S05]  /*9b80*/  LEA R2, R5, R2, 0x18 ;  /* 0x0000000205027211 */ /* 0x001fca00078ec0ff */
[----:B------:R-:W0:Y:S02]  /*9b90*/  LDS.128 R44, [R2+0x2e8d0] ;  /* 0x02e8d000022c7984 */ /* 0x000e240000000c00 */
[----:B0-----:R-:W-:Y:S01]  /*9ba0*/  R2UR UR6, R46 ;  /* 0x000000002e0672ca */ /* 0x001fe200000e0000 */
[----:B------:R-:W-:Y:S06]  /*9bb0*/  BAR.ARV 0x4, 0x180 ;  /* 0x0106000000007b1d */ /* 0x000fec0000002000 */
[----:B------:R-:W-:Y:S08]  /*9bc0*/  @P0 BRA `(.L_x_145) ;  /* 0x00000018009c0947 */ /* 0x000ff00003800000 */
[----:B------:R-:W0:Y:S01]  /*9bd0*/  S2R R51, SR_TID.X ;  /* 0x0000000000337919 */ /* 0x000e220000002100 */
[----:B------:R-:W-:Y:S01]  /*9be0*/  ULDC.64 UR4, c[0x4][0x38] ;  /* 0x01000e0000047ab9 */ /* 0x000fe20000000a00 */
[----:B------:R-:W-:Y:S02]  /*9bf0*/  F2FP.BF16.F32.PACK_AB R11, R11, R12 ;  /* 0x0000000c0b0b723e */ /* 0x000fe400000010ff */
[----:B------:R-:W-:Y:S02]  /*9c00*/  F2FP.BF16.F32.PACK_AB R8, R7, R8 ;  /* 0x000000080708723e */ /* 0x000fe400000010ff */
[----:B------:R-:W-:Y:S02]  /*9c10*/  F2FP.BF16.F32.PACK_AB R60, R60, R61 ;  /* 0x0000003d3c3c723e */ /* 0x000fe400000010ff */
[----:B------:R-:W-:Y:S02]  /*9c20*/  F2FP.BF16.F32.PACK_AB R10, R9, R10 ;  /* 0x0000000a090a723e */ /* 0x000fe400000010ff */
[----:B------:R-:W-:-:S02]  /*9c30*/  F2FP.BF16.F32.PACK_AB R92, R92, R93 ;  /* 0x0000005d5c5c723e */ /* 0x000fc400000010ff */
[----:B------:R-:W-:Y:S02]  /*9c40*/  F2FP.BF16.F32.PACK_AB R87, R87, R6 ;  /* 0x000000065757723e */ /* 0x000fe400000010ff */
        /* <DEDUP_REMOVED lines=9> */
[----:B------:R-:W-:Y:S01]  /*9ce0*/  F2FP.BF16.F32.PACK_AB R99, R98, R99 ;  /* 0x000000636263723e */ /* 0x000fe200000010ff */
[----:B0-----:R-:W-:Y:S01]  /*9cf0*/  IMAD.SHL.U32 R4, R51, 0x4, RZ ;  /* 0x0000000433047824 */ /* 0x001fe200078e00ff */
        /* <DEDUP_REMOVED lines=15> */
[----:B------:R-:W-:Y:S01]  /*9df0*/  F2FP.BF16.F32.PACK_AB R33, R33, R36 ;  /* 0x000000242121723e */ /* 0x000fe200000010ff */
[----:B------:R-:W-:Y:S01]  /*9e00*/  USHF.L.U32 UR7, UR36, 0x2, URZ ;  /* 0x0000000224077899 */ /* 0x000fe2000800063f */
[----:B------:R-:W-:Y:S01]  /*9e10*/  LOP3.LUT R4, R4, 0xc, RZ, 0xc0, !PT ;  /* 0x0000000c04047812 */ /* 0x000fe200078ec0ff */
[----:B------:R-:W-:Y:S01]  /*9e20*/  USHF.L.U64.HI UR10, UR36, 0x2, UR37 ;  /* 0x00000002240a7899 */ /* 0x000fe20008010225 */
[----:B------:R-:W-:Y:S01]  /*9e30*/  ULDC.64 UR8, c[0x0][0xbe0] ;  /* 0x0002f80000087ab9 */ /* 0x000fe20000000a00 */
[----:B------:R-:W-:Y:S01]  /*9e40*/  BAR.SYNC.DEFER_BLOCKING 0x1, 0x100 ;  /* 0x0044000000007b1d */ /* 0x000fe20000010000 */
[----:B------:R-:W-:-:S05]  /*9e50*/  IADD3 R4, P0, R4, UR4, RZ ;  /* 0x0000000404047c10 */ /* 0x000fca000ff1e0ff */
[----:B------:R-:W-:Y:S01]  /*9e60*/  IMAD.X R5, RZ, RZ, UR5, P0 ;  /* 0x00000005ff057e24 */ /* 0x000fe200080e06ff */
[----:B------:R-:W-:-:S04]  /*9e70*/  ULDC.64 UR4, c[0x0][0xbd8] ;  /* 0x0002f60000047ab9 */ /* 0x000fc80000000a00 */
[----:B------:R0:W2:Y:S01]  /*9e80*/  LDG.E.CONSTANT R44, desc[UR46][R4.64] ;  /* 0x0000002e042c7981 */ /* 0x0000a2000c1e9900 */
[----:B------:R-:W-:Y:S02]  /*9e90*/  UISETP.NE.U32.AND UP0, UPT, UR4, URZ, UPT ;  /* 0x0000003f0400728c */ /* 0x000fe4000bf05070 */
[----:B------:R-:W-:Y:S02]  /*9ea0*/  UIADD3 UR4, UP1, UR7, UR4, URZ ;  /* 0x0000000407047290 */ /* 0x000fe4000ff3e03f */
[----:B------:R-:W-:Y:S02]  /*9eb0*/  UISETP.NE.AND.EX UP0, UPT, UR5, URZ, UPT, UP0 ;  /* 0x0000003f0500728c */ /* 0x000fe4000bf05300 */
[----:B------:R-:W-:Y:S01]  /*9ec0*/  UIADD3.X UR5, UR10, UR5, URZ, UP1, !UPT ;  /* 0x000000050a057290 */ /* 0x000fe20008ffe43f */
[----:B0-----:R-:W0:Y:S01]  /*9ed0*/  S2R R5, SR_SWINHI ;  /* 0x0000000000057919 */ /* 0x001e220000002f00 */
[----:B------:R-:W-:-:S04]  /*9ee0*/  LOP3.LUT P0, R4, R51, 0x3, RZ, 0xc0, !PT ;  /* 0x0000000333047812 */ /* 0x000fc8000780c0ff */
[----:B------:R-:W-:-:S04]  /*9ef0*/  ISETP.EQ.OR P0, PT, R4, 0x3, !P0 ;  /* 0x000000030400780c */ /* 0x000fc80004702670 */
        /* <DEDUP_REMOVED lines=11> */
[----:B------:R-:W-:-:S02]  /*9fb0*/  SEL R99, R99, R100, P0 ;  /* 0x0000006463637207 */ /* 0x000fc40000000000 */
[----:B------:R-:W-:Y:S02]  /*9fc0*/  MOV R8, R2 ;  /* 0x0000000200087202 */ /* 0x000fe40000000f00 */
[----:B0-----:R-:W-:Y:S02]  /*9fd0*/  MOV R9, R5 ;  /* 0x0000000500097202 */ /* 0x001fe40000000f00 */
[----:B------:R-:W-:Y:S02]  /*9fe0*/  SEL R79, R30, R27, P0 ;  /* 0x0000001b1e4f7207 */ /* 0x000fe40000000000 */
[----:B------:R-:W-:Y:S01]  /*9ff0*/  SEL R81, R27, R30, P0 ;  /* 0x0000001e1b517207 */ /* 0x000fe20000000000 */
[----:B------:R-:W-:Y:S01]  /*a000*/  IMAD.WIDE R4, R231, 0x2, R8 ;  /* 0x00000002e7047825 */ /* 0x000fe200078e0208 */
[----:B------:R-:W-:Y:S02]  /*a010*/  SEL R67, R76, R73, P0 ;  /* 0x000000494c437207 */ /* 0x000fe40000000000 */
[----:B------:R-:W-:-:S02]  /*a020*/  SEL R31, R96, R95, P0 ;  /* 0x0000005f601f7207 */ /* 0x000fc40000000000 */
[C---:B------:R-:W-:Y:S02]  /*a030*/  IADD3 R93, P6, R4.reuse, 0x20, RZ ;  /* 0x00000020045d7810 */ /* 0x040fe40007fde0ff */
[----:B------:R-:W-:Y:S02]  /*a040*/  IADD3 R97, P1, R4, 0x40, RZ ;  /* 0x0000004004617810 */ /* 0x000fe40007f3e0ff */
[----:B------:R-:W-:Y:S01]  /*a050*/  LOP3.LUT R6, R93, 0x380, RZ, 0xc0, !PT ;  /* 0x000003805d067812 */ /* 0x000fe200078ec0ff */
[--C-:B------:R-:W-:Y:S01]  /*a060*/  IMAD.X R27, RZ, RZ, R5.reuse, P6 ;  /* 0x000000ffff1b7224 */ /* 0x100fe200030e0605 */
[----:B------:R-:W-:Y:S01]  /*a070*/  LOP3.LUT R10, R97, 0x380, RZ, 0xc0, !PT ;  /* 0x00000380610a7812 */ /* 0x000fe200078ec0ff */
[----:B------:R-:W-:Y:S01]  /*a080*/  IMAD.X R25, RZ, RZ, R5, P1 ;  /* 0x000000ffff197224 */ /* 0x000fe200008e0605 */
[----:B------:R-:W-:Y:S02]  /*a090*/  SHF.R.U64 R6, R6, 0x3, RZ ;  /* 0x0000000306067819 */ /* 0x000fe400000012ff */
[----:B------:R-:W-:-:S02]  /*a0a0*/  IADD3 R103, P3, R4, 0x4000, RZ ;  /* 0x0000400004677810 */ /* 0x000fc40007f7e0ff */
[----:B------:R-:W-:Y:S02]  /*a0b0*/  IADD3 R101, P2, R4, 0x60, RZ ;  /* 0x0000006004657810 */ /* 0x000fe40007f5e0ff */
[----:B------:R-:W-:Y:S01]  /*a0c0*/  SHF.R.U64 R10, R10, 0x3, RZ ;  /* 0x000000030a0a7819 */ /* 0x000fe200000012ff */
[--C-:B------:R-:W-:Y:S01]  /*a0d0*/  IMAD.X R15, RZ, RZ, R5.reuse, P3 ;  /* 0x000000ffff0f7224 */ /* 0x100fe200018e0605 */
[----:B------:R-:W-:Y:S01]  /*a0e0*/  IADD3 R105, P4, R4, 0x4020, RZ ;  /* 0x0000402004697810 */ /* 0x000fe20007f9e0ff */
[--C-:B------:R-:W-:Y:S01]  /*a0f0*/  IMAD.X R21, RZ, RZ, R5.reuse, P2 ;  /* 0x000000ffff157224 */ /* 0x100fe200010e0605 */
[----:B------:R-:W-:Y:S02]  /*a100*/  LOP3.LUT R26, R6, R93, RZ, 0x3c, !PT ;  /* 0x0000005d061a7212 */ /* 0x000fe400078e3cff */
[----:B------:R-:W-:Y:S01]  /*a110*/  IADD3 R107, P5, R4, 0x4040, RZ ;  /* 0x00004040046b7810 */ /* 0x000fe20007fbe0ff */
[----:B------:R-:W-:Y:S01]  /*a120*/  IMAD.X R13, RZ, RZ, R5, P4 ;  /* 0x000000ffff0d7224 */ /* 0x000fe200020e0605 */
[----:B------:R-:W-:-:S02]  /*a130*/  LOP3.LUT R6, R103, 0x380, RZ, 0xc0, !PT ;  /* 0x0000038067067812 */ /* 0x000fc400078ec0ff */
[----:B------:R-:W-:Y:S01]  /*a140*/  LOP3.LUT R12, R101, 0x380, RZ, 0xc0, !PT ;  /* 0x00000380650c7812 */ /* 0x000fe200078ec0ff */
[----:B------:R-:W-:Y:S01]  /*a150*/  IMAD.X R11, RZ, RZ, R5, P5 ;  /* 0x000000ffff0b7224 */ /* 0x000fe200028e0605 */
[----:B------:R-:W-:Y:S02]  /*a160*/  LOP3.LUT R24, R10, R97, RZ, 0x3c, !PT ;  /* 0x000000610a187212 */ /* 0x000fe400078e3cff */
[----:B------:R-:W-:Y:S02]  /*a170*/  LOP3.LUT R10, R105, 0x380, RZ, 0xc0, !PT ;  /* 0x00000380690a7812 */ /* 0x000fe400078ec0ff */
[----:B------:R-:W-:Y:S02]  /*a180*/  LOP3.LUT R28, R107, 0x380, RZ, 0xc0, !PT ;  /* 0x000003806b1c7812 */ /* 0x000fe400078ec0ff */
[----:B------:R-:W-:Y:S02]  /*a190*/  SHF.R.U64 R6, R6, 0x3, RZ ;  /* 0x0000000306067819 */ /* 0x000fe400000012ff */
[----:B------:R-:W-:-:S02]  /*a1a0*/  SHF.R.U64 R12, R12, 0x3, RZ ;  /* 0x000000030c0c7819 */ /* 0x000fc400000012ff */
[----:B------:R-:W-:Y:S02]  /*a1b0*/  SHF.R.U64 R10, R10, 0x3, RZ ;  /* 0x000000030a0a7819 */ /* 0x000fe400000012ff */
[----:B------:R-:W-:Y:S02]  /*a1c0*/  SHF.R.U64 R28, R28, 0x3, RZ ;  /* 0x000000031c1c7819 */ /* 0x000fe400000012ff */
[----:B------:R-:W-:Y:S02]  /*a1d0*/  LOP3.LUT R14, R6, R103, RZ, 0x3c, !PT ;  /* 0x00000067060e7212 */ /* 0x000fe400078e3cff */
[----:B------:R-:W-:Y:S02]  /*a1e0*/  LOP3.LUT R20, R12, R101, RZ, 0x3c, !PT ;  /* 0x000000650c147212 */ /* 0x000fe400078e3cff */
[----:B------:R-:W-:Y:S02]  /*a1f0*/  LOP3.LUT R12, R10, R105, RZ, 0x3c, !PT ;  /* 0x000000690a0c7212 */ /* 0x000fe400078e3cff */
[----:B------:R-:W-:-:S02]  /*a200*/  LOP3.LUT R10, R28, R107, RZ, 0x3c, !PT ;  /* 0x0000006b1c0a7212 */ /* 0x000fc400078e3cff */
[----:B------:R-:W-:Y:S02]  /*a210*/  MOV R60, R14 ;  /* 0x0000000e003c7202 */ /* 0x000fe40000000f00 */
[----:B------:R-:W-:Y:S02]  /*a220*/  MOV R62, R20 ;  /* 0x00000014003e7202 */ /* 0x000fe40000000f00 */
[----:B------:R-:W-:Y:S02]  /*a230*/  MOV R21, R10 ;  /* 0x0000000a00157202 */ /* 0x000fe40000000f00 */
[C---:B------:R-:W-:Y:S02]  /*a240*/  IADD3 R109, P6, R4.reuse, 0x4060, RZ ;  /* 0x00004060046d7810 */ /* 0x040fe40007fde0ff */
[----:B------:R-:W-:Y:S02]  /*a250*/  LOP3.LUT R7, R4, 0x380, RZ, 0xc0, !PT ;  /* 0x0000038004077812 */ /* 0x000fe400078ec0ff */
[----:B------:R-:W-:-:S02]  /*a260*/  LOP3.LUT R30, R109, 0x380, RZ, 0xc0, !PT ;  /* 0x000003806d1e7812 */ /* 0x000fc400078ec0ff */
[----:B------:R-:W-:Y:S02]  /*a270*/  SHF.R.U64 R7, R7, 0x3, RZ ;  /* 0x0000000307077819 */ /* 0x000fe400000012ff */
[----:B------:R-:W-:Y:S02]  /*a280*/  SHF.R.U64 R30, R30, 0x3, RZ ;  /* 0x000000031e1e7819 */ /* 0x000fe400000012ff */
[----:B------:R-:W-:Y:S02]  /*a290*/  SEL R73, R73, R76, P0 ;  /* 0x0000004c49497207 */ /* 0x000fe40000000000 */
[----:B------:R-:W-:Y:S02]  /*a2a0*/  SEL R69, R68, R65, P0 ;  /* 0x0000004144457207 */ /* 0x000fe40000000000 */
[----:B------:R-:W-:Y:S02]  /*a2b0*/  SEL R95, R95, R96, P0 ;  /* 0x000000605f5f7207 */ /* 0x000fe40000000000 */
[----:B------:R-:W-:-:S02]  /*a2c0*/  SEL R37, R92, R91, P0 ;  /* 0x0000005b5c257207 */ /* 0x000fc40000000000 */
[----:B------:R-:W-:Y:S02]  /*a2d0*/  SEL R39, R52, R49, P0 ;  /* 0x0000003134277207 */ /* 0x000fe40000000000 */
[----:B------:R-:W-:Y:S02]  /*a2e0*/  SEL R65, R65, R68, P0 ;  /* 0x0000004441417207 */ /* 0x000fe40000000000 */
[----:B------:R-:W-:Y:S01]  /*a2f0*/  LOP3.LUT R4, R7, R4, RZ, 0x3c, !PT ;  /* 0x0000000407047212 */ /* 0x000fe200078e3cff */
[----:B------:R-:W-:Y:S01]  /*a300*/  IMAD.X R7, RZ, RZ, R5, P6 ;  /* 0x000000ffff077224 */ /* 0x000fe200030e0605 */
[----:B------:R-:W-:Y:S02]  /*a310*/  SEL R91, R91, R92, P0 ;  /* 0x0000005c5b5b7207 */ /* 0x000fe40000000000 */
[----:B------:R-:W-:Y:S02]  /*a320*/  SEL R49, R49, R52, P0 ;  /* 0x0000003431317207 */ /* 0x000fe40000000000 */
[----:B------:R-:W-:-:S02]  /*a330*/  SEL R51, R41, R40, P0 ;  /* 0x0000002829337207 */ /* 0x000fc40000000000 */
[----:B------:R-:W-:Y:S02]  /*a340*/  SEL R53, R33, R32, P0 ;  /* 0x0000002021357207 */ /* 0x000fe40000000000 */
[----:B------:R-:W-:Y:S02]  /*a350*/  SEL R75, R50, R43, P0 ;  /* 0x0000002b324b7207 */ /* 0x000fe40000000000 */
[----:B------:R-:W-:Y:S02]  /*a360*/  SEL R77, R38, R35, P0 ;  /* 0x00000023264d7207 */ /* 0x000fe40000000000 */
[----:B------:R-:W-:Y:S02]  /*a370*/  SEL R43, R43, R50, P0 ;  /* 0x000000322b2b7207 */ /* 0x000fe40000000000 */
[----:B------:R-:W-:Y:S02]  /*a380*/  LOP3.LUT R6, R30, R109, RZ, 0x3c, !PT ;  /* 0x0000006d1e067212 */ /* 0x000fe400078e3cff */
[----:B------:R-:W-:-:S02]  /*a390*/  SEL R41, R40, R41, P0 ;  /* 0x0000002928297207 */ /* 0x000fc40000000000 */
[----:B------:R-:W-:Y:S02]  /*a3a0*/  SEL R33, R32, R33, P0 ;  /* 0x0000002120217207 */ /* 0x000fe40000000000 */
[----:B------:R-:W-:Y:S02]  /*a3b0*/  SEL R35, R35, R38, P0 ;  /* 0x0000002623237207 */ /* 0x000fe40000000000 */
[----:B------:R-:W-:Y:S02]  /*a3c0*/  MOV R64, R24 ;  /* 0x0000001800407202 */ /* 0x000fe40000000f00 */
[----:B------:R-:W-:Y:S02]  /*a3d0*/  MOV R58, R12 ;  /* 0x0000000c003a7202 */ /* 0x000fe40000000f00 */
[----:B------:R-:W-:Y:S02]  /*a3e0*/  MOV R68, R4 ;  /* 0x0000000400447202 */ /* 0x000fe40000000f00 */
[----:B------:R-:W-:-:S02]  /*a3f0*/  MOV R11, R6 ;  /* 0x00000006000b7202 */ /* 0x000fc40000000f00 */
[----:B------:R-:W-:Y:S02]  /*a400*/  MOV R66, R26 ;  /* 0x0000001a00427202 */ /* 0x000fe40000000f00 */
[----:B------:R-:W-:Y:S02]  /*a410*/  PLOP3.LUT P2, PT, PT, PT, UP0, 0x80, 0x0 ;  /* 0x000000000000781c */ /* 0x000fe40003f4f008 */
[----:B--2---:R-:W-:Y:S01]  /*a420*/  LOP3.LUT R14, R44, 0x2, RZ, 0x3c, !PT ;  /* 0x000000022c0e7812 */ /* 0x004fe200078e3cff */
[----:B------:R-:W-:Y:S04]  /*a430*/  SHFL.IDX PT, R29, R29, R44, 0x1c1f ;  /* 0x001c1f2c1d1d7589 */ /* 0x000fe800000e0000 */
[----:B------:R-:W0:Y:S04]  /*a440*/  SHFL.IDX PT, R10, R99, R14, 0x1c1f ;  /* 0x001c1f0e630a7589 */ /* 0x000e2800000e0000 */
[----:B------:R-:W-:Y:S04]  /*a450*/  SHFL.IDX PT, R67, R67, R44, 0x1c1f ;  /* 0x001c1f2c43437589 */ /* 0x000fe800000e0000 */
[----:B------:R-:W1:Y:S04]  /*a460*/  SHFL.IDX PT, R24, R73, R14, 0x1c1f ;  /* 0x001c1f0e49187589 */ /* 0x000e6800000e0000 */
[----:B------:R-:W-:Y:S04]  /*a470*/  SHFL.IDX PT, R31, R31, R44, 0x1c1f ;  /* 0x001c1f2c1f1f7589 */ /* 0x000fe800000e0000 */
[----:B------:R-:W-:Y:S04]  /*a480*/  SHFL.IDX PT, R69, R69, R44, 0x1c1f ;  /* 0x001c1f2c45457589 */ /* 0x000fe800000e0000 */
[----:B------:R-:W2:Y:S04]  /*a490*/  SHFL.IDX PT, R12, R95, R14, 0x1c1f ;  /* 0x001c1f0e5f0c7589 */ /* 0x000ea800000e0000 */
[----:B------:R-:W3:Y:S01]  /*a4a0*/  SHFL.IDX PT, R46, R65, R14, 0x1c1f ;  /* 0x001c1f0e412e7589 */ /* 0x000ee200000e0000 */
[----:B0-----:R-:W-:-:S02]  /*a4b0*/  SEL R4, R29, R10, P0 ;  /* 0x0000000a1d047207 */ /* 0x001fc40000000000 */
[----:B------:R-:W-:Y:S01]  /*a4c0*/  SEL R6, R10, R29, P0 ;  /* 0x0000001d0a067207 */ /* 0x000fe20000000000 */
[----:B------:R-:W-:Y:S04]  /*a4d0*/  SHFL.IDX PT, R37, R37, R44, 0x1c1f ;  /* 0x001c1f2c25257589 */ /* 0x000fe800000e0000 */
[----:B------:R-:W-:Y:S01]  /*a4e0*/  SHFL.IDX PT, R39, R39, R44, 0x1c1f ;  /* 0x001c1f2c27277589 */ /* 0x000fe200000e0000 */
[----:B-1----:R-:W-:Y:S02]  /*a4f0*/  SEL R5, R67, R24, P0 ;  /* 0x0000001843057207 */ /* 0x002fe40000000000 */
[----:B------:R-:W-:Y:S01]  /*a500*/  SEL R7, R24, R67, P0 ;  /* 0x0000004318077207 */ /* 0x000fe20000000000 */
[----:B------:R-:W-:Y:S04]  /*a510*/  SHFL.IDX PT, R71, R71, R44, 0x1c1f ;  /* 0x001c1f2c47477589 */ /* 0x000fe800000e0000 */
[----:B------:R-:W0:Y:S04]  /*a520*/  SHFL.IDX PT, R20, R91, R14, 0x1c1f ;  /* 0x001c1f0e5b147589 */ /* 0x000e2800000e0000 */
[----:B------:R-:W1:Y:S01]  /*a530*/  SHFL.IDX PT, R32, R49, R14, 0x1c1f ;  /* 0x001c1f0e31207589 */ /* 0x000e6200000e0000 */
[----:B--2---:R-:W-:-:S02]  /*a540*/  SEL R24, R31, R12, P0 ;  /* 0x0000000c1f187207 */ /* 0x004fc40000000000 */
[----:B------:R-:W-:Y:S01]  /*a550*/  SEL R26, R12, R31, P0 ;  /* 0x0000001f0c1a7207 */ /* 0x000fe20000000000 */
[----:B------:R-:W2:Y:S01]  /*a560*/  SHFL.IDX PT, R48, R57, R14, 0x1c1f ;  /* 0x001c1f0e39307589 */ /* 0x000ea200000e0000 */
[----:B---3--:R-:W-:Y:S02]  /*a570*/  SEL R25, R69, R46, P0 ;  /* 0x0000002e45197207 */ /* 0x008fe40000000000 */
[----:B------:R-:W-:Y:S01]  /*a580*/  SEL R27, R46, R69, P0 ;  /* 0x000000452e1b7207 */ /* 0x000fe20000000000 */
[----:B------:R-:W-:Y:S04]  /*a590*/  SHFL.IDX PT, R51, R51, R44, 0x1c1f ;  /* 0x001c1f2c33337589 */ /* 0x000fe800000e0000 */
[----:B------:R-:W-:Y:S04]  /*a5a0*/  SHFL.IDX PT, R53, R53, R44, 0x1c1f ;  /* 0x001c1f2c35357589 */ /* 0x000fe800000e0000 */
[----:B------:R-:W-:Y:S04]  /*a5b0*/  SHFL.IDX PT, R55, R55, R44, 0x1c1f ;  /* 0x001c1f2c37377589 */ /* 0x000fe800000e0000 */
[----:B------:R-:W-:Y:S01]  /*a5c0*/  SHFL.IDX PT, R61, R61, R44, 0x1c1f ;  /* 0x001c1f2c3d3d7589 */ /* 0x000fe200000e0000 */
[----:B0-----:R-:W-:-:S02]  /*a5d0*/  SEL R28, R37, R20, P0 ;  /* 0x00000014251c7207 */ /* 0x001fc40000000000 */
[----:B------:R-:W-:Y:S01]  /*a5e0*/  SEL R30, R20, R37, P0 ;  /* 0x00000025141e7207 */ /* 0x000fe20000000000 */
[----:B------:R-:W-:Y:S01]  /*a5f0*/  SHFL.IDX PT, R75, R75, R44, 0x1c1f ;  /* 0x001c1f2c4b4b7589 */ /* 0x000fe200000e0000 */
[----:B-1----:R-:W-:Y:S02]  /*a600*/  SEL R36, R39, R32, P0 ;  /* 0x0000002027247207 */ /* 0x002fe40000000000 */
[----:B------:R-:W-:Y:S01]  /*a610*/  SEL R38, R32, R39, P0 ;  /* 0x0000002720267207 */ /* 0x000fe20000000000 */
[----:B------:R-:W-:Y:S01]  /*a620*/  SHFL.IDX PT, R77, R77, R44, 0x1c1f ;  /* 0x001c1f2c4d4d7589 */ /* 0x000fe200000e0000 */
[----:B--2---:R-:W-:Y:S02]  /*a630*/  SEL R29, R71, R48, P0 ;  /* 0x00000030471d7207 */ /* 0x004fe40000000000 */
[----:B------:R-:W-:Y:S01]  /*a640*/  SEL R31, R48, R71, P0 ;  /* 0x00000047301f7207 */ /* 0x000fe20000000000 */
[----:B------:R-:W-:Y:S04]  /*a650*/  SHFL.IDX PT, R79, R79, R44, 0x1c1f ;  /* 0x001c1f2c4f4f7589 */ /* 0x000fe800000e0000 */
[----:B------:R-:W-:Y:S04]  /*a660*/  SHFL.IDX PT, R83, R83, R44, 0x1c1f ;  /* 0x001c1f2c53537589 */ /* 0x000fe800000e0000 */
[----:B------:R-:W-:Y:S04]  /*a670*/  SHFL.IDX PT, R89, R89, R44, 0x1c1f ;  /* 0x001c1f2c59597589 */ /* 0x000fe800000e0000 */
[----:B------:R-:W0:Y:S04]  /*a680*/  SHFL.IDX PT, R50, R43, R14, 0x1c1f ;  /* 0x001c1f0e2b327589 */ /* 0x000e2800000e0000 */
[----:B------:R-:W1:Y:S04]  /*a690*/  SHFL.IDX PT, R10, R41, R14, 0x1c1f ;  /* 0x001c1f0e290a7589 */ /* 0x000e6800000e0000 */
[----:B------:R-:W2:Y:S04]  /*a6a0*/  SHFL.IDX PT, R34, R33, R14, 0x1c1f ;  /* 0x001c1f0e21227589 */ /* 0x000ea800000e0000 */
[----:B------:R-:W3:Y:S04]  /*a6b0*/  SHFL.IDX PT, R44, R35, R14, 0x1c1f ;  /* 0x001c1f0e232c7589 */ /* 0x000ee800000e0000 */
[----:B------:R-:W4:Y:S04]  /*a6c0*/  SHFL.IDX PT, R40, R59, R14, 0x1c1f ;  /* 0x001c1f0e3b287589 */ /* 0x000f2800000e0000 */
[----:B------:R-:W4:Y:S04]  /*a6d0*/  SHFL.IDX PT, R52, R81, R14, 0x1c1f ;  /* 0x001c1f0e51347589 */ /* 0x000f2800000e0000 */
[----:B------:R-:W4:Y:S01]  /*a6e0*/  SHFL.IDX PT, R42, R63, R14, 0x1c1f ;  /* 0x001c1f0e3f2a7589 */ /* 0x000f2200000e0000 */
[----:B0-----:R-:W-:-:S02]  /*a6f0*/  SEL R37, R75, R50, P0 ;  /* 0x000000324b257207 */ /* 0x001fc40000000000 */
[----:B------:R-:W-:Y:S01]  /*a700*/  SEL R39, R50, R75, P0 ;  /* 0x0000004b32277207 */ /* 0x000fe20000000000 */
[----:B------:R-:W0:Y:S01]  /*a710*/  SHFL.IDX PT, R54, R85, R14, 0x1c1f ;  /* 0x001c1f0e55367589 */ /* 0x000e2200000e0000 */
[----:B-1----:R-:W-:-:S03]  /*a720*/  SEL R12, R51, R10, P0 ;  /* 0x0000000a330c7207 */ /* 0x002fc60000000000 */
[----:B------:R1:W0:Y:S01]  /*a730*/  SHFL.IDX PT, R56, R87, R14, 0x1c1f ;  /* 0x001c1f0e57387589 */ /* 0x00022200000e0000 */
[----:B--2---:R-:W-:Y:S02]  /*a740*/  SEL R32, R53, R34, P0 ;  /* 0x0000002235207207 */ /* 0x004fe40000000000 */
[----:B------:R-:W-:Y:S01]  /*a750*/  SEL R34, R34, R53, P0 ;  /* 0x0000003522227207 */ /* 0x000fe20000000000 */
[----:B------:R2:W-:Y:S01]  /*a760*/  STSM.16.M88.4 [R68], R4 ;  /* 0x0000000444007844 */ /* 0x0005e20000000200 */
[----:B---3--:R-:W-:Y:S02]  /*a770*/  SEL R13, R77, R44, P0 ;  /* 0x0000002c4d0d7207 */ /* 0x008fe40000000000 */
[----:B------:R-:W-:Y:S01]  /*a780*/  SEL R15, R44, R77, P0 ;  /* 0x0000004d2c0f7207 */ /* 0x000fe20000000000 */
[----:B------:R-:W-:Y:S01]  /*a790*/  STSM.16.M88.4 [R66], R24 ;  /* 0x0000001842007844 */ /* 0x000fe20000000200 */
[----:B----4-:R-:W-:Y:S02]  /*a7a0*/  SEL R48, R55, R40, P0 ;  /* 0x0000002837307207 */ /* 0x010fe40000000000 */
[----:B-1----:R-:W-:Y:S01]  /*a7b0*/  SEL R14, R10, R51, P0 ;  /* 0x000000330a0e7207 */ /* 0x002fe20000000000 */
[----:B------:R1:W-:Y:S01]  /*a7c0*/  STSM.16.M88.4 [R64], R28 ;  /* 0x0000001c40007844 */ /* 0x0003e20000000200 */
[----:B------:R-:W-:-:S02]  /*a7d0*/  SEL R50, R40, R55, P0 ;  /* 0x0000003728327207 */ /* 0x000fc40000000000 */
[----:B------:R-:W-:Y:S01]  /*a7e0*/  SEL R33, R79, R52, P0 ;  /* 0x000000344f217207 */ /* 0x000fe20000000000 */
[----:B------:R3:W-:Y:S01]  /*a7f0*/  STSM.16.M88.4 [R62], R36 ;  /* 0x000000243e007844 */ /* 0x0007e20000000200 */
[----:B------:R-:W-:Y:S02]  /*a800*/  SEL R35, R52, R79, P0 ;  /* 0x0000004f34237207 */ /* 0x000fe40000000000 */
[----:B------:R-:W-:Y:S01]  /*a810*/  SEL R40, R61, R42, P0 ;  /* 0x0000002a3d287207 */ /* 0x000fe20000000000 */
[----:B------:R3:W-:Y:S01]  /*a820*/  STSM.16.M88.4 [R60], R12 ;  /* 0x0000000c3c007844 */ /* 0x0007e20000000200 */
[----:B0-----:R-:W-:Y:S01]  /*a830*/  SEL R49, R83, R54, P0 ;  /* 0x0000003653317207 */ /* 0x001fe20000000000 */
[----:B--2---:R-:W-:Y:S01]  /*a840*/  IMAD.U32 R4, RZ, RZ, UR4 ;  /* 0x00000004ff047e24 */ /* 0x004fe2000f8e00ff */
[----:B------:R-:W-:Y:S01]  /*a850*/  SEL R51, R54, R83, P0 ;  /* 0x0000005336337207 */ /* 0x000fe20000000000 */
[----:B------:R3:W-:Y:S01]  /*a860*/  STSM.16.M88.4 [R58], R32 ;  /* 0x000000203a007844 */ /* 0x0007e20000000200 */
[----:B------:R-:W-:Y:S01]  /*a870*/  SEL R42, R42, R61, P0 ;  /* 0x0000003d2a2a7207 */ /* 0x000fe20000000000 */
[----:B------:R-:W-:Y:S01]  /*a880*/  IMAD.U32 R5, RZ, RZ, UR5 ;  /* 0x00000005ff057e24 */ /* 0x000fe2000f8e00ff */
[----:B------:R-:W-:Y:S01]  /*a890*/  SEL R41, R89, R56, P0 ;  /* 0x0000003859297207 */ /* 0x000fe20000000000 */
[----:B------:R3:W-:Y:S01]  /*a8a0*/  STSM.16.M88.4 [R21], R48 ;  /* 0x0000003015007844 */ /* 0x0007e20000000200 */
[----:B------:R-:W-:-:S05]  /*a8b0*/  SEL R43, R56, R89, P0 ;  /* 0x00000059382b7207 */ /* 0x000fca0000000000 */
[----:B------:R3:W-:Y:S01]  /*a8c0*/  STSM.16.M88.4 [R11], R40 ;  /* 0x000000280b007844 */ /* 0x0007e20000000200 */
[----:B------:R-:W-:Y:S06]  /*a8d0*/  BAR.SYNC.DEFER_BLOCKING 0x1, 0x100 ;  /* 0x0044000000007b1d */ /* 0x000fec0000010000 */
[----:B------:R-:W2:Y:S01]  /*a8e0*/  @P2 LDG.E R6, desc[UR46][R4.64] ;  /* 0x0000002e04062981 */ /* 0x000ea2000c1e1900 */
[----:B------:R-:W-:Y:S01]  /*a8f0*/  UISETP.NE.U32.AND UP1, UPT, UR8, URZ, UPT ;  /* 0x0000003f0800728c */ /* 0x000fe2000bf25070 */
[----:B------:R-:W0:Y:S01]  /*a900*/  LDC R44, c[0x0][0xa88] ;  /* 0x0002a200ff2c7b82 */ /* 0x000e220000000800 */
[----:B------:R-:W-:Y:S01]  /*a910*/  IMAD R7, R18, 0x40, R16 ;  /* 0x0000004012077824 */ /* 0x000fe200078e0210 */
[----:B------:R-:W-:Y:S01]  /*a920*/  UMOV UR4, URZ ;  /* 0x0000003f00047c82 */ /* 0x000fe20008000000 */
[----:B------:R-:W-:-:S02]  /*a930*/  UISETP.NE.AND.EX UP1, UPT, UR9, URZ, UPT, UP1 ;  /* 0x0000003f0900728c */ /* 0x000fc4000bf25310 */
[----:B------:R-:W-:-:S04]  /*a940*/  IMAD.WIDE R8, R7, 0x2, R8 ;  /* 0x0000000207087825 */ /* 0x000fc800078e0208 */
[----:B------:R-:W-:Y:S02]  /*a950*/  PLOP3.LUT P0, PT, PT, PT, UP1, 0x80, 0x0 ;  /* 0x000000000000781c */ /* 0x000fe40003f0f018 */
[----:B-1----:R-:W-:-:S03]  /*a960*/  IADD3 R29, P1, R8, 0x1000, RZ ;  /* 0x00001000081d7810 */ /* 0x002fc60007f3e0ff */
[----:B------:R-:W-:-:S04]  /*a970*/  @UP1 UIADD3 UR8, UP2, UR7, UR8, URZ ;  /* 0x0000000807081290 */ /* 0x000fc8000ff5e03f */
[----:B------:R-:W-:-:S06]  /*a980*/  @UP1 UIADD3.X UR9, UR10, UR9, URZ, UP2, !UPT ;  /* 0x000000090a091290 */ /* 0x000fcc00097fe43f */
[----:B------:R-:W-:Y:S01]  /*a990*/  IMAD.U32 R7, RZ, RZ, UR9 ;  /* 0x00000009ff077e24 */ /* 0x000fe2000f8e00ff */
[----:B--2---:R-:W-:Y:S01]  /*a9a0*/  @P2 R2UR UR4, R6 ;  /* 0x00000000060422ca */ /* 0x004fe200000e0000 */
[----:B------:R-:W-:-:S05]  /*a9b0*/  IMAD.U32 R6, RZ, RZ, UR8 ;  /* 0x00000008ff067e24 */ /* 0x000fca000f8e00ff */
[----:B0-----:R3:W5:Y:S01]  /*a9c0*/  @P0 LDG.E R44, desc[UR46][R6.64] ;  /* 0x0000002e062c0981 */ /* 0x001762000c1e1900 */
[----:B------:R-:W-:Y:S08]  /*a9d0*/  @P0 BRA `(.L_x_146) ;  /* 0x0000000000100947 */ /* 0x000ff00003800000 */
[----:B------:R-:W-:Y:S05]  /*a9e0*/  @!P2 BRA `(.L_x_146) ;  /* 0x00000000000ca947 */ /* 0x000fea0003800000 */
[----:B---3--:R-:W2:Y:S04]  /*a9f0*/  LDG.E R7, desc[UR46][R4.64] ;  /* 0x0000002e04077981 */ /* 0x008ea8000c1e1900 */
[----:B-----5:R-:W2:Y:S02]  /*aa00*/  LDG.E R44, desc[UR46][R4.64+0x4] ;  /* 0x0000042e042c7981 */ /* 0x020ea4000c1e1900 */
[----:B--2---:R-:W-:-:S07]  /*aa10*/  IMAD.IADD R44, R44, 0x1, -R7 ;  /* 0x000000012c2c7824 */ /* 0x004fce00078e0a07 */
.L_x_146:
[----:B------:R-:W-:Y:S01]  /*aa20*/  USHF.R.S32.HI UR12, URZ, 0x1f, UR39 ;  /* 0x0000001f3f0c7899 */ /* 0x000fe20008011427 */
[----:B---3--:R-:W-:Y:S01]  /*aa30*/  IMAD R11, R17, 0x80, R230 ;  /* 0x00000080110b7824 */ /* 0x008fe200078e02e6 */
[----:B------:R-:W-:Y:S01]  /*aa40*/  ULDC.64 UR10, c[0x0][0xb70] ;  /* 0x0002dc00000a7ab9 */ /* 0x000fe20000000a00 */
[----:B------:R-:W-:Y:S01]  /*aa50*/  USHF.R.S32.HI UR5, URZ, 0x1f, UR4 ;  /* 0x0000001f3f057899 */ /* 0x000fe20008011404 */
[C---:B------:R-:W-:Y:S01]  /*aa60*/  IADD3 R13, P2, R8.reuse, 0x2000, RZ ;  /* 0x00002000080d7810 */ /* 0x040fe20007f5e0ff */
[----:B------:R-:W-:Y:S01]  /*aa70*/  UIMAD UR7, UR12, UR10, URZ ;  /* 0x0000000a0c0772a4 */ /* 0x000fe2000f8e023f */
[----:B------:R-:W-:Y:S01]  /*aa80*/  SHF.R.S32.HI R5, RZ, 0x1f, R11 ;  /* 0x0000001fff057819 */ /* 0x000fe2000001140b */
[----:B------:R-:W-:Y:S01]  /*aa90*/  UIMAD.WIDE.U32 UR8, UR39, UR10, UR4 ;  /* 0x0000000a270872a5 */ /* 0x000fe2000f8e0004 */
[----:B------:R-:W-:Y:S01]  /*aaa0*/  IADD3 R7, P6, R8, 0x3000, RZ ;  /* 0x0000300008077810 */ /* 0x000fe20007fde0ff */
[----:B------:R-:W-:Y:S01]  /*aab0*/  UIMAD UR7, UR39, UR11, UR7 ;  /* 0x0000000b270772a4 */ /* 0x000fe2000f8e0207 */
[----:B------:R-:W-:Y:S01]  /*aac0*/  LOP3.LUT R12, R13, 0x380, RZ, 0xc0, !PT ;  /* 0x000003800d0c7812 */ /* 0x000fe200078ec0ff */
[----:B------:R-:W-:Y:S01]  /*aad0*/  USEL UR37, UR37, URZ, !UP0 ;  /* 0x0000003f25257287 */ /* 0x000fe2000c000000 */
[----:B------:R-:W-:Y:S01]  /*aae0*/  LOP3.LUT R4, R7, 0x380, RZ, 0xc0, !PT ;  /* 0x0000038007047812 */ /* 0x000fe200078ec0ff */
[----:B------:R-:W-:Y:S01]  /*aaf0*/  ULDC.64 UR10, c[0x0][0xb78] ;  /* 0x0002de00000a7ab9 */ /* 0x000fe20000000a00 */
[----:B------:R-:W-:Y:S01]  /*ab00*/  UIADD3 UR9, UR9, UR7, URZ ;  /* 0x0000000709097290 */ /* 0x000fe2000fffe03f */
[----:B------:R-:W-:Y:S01]  /*ab10*/  LOP3.LUT R28, R29, 0x380, RZ, 0xc0, !PT ;  /* 0x000003801d1c7812 */ /* 0x000fe200078ec0ff */
[----:B------:R-:W-:Y:S01]  /*ab20*/  USEL UR36, UR36, URZ, !UP0 ;  /* 0x0000003f24247287 */ /* 0x000fe2000c000000 */
[----:B------:R-:W-:Y:S01]  /*ab30*/  SHF.R.U64 R12, R12, 0x3, RZ ;  /* 0x000000030c0c7819 */ /* 0x000fe200000012ff */
[----:B------:R-:W-:Y:S01]  /*ab40*/  UIMAD UR7, UR37, UR10, URZ ;  /* 0x0000000a250772a4 */ /* 0x000fe2000f8e023f */
[----:B------:R-:W-:Y:S01]  /*ab50*/  SHF.R.U64 R4, R4, 0x3, RZ ;  /* 0x0000000304047819 */ /* 0x000fe200000012ff */
[----:B------:R-:W-:Y:S01]  /*ab60*/  UIMAD.WIDE.U32 UR8, UR36, UR10, UR8 ;  /* 0x0000000a240872a5 */ /* 0x000fe2000f8e0008 */
[----:B------:R-:W-:Y:S01]  /*ab70*/  SHF.R.U64 R28, R28, 0x3, RZ ;  /* 0x000000031c1c7819 */ /* 0x000fe200000012ff */
[----:B------:R-:W-:Y:S01]  /*ab80*/  UIMAD UR7, UR36, UR11, UR7 ;  /* 0x0000000b240772a4 */ /* 0x000fe2000f8e0207 */
[----:B------:R-:W-:Y:S01]  /*ab90*/  LOP3.LUT R12, R12, R13, RZ, 0x3c, !PT ;  /* 0x0000000d0c0c7212 */ /* 0x000fe200078e3cff */
[----:B------:R-:W-:Y:S01]  /*aba0*/  IMAD.X R13, RZ, RZ, R9, P2 ;  /* 0x000000ffff0d7224 */ /* 0x000fe200010e0609 */
[----:B------:R-:W-:-:S02]  /*abb0*/  IADD3 R37, P5, R8, 0x4000, RZ ;  /* 0x0000400008257810 */ /* 0x000fc40007fbe0ff */
[----:B------:R-:W-:Y:S01]  /*abc0*/  IADD3 R6, P0, R11, UR8, RZ ;  /* 0x000000080b067c10 */ /* 0x000fe2000ff1e0ff */
[----:B------:R-:W-:Y:S01]  /*abd0*/  IMAD.U32 R10, RZ, RZ, UR7 ;  /* 0x00000007ff0a7e24 */ /* 0x000fe2000f8e00ff */
[----:B------:R-:W-:Y:S02]  /*abe0*/  LOP3.LUT R4, R4, R7, RZ, 0x3c, !PT ;  /* 0x0000000704047212 */ /* 0x000fe400078e3cff */
[C---:B------:R-:W-:Y:S02]  /*abf0*/  IADD3 R41, P4, R8.reuse, 0x5000, RZ ;  /* 0x0000500008297810 */ /* 0x040fe40007f9e0ff */
[----:B------:R-:W-:Y:S01]  /*ac00*/  IADD3.X R5, R5, UR9, R10, P0, !PT ;  /* 0x0000000905057c10 */ /* 0x000fe200087fe40a */
[----:B------:R-:W-:Y:S01]  /*ac10*/  ULDC.64 UR8, c[0x0][0xb40] ;  /* 0x0002d00000087ab9 */ /* 0x000fe20000000a00 */
[----:B------:R-:W-:Y:S02]  /*ac20*/  IADD3 R25, P3, R8, 0x6000, RZ ;  /* 0x0000600008197810 */ /* 0x000fe40007f7e0ff */
[----:B------:R-:W-:-:S02]  /*ac30*/  LEA R48, P0, R6, UR8, 0x2 ;  /* 0x0000000806307c11 */ /* 0x000fc4000f8010ff */
[----:B------:R-:W-:Y:S01]  /*ac40*/  LOP3.LUT R28, R28, R29, RZ, 0x3c, !PT ;  /* 0x0000001d1c1c7212 */ /* 0x000fe200078e3cff */
[----:B------:R-:W-:Y:S01]  /*ac50*/  IMAD.X R29, RZ, RZ, R9, P1 ;  /* 0x000000ffff1d7224 */ /* 0x000fe200008e0609 */
[----:B------:R-:W-:Y:S01]  /*ac60*/  LEA.HI.X R49, R6, UR9, R5, 0x2, P0 ;  /* 0x0000000906317c11 */ /* 0x000fe200080f1405 */
[C---:B------:R-:W-:Y:S01]  /*ac70*/  VIADD R5, R11.reuse, 0x8 ;  /* 0x000000080b057836 */ /* 0x040fe20000000000 */
[----:B------:R-:W-:Y:S01]  /*ac80*/  LOP3.LUT P0, RZ, R22, 0x3, RZ, 0xc0, !PT ;  /* 0x0000000316ff7812 */ /* 0x000fe2000780c0ff */
[----:B------:R-:W-:Y:S01]  /*ac90*/  ULDC.64 UR8, c[0x0][0xaa0] ;  /* 0x0002a80000087ab9 */ /* 0x000fe20000000a00 */
[----:B------:R-:W-:Y:S02]  /*aca0*/  IADD3 R7, P2, R8, 0x7000, RZ ;  /* 0x0000700008077810 */ /* 0x000fe40007f5e0ff */
[----:B-----5:R-:W-:Y:S02]  /*acb0*/  ISETP.GE.OR P1, PT, R11, R44, P0 ;  /* 0x0000002c0b00720c */ /* 0x020fe40000726670 */
[----:B------:R-:W-:Y:S01]  /*acc0*/  LOP3.LUT R36, R37, 0x380, RZ, 0xc0, !PT ;  /* 0x0000038025247812 */ /* 0x000fe200078ec0ff */
[----:B------:R-:W-:Y:S01]  /*acd0*/  IMAD.X R11, RZ, RZ, R9, P2 ;  /* 0x000000ffff0b7224 */ /* 0x000fe200010e0609 */
[----:B------:R-:W-:-:S02]  /*ace0*/  LOP3.LUT R40, R41, 0x380, RZ, 0xc0, !PT ;  /* 0x0000038029287812 */ /* 0x000fc400078ec0ff */
[----:B------:R-:W-:Y:S02]  /*acf0*/  LOP3.LUT R24, R25, 0x380, RZ, 0xc0, !PT ;  /* 0x0000038019187812 */ /* 0x000fe400078ec0ff */
[----:B------:R-:W-:Y:S02]  /*ad00*/  LOP3.LUT R33, R8, 0x380, RZ, 0xc0, !PT ;  /* 0x0000038008217812 */ /* 0x000fe400078ec0ff */
[----:B------:R-:W-:Y:S01]  /*ad10*/  ISETP.GE.OR P0, PT, R5, R44, P0 ;  /* 0x0000002c0500720c */ /* 0x000fe20000706670 */
[----:B------:R-:W-:Y:S01]  /*ad20*/  IMAD.X R5, RZ, RZ, R9, P6 ;  /* 0x000000ffff057224 */ /* 0x000fe200030e0609 */
[----:B------:R-:W-:Y:S01]  /*ad30*/  LOP3.LUT R6, R7, 0x380, RZ, 0xc0, !PT ;  /* 0x0000038007067812 */ /* 0x000fe200078ec0ff */
[----:B------:R-:W-:Y:S01]  /*ad40*/  UIMAD UR5, UR5, UR8, URZ ;  /* 0x00000008050572a4 */ /* 0x000fe2000f8e023f */
[----:B------:R-:W-:Y:S01]  /*ad50*/  SHF.R.U64 R36, R36, 0x3, RZ ;  /* 0x0000000324247819 */ /* 0x000fe200000012ff */
[----:B------:R0:W-:Y:S01]  /*ad60*/  @!P1 STG.E desc[UR46][R48.64], R3 ;  /* 0x0000000330009986 */ /* 0x0001e2000c10192e */
[----:B------:R-:W-:-:S02]  /*ad70*/  SHF.R.U64 R40, R40, 0x3, RZ ;  /* 0x0000000328287819 */ /* 0x000fc400000012ff */
[----:B------:R-:W-:Y:S02]  /*ad80*/  SHF.R.U64 R24, R24, 0x3, RZ ;  /* 0x0000000318187819 */ /* 0x000fe400000012ff */
[----:B------:R-:W-:Y:S02]  /*ad90*/  SHF.R.U64 R33, R33, 0x3, RZ ;  /* 0x0000000321217819 */ /* 0x000fe400000012ff */
[----:B------:R-:W-:Y:S01]  /*ada0*/  SHF.R.U64 R6, R6, 0x3, RZ ;  /* 0x0000000306067819 */ /* 0x000fe200000012ff */
[--C-:B------:R-:W-:Y:S01]  /*adb0*/  IMAD.MOV.U32 R20, RZ, RZ, R16.reuse ;  /* 0x000000ffff147224 */ /* 0x100fe200078e0010 */
[----:B------:R-:W-:Y:S01]  /*adc0*/  LOP3.LUT R36, R36, R37, RZ, 0x3c, !PT ;  /* 0x0000002524247212 */ /* 0x000fe200078e3cff */
[--C-:B------:R-:W-:Y:S01]  /*add0*/  IMAD.X R37, RZ, RZ, R9.reuse, P5 ;  /* 0x000000ffff257224 */ /* 0x100fe200028e0609 */
[----:B------:R-:W-:Y:S01]  /*ade0*/  LOP3.LUT R40, R40, R41, RZ, 0x3c, !PT ;  /* 0x0000002928287212 */ /* 0x000fe200078e3cff */
[--C-:B------:R-:W-:Y:S01]  /*adf0*/  IMAD.X R41, RZ, RZ, R9.reuse, P4 ;  /* 0x000000ffff297224 */ /* 0x100fe200020e0609 */
[----:B------:R-:W-:Y:S01]  /*ae00*/  LOP3.LUT R24, R24, R25, RZ, 0x3c, !PT ;  /* 0x0000001918187212 */ /* 0x000fe200078e3cff */
[--C-:B------:R-:W-:Y:S01]  /*ae10*/  IMAD.X R25, RZ, RZ, R9.reuse, P3 ;  /* 0x000000ffff197224 */ /* 0x100fe200018e0609 */
[----:B------:R-:W-:Y:S01]  /*ae20*/  LOP3.LUT R32, R33, R8, RZ, 0x3c, !PT ;  /* 0x0000000821207212 */ /* 0x000fe200078e3cff */
[----:B------:R-:W-:Y:S01]  /*ae30*/  IMAD.MOV.U32 R33, RZ, RZ, R9 ;  /* 0x000000ffff217224 */ /* 0x000fe200078e0009 */
[----:B------:R-:W-:Y:S01]  /*ae40*/  LOP3.LUT R10, R6, R7, RZ, 0x3c, !PT ;  /* 0x00000007060a7212 */ /* 0x000fe200078e3cff */
[----:B0-----:R-:W-:Y:S01]  /*ae50*/  IMAD.U32 R3, RZ, RZ, UR8 ;  /* 0x00000008ff037e24 */ /* 0x001fe2000f8e00ff */
[----:B------:R-:W-:Y:S01]  /*ae60*/  SHF.R.S32.HI R21, RZ, 0x1f, R16 ;  /* 0x0000001fff157819 */ /* 0x000fe20000011410 */
[----:B------:R0:W-:Y:S01]  /*ae70*/  @!P0 STG.E desc[UR46][R48.64+0x20], R0 ;  /* 0x0000200030008986 */ /* 0x0001e2000c10192e */
[----:B------:R-:W-:-:S03]  /*ae80*/  UIMAD UR5, UR4, UR9, UR5 ;  /* 0x00000009040572a4 */ /* 0x000fc6000f8e0205 */
[----:B------:R-:W5:Y:S01]  /*ae90*/  LD.E.128 R32, desc[UR46][R32.64] ;  /* 0x0000002e20207980 */ /* 0x000f62000c101d00 */
[----:B------:R-:W-:Y:S01]  /*aea0*/  IMAD.WIDE.U32 R20, R3, UR4, R20 ;  /* 0x0000000403147c25 */ /* 0x000fe2000f8e0014 */
[----:B------:R-:W-:Y:S02]  /*aeb0*/  ULDC.64 UR8, c[0x0][0xae0] ;  /* 0x0002b80000087ab9 */ /* 0x000fe40000000a00 */
[----:B------:R-:W5:Y:S04]  /*aec0*/  LD.E.128 R28, desc[UR46][R28.64] ;  /* 0x0000002e1c1c7980 */ /* 0x000f68000c101d00 */
[----:B------:R-:W5:Y:S04]  /*aed0*/  LD.E.128 R12, desc[UR46][R12.64] ;  /* 0x0000002e0c0c7980 */ /* 0x000f68000c101d00 */
[----:B------:R-:W5:Y:S04]  /*aee0*/  LD.E.128 R4, desc[UR46][R4.64] ;  /* 0x0000002e04047980 */ /* 0x000f68000c101d00 */
[----:B------:R-:W5:Y:S04]  /*aef0*/  LD.E.128 R36, desc[UR46][R36.64] ;  /* 0x0000002e24247980 */ /* 0x000f68000c101d00 */
[----:B------:R-:W5:Y:S04]  /*af00*/  LD.E.128 R40, desc[UR46][R40.64] ;  /* 0x0000002e28287980 */ /* 0x000f68000c101d00 */
[----:B------:R-:W5:Y:S04]  /*af10*/  LD.E.128 R24, desc[UR46][R24.64] ;  /* 0x0000002e18187980 */ /* 0x000f68000c101d00 */
[----:B------:R-:W5:Y:S01]  /*af20*/  LD.E.128 R8, desc[UR46][R10.64] ;  /* 0x0000002e0a087980 */ /* 0x000f62000c101d00 */
[----:B------:R-:W-:Y:S01]  /*af30*/  UIMAD UR4, UR12, UR8, URZ ;  /* 0x000000080c0472a4 */ /* 0x000fe2000f8e023f */
[----:B------:R-:W-:Y:S01]  /*af40*/  VIADD R21, R21, UR5 ;  /* 0x0000000515157c36 */ /* 0x000fe20008000000 */
[----:B------:R-:W-:Y:S01]  /*af50*/  BSSY B1, `(.L_x_147) ;  /* 0x000002f000017945 */ /* 0x000fe20003800000 */
[----:B------:R-:W-:Y:S01]  /*af60*/  @!PT LDS RZ, [RZ] ;  /* 0x00000000fffff984 */ /* 0x000fe20000000800 */
[----:B------:R-:W-:Y:S01]  /*af70*/  @!PT LDS RZ, [RZ] ;  /* 0x00000000fffff984 */ /* 0x000fe20000000800 */
[----:B------:R-:W-:Y:S01]  /*af80*/  @!PT LDS RZ, [RZ] ;  /* 0x00000000fffff984 */ /* 0x000fe20000000800 */
[----:B------:R-:W-:Y:S01]  /*af90*/  @!PT LDS RZ, [RZ] ;  /* 0x00000000fffff984 */ /* 0x000fe20000000800 */
[----:B------:R1:W-:Y:S06]  /*afa0*/  MEMBAR.ALL.CTA ;  /* 0x0000000000007992 */ /* 0x0003ec0000008000 */
[----:B-1----:R-:W1:Y:S01]  /*afb0*/  FENCE.VIEW.ASYNC.S ;  /* 0x00000000000073c6 */ /* 0x002e620000000000 */
[----:B0-----:R-:W-:Y:S01]  /*afc0*/  IMAD.U32 R49, RZ, RZ, UR8 ;  /* 0x00000008ff317e24 */ /* 0x001fe2000f8e00ff */
[----:B------:R-:W-:Y:S01]  /*afd0*/  UIMAD UR4, UR39, UR9, UR4 ;  /* 0x00000009270472a4 */ /* 0x000fe2000f8e0204 */
[----:B------:R-:W-:-:S02]  /*afe0*/  IMAD R19, R17, -0x80, R44 ;  /* 0xffffff8011137824 */ /* 0x000fc400078e022c */
[----:B------:R-:W-:Y:S01]  /*aff0*/  IMAD.WIDE.U32 R20, R49, UR39, R20 ;  /* 0x0000002731147c25 */ /* 0x000fe2000f8e0014 */
[----:B------:R-:W-:Y:S02]  /*b000*/  ULDC.64 UR8, c[0x0][0xae8] ;  /* 0x0002ba0000087ab9 */ /* 0x000fe40000000a00 */
[CC--:B------:R-:W-:Y:S01]  /*b010*/  ISETP.GE.AND P2, PT, R18.reuse, R19.reuse, PT ;  /* 0x000000131200720c */ /* 0x0c0fe20003f46270 */
[----:B------:R-:W-:Y:S02]  /*b020*/  VIADD R0, R18, 0x20 ;  /* 0x0000002012007836 */ /* 0x000fe40000000000 */
[----:B------:R-:W-:Y:S01]  /*b030*/  VIADD R21, R21, UR4 ;  /* 0x0000000415157c36 */ /* 0x000fe20008000000 */
[----:B------:R-:W-:Y:S01]  /*b040*/  UIMAD UR4, UR37, UR8, URZ ;  /* 0x00000008250472a4 */ /* 0x000fe2000f8e023f */
[----:B------:R-:W-:Y:S01]  /*b050*/  VIADD R2, R2, 0x2e820 ;  /* 0x0002e82002027836 */ /* 0x000fe20000000000 */
[-C--:B------:R-:W-:Y:S01]  /*b060*/  ISETP.GE.AND P4, PT, R0, R19.reuse, PT ;  /* 0x000000130000720c */ /* 0x080fe20003f86270 */
[C---:B------:R-:W-:Y:S01]  /*b070*/  VIADD R0, R18.reuse, 0x40 ;  /* 0x0000004012007836 */ /* 0x040fe20000000000 */
[----:B------:R-:W-:Y:S01]  /*b080*/  UIMAD UR4, UR36, UR9, UR4 ;  /* 0x00000009240472a4 */ /* 0x000fe2000f8e0204 */
[----:B------:R-:W-:Y:S01]  /*b090*/  VIADD R3, R18, 0x60 ;  /* 0x0000006012037836 */ /* 0x000fe20000000000 */
[----:B------:R-:W-:Y:S01]  /*b0a0*/  PRMT R2, RZ, 0x654, R2 ;  /* 0x00000654ff027816 */ /* 0x000fe20000000002 */
[----:B------:R-:W-:Y:S01]  /*b0b0*/  IMAD.U32 R49, RZ, RZ, UR8 ;  /* 0x00000008ff317e24 */ /* 0x000fe2000f8e00ff */
[----:B------:R-:W-:-:S02]  /*b0c0*/  ISETP.GE.AND P0, PT, R0, R19, PT ;  /* 0x000000130000720c */ /* 0x000fc40003f06270 */
[----:B------:R-:W-:Y:S01]  /*b0d0*/  ISETP.GE.AND P1, PT, R3, R19, PT ;  /* 0x000000130300720c */ /* 0x000fe20003f26270 */
[----:B------:R-:W-:Y:S01]  /*b0e0*/  IMAD.WIDE.U32 R48, R49, UR36, R20 ;  /* 0x0000002431307c25 */ /* 0x000fe2000f8e0014 */
[--C-:B------:R-:W-:Y:S01]  /*b0f0*/  SHF.R.S32.HI R19, RZ, 0x1f, R18.reuse ;  /* 0x0000001fff137819 */ /* 0x100fe20000011412 */
[----:B-1----:R0:W-:Y:S02]  /*b100*/  SYNCS.ARRIVE.TRANS64.RED.A1T0 RZ, [R2+URZ], RZ ;  /* 0x000000ff02ff79a7 */ /* 0x0021e4000810043f */
[----:B------:R-:W-:Y:S02]  /*b110*/  VIADD R53, R49, UR4 ;  /* 0x0000000431357c36 */ /* 0x000fe40008000000 */
[----:B------:R-:W-:Y:S01]  /*b120*/  IMAD.WIDE R20, R17, 0x80, R18 ;  /* 0x0000008011147825 */ /* 0x000fe200078e0212 */
[----:B------:R-:W-:Y:S06]  /*b130*/  @P2 BRA `(.L_x_148) ;  /* 0x0000000000402947 */ /* 0x000fec0003800000 */
[----:B------:R-:W-:Y:S01]  /*b140*/  ULDC.64 UR4, c[0x0][0xad8] ;  /* 0x0002b60000047ab9 */ /* 0x000fe20000000a00 */
[----:B0-----:R-:W-:Y:S01]  /*b150*/  IMAD.MOV.U32 R2, RZ, RZ, R48 ;  /* 0x000000ffff027224 */ /* 0x001fe200078e0030 */
[----:B------:R-:W-:Y:S01]  /*b160*/  ULDC.64 UR8, c[0x0][0xa80] ;  /* 0x0002a00000087ab9 */ /* 0x000fe20000000a00 */
[----:B------:R-:W-:Y:S02]  /*b170*/  IMAD.MOV.U32 R3, RZ, RZ, R53 ;  /* 0x000000ffff037224 */ /* 0x000fe400078e0035 */
[----:B------:R-:W-:Y:S02]  /*b180*/  IMAD R17, R21, UR4, RZ ;  /* 0x0000000415117c24 */ /* 0x000fe4000f8e02ff */
[----:B------:R-:W-:Y:S02]  /*b190*/  VIADD R0, R16, 0x40 ;  /* 0x0000004010007836 */ /* 0x000fe40000000000 */
[----:B------:R-:W-:Y:S01]  /*b1a0*/  IMAD.WIDE.U32 R2, R20, UR4, R2 ;  /* 0x0000000414027c25 */ /* 0x000fe2000f8e0002 */
[----:B------:R-:W-:-:S02]  /*b1b0*/  ULDC UR4, c[0x0][0xa8c] ;  /* 0x0002a30000047ab9 */ /* 0x000fc40000000800 */
[----:B------:R-:W-:Y:S01]  /*b1c0*/  ISETP.GE.AND P2, PT, R16, UR4, PT ;  /* 0x0000000410007c0c */ /* 0x000fe2000bf46270 */
[----:B------:R-:W-:Y:S01]  /*b1d0*/  IMAD R17, R20, UR5, R17 ;  /* 0x0000000514117c24 */ /* 0x000fe2000f8e0211 */
[----:B------:R-:W-:Y:S02]  /*b1e0*/  ISETP.GE.AND P3, PT, R0, UR4, PT ;  /* 0x0000000400007c0c */ /* 0x000fe4000bf66270 */
[----:B------:R-:W-:Y:S01]  /*b1f0*/  LEA R50, P5, R2, UR8, 0x1 ;  /* 0x0000000802327c11 */ /* 0x000fe2000f8a08ff */
[----:B------:R-:W-:-:S05]  /*b200*/  IMAD.IADD R3, R3, 0x1, R17 ;  /* 0x0000000103037824 */ /* 0x000fca00078e0211 */
[----:B------:R-:W-:-:S05]  /*b210*/  LEA.HI.X R51, R2, UR9, R3, 0x1, P5 ;  /* 0x0000000902337c11 */ /* 0x000fca000a8f0c03 */
[----:B-----5:R1:W-:Y:S04]  /*b220*/  @!P2 STG.E.128 desc[UR46][R50.64], R32 ;  /* 0x000000203200a986 */ /* 0x0203e8000c101d2e */
[----:B------:R1:W-:Y:S02]  /*b230*/  @!P3 STG.E.128 desc[UR46][R50.64+0x80], R36 ;  /* 0x000080243200b986 */ /* 0x0003e4000c101d2e */
.L_x_148:
[----:B------:R-:W-:Y:S05]  /*b240*/  BSYNC B1 ;  /* 0x0000000000017941 */ /* 0x000fea0003800000 */
.L_x_147:
[----:B------:R-:W-:Y:S04]  /*b250*/  BSSY B1, `(.L_x_149) ;  /* 0x0000014000017945 */ /* 0x000fe80003800000 */
[----:B------:R-:W-:Y:S05]  /*b260*/  @P4 BRA `(.L_x_150) ;  /* 0x0000000000484947 */ /* 0x000fea0003800000 */
[----:B------:R-:W-:Y:S01]  /*b270*/  IADD3 R17, P2, R20, 0x20, RZ ;  /* 0x0000002014117810 */ /* 0x000fe20007f5e0ff */
[----:B------:R-:W-:Y:S01]  /*b280*/  ULDC.64 UR4, c[0x0][0xad8] ;  /* 0x0002b60000047ab9 */ /* 0x000fe20000000a00 */
[----:B0-----:R-:W-:Y:S01]  /*b290*/  IMAD.MOV.U32 R2, RZ, RZ, R48 ;  /* 0x000000ffff027224 */ /* 0x001fe200078e0030 */
[----:B------:R-:W-:Y:S01]  /*b2a0*/  ULDC.64 UR8, c[0x0][0xa80] ;  /* 0x0002a00000087ab9 */ /* 0x000fe20000000a00 */
[----:B------:R-:W-:Y:S02]  /*b2b0*/  IMAD.MOV.U32 R3, RZ, RZ, R53 ;  /* 0x000000ffff037224 */ /* 0x000fe400078e0035 */
[----:B------:R-:W-:Y:S02]  /*b2c0*/  IMAD.X R0, RZ, RZ, R21, P2 ;  /* 0x000000ffff007224 */ /* 0x000fe400010e0615 */
[----:B-1---5:R-:W-:Y:S02]  /*b2d0*/  VIADD R32, R16, 0x40 ;  /* 0x0000004010207836 */ /* 0x022fe40000000000 */
[----:B------:R-:W-:-:S02]  /*b2e0*/  IMAD R0, R0, UR4, RZ ;  /* 0x0000000400007c24 */ /* 0x000fc4000f8e02ff */
[C---:B------:R-:W-:Y:S01]  /*b2f0*/  IMAD.WIDE.U32 R2, R17.reuse, UR4, R2 ;  /* 0x0000000411027c25 */ /* 0x040fe2000f8e0002 */
[----:B------:R-:W-:Y:S02]  /*b300*/  ULDC UR4, c[0x0][0xa8c] ;  /* 0x0002a30000047ab9 */ /* 0x000fe40000000800 */
[----:B------:R-:W-:Y:S01]  /*b310*/  ISETP.GE.AND P3, PT, R16, UR4, PT ;  /* 0x0000000410007c0c */ /* 0x000fe2000bf66270 */
[----:B------:R-:W-:Y:S01]  /*b320*/  IMAD R17, R17, UR5, R0 ;  /* 0x0000000511117c24 */ /* 0x000fe2000f8e0200 */
[----:B------:R-:W-:Y:S02]  /*b330*/  ISETP.GE.AND P4, PT, R32, UR4, PT ;  /* 0x0000000420007c0c */ /* 0x000fe4000bf86270 */
[----:B------:R-:W-:Y:S01]  /*b340*/  LEA R32, P2, R2, UR8, 0x1 ;  /* 0x0000000802207c11 */ /* 0x000fe2000f8408ff */
[----:B------:R-:W-:-:S05]  /*b350*/  IMAD.IADD R3, R3, 0x1, R17 ;  /* 0x0000000103037824 */ /* 0x000fca00078e0211 */
[----:B------:R-:W-:-:S05]  /*b360*/  LEA.HI.X R33, R2, UR9, R3, 0x1, P2 ;  /* 0x0000000902217c11 */ /* 0x000fca00090f0c03 */
[----:B------:R2:W-:Y:S04]  /*b370*/  @!P3 STG.E.128 desc[UR46][R32.64], R28 ;  /* 0x0000001c2000b986 */ /* 0x0005e8000c101d2e */
[----:B------:R2:W-:Y:S02]  /*b380*/  @!P4 STG.E.128 desc[UR46][R32.64+0x80], R40 ;  /* 0x000080282000c986 */ /* 0x0005e4000c101d2e */
.L_x_150:
[----:B------:R-:W-:Y:S05]  /*b390*/  BSYNC B1 ;  /* 0x0000000000017941 */ /* 0x000fea0003800000 */
.L_x_149:
        /* <DEDUP_REMOVED lines=8> */
[----:B--2--5:R-:W-:Y:S02]  /*b420*/  VIADD R28, R16, 0x40 ;  /* 0x00000040101c7836 */ /* 0x024fe40000000000 */
        /* <DEDUP_REMOVED lines=11> */
.L_x_152:
[----:B------:R-:W-:Y:S05]  /*b4e0*/  BSYNC B1 ;  /* 0x0000000000017941 */ /* 0x000fea0003800000 */
.L_x_151:
[----:B------:R-:W-:Y:S05]  /*b4f0*/  @P1 BRA `(.L_x_153) ;  /* 0x0000000800f01947 */ /* 0x000fea0003800000 */
[----:B---3-5:R-:W-:Y:S01]  /*b500*/  IADD3 R13, P0, R20, 0x60, RZ ;  /* 0x00000060140d7810 */ /* 0x028fe20007f1e0ff */
[----:B------:R-:W-:Y:S01]  /*b510*/  ULDC.64 UR8, c[0x0][0xad8] ;  /* 0x0002b60000087ab9 */ /* 0x000fe20000000a00 */
[----:B0-----:R-:W-:Y:S01]  /*b520*/  IMAD.MOV.U32 R2, RZ, RZ, R48 ;  /* 0x000000ffff027224 */ /* 0x001fe200078e0030 */
[----:B------:R-:W-:Y:S01]  /*b530*/  ULDC UR4, c[0x0][0xa8c] ;  /* 0x0002a30000047ab9 */ /* 0x000fe20000000800 */
[----:B------:R-:W-:Y:S01]  /*b540*/  IMAD.MOV.U32 R3, RZ, RZ, R53 ;  /* 0x000000ffff037224 */ /* 0x000fe200078e0035 */
[----:B------:R-:W-:Y:S01]  /*b550*/  ISETP.GE.AND P1, PT, R16, UR4, PT ;  /* 0x0000000410007c0c */ /* 0x000fe2000bf26270 */
[----:B------:R-:W-:Y:S02]  /*b560*/  IMAD.X R20, RZ, RZ, R21, P0 ;  /* 0x000000ffff147224 */ /* 0x000fe400000e0615 */
[----:B------:R-:W-:-:S04]  /*b570*/  IMAD.WIDE.U32 R2, R13, UR8, R2 ;  /* 0x000000080d027c25 */ /* 0x000fc8000f8e0002 */
[----:B------:R-:W-:Y:S02]  /*b580*/  IMAD R20, R20, UR8, RZ ;  /* 0x0000000814147c24 */ /* 0x000fe4000f8e02ff */
[----:B------:R-:W-:Y:S02]  /*b590*/  VIADD R0, R16, 0x40 ;  /* 0x0000004010007836 */ /* 0x000fe40000000000 */
[----:B------:R-:W-:Y:S01]  /*b5a0*/  IMAD R13, R13, UR9, R20 ;  /* 0x000000090d0d7c24 */ /* 0x000fe2000f8e0214 */
[----:B------:R-:W-:Y:S02]  /*b5b0*/  ULDC.64 UR8, c[0x0][0xa80] ;  /* 0x0002a00000087ab9 */ /* 0x000fe40000000a00 */
[----:B------:R-:W-:Y:S01]  /*b5c0*/  LEA R12, P0, R2, UR8, 0x1 ;  /* 0x00000008020c7c11 */ /* 0x000fe2000f8008ff */
[----:B------:R-:W-:-:S05]  /*b5d0*/  IMAD.IADD R3, R3, 0x1, R13 ;  /* 0x0000000103037824 */ /* 0x000fca00078e020d */
[----:B------:R-:W-:Y:S02]  /*b5e0*/  LEA.HI.X R13, R2, UR9, R3, 0x1, P0 ;  /* 0x00000009020d7c11 */ /* 0x000fe400080f0c03 */
[----:B------:R-:W-:-:S03]  /*b5f0*/  ISETP.GE.AND P0, PT, R0, UR4, PT ;  /* 0x0000000400007c0c */ /* 0x000fc6000bf06270 */
[----:B------:R4:W-:Y:S10]  /*b600*/  @!P1 STG.E.128 desc[UR46][R12.64], R4 ;  /* 0x000000040c009986 */ /* 0x0009f4000c101d2e */
[----:B------:R-:W-:Y:S05]  /*b610*/  @P0 BRA `(.L_x_153) ;  /* 0x0000000800a80947 */ /* 0x000fea0003800000 */
[----:B------:R0:W-:Y:S01]  /*b620*/  STG.E.128 desc[UR46][R12.64+0x80], R8 ;  /* 0x000080080c007986 */ /* 0x0001e2000c101d2e */
[----:B------:R-:W-:Y:S05]  /*b630*/  BRA `(.L_x_153) ;  /* 0x0000000800a07947 */ /* 0x000fea0003800000 */
.L_x_145:
[----:B------:R-:W-:Y:S01]  /*b640*/  ULDC.64 UR4, c[0x0][0xbd8] ;  /* 0x0002f60000047ab9 */ /* 0x000fe20000000a00 */
[----:B------:R-:W-:Y:S01]  /*b650*/  IMAD.MOV.U32 R7, RZ, RZ, RZ ;  /* 0x000000ffff077224 */ /* 0x000fe200078e00ff */
[----:B------:R-:W-:-:S04]  /*b660*/  UISETP.NE.U32.AND UP0, UPT, UR4, URZ, UPT ;  /* 0x0000003f0400728c */ /* 0x000fc8000bf05070 */
[----:B------:R-:W-:-:S03]  /*b670*/  UISETP.NE.AND.EX UP0, UPT, UR5, URZ, UPT, UP0 ;  /* 0x0000003f0500728c */ /* 0x000fc6000bf05300 */
[----:B------:R-:W-:Y:S02]  /*b680*/  ULDC.64 UR4, c[0x0][0xbd8] ;  /* 0x0002f60000047ab9 */ /* 0x000fe40000000a00 */
[----:B------:R-:W-:Y:S01]  /*b690*/  UIMAD.WIDE UR4, UR36, 0x4, UR4 ;  /* 0x00000004240478a5 */ /* 0x000fe2000f8e0204 */
[----:B------:R-:W0:Y:S01]  /*b6a0*/  LDC R0, c[0x0][0xa88] ;  /* 0x0002a200ff007b82 */ /* 0x000e220000000800 */
[----:B------:R-:W-:-:S04]  /*b6b0*/  PLOP3.LUT P1, PT, PT, PT, UP0, 0x80, 0x0 ;  /* 0x000000000000781c */ /* 0x000fc80003f2f008 */
[----:B------:R-:W-:Y:S02]  /*b6c0*/  IMAD.U32 R2, RZ, RZ, UR4 ;  /* 0x00000004ff027e24 */ /* 0x000fe4000f8e00ff */
[----:B------:R-:W-:Y:S01]  /*b6d0*/  IMAD.U32 R3, RZ, RZ, UR5 ;  /* 0x00000005ff037e24 */ /* 0x000fe2000f8e00ff */
[----:B------:R-:W-:Y:S02]  /*b6e0*/  ULDC.64 UR4, c[0x0][0xbe0] ;  /* 0x0002f80000047ab9 */ /* 0x000fe40000000a00 */
[----:B------:R-:W-:-:S04]  /*b6f0*/  UISETP.NE.U32.AND UP1, UPT, UR4, URZ, UPT ;  /* 0x0000003f0400728c */ /* 0x000fc8000bf25070 */
[----:B------:R-:W-:Y:S01]  /*b700*/  UISETP.NE.AND.EX UP1, UPT, UR5, URZ, UPT, UP1 ;  /* 0x0000003f0500728c */ /* 0x000fe2000bf25310 */
[----:B------:R1:W5:Y:S05]  /*b710*/  @P1 LDG.E R7, desc[UR46][R2.64] ;  /* 0x0000002e02071981 */ /* 0x00036a000c1e1900 */
[----:B------:R-:W-:-:S05]  /*b720*/  PLOP3.LUT P2, PT, PT, PT, UP1, 0x80, 0x0 ;  /* 0x000000000000781c */ /* 0x000fca0003f4f018 */
[----:B------:R-:W-:Y:S02]  /*b730*/  @UP1 ULDC.64 UR4, c[0x0][0xbe0] ;  /* 0x0002f80000041ab9 */ /* 0x000fe40000000a00 */
[----:B------:R-:W-:-:S06]  /*b740*/  @UP1 UIMAD.WIDE UR4, UR36, 0x4, UR4 ;  /* 0x00000004240418a5 */ /* 0x000fcc000f8e0204 */
[----:B------:R-:W-:Y:S02]  /*b750*/  IMAD.U32 R4, RZ, RZ, UR4 ;  /* 0x00000004ff047e24 */ /* 0x000fe4000f8e00ff */
[----:B------:R-:W-:-:S05]  /*b760*/  IMAD.U32 R5, RZ, RZ, UR5 ;  /* 0x00000005ff057e24 */ /* 0x000fca000f8e00ff */
[----:B0-----:R1:W5:Y:S01]  /*b770*/  @P2 LDG.E R0, desc[UR46][R4.64] ;  /* 0x0000002e04002981 */ /* 0x001362000c1e1900 */
[----:B------:R-:W-:Y:S01]  /*b780*/  ISETP.GE.AND P0, PT, R232, 0x80, PT ;  /* 0x00000080e800780c */ /* 0x000fe20003f06270 */
[----:B------:R-:W-:-:S12]  /*b790*/  @P2 BRA `(.L_x_154) ;  /* 0x0000000000102947 */ /* 0x000fd80003800000 */
[----:B------:R-:W-:Y:S05]  /*b7a0*/  @!P1 BRA `(.L_x_154) ;  /* 0x00000000000c9947 */ /* 0x000fea0003800000 */
[----:B-1----:R-:W2:Y:S04]  /*b7b0*/  LDG.E R5, desc[UR46][R2.64] ;  /* 0x0000002e02057981 */ /* 0x002ea8000c1e1900 */
[----:B-----5:R-:W2:Y:S02]  /*b7c0*/  LDG.E R0, desc[UR46][R2.64+0x4] ;  /* 0x0000042e02007981 */ /* 0x020ea4000c1e1900 */
[----:B--2---:R-:W-:-:S07]  /*b7d0*/  IMAD.IADD R0, R0, 0x1, -R5 ;  /* 0x0000000100007824 */ /* 0x004fce00078e0a05 */
.L_x_154:
[----:B------:R-:W-:Y:S01]  /*b7e0*/  USHF.R.S32.HI UR7, URZ, 0x1f, UR39 ;  /* 0x0000001f3f077899 */ /* 0x000fe20008011427 */
[----:B------:R-:W-:Y:S01]  /*b7f0*/  BSSY B1, `(.L_x_155) ;  /* 0x000001e000017945 */ /* 0x000fe20003800000 */
[----:B------:R-:W-:Y:S01]  /*b800*/  USEL UR36, UR36, URZ, !UP0 ;  /* 0x0000003f24247287 */ /* 0x000fe2000c000000 */
[----:B------:R-:W-:Y:S01]  /*b810*/  SHF.R.S32.HI R9, RZ, 0x1f, R16 ;  /* 0x0000001fff097819 */ /* 0x000fe20000011410 */
[----:B------:R-:W-:Y:S01]  /*b820*/  USEL UR37, UR37, URZ, !UP0 ;  /* 0x0000003f25257287 */ /* 0x000fe2000c000000 */
[----:B-----5:R-:W-:Y:S01]  /*b830*/  SHF.R.S32.HI R6, RZ, 0x1f, R7 ;  /* 0x0000001fff067819 */ /* 0x020fe20000011407 */
[----:B------:R-:W-:Y:S10]  /*b840*/  @P0 BRA `(.L_x_156) ;  /* 0x0000000000600947 */ /* 0x000ff40003800000 */
[----:B-1----:R-:W0:Y:S02]  /*b850*/  S2R R2, SR_TID.X ;  /* 0x0000000000027919 */ /* 0x002e240000002100 */
[----:B0-----:R-:W-:-:S04]  /*b860*/  IMAD R2, R17, 0x80, R2 ;  /* 0x0000008011027824 */ /* 0x001fc800078e0202 */
[----:B------:R-:W-:-:S05]  /*b870*/  VIADD R3, R2, 0xffffff80 ;  /* 0xffffff8002037836 */ /* 0x000fca0000000000 */
[----:B------:R-:W-:-:S13]  /*b880*/  ISETP.GE.AND P0, PT, R3, R0, PT ;  /* 0x000000000300720c */ /* 0x000fda0003f06270 */
[----:B------:R-:W-:Y:S05]  /*b890*/  @P0 BRA `(.L_x_156) ;  /* 0x00000000004c0947 */ /* 0x000fea0003800000 */
[C---:B------:R-:W-:Y:S01]  /*b8a0*/  IADD3 R2, P0, R3.reuse, R7, RZ ;  /* 0x0000000703027210 */ /* 0x040fe20007f1e0ff */
[----:B------:R-:W-:Y:S02]  /*b8b0*/  ULDC.64 UR8, c[0x0][0xb70] ;  /* 0x0002dc0000087ab9 */ /* 0x000fe40000000a00 */
[----:B------:R-:W-:Y:S01]  /*b8c0*/  UIMAD UR4, UR7, UR8, URZ ;  /* 0x00000008070472a4 */ /* 0x000fe2000f8e023f */
[----:B------:R-:W-:Y:S01]  /*b8d0*/  LEA.HI.X.SX32 R3, R3, R6, 0x1, P0 ;  /* 0x0000000603037211 */ /* 0x000fe200000f0eff */
[----:B------:R-:W-:Y:S02]  /*b8e0*/  IMAD.U32 R5, RZ, RZ, UR8 ;  /* 0x00000008ff057e24 */ /* 0x000fe4000f8e00ff */
[----:B------:R-:W-:Y:S02]  /*b8f0*/  UIMAD UR4, UR39, UR9, UR4 ;  /* 0x00000009270472a4 */ /* 0x000fe4000f8e0204 */
[----:B------:R-:W-:Y:S01]  /*b900*/  IMAD.WIDE.U32 R2, R5, UR39, R2 ;  /* 0x0000002705027c25 */ /* 0x000fe2000f8e0002 */
[----:B------:R-:W-:-:S02]  /*b910*/  ULDC.64 UR8, c[0x0][0xb78] ;  /* 0x0002de0000087ab9 */ /* 0x000fc40000000a00 */
[----:B------:R-:W-:Y:S01]  /*b920*/  UIMAD UR5, UR37, UR8, URZ ;  /* 0x00000008250572a4 */ /* 0x000fe2000f8e023f */
[----:B------:R-:W-:Y:S02]  /*b930*/  VIADD R3, R3, UR4 ;  /* 0x0000000403037c36 */ /* 0x000fe40008000000 */
[----:B------:R-:W-:Y:S01]  /*b940*/  IMAD.U32 R5, RZ, RZ, UR8 ;  /* 0x00000008ff057e24 */ /* 0x000fe2000f8e00ff */
[----:B------:R-:W-:-:S03]  /*b950*/  UIMAD UR5, UR36, UR9, UR5 ;  /* 0x00000009240572a4 */ /* 0x000fc6000f8e0205 */
[----:B------:R-:W-:Y:S01]  /*b960*/  IMAD.WIDE.U32 R2, R5, UR36, R2 ;  /* 0x0000002405027c25 */ /* 0x000fe2000f8e0002 */
[----:B------:R-:W-:-:S03]  /*b970*/  ULDC.64 UR8, c[0x0][0xb40] ;  /* 0x0002d00000087ab9 */ /* 0x000fc60000000a00 */
[----:B------:R-:W-:Y:S01]  /*b980*/  VIADD R3, R3, UR5 ;  /* 0x0000000503037c36 */ /* 0x000fe20008000000 */
[----:B------:R-:W-:-:S04]  /*b990*/  LEA R4, P0, R2, UR8, 0x2 ;  /* 0x0000000802047c11 */ /* 0x000fc8000f8010ff */
[----:B------:R-:W-:Y:S01]  /*b9a0*/  LEA.HI.X R5, R2, UR9, R3, 0x2, P0 ;  /* 0x0000000902057c11 */ /* 0x000fe200080f1403 */
[----:B------:R-:W-:-:S05]  /*b9b0*/  IMAD.MOV.U32 R3, RZ, RZ, -0x800000 ;  /* 0xff800000ff037424 */ /* 0x000fca00078e00ff */
[----:B------:R0:W-:Y:S03]  /*b9c0*/  STG.E desc[UR46][R4.64], R3 ;  /* 0x0000000304007986 */ /* 0x0001e6000c10192e */
.L_x_156:
[----:B------:R-:W-:Y:S05]  /*b9d0*/  BSYNC B1 ;  /* 0x0000000000017941 */ /* 0x000fea0003800000 */
.L_x_155:
[----:B------:R-:W-:Y:S01]  /*b9e0*/  ULDC.64 UR4, c[0x0][0xaa0] ;  /* 0x0002a80000047ab9 */ /* 0x000fe20000000a00 */
[----:B-1----:R-:W-:Y:S01]  /*b9f0*/  IMAD.MOV.U32 R2, RZ, RZ, R16 ;  /* 0x000000ffff027224 */ /* 0x002fe200078e0010 */
[----:B------:R-:W-:Y:S01]  /*ba00*/  ULDC.64 UR8, c[0x0][0xae0] ;  /* 0x0002b80000087ab9 */ /* 0x000fe20000000a00 */
[----:B0-----:R-:W-:Y:S01]  /*ba10*/  IMAD.MOV.U32 R3, RZ, RZ, R9 ;  /* 0x000000ffff037224 */ /* 0x001fe200078e0009 */
[----:B------:R-:W-:Y:S01]  /*ba20*/  BSSY B1, `(.L_x_157) ;  /* 0x000002c000017945 */ /* 0x000fe20003800000 */
[----:B------:R-:W-:Y:S02]  /*ba30*/  IMAD R4, R6, UR4, RZ ;  /* 0x0000000406047c24 */ /* 0x000fe4000f8e02ff */
[----:B------:R-:W-:Y:S01]  /*ba40*/  IMAD.WIDE.U32 R2, R7, UR4, R2 ;  /* 0x0000000407027c25 */ /* 0x000fe2000f8e0002 */
[----:B------:R-:W-:-:S03]  /*ba50*/  UIMAD UR4, UR7, UR8, URZ ;  /* 0x00000008070472a4 */ /* 0x000fc6000f8e023f */
[----:B------:R-:W-:Y:S01]  /*ba60*/  IMAD R7, R7, UR5, R4 ;  /* 0x0000000507077c24 */ /* 0x000fe2000f8e0204 */
[----:B------:R-:W-:Y:S01]  /*ba70*/  UIMAD UR4, UR39, UR9, UR4 ;  /* 0x00000009270472a4 */ /* 0x000fe2000f8e0204 */
[----:B------:R-:W-:Y:S02]  /*ba80*/  IMAD R5, R17, -0x80, R0 ;  /* 0xffffff8011057824 */ /* 0x000fe400078e0200 */
[----:B------:R-:W-:Y:S02]  /*ba90*/  IMAD.IADD R3, R3, 0x1, R7 ;  /* 0x0000000103037824 */ /* 0x000fe400078e0207 */
[----:B------:R-:W-:Y:S01]  /*baa0*/  IMAD.U32 R7, RZ, RZ, UR8 ;  /* 0x00000008ff077e24 */ /* 0x000fe2000f8e00ff */
[----:B------:R-:W-:Y:S01]  /*bab0*/  ULDC.64 UR8, c[0x0][0xae8] ;  /* 0x0002ba0000087ab9 */ /* 0x000fe20000000a00 */
[C---:B------:R-:W-:Y:S01]  /*bac0*/  VIADD R0, R18.reuse, 0x20 ;  /* 0x0000002012007836 */ /* 0x040fe20000000000 */
[----:B------:R-:W-:Y:S01]  /*bad0*/  ISETP.GE.AND P2, PT, R18, R5, PT ;  /* 0x000000051200720c */ /* 0x000fe20003f46270 */
[----:B------:R-:W-:Y:S01]  /*bae0*/  IMAD.WIDE.U32 R2, R7, UR39, R2 ;  /* 0x0000002707027c25 */ /* 0x000fe2000f8e0002 */
[----:B------:R-:W-:-:S02]  /*baf0*/  SHF.R.S32.HI R7, RZ, 0x1f, R18 ;  /* 0x0000001fff077819 */ /* 0x000fc40000011412 */
[-C--:B------:R-:W-:Y:S01]  /*bb00*/  ISETP.GE.AND P3, PT, R0, R5.reuse, PT ;  /* 0x000000050000720c */ /* 0x080fe20003f66270 */
[----:B------:R-:W-:Y:S01]  /*bb10*/  VIADD R3, R3, UR4 ;  /* 0x0000000403037c36 */ /* 0x000fe20008000000 */
[----:B------:R-:W-:Y:S01]  /*bb20*/  UIMAD UR4, UR37, UR8, URZ ;  /* 0x00000008250472a4 */ /* 0x000fe2000f8e023f */
[C---:B------:R-:W-:Y:S02]  /*bb30*/  VIADD R4, R18.reuse, 0x40 ;  /* 0x0000004012047836 */ /* 0x040fe40000000000 */
[----:B------:R-:W-:Y:S01]  /*bb40*/  VIADD R0, R18, 0x60 ;  /* 0x0000006012007836 */ /* 0x000fe20000000000 */
[----:B------:R-:W-:Y:S01]  /*bb50*/  UIMAD UR4, UR36, UR9, UR4 ;  /* 0x00000009240472a4 */ /* 0x000fe2000f8e0204 */
[----:B------:R-:W-:Y:S01]  /*bb60*/  IMAD.U32 R9, RZ, RZ, UR8 ;  /* 0x00000008ff097e24 */ /* 0x000fe2000f8e00ff */
[-C--:B------:R-:W-:Y:S01]  /*bb70*/  ISETP.GE.AND P1, PT, R4, R5.reuse, PT ;  /* 0x000000050400720c */ /* 0x080fe20003f26270 */
[----:B------:R-:W-:Y:S01]  /*bb80*/  IMAD.MOV.U32 R6, RZ, RZ, R18 ;  /* 0x000000ffff067224 */ /* 0x000fe200078e0012 */
[----:B------:R-:W-:Y:S01]  /*bb90*/  ISETP.GE.AND P0, PT, R0, R5, PT ;  /* 0x000000050000720c */ /* 0x000fe20003f06270 */
[----:B------:R-:W-:-:S04]  /*bba0*/  IMAD.WIDE.U32 R4, R9, UR36, R2 ;  /* 0x0000002409047c25 */ /* 0x000fc8000f8e0002 */
[----:B------:R-:W-:Y:S02]  /*bbb0*/  VIADD R11, R5, UR4 ;  /* 0x00000004050b7c36 */ /* 0x000fe40008000000 */
[----:B------:R-:W-:Y:S01]  /*bbc0*/  IMAD.WIDE R6, R17, 0x80, R6 ;  /* 0x0000008011067825 */ /* 0x000fe200078e0206 */
[----:B------:R-:W-:Y:S06]  /*bbd0*/  @P2 BRA `(.L_x_158) ;  /* 0x0000000000402947 */ /* 0x000fec0003800000 */
[----:B------:R-:W-:Y:S01]  /*bbe0*/  ULDC.64 UR4, c[0x0][0xad8] ;  /* 0x0002b60000047ab9 */ /* 0x000fe20000000a00 */
[----:B------:R-:W-:Y:S01]  /*bbf0*/  IMAD.MOV.U32 R2, RZ, RZ, R4 ;  /* 0x000000ffff027224 */ /* 0x000fe200078e0004 */
        /* <DEDUP_REMOVED lines=12> */
[----:B------:R0:W-:Y:S04]  /*bcc0*/  @!P4 STG.E.128 desc[UR46][R8.64], RZ ;  /* 0x000000ff0800c986 */ /* 0x0001e8000c101d2e */
[----:B------:R0:W-:Y:S02]  /*bcd0*/  @!P5 STG.E.128 desc[UR46][R8.64+0x80], RZ ;  /* 0x000080ff0800d986 */ /* 0x0001e4000c101d2e */
.L_x_158:
[----:B------:R-:W-:Y:S05]  /*bce0*/  BSYNC B1 ;  /* 0x0000000000017941 */ /* 0x000fea0003800000 */
.L_x_157:
[----:B------:R-:W-:Y:S04]  /*bcf0*/  BSSY B1, `(.L_x_159) ;  /* 0x0000014000017945 */ /* 0x000fe80003800000 */
[----:B------:R-:W-:Y:S05]  /*bd00*/  @P3 BRA `(.L_x_160) ;  /* 0x0000000000483947 */ /* 0x000fea0003800000 */
[----:B0-----:R-:W-:Y:S01]  /*bd10*/  IADD3 R9, P2, R6, 0x20, RZ ;  /* 0x0000002006097810 */ /* 0x001fe20007f5e0ff */
[----:B------:R-:W-:Y:S01]  /*bd20*/  ULDC.64 UR4, c[0x0][0xad8] ;  /* 0x0002b60000047ab9 */ /* 0x000fe20000000a00 */
[----:B------:R-:W-:Y:S01]  /*bd30*/  IMAD.MOV.U32 R2, RZ, RZ, R4 ;  /* 0x000000ffff027224 */ /* 0x000fe200078e0004 */
[----:B------:R-:W-:Y:S01]  /*bd40*/  ULDC.64 UR8, c[0x0][0xa80] ;  /* 0x0002a00000087ab9 */ /* 0x000fe20000000a00 */
[----:B------:R-:W-:Y:S02]  /*bd50*/  IMAD.MOV.U32 R3, RZ, RZ, R11 ;  /* 0x000000ffff037224 */ /* 0x000fe400078e000b */
[----:B------:R-:W-:Y:S02]  /*bd60*/  IMAD.X R0, RZ, RZ, R7, P2 ;  /* 0x000000ffff007224 */ /* 0x000fe400010e0607 */
[----:B------:R-:W-:Y:S02]  /*bd70*/  VIADD R8, R16, 0x40 ;  /* 0x0000004010087836 */ /* 0x000fe40000000000 */
        /* <DEDUP_REMOVED lines=11> */
.L_x_160:
[----:B------:R-:W-:Y:S05]  /*be30*/  BSYNC B1 ;  /* 0x0000000000017941 */ /* 0x000fea0003800000 */
.L_x_159:
[----:B------:R-:W-:Y:S04]  /*be40*/  BSSY B1, `(.L_x_161) ;  /* 0x0000014000017945 */ /* 0x000fe80003800000 */
[----:B------:R-:W-:Y:S05]  /*be50*/  @P1 BRA `(.L_x_162) ;  /* 0x0000000000481947 */ /* 0x000fea0003800000 */
[----:B01----:R-:W-:Y:S01]  /*be60*/  IADD3 R9, P1, R6, 0x40, RZ ;  /* 0x0000004006097810 */ /* 0x003fe20007f3e0ff */
        /* <DEDUP_REMOVED lines=17> */
.L_x_162:
[----:B------:R-:W-:Y:S05]  /*bf80*/  BSYNC B1 ;  /* 0x0000000000017941 */ /* 0x000fea0003800000 */
.L_x_161:
[----:B------:R-:W-:Y:S05]  /*bf90*/  @P0 BRA `(.L_x_153) ;  /* 0x0000000000480947 */ /* 0x000fea0003800000 */
[----:B------:R-:W-:Y:S01]  /*bfa0*/  IADD3 R5, P0, R6, 0x60, RZ ;  /* 0x0000006006057810 */ /* 0x000fe20007f1e0ff */
        /* <DEDUP_REMOVED lines=17> */
.L_x_153:
[----:B------:R-:W-:Y:S05]  /*c0c0*/  BSYNC B0 ;  /* 0x0000000000007941 */ /* 0x000fea0003800000 */
.L_x_144:
[----:B------:R-:W-:Y:S02]  /*c0d0*/  ULDC UR4, c[0x0][0xc14] ;  /* 0x0003050000047ab9 */ /* 0x000fe40000000800 */
[----:B------:R-:W-:-:S13]  /*c0e0*/  ISETP.GE.AND P0, PT, R47, UR4, PT ;  /* 0x000000042f007c0c */ /* 0x000fda000bf06270 */
[----:B------:R-:W-:Y:S05]  /*c0f0*/  @!P0 BRA `(.L_x_163) ;  /* 0xffffff4c00288947 */ /* 0x000fea000383ffff */
[----:B------:R-:W-:Y:S05]  /*c100*/  EXIT ;  /* 0x000000000000794d */ /* 0x000fea0003800000 */
.L_x_118:
[----:B------:R-:W-:-:S08]  /*c110*/  NOP ;  /* 0x0000000000007918 */ /* 0x000fd00000000000 */
[----:B------:R-:W0:-:S00]  /*c120*/  USETMAXREG.DEALLOC.CTAPOOL 0x18 ;  /* 0x00000018000079c8 */ /* 0x000e0000080e0500 */
[----:B0-----:R-:W2:Y:S01]  /*c130*/  LDL.LU R2, [R1+0x30] ;  /* 0x0000300001027983 */ /* 0x001ea20000300800 */
[----:B------:R-:W-:-:S06]  /*c140*/  LOP3.LUT R0, R0, 0x3, RZ, 0xc0, !PT ;  /* 0x0000000300007812 */ /* 0x000fcc00078ec0ff */
[----:B------:R-:W0:Y:S02]  /*c150*/  SHFL.IDX PT, R0, R0, RZ, 0x1f ;  /* 0x00001fff00007589 */ /* 0x000e2400000e0000 */
[----:B0-----:R-:W-:Y:S01]  /*c160*/  ISETP.NE.AND P0, PT, R0, RZ, PT ;  /* 0x000000ff0000720c */ /* 0x001fe20003f05270 */
[----:B------:R-:W-:Y:S01]  /*c170*/  IMAD.MOV.U32 R0, RZ, RZ, RZ ;  /* 0x000000ffff007224 */ /* 0x000fe200078e00ff */
[----:B--2---:R-:W-:-:S11]  /*c180*/  LOP3.LUT R2, R2, 0xfffffffd, RZ, 0xc0, !PT ;  /* 0xfffffffd02027812 */ /* 0x004fd600078ec0ff */
[----:B------:R-:W-:-:S05]  /*c190*/  @P0 LOP3.LUT R2, R2, 0x2, RZ, 0xfc, !PT ;  /* 0x0000000202020812 */ /* 0x000fca00078efcff */
[----:B------:R0:W-:Y:S01]  /*c1a0*/  STL [R1+0x30], R2 ;  /* 0x0000300201007387 */ /* 0x0001e20000100800 */
[----:B------:R-:W-:Y:S05]  /*c1b0*/  @!P0 BRA `(.L_x_164) ;  /* 0x00000000002c8947 */ /* 0x000fea0003800000 */
[----:B------:R-:W1:Y:S08]  /*c1c0*/  S2UR UR5, SR_CgaCtaId ;  /* 0x00000000000579c3 */ /* 0x000e700000008800 */
[----:B------:R-:W-:Y:S06]  /*c1d0*/  BAR.SYNC.DEFER_BLOCKING 0x5, 0x180 ;  /* 0x0146000000007b1d */ /* 0x000fec0000010000 */
[----:B------:R-:W-:-:S02]  /*c1e0*/  UMOV UR4, 0x400 ;  /* 0x0000040000047882 */ /* 0x000fc40000000000 */
[----:B-1----:R-:W-:-:S09]  /*c1f0*/  ULEA UR4, UR5, UR4, 0x18 ;  /* 0x0000000405047291 */ /* 0x002fd2000f8ec03f */
[----:B------:R-:W1:Y:S04]  /*c200*/  LDS.128 R4, [UR4+0x2e8d0] ;  /* 0x02e8d004ff047984 */ /* 0x000e680008000c00 */
[----:B-1----:R1:W-:Y:S01]  /*c210*/  STL [R1+0x24], R5 ;  /* 0x0000240501007387 */ /* 0x0023e20000100800 */
[----:B------:R-:W-:Y:S02]  /*c220*/  R2UR UR52, R7 ;  /* 0x00000000073472ca */ /* 0x000fe400000e0000 */
[----:B------:R-:W-:Y:S01]  /*c230*/  R2UR UR38, R6 ;  /* 0x00000000062672ca */ /* 0x000fe200000e0000 */
[----:B------:R1:W-:Y:S01]  /*c240*/  STL [R1+0x20], R4 ;  /* 0x0000200401007387 */ /* 0x0003e20000100800 */
[----:B------:R-:W-:Y:S06]  /*c250*/  BAR.ARV 0x4, 0x180 ;  /* 0x0106000000007b1d */ /* 0x000fec0000002000 */
[----:B------:R-:W-:Y:S07]  /*c260*/  BRA `(.L_x_165) ;  /* 0x0000000800247947 */ /* 0x000fee0003800000 */
.L_x_164:
[----:B0-----:R-:W0:Y:S01]  /*c270*/  S2R R2, SR_TID.X ;  /* 0x0000000000027919 */ /* 0x001e220000002100 */
[----:B------:R-:W-:Y:S01]  /*c280*/  ULDC UR4, c[0x0][0xc14] ;  /* 0x0003050000047ab9 */ /* 0x000fe20000000800 */
[----:B------:R-:W1:Y:S01]  /*c290*/  LDC R9, c[0x0][0xc10] ;  /* 0x00030400ff097b82 */ /* 0x000e620000000800 */
[----:B0-----:R-:W-:-:S04]  /*c2a0*/  LOP3.LUT R5, R2, 0x1f, RZ, 0xc0, !PT ;  /* 0x0000001f02057812 */ /* 0x001fc800078ec0ff */
[----:B------:R-:W-:-:S04]  /*c2b0*/  ISETP.NE.AND P0, PT, R5, 0x1f, PT ;  /* 0x0000001f0500780c */ /* 0x000fc80003f05270 */
[----:B------:R-:W-:-:S13]  /*c2c0*/  ISETP.GE.OR P1, PT, R5, UR4, !P0 ;  /* 0x0000000405007c0c */ /* 0x000fda000c726670 */
[----:B------:R-:W0:Y:S02]  /*c2d0*/  @!P1 LDC.64 R2, c[0x0][0xc58] ;  /* 0x00031600ff029b82 */ /* 0x000e240000000a00 */
[----:B0-----:R-:W-:-:S05]  /*c2e0*/  @!P1 IMAD.WIDE.U32 R2, R5, 0x4, R2 ;  /* 0x0000000405029825 */ /* 0x001fca00078e0002 */
[----:B------:R-:W2:Y:S01]  /*c2f0*/  @!P1 LDG.E R0, desc[UR46][R2.64] ;  /* 0x0000002e02009981 */ /* 0x000ea2000c1e1900 */
[C---:B------:R-:W-:Y:S01]  /*c300*/  ISETP.NE.AND P1, PT, R5.reuse, RZ, PT ;  /* 0x000000ff0500720c */ /* 0x040fe20003f25270 */
[----:B------:R-:W-:Y:S01]  /*c310*/  UMOV UR52, URZ ;  /* 0x0000003f00347c82 */ /* 0x000fe20008000000 */
[C---:B------:R-:W-:Y:S02]  /*c320*/  ISETP.GE.U32.AND P2, PT, R5.reuse, 0x2, PT ;  /* 0x000000020500780c */ /* 0x040fe40003f46070 */
[C---:B------:R-:W-:Y:S02]  /*c330*/  ISETP.GE.U32.AND P3, PT, R5.reuse, 0x4, PT ;  /* 0x000000040500780c */ /* 0x040fe40003f66070 */
[C---:B------:R-:W-:Y:S02]  /*c340*/  ISETP.GE.U32.AND P4, PT, R5.reuse, 0x8, PT ;  /* 0x000000080500780c */ /* 0x040fe40003f86070 */
[----:B------:R-:W-:Y:S01]  /*c350*/  ISETP.GE.U32.AND P5, PT, R5, 0x10, PT ;  /* 0x000000100500780c */ /* 0x000fe20003fa6070 */
[----:B--2---:R-:W0:Y:S02]  /*c360*/  SHFL.UP PT, R4, R0, 0x1, RZ ;  /* 0x0420000000047989 */ /* 0x004e2400000e00ff */
[----:B0-----:R-:W-:-:S05]  /*c370*/  SEL R7, R4, RZ, P1 ;  /* 0x000000ff04077207 */ /* 0x001fca0000800000 */
[----:B------:R-:W-:-:S05]  /*c380*/  IMAD.IADD R7, R0, 0x1, R7 ;  /* 0x0000000100077824 */ /* 0x000fca00078e0207 */
[----:B------:R-:W0:Y:S02]  /*c390*/  SHFL.UP PT, R4, R7, 0x2, RZ ;  /* 0x0440000007047989 */ /* 0x000e2400000e00ff */
[----:B0-----:R-:W-:-:S05]  /*c3a0*/  SEL R4, R4, RZ, P2 ;  /* 0x000000ff04047207 */ /* 0x001fca0001000000 */
[----:B------:R-:W-:-:S05]  /*c3b0*/  IMAD.IADD R4, R7, 0x1, R4 ;  /* 0x0000000107047824 */ /* 0x000fca00078e0204 */
[----:B------:R-:W0:Y:S02]  /*c3c0*/  SHFL.UP PT, R6, R4, 0x4, RZ ;  /* 0x0480000004067989 */ /* 0x000e2400000e00ff */
[----:B0-----:R-:W-:-:S05]  /*c3d0*/  SEL R3, R6, RZ, P3 ;  /* 0x000000ff06037207 */ /* 0x001fca0001800000 */
[----:B------:R-:W-:Y:S02]  /*c3e0*/  IMAD.IADD R3, R4, 0x1, R3 ;  /* 0x0000000104037824 */ /* 0x000fe400078e0203 */
[----:B------:R-:W0:Y:S03]  /*c3f0*/  S2R R4, SR_CTAID.X ;  /* 0x0000000000047919 */ /* 0x000e260000002500 */
[----:B------:R-:W2:Y:S02]  /*c400*/  SHFL.UP PT, R2, R3, 0x8, RZ ;  /* 0x0500000003027989 */ /* 0x000ea400000e00ff */
[----:B--2---:R-:W-:-:S05]  /*c410*/  SEL R2, R2, RZ, P4 ;  /* 0x000000ff02027207 */ /* 0x004fca0002000000 */
[----:B------:R-:W-:-:S05]  /*c420*/  IMAD.IADD R8, R3, 0x1, R2 ;  /* 0x0000000103087824 */ /* 0x000fca00078e0202 */
[----:B------:R-:W2:Y:S02]  /*c430*/  SHFL.UP PT, R2, R8, 0x10, RZ ;  /* 0x0600000008027989 */ /* 0x000ea400000e00ff */
[----:B--2---:R-:W-:-:S05]  /*c440*/  SEL R7, R2, RZ, P5 ;  /* 0x000000ff02077207 */ /* 0x004fca0002800000 */
[----:B------:R-:W-:-:S05]  /*c450*/  IMAD.IADD R2, R8, 0x1, R7 ;  /* 0x0000000108027824 */ /* 0x000fca00078e0207 */
[----:B------:R-:W1:Y:S02]  /*c460*/  SHFL.IDX PT, R6, R2, 0x1f, 0x1f ;  /* 0x03e01f0002067f89 */ /* 0x000e6400000e0000 */
[----:B-1----:R-:W-:Y:S02]  /*c470*/  IMAD R7, R6, R9, RZ ;  /* 0x0000000906077224 */ /* 0x002fe400078e02ff */
[----:B------:R-:W-:Y:S02]  /*c480*/  IMAD.MOV.U32 R6, RZ, RZ, RZ ;  /* 0x000000ffff067224 */ /* 0x000fe400078e00ff */
[----:B------:R-:W-:Y:S01]  /*c490*/  IMAD.MOV.U32 R10, RZ, RZ, R7 ;  /* 0x000000ffff0a7224 */ /* 0x000fe200078e0007 */
[----:B0-----:R-:W-:-:S13]  /*c4a0*/  ISETP.GT.AND P6, PT, R7, R4, PT ;  /* 0x000000040700720c */ /* 0x001fda0003fc4270 */
[----:B------:R-:W-:Y:S05]  /*c4b0*/  @P6 BRA `(.L_x_166) ;  /* 0x0000000000a46947 */ /* 0x000fea0003800000 */
[----:B------:R-:W-:Y:S01]  /*c4c0*/  IMAD.MOV.U32 R7, RZ, RZ, R10 ;  /* 0x000000ffff077224 */ /* 0x000fe200078e000a */
[----:B------:R-:W-:Y:S01]  /*c4d0*/  UMOV UR52, URZ ;  /* 0x0000003f00347c82 */ /* 0x000fe20008000000 */
[----:B------:R-:W-:Y:S01]  /*c4e0*/  ULDC UR6, c[0x0][0xc14] ;  /* 0x0003050000067ab9 */ /* 0x000fe20000000800 */
[----:B------:R-:W-:-:S05]  /*c4f0*/  ULDC UR5, c[0x0][0xc14] ;  /* 0x0003050000057ab9 */ /* 0x000fca0000000800 */
.L_x_170:
[----:B------:R-:W-:-:S03]  /*c500*/  UIADD3 UR4, UR52, 0x1f, URZ ;  /* 0x0000001f34047890 */ /* 0x000fc6000fffe03f */
[----:B------:R-:W-:Y:S01]  /*c510*/  UMOV UR52, UR5 ;  /* 0x0000000500347c82 */ /* 0x000fe20008000000 */
[----:B------:R-:W-:-:S06]  /*c520*/  UISETP.GE.AND UP0, UPT, UR4, UR6, UPT ;  /* 0x000000060400728c */ /* 0x000fcc000bf06270 */
[----:B------:R-:W-:-:S13]  /*c530*/  PLOP3.LUT P6, PT, PT, PT, UP0, 0x40, 0x0 ;  /* 0x000000000000781c */ /* 0x000fda0003fce808 */
[----:B------:R-:W-:Y:S05]  /*c540*/  @!P6 BRA `(.L_x_167) ;  /* 0x000000040034e947 */ /* 0x000fea0003800000 */
[----:B------:R-:W-:Y:S01]  /*c550*/  UMOV UR52, UR4 ;  /* 0x0000000400347c82 */ /* 0x000fe20008000000 */
[----:B------:R-:W-:Y:S01]  /*c560*/  BSSY B0, `(.L_x_168) ;  /* 0x0000008000007945 */ /* 0x000fe20003800000 */
[----:B------:R-:W-:Y:S02]  /*c570*/  VIADD R9, R5, UR52 ;  /* 0x0000003405097c36 */ /* 0x000fe40008000000 */
[----:B------:R-:W-:-:S03]  /*c580*/  IMAD.MOV.U32 R0, RZ, RZ, RZ ;  /* 0x000000ffff007224 */ /* 0x000fc600078e00ff */
[----:B------:R-:W-:-:S13]  /*c590*/  ISETP.GE.OR P6, PT, R9, UR6, !P0 ;  /* 0x0000000609007c0c */ /* 0x000fda000c7c6670 */
[----:B------:R-:W-:Y:S05]  /*c5a0*/  @P6 BRA `(.L_x_169) ;  /* 0x00000000000c6947 */ /* 0x000fea0003800000 */
[----:B------:R-:W0:Y:S02]  /*c5b0*/  LDC.64 R2, c[0x0][0xc58] ;  /* 0x00031600ff027b82 */ /* 0x000e240000000a00 */
[----:B0-----:R-:W-:-:S05]  /*c5c0*/  IMAD.WIDE R2, R9, 0x4, R2 ;  /* 0x0000000409027825 */ /* 0x001fca00078e0202 */
[----:B------:R0:W5:Y:S02]  /*c5d0*/  LDG.E R0, desc[UR46][R2.64] ;  /* 0x0000002e02007981 */ /* 0x000164000c1e1900 */
.L_x_169:
[----:B------:R-:W-:Y:S05]  /*c5e0*/  BSYNC B0 ;  /* 0x0000000000007941 */ /* 0x000fea0003800000 */
.L_x_168:
[----:B0----5:R-:W0:Y:S02]  /*c5f0*/  SHFL.UP PT, R2, R0, 0x1, RZ ;  /* 0x0420000000027989 */ /* 0x021e2400000e00ff */
[----:B0-----:R-:W-:-:S05]  /*c600*/  SEL R3, R2, RZ, P1 ;  /* 0x000000ff02037207 */ /* 0x001fca0000800000 */
[----:B------:R-:W-:-:S05]  /*c610*/  IMAD.IADD R3, R0, 0x1, R3 ;  /* 0x0000000100037824 */ /* 0x000fca00078e0203 */
[----:B------:R-:W0:Y:S02]  /*c620*/  SHFL.UP PT, R2, R3, 0x2, RZ ;  /* 0x0440000003027989 */ /* 0x000e2400000e00ff */
        /* <DEDUP_REMOVED lines=11> */
[----:B------:R-:W0:Y:S03]  /*c6e0*/  LDC R9, c[0x0][0xc10] ;  /* 0x00030400ff097b82 */ /* 0x000e260000000800 */
[----:B------:R-:W0:Y:S02]  /*c6f0*/  SHFL.IDX PT, R12, R2, 0x1f, 0x1f ;  /* 0x03e01f00020c7f89 */ /* 0x000e2400000e0000 */
[----:B0-----:R-:W-:-:S04]  /*c700*/  IMAD R12, R12, R9, RZ ;  /* 0x000000090c0c7224 */ /* 0x001fc800078e02ff */
[----:B------:R-:W-:-:S05]  /*c710*/  IMAD.IADD R7, R12, 0x1, R7 ;  /* 0x000000010c077824 */ /* 0x000fca00078e0207 */
[----:B------:R-:W-:-:S13]  /*c720*/  ISETP.GT.AND P6, PT, R7, R4, PT ;  /* 0x000000040700720c */ /* 0x000fda0003fc4270 */
[----:B------:R-:W-:Y:S05]  /*c730*/  @!P6 BRA `(.L_x_170) ;  /* 0xfffffffc0070e947 */ /* 0x000fea000383ffff */
[----:B------:R-:W-:-:S07]  /*c740*/  IMAD.MOV.U32 R10, RZ, RZ, R12 ;  /* 0x000000ffff0a7224 */ /* 0x000fce00078e000c */
.L_x_166:
[----:B------:R-:W-:-:S04]  /*c750*/  IMAD.IADD R8, R7, 0x1, -R10 ;  /* 0x0000000107087824 */ /* 0x000fc800078e0a0a */
[----:B------:R-:W-:-:S05]  /*c760*/  IMAD R3, R2, R9, R8 ;  /* 0x0000000902037224 */ /* 0x000fca00078e0208 */
[----:B------:R-:W-:-:S13]  /*c770*/  ISETP.GT.AND P0, PT, R3, R4, PT ;  /* 0x000000040300720c */ /* 0x000fda0003f04270 */
[----:B------:R-:W-:Y:S02]  /*c780*/  VOTEU.ANY UR5, UPT, !P0 ;  /* 0x0000000000057886 */ /* 0x000fe400040e0100 */
[----:B------:R-:W-:Y:S02]  /*c790*/  UPOPC UR4, UR5 ;  /* 0x00000005000472bf */ /* 0x000fe40008000000 */
[----:B------:R-:W-:-:S04]  /*c7a0*/  ISETP.NE.AND P0, PT, RZ, UR5, PT ;  /* 0x00000005ff007c0c */ /* 0x000fc8000bf05270 */
[----:B------:R-:W-:-:S05]  /*c7b0*/  IMAD.U32 R11, RZ, RZ, UR4 ;  /* 0x00000004ff0b7e24 */ /* 0x000fca000f8e00ff */
[----:B------:R-:W0:Y:S02]  /*c7c0*/  SHFL.IDX PT, R0, R0, R11, 0x1f ;  /* 0x00001f0b00007589 */ /* 0x000e2400000e0000 */
[----:B0-----:R-:W-:-:S04]  /*c7d0*/  IABS R7, R0 ;  /* 0x0000000000077213 */ /* 0x001fc80000000000 */
[----:B------:R-:W0:Y:S08]  /*c7e0*/  I2F.RP R10, R7 ;  /* 0x00000007000a7306 */ /* 0x000e300000209400 */
[----:B0-----:R-:W0:Y:S02]  /*c7f0*/  MUFU.RCP R10, R10 ;  /* 0x0000000a000a7308 */ /* 0x001e240000001000 */
[----:B0-----:R-:W-:-:S06]  /*c800*/  VIADD R3, R10, 0xffffffe ;  /* 0x0ffffffe0a037836 */ /* 0x001fcc0000000000 */
[----:B------:R-:W0:Y:S01]  /*c810*/  F2I.FTZ.U32.TRUNC.NTZ R3, R3 ;  /* 0x0000000300037305 */ /* 0x000e22000021f000 */
[----:B------:R-:W-:Y:S05]  /*c820*/  @!P0 BRA `(.L_x_171) ;  /* 0x00000000000c8947 */ /* 0x000fea0003800000 */
[----:B------:R-:W-:-:S06]  /*c830*/  UIADD3 UR5, UR4, -0x1, URZ ;  /* 0xffffffff04057890 */ /* 0x000fcc000fffe03f */
[----:B------:R-:W-:-:S05]  /*c840*/  IMAD.U32 R11, RZ, RZ, UR5 ;  /* 0x00000005ff0b7e24 */ /* 0x000fca000f8e00ff */
[----:B------:R1:W2:Y:S02]  /*c850*/  SHFL.IDX PT, R6, R2, R11, 0x1f ;  /* 0x00001f0b02067589 */ /* 0x0002a400000e0000 */
.L_x_171:
[--C-:B01----:R-:W-:Y:S01]  /*c860*/  IMAD.MOV R2, RZ, RZ, -R3.reuse ;  /* 0x000000ffff027224 */ /* 0x103fe200078e0a03 */
[----:B------:R-:W-:Y:S01]  /*c870*/  UIADD3 UR52, UR4, UR52, URZ ;  /* 0x0000003404347290 */ /* 0x000fe2000fffe03f */
[----:B--2---:R-:W-:Y:S02]  /*c880*/  IMAD R6, R6, R9, R8 ;  /* 0x0000000906067224 */ /* 0x004fe400078e0208 */
[----:B------:R-:W-:Y:S02]  /*c890*/  IMAD R9, R2, R7, RZ ;  /* 0x0000000702097224 */ /* 0x000fe400078e02ff */
[----:B------:R-:W-:Y:S01]  /*c8a0*/  IMAD.MOV.U32 R2, RZ, RZ, RZ ;  /* 0x000000ffff027224 */ /* 0x000fe200078e00ff */
[----:B------:R1:W-:Y:S03]  /*c8b0*/  STL [R1+0x20], R6 ;  /* 0x0000200601007387 */ /* 0x0003e60000100800 */
[----:B------:R-:W-:-:S04]  /*c8c0*/  IMAD.HI.U32 R2, R3, R9, R2 ;  /* 0x0000000903027227 */ /* 0x000fc800078e0002 */
[----:B------:R-:W-:Y:S01]  /*c8d0*/  IMAD.IADD R9, R4, 0x1, -R6 ;  /* 0x0000000104097824 */ /* 0x000fe200078e0a06 */
[----:B------:R-:W-:-:S04]  /*c8e0*/  IABS R4, R0 ;  /* 0x0000000000047213 */ /* 0x000fc80000000000 */
[----:B------:R-:W-:Y:S01]  /*c8f0*/  IABS R3, R9 ;  /* 0x0000000900037213 */ /* 0x000fe20000000000 */
[----:B------:R-:W-:-:S04]  /*c900*/  IMAD.MOV R4, RZ, RZ, -R4 ;  /* 0x000000ffff047224 */ /* 0x000fc800078e0a04 */
[----:B------:R-:W-:-:S04]  /*c910*/  IMAD.HI.U32 R2, R2, R3, RZ ;  /* 0x0000000302027227 */ /* 0x000fc800078e00ff */
[----:B------:R-:W-:Y:S01]  /*c920*/  IMAD R4, R2, R4, R3 ;  /* 0x0000000402047224 */ /* 0x000fe200078e0203 */
[----:B------:R-:W-:-:S04]  /*c930*/  LOP3.LUT R3, R9, R0, RZ, 0x3c, !PT ;  /* 0x0000000009037212 */ /* 0x000fc800078e3cff */
[----:B------:R-:W-:Y:S02]  /*c940*/  ISETP.GT.U32.AND P1, PT, R7, R4, PT ;  /* 0x000000040700720c */ /* 0x000fe40003f24070 */
[----:B------:R-:W-:-:S11]  /*c950*/  ISETP.GE.AND P2, PT, R3, RZ, PT ;  /* 0x000000ff0300720c */ /* 0x000fd60003f46270 */
[----:B------:R-:W-:Y:S02]  /*c960*/  @!P1 IMAD.IADD R4, R4, 0x1, -R7 ;  /* 0x0000000104049824 */ /* 0x000fe400078e0a07 */
[----:B------:R-:W-:Y:S01]  /*c970*/  @!P1 VIADD R2, R2, 0x1 ;  /* 0x0000000102029836 */ /* 0x000fe20000000000 */
[----:B------:R-:W-:Y:S02]  /*c980*/  ISETP.NE.AND P1, PT, R0, RZ, PT ;  /* 0x000000ff0000720c */ /* 0x000fe40003f25270 */
[----:B------:R-:W-:-:S13]  /*c990*/  ISETP.GE.U32.AND P0, PT, R4, R7, PT ;  /* 0x000000070400720c */ /* 0x000fda0003f06070 */
[----:B------:R-:W-:-:S04]  /*c9a0*/  @P0 VIADD R2, R2, 0x1 ;  /* 0x0000000102020836 */ /* 0x000fc80000000000 */
[----:B------:R-:W-:Y:S01]  /*c9b0*/  @!P2 IMAD.MOV R2, RZ, RZ, -R2 ;  /* 0x000000ffff02a224 */ /* 0x000fe200078e0a02 */
[----:B------:R-:W-:-:S04]  /*c9c0*/  @!P1 LOP3.LUT R2, RZ, R0, RZ, 0x33, !PT ;  /* 0x00000000ff029212 */ /* 0x000fc800078e33ff */
[----:B------:R-:W-:Y:S01]  /*c9d0*/  R2UR UR38, R2 ;  /* 0x00000000022672ca */ /* 0x000fe200000e0000 */
[----:B------:R-:W-:-:S04]  /*c9e0*/  IMAD.MOV R3, RZ, RZ, -R2 ;  /* 0x000000ffff037224 */ /* 0x000fc800078e0a02 */
[----:B------:R-:W-:-:S05]  /*c9f0*/  IMAD R0, R0, R3, R9 ;  /* 0x0000000300007224 */ /* 0x000fca00078e0209 */
[----:B------:R1:W-:Y:S01]  /*ca00*/  STL [R1+0x24], R0 ;  /* 0x0000240001007387 */ /* 0x0003e20000100800 */
[----:B------:R-:W-:Y:S05]  /*ca10*/  BRA `(.L_x_172) ;  /* 0x00000000000c7947 */ /* 0x000fea0003800000 */
.L_x_167:
[----:B------:R0:W-:Y:S01]  /*ca20*/  STL [R1+0x20], R4 ;  /* 0x0000200401007387 */ /* 0x0001e20000100800 */
[----:B------:R-:W-:-:S03]  /*ca30*/  UMOV UR38, URZ ;  /* 0x0000003f00267c82 */ /* 0x000fc60008000000 */
[----:B------:R0:W-:Y:S02]  /*ca40*/  STL [R1+0x24], RZ ;  /* 0x000024ff01007387 */ /* 0x0001e40000100800 */
.L_x_172:
[----:B------:R-:W2:Y:S04]  /*ca50*/  LDL R2, [R1+0x24] ;  /* 0x0000240001027983 */ /* 0x000ea80000100800 */
[----:B0-----:R-:W3:Y:S01]  /*ca60*/  LDL R4, [R1+0x20] ;  /* 0x0000200001047983 */ /* 0x001ee20000100800 */
[----:B------:R-:W-:-:S13]  /*ca70*/  ISETP.NE.AND P0, PT, R5, RZ, PT ;  /* 0x000000ff0500720c */ /* 0x000fda0003f05270 */
[----:B------:R-:W0:Y:S01]  /*ca80*/  @!P0 S2R R3, SR_CgaCtaId ;  /* 0x0000000000038919 */ /* 0x000e220000008800 */
[----:B-1----:R-:W-:Y:S01]  /*ca90*/  @!P0 MOV R0, 0x400 ;  /* 0x0000040000008802 */ /* 0x002fe20000000f00 */
[----:B------:R-:W-:Y:S02]  /*caa0*/  IMAD.U32 R6, RZ, RZ, UR38 ;  /* 0x00000026ff067e24 */ /* 0x000fe4000f8e00ff */
[----:B------:R-:W-:Y:S01]  /*cab0*/  IMAD.U32 R7, RZ, RZ, UR52 ;  /* 0x00000034ff077e24 */ /* 0x000fe2000f8e00ff */
[----:B0-----:R-:W-:Y:S01]  /*cac0*/  @!P0 LEA R0, R3, R0, 0x18 ;  /* 0x0000000003008211 */ /* 0x001fe200078ec0ff */
[----:B--2---:R-:W-:-:S05]  /*cad0*/  IMAD.MOV.U32 R5, RZ, RZ, R2 ;  /* 0x000000ffff057224 */ /* 0x004fca00078e0002 */
[----:B---3--:R2:W-:Y:S01]  /*cae0*/  @!P0 STS.128 [R0+0x2e8d0], R4 ;  /* 0x02e8d00400008388 */ /* 0x0085e20000000c00 */
[----:B------:R-:W-:Y:S06]  /*caf0*/  BAR.ARV 0x5, 0x180 ;  /* 0x0146000000007b1d */ /* 0x000fec0000002000 */
.L_x_165:
[----:B--2---:R-:W-:Y:S01]  /*cb00*/  IMAD.MOV.U32 R0, RZ, RZ, 0x1 ;  /* 0x00000001ff007424 */ /* 0x004fe200078e00ff */
[----:B------:R-:W-:Y:S01]  /*cb10*/  ULDC UR4, c[0x0][0xc14] ;  /* 0x0003050000047ab9 */ /* 0x000fe20000000800 */
[----:B------:R2:W-:Y:S01]  /*cb20*/  STL [R1+0x34], RZ ;  /* 0x000034ff01007387 */ /* 0x0005e20000100800 */
[----:B------:R-:W-:-:S03]  /*cb30*/  UISETP.GE.AND UP0, UPT, UR52, UR4, UPT ;  /* 0x000000043400728c */ /* 0x000fc6000bf06270 */
[----:B------:R2:W-:Y:S03]  /*cb40*/  STL [R1+0x8], R0 ;  /* 0x0000080001007387 */ /* 0x0005e60000100800 */
[----:B------:R-:W-:Y:S01]  /*cb50*/  PLOP3.LUT P0, PT, PT, PT, UP0, 0x80, 0x0 ;  /* 0x000000000000781c */ /* 0x000fe20003f0f008 */
[----:B------:R2:W-:-:S12]  /*cb60*/  STL [R1+0x4], RZ ;  /* 0x000004ff01007387 */ /* 0x0005d80000100800 */
[----:B--2---:R-:W-:Y:S05]  /*cb70*/  @P0 BRA `(.L_x_173) ;  /* 0x0000003800b80947 */ /* 0x004fea0003800000 */
[----:B------:R-:W0:Y:S01]  /*cb80*/  S2R R0, SR_TID.X ;  /* 0x0000000000007919 */ /* 0x000e220000002100 */
[----:B------:R-:W-:Y:S01]  /*cb90*/  ULDC UR50, c[0x0][0xc] ;  /* 0x0000030000327ab9 */ /* 0x000fe20000000800 */
[----:B------:R-:W-:Y:S01]  /*cba0*/  ULOP3.LUT UR42, UR40, 0x1, URZ, 0xfc, !UPT ;  /* 0x00000001282a7892 */ /* 0x000fe2000f8efc3f */
[----:B------:R-:W2:Y:S01]  /*cbb0*/  S2R R7, SR_TID.X ;  /* 0x0000000000077919 */ /* 0x000ea20000002100 */
[----:B------:R-:W-:Y:S01]  /*cbc0*/  ULOP3.LUT UR51, UR40, 0x2, URZ, 0xfc, !UPT ;  /* 0x0000000228337892 */ /* 0x000fe2000f8efc3f */
[----:B------:R-:W-:Y:S01]  /*cbd0*/  ULDC.64 UR54, c[0x0][0x198] ;  /* 0x0000660000367ab9 */ /* 0x000fe20000000a00 */
[----:B0-----:R-:W-:Y:S01]  /*cbe0*/  LOP3.LUT R2, R0, 0x7f, RZ, 0xc0, !PT ;  /* 0x0000007f00027812 */ /* 0x001fe200078ec0ff */
[----:B--2---:R-:W-:-:S03]  /*cbf0*/  IMAD.SHL.U32 R0, R7, 0x80, RZ ;  /* 0x0000008007007824 */ /* 0x004fc600078e00ff */
[----:B------:R-:W-:Y:S01]  /*cc00*/  SHF.R.U32.HI R3, RZ, 0x5, R2 ;  /* 0x00000005ff037819 */ /* 0x000fe20000011602 */
[C---:B-1----:R-:W-:Y:S01]  /*cc10*/  IMAD.SHL.U32 R4, R7.reuse, 0x20, RZ ;  /* 0x0000002007047824 */ /* 0x042fe200078e00ff */
[C---:B------:R-:W-:Y:S01]  /*cc20*/  LOP3.LUT P0, RZ, R7.reuse, 0x4, RZ, 0xc0, !PT ;  /* 0x0000000407ff7812 */ /* 0x040fe2000780c0ff */
[----:B------:R-:W-:Y:S01]  /*cc30*/  IMAD.SHL.U32 R5, R7, 0x4, RZ ;  /* 0x0000000407057824 */ /* 0x000fe200078e00ff */
[----:B------:R-:W-:Y:S02]  /*cc40*/  LOP3.LUT R2, R0, 0x380, RZ, 0xc0, !PT ;  /* 0x0000038000027812 */ /* 0x000fe400078ec0ff */
        /* <DEDUP_REMOVED lines=12> */
[----:B------:R0:W-:Y:S02]  /*cd10*/  STL [R1+0x28], R0 ;  /* 0x0000280001007387 */ /* 0x0001e40000100800 */
[----:B0-----:R-:W-:-:S05]  /*cd20*/  IMAD.MOV.U32 R0, RZ, RZ, 0x40 ;  /* 0x00000040ff007424 */ /* 0x001fca00078e00ff */
[----:B------:R-:W-:Y:S01]  /*cd30*/  SEL R2, R0, 0xffffffc0, !P0 ;  /* 0xffffffc000027807 */ /* 0x000fe20004000000 */
[----:B------:R-:W-:-:S04]  /*cd40*/  IMAD.MOV.U32 R0, RZ, RZ, 0x1 ;  /* 0x00000001ff007424 */ /* 0x000fc800078e00ff */
[----:B------:R0:W-:Y:S04]  /*cd50*/  STL [R1+0x2c], R2 ;  /* 0x00002c0201007387 */ /* 0x0001e80000100800 */
[----:B------:R0:W-:Y:S04]  /*cd60*/  STL [R1+0x4], RZ ;  /* 0x000004ff01007387 */ /* 0x0001e80000100800 */
[----:B------:R0:W-:Y:S04]  /*cd70*/  STL [R1+0x8], R0 ;  /* 0x0000080001007387 */ /* 0x0001e80000100800 */
[----:B------:R0:W-:Y:S02]  /*cd80*/  STL [R1+0x34], RZ ;  /* 0x000034ff01007387 */ /* 0x0001e40000100800 */
.L_x_231:
[----:B------:R-:W-:Y:S01]  /*cd90*/  ULDC.64 UR4, c[0x0][0xc60] ;  /* 0x0003180000047ab9 */ /* 0x000fe20000000a00 */
[----:B------:R-:W-:Y:S01]  /*cda0*/  ULDC.64 UR6, c[0x0][0xa28] ;  /* 0x00028a0000067ab9 */ /* 0x000fe20000000a00 */
[----:B------:R-:W-:Y:S01]  /*cdb0*/  UIMAD.WIDE UR4, UR52, 0x4, UR4 ;  /* 0x00000004340478a5 */ /* 0x000fe2000f8e0204 */
[----:B------:R-:W-:Y:S01]  /*cdc0*/  ULDC.64 UR10, c[0x0][0xa20] ;  /* 0x00028800000a7ab9 */ /* 0x000fe20000000a00 */
[----:B------:R-:W-:Y:S01]  /*cdd0*/  IMAD.MOV.U32 R17, RZ, RZ, RZ ;  /* 0x000000ffff117224 */ /* 0x000fe200078e00ff */
[----:B------:R-:W-:-:S03]  /*cde0*/  ULDC UR44, c[0x0][0x2e0] ;  /* 0x0000b800002c7ab9 */ /* 0x000fc60000000800 */
[----:B0-----:R-:W-:Y:S02]  /*cdf0*/  IMAD.U32 R2, RZ, RZ, UR4 ;  /* 0x00000004ff027e24 */ /* 0x001fe4000f8e00ff */
[----:B------:R-:W-:Y:S01]  /*ce00*/  IMAD.U32 R3, RZ, RZ, UR5 ;  /* 0x00000005ff037e24 */ /* 0x000fe2000f8e00ff */
[----:B------:R-:W-:-:S04]  /*ce10*/  ULDC.64 UR4, c[0x0][0xa00] ;  /* 0x0002800000047ab9 */ /* 0x000fc80000000a00 */
[----:B--2---:R-:W2:Y:S01]  /*ce20*/  LDG.E R2, desc[UR46][R2.64] ;  /* 0x0000002e02027981 */ /* 0x004ea2000c1e1900 */
[----:B------:R-:W-:Y:S02]  /*ce30*/  UISETP.NE.U32.AND UP0, UPT, UR4, URZ, UPT ;  /* 0x0000003f0400728c */ /* 0x000fe4000bf05070 */
[----:B------:R-:W-:Y:S02]  /*ce40*/  UISETP.NE.U32.AND UP1, UPT, UR6, URZ, UPT ;  /* 0x0000003f0600728c */ /* 0x000fe4000bf25070 */
[----:B------:R-:W-:Y:S02]  /*ce50*/  UISETP.NE.AND.EX UP0, UPT, UR5, URZ, UPT, UP0 ;  /* 0x0000003f0500728c */ /* 0x000fe4000bf05300 */
[----:B------:R-:W-:-:S04]  /*ce60*/  UISETP.NE.AND.EX UP1, UPT, UR7, URZ, UPT, UP1 ;  /* 0x0000003f0700728c */ /* 0x000fc8000bf25310 */
[----:B------:R-:W-:Y:S02]  /*ce70*/  PLOP3.LUT P0, PT, PT, PT, UP0, 0x80, 0x0 ;  /* 0x000000000000781c */ /* 0x000fe40003f0f008 */
[----:B------:R-:W-:Y:S01]  /*ce80*/  PLOP3.LUT P1, PT, PT, PT, UP1, 0x80, 0x0 ;  /* 0x000000000000781c */ /* 0x000fe20003f2f018 */
[----:B-1----:R-:W-:Y:S01]  /*ce90*/  IMAD.MOV.U32 R4, RZ, RZ, RZ ;  /* 0x000000ffff047224 */ /* 0x002fe200078e00ff */
[----:B--2---:R-:W-:-:S13]  /*cea0*/  R2UR UR49, R2 ;  /* 0x00000000023172ca */ /* 0x004fda00000e0000 */
[----:B------:R-:W-:Y:S02]  /*ceb0*/  USHF.R.S32.HI UR8, URZ, 0x1f, UR49 ;  /* 0x0000001f3f087899 */ /* 0x000fe40008011431 */
[----:B------:R-:W-:-:S04]  /*cec0*/  @UP0 ULEA UR4, UP2, UR49, UR4, 0x2 ;  /* 0x0000000431040291 */ /* 0x000fc8000f84103f */
[----:B------:R-:W-:Y:S02]  /*ced0*/  @UP0 ULEA.HI.X UR5, UR49, UR5, UR8, 0x2, UP2 ;  /* 0x0000000531050291 */ /* 0x000fe400090f1408 */
[----:B------:R-:W-:Y:S01]  /*cee0*/  UISETP.NE.U32.AND UP0, UPT, UR10, URZ, UPT ;  /* 0x0000003f0a00728c */ /* 0x000fe2000bf05070 */
[----:B------:R-:W-:-:S03]  /*cef0*/  IMAD.U32 R2, RZ, RZ, UR4 ;  /* 0x00000004ff027e24 */ /* 0x000fc6000f8e00ff */
[----:B------:R-:W-:Y:S01]  /*cf00*/  UISETP.NE.AND.EX UP0, UPT, UR11, URZ, UPT, UP0 ;  /* 0x0000003f0b00728c */ /* 0x000fe2000bf05300 */
[----:B------:R-:W-:Y:S01]  /*cf10*/  IMAD.U32 R3, RZ, RZ, UR5 ;  /* 0x00000005ff037e24 */ /* 0x000fe2000f8e00ff */
[----:B------:R-:W-:Y:S02]  /*cf20*/  @UP1 ULEA UR4, UP2, UR49, UR6, 0x2 ;  /* 0x0000000631041291 */ /* 0x000fe4000f84103f */
[----:B------:R-:W-:Y:S02]  /*cf30*/  USHF.L.U32 UR45, UR49, 0x2, URZ ;  /* 0x00000002312d7899 */ /* 0x000fe4000800063f */
[----:B------:R-:W-:Y:S02]  /*cf40*/  @UP1 ULEA.HI.X UR5, UR49, UR7, UR8, 0x2, UP2 ;  /* 0x0000000731051291 */ /* 0x000fe400090f1408 */
[----:B------:R-:W-:Y:S01]  /*cf50*/  USHF.L.U64.HI UR48, UR49, 0x2, UR8 ;  /* 0x0000000231307899 */ /* 0x000fe20008010208 */
[----:B------:R-:W-:Y:S01]  /*cf60*/  PLOP3.LUT P2, PT, PT, PT, UP0, 0x80, 0x0 ;  /* 0x000000000000781c */ /* 0x000fe20003f4f008 */
[----:B------:R0:W5:Y:S01]  /*cf70*/  @P0 LDG.E R17, desc[UR46][R2.64] ;  /* 0x0000002e02110981 */ /* 0x000162000c1e1900 */
[----:B------:R-:W-:Y:S01]  /*cf80*/  @UP0 UIADD3 UR6, UP3, UR45, UR10, URZ ;  /* 0x0000000a2d060290 */ /* 0x000fe2000ff7e03f */
[----:B------:R-:W-:-:S03]  /*cf90*/  ULDC.64 UR8, c[0x0][0xa08] ;  /* 0x0002820000087ab9 */ /* 0x000fc60000000a00 */
[----:B------:R-:W-:Y:S01]  /*cfa0*/  @UP0 UIADD3.X UR7, UR48, UR11, URZ, UP3, !UPT ;  /* 0x0000000b30070290 */ /* 0x000fe20009ffe43f */
[----:B------:R-:W-:Y:S01]  /*cfb0*/  ISETP.NE.U32.AND P0, PT, RZ, UR8, PT ;  /* 0x00000008ff007c0c */ /* 0x000fe2000bf05070 */
[----:B------:R-:W-:Y:S01]  /*cfc0*/  UIADD3 UR8, UP0, UR45, UR8, URZ ;  /* 0x000000082d087290 */ /* 0x000fe2000ff1e03f */
[----:B0-----:R-:W-:Y:S02]  /*cfd0*/  IMAD.U32 R2, RZ, RZ, UR4 ;  /* 0x00000004ff027e24 */ /* 0x001fe4000f8e00ff */
[----:B------:R-:W-:Y:S01]  /*cfe0*/  IMAD.U32 R3, RZ, RZ, UR5 ;  /* 0x00000005ff037e24 */ /* 0x000fe2000f8e00ff */
[----:B------:R-:W-:Y:S01]  /*cff0*/  ISETP.NE.AND.EX P0, PT, RZ, UR9, PT, P0 ;  /* 0x00000009ff007c0c */ /* 0x000fe2000bf05300 */
[----:B------:R-:W-:-:S03]  /*d000*/  UIADD3.X UR4, UR48, UR9, URZ, UP0, !UPT ;  /* 0x0000000930047290 */ /* 0x000fc600087fe43f */
[----:B------:R0:W2:Y:S02]  /*d010*/  @P1 LDG.E R0, desc[UR46][R2.64] ;  /* 0x0000002e02001981 */ /* 0x0000a4000c1e1900 */
[----:B0-----:R-:W-:Y:S02]  /*d020*/  IMAD.U32 R2, RZ, RZ, UR6 ;  /* 0x00000006ff027e24 */ /* 0x001fe4000f8e00ff */
[----:B------:R-:W-:-:S05]  /*d030*/  IMAD.U32 R3, RZ, RZ, UR7 ;  /* 0x00000007ff037e24 */ /* 0x000fca000f8e00ff */
[----:B------:R0:W3:Y:S02]  /*d040*/  @P2 LDG.E R5, desc[UR46][R2.64] ;  /* 0x0000002e02052981 */ /* 0x0000e4000c1e1900 */
[----:B0-----:R-:W-:Y:S02]  /*d050*/  IMAD.U32 R2, RZ, RZ, UR8 ;  /* 0x00000008ff027e24 */ /* 0x001fe4000f8e00ff */
[----:B------:R-:W-:Y:S01]  /*d060*/  IMAD.U32 R3, RZ, RZ, UR4 ;  /* 0x00000004ff037e24 */ /* 0x000fe2000f8e00ff */
[----:B------:R-:W-:-:S04]  /*d070*/  ULDC.64 UR4, c[0x0][0x3f8] ;  /* 0x0000fe0000047ab9 */ /* 0x000fc80000000a00 */
[----:B------:R0:W5:Y:S01]  /*d080*/  @P0 LDG.E R4, desc[UR46][R2.64] ;  /* 0x0000002e02040981 */ /* 0x000162000c1e1900 */
[----:B------:R-:W-:-:S03]  /*d090*/  UISETP.NE.U32.AND UP0, UPT, UR4, URZ, UPT ;  /* 0x0000003f0400728c */ /* 0x000fc6000bf05070 */
[----:B------:R-:W-:Y:S01]  /*d0a0*/  UMOV UR4, URZ ;  /* 0x0000003f00047c82 */ /* 0x000fe20008000000 */
[----:B------:R-:W-:-:S03]  /*d0b0*/  UISETP.NE.AND.EX UP0, UPT, UR5, URZ, UPT, UP0 ;  /* 0x0000003f0500728c */ /* 0x000fc6000bf05300 */
[----:B------:R-:W-:Y:S02]  /*d0c0*/  ULDC UR5, c[0x0][0x404] ;  /* 0x0001010000057ab9 */ /* 0x000fe40000000800 */
[----:B------:R-:W-:-:S04]  /*d0d0*/  USEL UR5, UR5, 0x1, UP0 ;  /* 0x0000000105057887 */ /* 0x000fc80008000000 */
[----:B------:R-:W-:Y:S01]  /*d0e0*/  UIMAD UR44, UR5, UR44, URZ ;  /* 0x0000002c052c72a4 */ /* 0x000fe2000f8e023f */
[----:B--2---:R-:W-:-:S06]  /*d0f0*/  @P1 R2UR UR4, R0 ;  /* 0x00000000000412ca */ /* 0x004fcc00000e0000 */
[----:B---3--:R-:W-:Y:S01]  /*d100*/  @P2 R2UR UR44, R5 ;  /* 0x00000000052c22ca */ /* 0x008fe200000e0000 */
[----:B0-----:R-:W-:-:S14]  /*d110*/  @P2 BRA `(.L_x_174) ;  /* 0x0000000000182947 */ /* 0x001fdc0003800000 */
[----:B------:R-:W-:Y:S05]  /*d120*/  @!P0 BRA `(.L_x_174) ;  /* 0x0000000000148947 */ /* 0x000fea0003800000 */
[----:B------:R-:W2:Y:S04]  /*d130*/  LDG.E R5, desc[UR46][R2.64] ;  /* 0x0000002e02057981 */ /* 0x000ea8000c1e1900 */
[----:B------:R-:W3:Y:S01]  /*d140*/  LDG.E R0, desc[UR46][R2.64+0x4] ;  /* 0x0000042e02007981 */ /* 0x000ee2000c1e1900 */
[----:B--2---:R-:W-:Y:S02]  /*d150*/  R2UR UR5, R5 ;  /* 0x00000000050572ca */ /* 0x004fe400000e0000 */
[----:B---3--:R-:W-:-:S13]  /*d160*/  R2UR UR44, R0 ;  /* 0x00000000002c72ca */ /* 0x008fda00000e0000 */
[----:B------:R-:W-:-:S12]  /*d170*/  UIADD3 UR44, -UR5, UR44, URZ ;  /* 0x0000002c052c7290 */ /* 0x000fd8000fffe13f */
.L_x_174:
[----:B-----5:R-:W-:Y:S01]  /*d180*/  VIADD R0, R4, UR4 ;  /* 0x0000000404007c36 */ /* 0x020fe20008000000 */
[----:B------:R-:W-:Y:S01]  /*d190*/  UIADD3 UR44, -UR4, UR44, URZ ;  /* 0x0000002c042c7290 */ /* 0x000fe2000fffe13f */
[----:B------:R-:W-:Y:S01]  /*d1a0*/  BSSY B6, `(.L_x_175) ;  /* 0x00002a9000067945 */ /* 0x000fe20003800000 */
[----:B------:R-:W-:Y:S02]  /*d1b0*/  UMOV UR6, URZ ;  /* 0x0000003f00067c82 */ /* 0x000fe40008000000 */
[----:B------:R0:W-:Y:S01]  /*d1c0*/  STL [R1+0x18], R0 ;  /* 0x0000180001007387 */ /* 0x0001e20000100800 */
[----:B------:R-:W-:Y:S02]  /*d1d0*/  UIADD3 UR7, UR44, 0xdf, URZ ;  /* 0x000000df2c077890 */ /* 0x000fe4000fffe03f */
[----:B------:R-:W-:Y:S02]  /*d1e0*/  ISETP.LT.AND P0, PT, RZ, UR44, PT ;  /* 0x0000002cff007c0c */ /* 0x000fe4000bf01270 */
[----:B------:R-:W-:-:S04]  /*d1f0*/  UIMAD.WIDE UR6, UR7, -0x6db6db6d, UR6 ;  /* 0x92492493070678a5 */ /* 0x000fc8000f8e0206 */
[----:B------:R-:W-:-:S04]  /*d200*/  USHF.R.U32.HI UR43, URZ, 0x1f, UR7 ;  /* 0x0000001f3f2b7899 */ /* 0x000fc80008011607 */
[----:B------:R-:W-:-:S03]  /*d210*/  ULEA.HI.SX32 UR43, UR7, UR43, 0x19 ;  /* 0x0000002b072b7291 */ /* 0x000fc6000f8fca3f */
[----:B0-----:R-:W-:Y:S09]  /*d220*/  @P0 BRA `(.L_x_176) ;  /* 0x0000000000480947 */ /* 0x001ff20003800000 */
[----:B------:R-:W0:Y:S02]  /*d230*/  S2R R0, SR_TID.X ;  /* 0x0000000000007919 */ /* 0x000e240000002100 */
[----:B0-----:R-:W-:-:S04]  /*d240*/  LOP3.LUT R0, R0, 0x7f, RZ, 0xc0, !PT ;  /* 0x0000007f00007812 */ /* 0x001fc800078ec0ff */
[----:B------:R-:W-:-:S13]  /*d250*/  ISETP.NE.AND P0, PT, R0, RZ, PT ;  /* 0x000000ff0000720c */ /* 0x000fda0003f05270 */
[----:B------:R-:W-:Y:S05]  /*d260*/  @P0 BRA `(.L_x_177) ;  /* 0x0000002800700947 */ /* 0x000fea0003800000 */
[----:B------:R-:W0:Y:S01]  /*d270*/  S2R R5, SR_LANEID ;  /* 0x0000000000057919 */ /* 0x000e220000000000 */
[----:B------:R-:W-:Y:S01]  /*d280*/  VOTEU.ANY UR4, UPT, PT ;  /* 0x0000000000047886 */ /* 0x000fe200038e0100 */
[----:B------:R-:W1:Y:S01]  /*d290*/  LDC.64 R2, c[0x0][0xc38] ;  /* 0x00030e00ff027b82 */ /* 0x000e620000000a00 */
[----:B------:R-:W0:Y:S02]  /*d2a0*/  FLO.U32 R0, UR4 ;  /* 0x0000000400007d00 */ /* 0x000e2400080e0000 */
[----:B0-----:R-:W-:-:S06]  /*d2b0*/  ISETP.EQ.U32.AND P0, PT, R0, R5, PT ;  /* 0x000000050000720c */ /* 0x001fcc0003f02070 */
[----:B------:R-:W1:Y:S07]  /*d2c0*/  POPC R5, UR4 ;  /* 0x0000000400057d09 */ /* 0x000e6e0008000000 */
[----:B-1----:R-:W2:Y:S01]  /*d2d0*/  @P0 ATOMG.E.ADD.STRONG.GPU PT, R3, desc[UR46][R2.64], R5 ;  /* 0x00000005020309a8 */ /* 0x002ea200081ee1ee */
[----:B------:R-:W0:Y:S02]  /*d2e0*/  S2R R4, SR_LTMASK ;  /* 0x0000000000047919 */ /* 0x000e240000003900 */
[----:B0-----:R-:W-:-:S04]  /*d2f0*/  LOP3.LUT R4, R4, UR4, RZ, 0xc0, !PT ;  /* 0x0000000404047c12 */ /* 0x001fc8000f8ec0ff */
[----:B------:R-:W0:Y:S01]  /*d300*/  POPC R7, R4 ;  /* 0x0000000400077309 */ /* 0x000e220000000000 */
[----:B--2---:R-:W0:Y:S02]  /*d310*/  SHFL.IDX PT, R0, R3, R0, 0x1f ;  /* 0x00001f0003007589 */ /* 0x004e2400000e0000 */
[----:B0-----:R-:W-:-:S05]  /*d320*/  IADD3 R0, R0, UR50, R7 ;  /* 0x0000003200007c10 */ /* 0x001fca000fffe007 */
[----:B------:R2:W-:Y:S01]  /*d330*/  STL [R1+0x20], R0 ;  /* 0x0000200001007387 */ /* 0x0005e20000100800 */
[----:B------:R-:W-:Y:S05]  /*d340*/  BRA `(.L_x_177) ;  /* 0x0000002800387947 */ /* 0x000fea0003800000 */
.L_x_176:
[----:B------:R-:W0:Y:S01]  /*d350*/  S2UR UR4, SR_CgaCtaId ;  /* 0x00000000000479c3 */ /* 0x000e220000008800 */
[----:B------:R-:W-:Y:S02]  /*d360*/  UMOV UR41, 0x400 ;  /* 0x0000040000297882 */ /* 0x000fe40000000000 */
[----:B0-----:R-:W-:-:S04]  /*d370*/  ULEA UR41, UR4, UR41, 0x18 ;  /* 0x0000002904297291 */ /* 0x001fc8000f8ec03f */
        /* <DEDUP_REMOVED lines=9> */
[----:B------:R-:W0:Y:S01]  /*d410*/  LDC.64 R2, c[0x4][R2] ;  /* 0x0100000002027b82 */ /* 0x000e220000000a00 */
        /* <DEDUP_REMOVED lines=9> */
[----:B0-----:R-:W-:Y:S05]  /*d4b0*/  CALL.ABS.NOINC R2 ;  /* 0x0000000002007343 */ /* 0x001fea0003c00000 */
.L_x_178:
[----:B------:R-:W2:Y:S01]  /*d4c0*/  LDL.LU R2, [R1+0x30] ;  /* 0x0000300001027983 */ /* 0x000ea20000300800 */
[----:B------:R-:W-:-:S06]  /*d4d0*/  UIADD3 UR4, UR41, 0xe400, URZ ;  /* 0x0000e40029047890 */ /* 0x000fcc000fffe03f */
[----:B------:R-:W-:-:S05]  /*d4e0*/  IMAD.U32 R16, RZ, RZ, UR4 ;  /* 0x00000004ff107e24 */ /* 0x000fca000f8e00ff */
[----:B------:R-:W-:Y:S02]  /*d4f0*/  LOP3.LUT P0, RZ, R16, 0x3ff, RZ, 0xc0, !PT ;  /* 0x000003ff10ff7812 */ /* 0x000fe4000780c0ff */
[----:B--2---:R-:W-:-:S11]  /*d500*/  LOP3.LUT R2, R2, 0xfffffffe, RZ, 0xc0, !PT ;  /* 0xfffffffe02027812 */ /* 0x004fd600078ec0ff */
[----:B------:R-:W-:-:S05]  /*d510*/  @P0 LOP3.LUT R2, R2, 0x1, RZ, 0xfc, !PT ;  /* 0x0000000102020812 */ /* 0x000fca00078efcff */
[----:B------:R0:W-:Y:S01]  /*d520*/  STL [R1+0x30], R2 ;  /* 0x0000300201007387 */ /* 0x0001e20000100800 */
[----:B------:R-:W-:Y:S05]  /*d530*/  @!P0 BRA `(.L_x_179) ;  /* 0x0000000000408947 */ /* 0x000fea0003800000 */
[----:B0-----:R-:W-:Y:S01]  /*d540*/  MOV R2, 0x0 ;  /* 0x0000000000027802 */ /* 0x001fe20000000f00 */
        /* <DEDUP_REMOVED lines=15> */
.L_x_179:
[----:B------:R-:W-:-:S04]  /*d640*/  UIADD3 UR4, UR41, 0x400, URZ ;  /* 0x0000040029047890 */ /* 0x000fc8000fffe03f */
[----:B------:R-:W-:-:S06]  /*d650*/  ULOP3.LUT UP0, URZ, UR4, 0x9f, URZ, 0xc0, !UPT ;  /* 0x0000009f043f7892 */ /* 0x000fcc000f80c03f */
[----:B------:R-:W-:-:S13]  /*d660*/  PLOP3.LUT P0, PT, PT, PT, UP0, 0x80, 0x0 ;  /* 0x000000000000781c */ /* 0x000fda0003f0f008 */
        /* <DEDUP_REMOVED lines=17> */
.L_x_180:
[----:B------:R-:W-:-:S13]  /*d780*/  LOP3.LUT P6, RZ, R16, 0x3ff, RZ, 0xc0, !PT ;  /* 0x000003ff10ff7812 */ /* 0x000fda00078cc0ff */
        /* <DEDUP_REMOVED lines=17> */
.L_x_181:
[----:B------:R-:W1:Y:S01]  /*d8a0*/  LDC R0, c[0x0][0x428] ;  /* 0x00010a00ff007b82 */ /* 0x000e620000000800 */
[----:B------:R-:W-:Y:S01]  /*d8b0*/  ULDC.64 UR4, c[0x0][0x9f8] ;  /* 0x00027e0000047ab9 */ /* 0x000fe20000000a00 */
[----:B0-----:R-:W-:Y:S01]  /*d8c0*/  IMAD.U32 R2, RZ, RZ, UR38 ;  /* 0x00000026ff027e24 */ /* 0x001fe2000f8e00ff */
[----:B------:R-:W2:Y:S01]  /*d8d0*/  LDL.LU R18, [R1+0x24] ;  /* 0x0000240001127983 */ /* 0x000ea20000300800 */
[----:B------:R-:W-:Y:S01]  /*d8e0*/  UISETP.NE.U32.AND UP0, UPT, UR4, URZ, UPT ;  /* 0x0000003f0400728c */ /* 0x000fe2000bf05070 */
[----:B------:R-:W-:Y:S01]  /*d8f0*/  IMAD.U32 R10, RZ, RZ, UR49 ;  /* 0x00000031ff0a7e24 */ /* 0x000fe2000f8e00ff */
[----:B------:R-:W-:Y:S01]  /*d900*/  ULDC.64 UR6, c[0x0][0xa08] ;  /* 0x0002820000067ab9 */ /* 0x000fe20000000a00 */
[----:B------:R-:W0:Y:S01]  /*d910*/  S2R R19, SR_TID.X ;  /* 0x0000000000137919 */ /* 0x000e220000002100 */
[----:B------:R-:W-:-:S06]  /*d920*/  UISETP.NE.AND.EX UP0, UPT, UR5, URZ, UPT, UP0 ;  /* 0x0000003f0500728c */ /* 0x000fcc000bf05300 */
[----:B------:R-:W-:-:S05]  /*d930*/  PLOP3.LUT P1, PT, PT, PT, UP0, 0x80, 0x0 ;  /* 0x000000000000781c */ /* 0x000fca0003f2f008 */
[----:B------:R-:W-:-:S04]  /*d940*/  @UP0 UIADD3 UR4, UP1, UR45, UR4, URZ ;  /* 0x000000042d040290 */ /* 0x000fc8000ff3e03f */
[----:B------:R-:W-:Y:S01]  /*d950*/  @UP0 UIADD3.X UR5, UR48, UR5, URZ, UP1, !UPT ;  /* 0x0000000530050290 */ /* 0x000fe20008ffe43f */
[----:B-1----:R-:W-:-:S13]  /*d960*/  ISETP.NE.AND P0, PT, R0, 0x1, PT ;  /* 0x000000010000780c */ /* 0x002fda0003f05270 */
[----:B------:R-:W1:Y:S01]  /*d970*/  @P0 LDC R0, c[0x0][0x42c] ;  /* 0x00010b00ff000b82 */ /* 0x000e620000000800 */
[----:B0-----:R-:W-:-:S07]  /*d980*/  LOP3.LUT R16, R19, 0x7f, RZ, 0xc0, !PT ;  /* 0x0000007f13107812 */ /* 0x001fce00078ec0ff */
[----:B------:R-:W0:Y:S01]  /*d990*/  @P0 LDC R3, c[0x0][0x430] ;  /* 0x00010c00ff030b82 */ /* 0x000e220000000800 */
[----:B-1----:R-:W-:-:S05]  /*d9a0*/  @P0 IMAD.HI.U32 R0, R0, UR38, RZ ;  /* 0x0000002600000c27 */ /* 0x002fca000f8e00ff */
[----:B0-----:R-:W-:Y:S01]  /*d9b0*/  @P0 SHF.R.U32.HI R2, RZ, R3, R0 ;  /* 0x00000003ff020219 */ /* 0x001fe20000011600 */
[----:B------:R-:W-:-:S04]  /*d9c0*/  IMAD.U32 R3, RZ, RZ, UR5 ;  /* 0x00000005ff037e24 */ /* 0x000fc8000f8e00ff */
[----:B------:R0:W-:Y:S02]  /*d9d0*/  STL [R1+0x10], R2 ;  /* 0x0000100201007387 */ /* 0x0001e40000100800 */
[----:B0-----:R-:W-:Y:S01]  /*d9e0*/  IMAD.U32 R2, RZ, RZ, UR4 ;  /* 0x00000004ff027e24 */ /* 0x001fe2000f8e00ff */
[----:B------:R-:W-:-:S04]  /*d9f0*/  ULDC.64 UR4, c[0x0][0xa00] ;  /* 0x0002800000047ab9 */ /* 0x000fc80000000a00 */
[----:B------:R0:W3:Y:S01]  /*da00*/  @P1 LDG.E R10, desc[UR46][R2.64] ;  /* 0x0000002e020a1981 */ /* 0x0000e2000c1e1900 */
[----:B------:R-:W-:Y:S01]  /*da10*/  ISETP.NE.AND P1, PT, R16, RZ, PT ;  /* 0x000000ff1000720c */ /* 0x000fe20003f25270 */
[----:B------:R-:W-:Y:S01]  /*da20*/  UMOV UR36, URZ ;  /* 0x0000003f00247c82 */ /* 0x000fe20008000000 */
[----:B------:R-:W-:Y:S02]  /*da30*/  ISETP.NE.U32.AND P0, PT, RZ, UR4, PT ;  /* 0x00000004ff007c0c */ /* 0x000fe4000bf05070 */
[----:B------:R-:W-:Y:S02]  /*da40*/  SHF.R.U32.HI R4, RZ, 0x5, R19 ;  /* 0x00000005ff047819 */ /* 0x000fe40000011613 */
[----:B------:R-:W-:Y:S02]  /*da50*/  ISETP.NE.AND.EX P0, PT, RZ, UR5, PT, P0 ;  /* 0x00000005ff007c0c */ /* 0x000fe4000bf05300 */
[----:B------:R-:W-:Y:S01]  /*da60*/  LOP3.LUT R4, R4, 0x3, RZ, 0xc0, !PT ;  /* 0x0000000304047812 */ /* 0x000fe200078ec0ff */
[----:B0-----:R-:W0:Y:S01]  /*da70*/  LDC.64 R2, c[0x0][0x3f8] ;  /* 0x0000fe00ff027b82 */ /* 0x001e220000000a00 */
[----:B------:R-:W-:-:S03]  /*da80*/  SEL R8, RZ, UR49, P0 ;  /* 0x00000031ff087c07 */ /* 0x000fc60008000000 */
[----:B------:R-:W-:Y:S01]  /*da90*/  VOTEU.ALL UP1, P1 ;  /* 0x00000000003f7886 */ /* 0x000fe20000820000 */
[----:B------:R-:W-:-:S04]  /*daa0*/  R2UR UR39, R8 ;  /* 0x00000000082772ca */ /* 0x000fc800000e0000 */
[----:B------:R-:W-:-:S04]  /*dab0*/  @!UP1 UIADD3 UR4, UP0, UR54, 0x270, URZ ;  /* 0x0000027036049890 */ /* 0x000fc8000ff1e03f */
[----:B------:R-:W-:Y:S01]  /*dac0*/  @!UP1 UIADD3.X UR5, URZ, UR55, URZ, UP0, !UPT ;  /* 0x000000373f059290 */ /* 0x000fe200087fe43f */
[----:B0-----:R-:W-:Y:S01]  /*dad0*/  LOP3.LUT P0, RZ, R2, UR6, RZ, 0xfc, !PT ;  /* 0x0000000602ff7c12 */ /* 0x001fe2000f80fcff */
[----:B------:R-:W-:-:S03]  /*dae0*/  UMOV UR6, 0xffffffff ;  /* 0xffffffff00067882 */ /* 0x000fc60000000000 */
[----:B------:R-:W-:Y:S01]  /*daf0*/  LOP3.LUT P0, RZ, R3, UR7, RZ, 0xfc, P0 ;  /* 0x0000000703ff7c12 */ /* 0x000fe2000800fcff */
[----:B--2---:R-:W-:-:S05]  /*db00*/  IMAD R7, R18, 0x80, R17 ;  /* 0x0000008012077824 */ /* 0x004fca00078e0211 */
[----:B------:R-:W-:-:S13]  /*db10*/  R2UR UR37, R7 ;  /* 0x00000000072572ca */ /* 0x000fda00000e0000 */
[----:B------:R0:W-:Y:S01]  /*db20*/  @!UP1 UTMAPF.L2.4D [UR36], [UR4] ;  /* 0x00000024040095b8 */ /* 0x0001e20008018000 */
[----:B---3--:R-:W-:Y:S01]  /*db30*/  SHF.R.S32.HI R18, RZ, 0x1f, R10 ;  /* 0x0000001fff127819 */ /* 0x008fe2000001140a */
[----:B------:R0:W-:Y:S01]  /*db40*/  STL [R1+0xc], R10 ;  /* 0x00000c0a01007387 */ /* 0x0001e20000100800 */
[----:B------:R-:W-:-:S03]  /*db50*/  SEL R0, R10, RZ, !P0 ;  /* 0x000000ff0a007207 */ /* 0x000fc60004000000 */
[----:B------:R0:W-:Y:S01]  /*db60*/  STL [R1+0x14], R18 ;  /* 0x0000141201007387 */ /* 0x0001e20000100800 */
[----:B------:R-:W-:Y:S05]  /*db70*/  BRA.DIV UR6, `(.L_x_182) ;  /* 0x0000003206347947 */ /* 0x000fea000b800000 */
[----:B------:R1:W2:Y:S02]  /*db80*/  SHFL.IDX PT, R14, R4, RZ, 0x1f ;  /* 0x00001fff040e7589 */ /* 0x0002a400000e0000 */
.L_x_250:
[----:B--2---:R-:W-:Y:S02]  /*db90*/  ISETP.NE.AND P0, PT, R14, RZ, PT ;  /* 0x000000ff0e00720c */ /* 0x004fe40003f05270 */
[----:B------:R-:W-:-:S11]  /*dba0*/  PLOP3.LUT P6, PT, PT, PT, PT, 0x8, 0x0 ;  /* 0x000000000000781c */ /* 0x000fd60003fce170 */
[----:B------:R-:W-:Y:S05]  /*dbb0*/  @P0 BRA `(.L_x_183) ;  /* 0x0000000400980947 */ /* 0x000fea0003800000 */
[----:B0-----:R-:W-:-:S06]  /*dbc0*/  UIADD3 UR4, UR43, -0x1, URZ ;  /* 0xffffffff2b047890 */ /* 0x001fcc000fffe03f */
[----:B------:R-:W-:Y:S01]  /*dbd0*/  IMAD.U32 R6, RZ, RZ, UR4 ;  /* 0x00000004ff067e24 */ /* 0x000fe2000f8e00ff */
[----:B------:R-:W-:-:S03]  /*dbe0*/  UMOV UR4, 0xffffffff ;  /* 0xffffffff00047882 */ /* 0x000fc60000000000 */
[----:B------:R-:W-:Y:S05]  /*dbf0*/  BRA.DIV UR4, `(.L_x_184) ;  /* 0x0000003204347947 */ /* 0x000fea000b800000 */
[----:B------:R-:W-:-:S13]  /*dc00*/  ELECT P6, URZ, PT ;  /* 0x00000000003f782f */ /* 0x000fda00038c0000 */
.L_x_253:
[----:B------:R-:W-:Y:S05]  /*dc10*/  @!P6 BRA `(.L_x_185) ;  /* 0x00000004003ce947 */ /* 0x000fea0003800000 */
[----:B------:R-:W-:-:S04]  /*dc20*/  ISETP.NE.U32.AND P0, PT, R2, RZ, PT ;  /* 0x000000ff0200720c */ /* 0x000fc80003f05070 */
[----:B------:R-:W-:-:S13]  /*dc30*/  ISETP.NE.AND.EX P0, PT, R3, RZ, PT, P0 ;  /* 0x000000ff0300720c */ /* 0x000fda0003f05300 */
[----:B------:R-:W-:Y:S05]  /*dc40*/  @!P0 BRA `(.L_x_186) ;  /* 0x0000000000448947 */ /* 0x000fea0003800000 */
[----:B------:R-:W0:Y:S01]  /*dc50*/  LDC R9, c[0x0][0x41c] ;  /* 0x00010700ff097b82 */ /* 0x000e220000000800 */
[----:B------:R-:W-:Y:S01]  /*dc60*/  ULDC.64 UR4, c[0x0][0x408] ;  /* 0x0001020000047ab9 */ /* 0x000fe20000000a00 */
[----:B0-----:R-:W-:-:S13]  /*dc70*/  ISETP.NE.AND P0, PT, R9, 0x1, PT ;  /* 0x000000010900780c */ /* 0x001fda0003f05270 */
[----:B-1----:R-:W0:Y:S02]  /*dc80*/  @P0 LDC.64 R4, c[0x0][0x420] ;  /* 0x00010800ff040b82 */ /* 0x002e240000000a00 */
[----:B0-----:R-:W-:-:S04]  /*dc90*/  @P0 IMAD.HI.U32 R0, R6, R4, RZ ;  /* 0x0000000406000227 */ /* 0x001fc800078e00ff */
        /* <DEDUP_REMOVED lines=12> */
.L_x_186:
[----:B0-----:R-:W1:Y:S04]  /*dd60*/  LDL R3, [R1+0x4] ;  /* 0x0000040001037983 */ /* 0x001e680000100800 */
[----:B------:R-:W2:Y:S01]  /*dd70*/  LDL R2, [R1+0x8] ;  /* 0x0000080001027983 */ /* 0x000ea20000100800 */
[----:B------:R-:W-:Y:S02]  /*dd80*/  ISETP.NE.AND P0, PT, R16, RZ, PT ;  /* 0x000000ff1000720c */ /* 0x000fe40003f05270 */
[----:B-1----:R-:W-:Y:S02]  /*dd90*/  LEA R4, R3, UR41, 0x3 ;  /* 0x0000002903047c11 */ /* 0x002fe4000f8e18ff */
[----:B--2---:R-:W-:-:S04]  /*dda0*/  SHF.L.U32 R3, R2, 0x1f, RZ ;  /* 0x0000001f02037819 */ /* 0x004fc800000006ff */
[----:B------:R-:W0:Y:S02]  /*ddb0*/  SYNCS.PHASECHK.TRANS64.TRYWAIT P2, [R4+URZ+0x2e880], R3 ;  /* 0x02e88003040075a7 */ /* 0x000e24000804017f */
[----:B0-----:R-:W-:Y:S05]  /*ddc0*/  @!P2 BRA `(.L_x_187) ;  /* 0x0000002c00e0a947 */ /* 0x001fea0003800000 */
.L_x_254:
[----:B------:R-:W-:Y:S05]  /*ddd0*/  @P0 BRA `(.L_x_188) ;  /* 0x00000000001c0947 */ /* 0x000fea0003800000 */
[----:B------:R-:W1:Y:S01]  /*dde0*/  S2R R2, SR_TID.X ;  /* 0x0000000000027919 */ /* 0x000e620000002100 */
[----:B------:R-:W-:-:S04]  /*ddf0*/  IMAD.MOV.U32 R5, RZ, RZ, 0x7000 ;  /* 0x00007000ff057424 */ /* 0x000fc800078e00ff */
[----:B------:R2:W-:Y:S01]  /*de00*/  SYNCS.ARRIVE.TRANS64 RZ, [R4+URZ+0x2e870], R5 ;  /* 0x02e8700504ff79a7 */ /* 0x0005e2000800003f */
[----:B-1----:R-:W-:-:S04]  /*de10*/  LOP3.LUT R2, R2, 0x1f, RZ, 0xc0, !PT ;  /* 0x0000001f02027812 */ /* 0x002fc800078ec0ff */
[----:B------:R-:W-:-:S13]  /*de20*/  ISETP.NE.AND P2, PT, R2, RZ, PT ;  /* 0x000000ff0200720c */ /* 0x000fda0003f45270 */
[----:B--2---:R-:W-:Y:S05]  /*de30*/  @!P2 BRA `(.L_x_188) ;  /* 0x000000000004a947 */ /* 0x004fea0003800000 */
[----:B------:R-:W-:Y:S01]  /*de40*/  BPT.TRAP 0x1 ;  /* 0x000000040000795c */ /* 0x000fe20000300000 */
.L_x_188:
[----:B------:R-:W2:Y:S04]  /*de50*/  LDL R10, [R1+0x4] ;  /* 0x00000400010a7983 */ /* 0x000ea80000100800 */
[----:B------:R-:W3:Y:S04]  /*de60*/  LDL R9, [R1+0x18] ;  /* 0x0000180001097983 */ /* 0x000ee80000100800 */
[----:B------:R-:W4:Y:S01]  /*de70*/  LDL R5, [R1+0x10] ;  /* 0x0000100001057983 */ /* 0x000f220000100800 */
[----:B------:R-:W-:Y:S01]  /*de80*/  IMAD.U32 R2, RZ, RZ, UR41 ;  /* 0x00000029ff027e24 */ /* 0x000fe2000f8e00ff */
[----:B------:R-:W-:Y:S01]  /*de90*/  R2UR UR9, R4 ;  /* 0x00000000040972ca */ /* 0x000fe200000e0000 */
[----:B------:R-:W-:Y:S01]  /*dea0*/  UIADD3 UR4, UP0, UR54, 0x470, URZ ;  /* 0x0000047036047890 */ /* 0x000fe2000ff1e03f */
[----:B-----5:R-:W-:Y:S01]  /*deb0*/  R2UR UR13, R0 ;  /* 0x00000000000d72ca */ /* 0x020fe200000e0000 */
[----:B------:R-:W-:Y:S01]  /*dec0*/  UMOV UR6, 0x0 ;  /* 0x0000000000067882 */ /* 0x000fe20000000000 */
[----:B------:R-:W-:Y:S01]  /*ded0*/  UMOV UR7, 0x14f00000 ;  /* 0x14f0000000077882 */ /* 0x000fe20000000000 */
[----:B------:R-:W-:Y:S01]  /*dee0*/  UIADD3.X UR5, URZ, UR55, URZ, UP0, !UPT ;  /* 0x000000373f057290 */ /* 0x000fe200087fe43f */
[----:B------:R-:W-:-:S07]  /*def0*/  UMOV UR10, URZ ;  /* 0x0000003f000a7c82 */ /* 0x000fce0008000000 */
[----:B------:R-:W-:Y:S01]  /*df00*/  UIADD3 UR9, UR9, 0x2e870, URZ ;  /* 0x0002e87009097890 */ /* 0x000fe2000fffe03f */
[----:B--2---:R-:W-:Y:S02]  /*df10*/  IMAD R2, R10, 0x7000, R2 ;  /* 0x000070000a027824 */ /* 0x004fe400078e0202 */
[----:B---3--:R-:W-:-:S03]  /*df20*/  IMAD R6, R6, 0xe0, R9 ;  /* 0x000000e006067824 */ /* 0x008fc600078e0209 */
[----:B------:R-:W-:Y:S02]  /*df30*/  R2UR UR8, R2 ;  /* 0x00000000020872ca */ /* 0x000fe400000e0000 */
[----:B----4-:R-:W-:Y:S02]  /*df40*/  R2UR UR12, R5 ;  /* 0x00000000050c72ca */ /* 0x010fe400000e0000 */
[----:B------:R-:W-:-:S09]  /*df50*/  R2UR UR11, R6 ;  /* 0x00000000060b72ca */ /* 0x000fd200000e0000 */
[----:B------:R-:W-:-:S09]  /*df60*/  UIADD3 UR8, UR8, 0xe400, URZ ;  /* 0x0000e40008087890 */ /* 0x000fd2000fffe03f */
[----:B------:R1:W-:Y:S01]  /*df70*/  UTMALDG.4D [UR8], [UR4], desc[UR6] ;  /* 0x00000608040075b4 */ /* 0x0003e20008019000 */
[----:B------:R-:W2:Y:S02]  /*df80*/  SYNCS.PHASECHK.TRANS64.TRYWAIT P2, [R4+URZ+0x2e840], R3 ;  /* 0x02e84003040075a7 */ /* 0x000ea4000804017f */
[----:B-12---:R-:W-:Y:S05]  /*df90*/  @!P2 BRA `(.L_x_189) ;  /* 0x0000002c0080a947 */ /* 0x006fea0003800000 */
.L_x_255:
[----:B------:R-:W-:Y:S05]  /*dfa0*/  @P0 BRA `(.L_x_190) ;  /* 0x00000000001c0947 */ /* 0x000fea0003800000 */
[----:B------:R-:W2:Y:S01]  /*dfb0*/  S2R R5, SR_TID.X ;  /* 0x0000000000057919 */ /* 0x000ea20000002100 */
[----:B01----:R-:W-:-:S04]  /*dfc0*/  IMAD.MOV.U32 R3, RZ, RZ, 0x7000 ;  /* 0x00007000ff037424 */ /* 0x003fc800078e00ff */
[----:B------:R3:W-:Y:S01]  /*dfd0*/  SYNCS.ARRIVE.TRANS64 RZ, [R4+URZ+0x2e830], R3 ;  /* 0x02e8300304ff79a7 */ /* 0x0007e2000800003f */
[----:B--2---:R-:W-:-:S04]  /*dfe0*/  LOP3.LUT R5, R5, 0x1f, RZ, 0xc0, !PT ;  /* 0x0000001f05057812 */ /* 0x004fc800078ec0ff */
[----:B------:R-:W-:-:S13]  /*dff0*/  ISETP.NE.AND P0, PT, R5, RZ, PT ;  /* 0x000000ff0500720c */ /* 0x000fda0003f05270 */
[----:B---3--:R-:W-:Y:S05]  /*e000*/  @!P0 BRA `(.L_x_190) ;  /* 0x0000000000048947 */ /* 0x008fea0003800000 */
[----:B------:R-:W-:Y:S01]  /*e010*/  BPT.TRAP 0x1 ;  /* 0x000000040000795c */ /* 0x000fe20000300000 */
.L_x_190:
[----:B01----:R-:W2:Y:S01]  /*e020*/  LDL R3, [R1+0x10] ;  /* 0x0000100001037983 */ /* 0x003ea20000100800 */
        /* <DEDUP_REMOVED lines=11> */
[----:B--2---:R-:W-:-:S13]  /*e0e0*/  R2UR UR12, R3 ;  /* 0x00000000030c72ca */ /* 0x004fda00000e0000 */
[----:B------:R0:W-:Y:S02]  /*e0f0*/  UTMALDG.4D [UR8], [UR4], desc[UR6] ;  /* 0x00000608040075b4 */ /* 0x0001e40008019000 */
[----:B0-----:R-:W-:Y:S01]  /*e100*/  NOP ;  /* 0x0000000000007918 */ /* 0x001fe20000000000 */
.L_x_185:
        /* <DEDUP_REMOVED lines=12> */
[----:B------:R-:W-:Y:S01]  /*e1d0*/  @P0 R2UR UR13, R8 ;  /* 0x00000000080d02ca */ /* 0x000fe200000e0000 */
[----:B------:R-:W-:Y:S02]  /*e1e0*/  UMOV UR12, UR38 ;  /* 0x00000026000c7c82 */ /* 0x000fe40008000000 */
[----:B------:R2:W-:Y:S10]  /*e1f0*/  @P0 SYNCS.ARRIVE.TRANS64 RZ, [UR41+0x2e800], R2 ;  /* 0x02e80002ffff09a7 */ /* 0x0005f40008000029 */
[----:B------:R2:W-:Y:S02]  /*e200*/  UTMALDG.4D [UR8], [UR4], desc[UR6] ;  /* 0x00000608040075b4 */ /* 0x0005e40008019000 */
[----:B--2---:R-:W-:Y:S01]  /*e210*/  NOP ;  /* 0x0000000000007918 */ /* 0x004fe20000000000 */
.L_x_183:
[----:B------:R-:W2:Y:S01]  /*e220*/  LDL.LU R3, [R1+0x34] ;  /* 0x0000340001037983 */ /* 0x000ea20000300800 */
[----:B------:R-:W-:Y:S01]  /*e230*/  BSSY B0, `(.L_x_191) ;  /* 0x0000009000007945 */ /* 0x000fe20003800000 */
[----:B--2---:R-:W-:-:S05]  /*e240*/  VIADD R3, R3, 0x1 ;  /* 0x0000000103037836 */ /* 0x004fca0000000000 */
[----:B------:R-:W-:Y:S01]  /*e250*/  LEA.HI R2, R3, R3, RZ, 0x1 ;  /* 0x0000000303027211 */ /* 0x000fe200078f08ff */
[----:B------:R2:W-:Y:S03]  /*e260*/  STL [R1+0x34], R3 ;  /* 0x0000340301007387 */ /* 0x0005e60000100800 */
[----:B------:R-:W-:-:S05]  /*e270*/  LOP3.LUT R2, R2, 0xfffffffe, RZ, 0xc0, !PT ;  /* 0xfffffffe02027812 */ /* 0x000fca00078ec0ff */
[----:B------:R-:W-:-:S05]  /*e280*/  IMAD.IADD R2, R3, 0x1, -R2 ;  /* 0x0000000103027824 */ /* 0x000fca00078e0a02 */
[----:B------:R-:W-:-:S04]  /*e290*/  SHF.L.U32 R2, R2, 0x1f, RZ ;  /* 0x0000001f02027819 */ /* 0x000fc800000006ff */
[----:B------:R-:W3:Y:S02]  /*e2a0*/  SYNCS.PHASECHK.TRANS64.TRYWAIT P0, [UR41+0x2e820], R2 ;  /* 0x02e82002ff0075a7 */ /* 0x000ee40008000169 */
[----:B--23--:R-:W-:Y:S05]  /*e2b0*/  @!P0 BRA `(.L_x_192) ;  /* 0x0000002800cc8947 */ /* 0x00cfea0003800000 */
.L_x_256:
[----:B0-----:R-:W-:Y:S05]  /*e2c0*/  BSYNC B0 ;  /* 0x0000000000007941 */ /* 0x001fea0003800000 */
.L_x_191:
[----:B------:R-:W-:-:S06]  /*e2d0*/  UISETP.GE.AND UP0, UPT, UR44, 0xe1, UPT ;  /* 0x000000e12c00788c */ /* 0x000fcc000bf06270 */
[----:B------:R-:W-:-:S13]  /*e2e0*/  PLOP3.LUT P0, PT, PT, PT, UP0, 0x80, 0x0 ;  /* 0x000000000000781c */ /* 0x000fda0003f0f008 */
[----:B------:R-:W-:Y:S05]  /*e2f0*/  @!P0 BRA `(.L_x_193) ;  /* 0x0000000c00e88947 */ /* 0x000fea0003800000 */
[----:B------:R0:W5:Y:S01]  /*e300*/  LDL.LU R6, [R1+0x8] ;  /* 0x0000080001067983 */ /* 0x0001620000300800 */
[----:B------:R-:W-:-:S03]  /*e310*/  UIADD3 UR4, UR43, -0x2, URZ ;  /* 0xfffffffe2b047890 */ /* 0x000fc6000fffe03f */
[----:B------:R0:W5:Y:S03]  /*e320*/  LDL.LU R7, [R1+0x4] ;  /* 0x0000040001077983 */ /* 0x0001660000300800 */
[----:B------:R-:W-:-:S07]  /*e330*/  IMAD.U32 R21, RZ, RZ, UR4 ;  /* 0x00000004ff157e24 */ /* 0x000fce000f8e00ff */
.L_x_213:
[----:B--23-5:R-:W-:Y:S01]  /*e340*/  VIADD R2, R7, 0x1 ;  /* 0x0000000107027836 */ /* 0x02cfe20000000000 */
[----:B------:R-:W-:Y:S05]  /*e350*/  YIELD ;  /* 0x0000000000007946 */ /* 0x000fea0003800000 */
[----:B------:R-:W-:Y:S01]  /*e360*/  ISETP.NE.AND P0, PT, R2, 0x2, PT ;  /* 0x000000020200780c */ /* 0x000fe20003f05270 */
[----:B------:R-:W-:Y:S03]  /*e370*/  BSSY B0, `(.L_x_194) ;  /* 0x000006e000007945 */ /* 0x000fe60003800000 */
[----:B------:R-:W-:-:S02]  /*e380*/  SEL R3, RZ, 0x1, P0 ;  /* 0x00000001ff037807 */ /* 0x000fc40000000000 */
[----:B------:R-:W-:Y:S02]  /*e390*/  SEL R10, R2, RZ, P0 ;  /* 0x000000ff020a7207 */ /* 0x000fe40000000000 */
[----:B------:R-:W-:-:S05]  /*e3a0*/  LOP3.LUT R9, R6, R3, RZ, 0x3c, !PT ;  /* 0x0000000306097212 */ /* 0x000fca00078e3cff */
[----:B------:R2:W-:Y:S04]  /*e3b0*/  STL [R1+0x8], R9 ;  /* 0x0000080901007387 */ /* 0x0005e80000100800 */
[----:B------:R2:W-:Y:S01]  /*e3c0*/  STL [R1+0x4], R10 ;  /* 0x0000040a01007387 */ /* 0x0005e20000100800 */
[----:B------:R-:W-:Y:S05]  /*e3d0*/  @!P6 BRA `(.L_x_195) ;  /* 0x00000004009ce947 */ /* 0x000fea0003800000 */
[----:B------:R-:W-:Y:S01]  /*e3e0*/  ULDC.64 UR4, c[0x0][0x3f8] ;  /* 0x0000fe0000047ab9 */ /* 0x000fe20000000a00 */
[----:B------:R-:W-:Y:S01]  /*e3f0*/  IMAD.MOV.U32 R8, RZ, RZ, R21 ;  /* 0x000000ffff087224 */ /* 0x000fe200078e0015 */
[----:B------:R-:W-:-:S04]  /*e400*/  ISETP.NE.U32.AND P0, PT, RZ, UR4, PT ;  /* 0x00000004ff007c0c */ /* 0x000fc8000bf05070 */
[----:B------:R-:W-:-:S13]  /*e410*/  ISETP.NE.AND.EX P0, PT, RZ, UR5, PT, P0 ;  /* 0x00000005ff007c0c */ /* 0x000fda000bf05300 */
[----:B------:R-:W-:Y:S05]  /*e420*/  @!P0 BRA `(.L_x_196) ;  /* 0x00000000004c8947 */ /* 0x000fea0003800000 */
[----:B------:R-:W3:Y:S01]  /*e430*/  LDL R5, [R1+0x14] ;  /* 0x0000140001057983 */ /* 0x000ee20000100800 */
[----:B------:R-:W4:Y:S01]  /*e440*/  LDC R8, c[0x0][0x41c] ;  /* 0x00010700ff087b82 */ /* 0x000f220000000800 */
[----:B------:R-:W-:Y:S02]  /*e450*/  ULDC.64 UR6, c[0x0][0x408] ;  /* 0x0001020000067ab9 */ /* 0x000fe40000000a00 */
[----:B-1----:R-:W2:Y:S01]  /*e460*/  LDL R4, [R1+0xc] ;  /* 0x00000c0001047983 */ /* 0x002ea20000100800 */
[----:B----4-:R-:W-:-:S13]  /*e470*/  ISETP.NE.AND P0, PT, R8, 0x1, PT ;  /* 0x000000010800780c */ /* 0x010fda0003f05270 */
[----:B------:R-:W1:Y:S02]  /*e480*/  @P0 LDC.64 R2, c[0x0][0x420] ;  /* 0x00010800ff020b82 */ /* 0x000e640000000a00 */
[----:B-1----:R-:W-:-:S04]  /*e490*/  @P0 IMAD.HI.U32 R0, R21, R2, RZ ;  /* 0x0000000215000227 */ /* 0x002fc800078e00ff */
[----:B------:R-:W-:Y:S01]  /*e4a0*/  IMAD.MOV.U32 R2, RZ, RZ, R21 ;  /* 0x000000ffff027224 */ /* 0x000fe200078e0015 */
[----:B------:R-:W-:-:S04]  /*e4b0*/  @P0 SHF.R.U32.HI R2, RZ, R3, R0 ;  /* 0x00000003ff020219 */ /* 0x000fc80000011600 */
[--C-:B------:R-:W-:Y:S01]  /*e4c0*/  SHF.R.S32.HI R3, RZ, 0x1f, R2.reuse ;  /* 0x0000001fff037819 */ /* 0x100fe20000011402 */
[----:B------:R-:W-:-:S04]  /*e4d0*/  IMAD.MOV R0, RZ, RZ, -R2 ;  /* 0x000000ffff007224 */ /* 0x000fc800078e0a02 */
[----:B------:R-:W-:Y:S02]  /*e4e0*/  IMAD R8, R8, R0, R21 ;  /* 0x0000000008087224 */ /* 0x000fe400078e0215 */
[----:B---3--:R-:W-:-:S04]  /*e4f0*/  IMAD R0, R5, UR6, RZ ;  /* 0x0000000605007c24 */ /* 0x008fc8000f8e02ff */
[C---:B--2---:R-:W-:Y:S02]  /*e500*/  IMAD R0, R4.reuse, UR7, R0 ;  /* 0x0000000704007c24 */ /* 0x044fe4000f8e0200 */
[----:B------:R-:W-:-:S04]  /*e510*/  IMAD.WIDE.U32 R2, R4, UR6, R2 ;  /* 0x0000000604027c25 */ /* 0x000fc8000f8e0002 */
[----:B------:R-:W-:Y:S01]  /*e520*/  IMAD.IADD R0, R0, 0x1, R3 ;  /* 0x0000000100007824 */ /* 0x000fe200078e0203 */
[----:B------:R-:W-:-:S04]  /*e530*/  LEA R4, P0, R2, UR4, 0x2 ;  /* 0x0000000402047c11 */ /* 0x000fc8000f8010ff */
[----:B------:R-:W-:-:S05]  /*e540*/  LEA.HI.X R5, R2, UR5, R0, 0x2, P0 ;  /* 0x0000000502057c11 */ /* 0x000fca00080f1400 */
[----:B------:R3:W5:Y:S04]  /*e550*/  LDG.E R0, desc[UR46][R4.64] ;  /* 0x0000002e04007981 */ /* 0x000768000c1e1900 */
.L_x_196:
[----:B-1-3--:R-:W-:Y:S01]  /*e560*/  LEA R4, R10, UR41, 0x3 ;  /* 0x000000290a047c11 */ /* 0x00afe2000f8e18ff */
[----:B------:R-:W1:Y:S01]  /*e570*/  S2R R2, SR_TID.X ;  /* 0x0000000000027919 */ /* 0x000e620000002100 */
[----:B------:R-:W-:Y:S01]  /*e580*/  SHF.L.U32 R3, R9, 0x1f, RZ ;  /* 0x0000001f09037819 */ /* 0x000fe200000006ff */
[----:B------:R-:W-:Y:S03]  /*e590*/  BSSY B1, `(.L_x_197) ;  /* 0x0000005000017945 */ /* 0x000fe60003800000 */
[----:B------:R-:W3:Y:S01]  /*e5a0*/  SYNCS.PHASECHK.TRANS64.TRYWAIT P0, [R4+URZ+0x2e880], R3 ;  /* 0x02e88003040075a7 */ /* 0x000ee2000800017f */
[----:B-1----:R-:W-:-:S04]  /*e5b0*/  LOP3.LUT R2, R2, 0x7f, RZ, 0xc0, !PT ;  /* 0x0000007f02027812 */ /* 0x002fc800078ec0ff */
[----:B------:R-:W-:Y:S01]  /*e5c0*/  ISETP.NE.AND P2, PT, R2, RZ, PT ;  /* 0x000000ff0200720c */ /* 0x000fe20003f45270 */
[----:B---3--:R-:W-:-:S12]  /*e5d0*/  @!P0 BRA `(.L_x_198) ;  /* 0x00000028001c8947 */ /* 0x008fd80003800000 */
.L_x_257:
[----:B------:R-:W-:Y:S05]  /*e5e0*/  BSYNC B1 ;  /* 0x0000000000017941 */ /* 0x000fea0003800000 */
.L_x_197:
[----:B------:R-:W-:Y:S04]  /*e5f0*/  BSSY B1, `(.L_x_199) ;  /* 0x0000009000017945 */ /* 0x000fe80003800000 */
        /* <DEDUP_REMOVED lines=8> */
.L_x_200:
[----:B------:R-:W-:Y:S05]  /*e680*/  BSYNC B1 ;  /* 0x0000000000017941 */ /* 0x000fea0003800000 */
.L_x_199:
[----:B------:R-:W3:Y:S04]  /*e690*/  LDL R2, [R1+0x10] ;  /* 0x0000100001027983 */ /* 0x000ee80000100800 */
[----:B--2---:R-:W2:Y:S04]  /*e6a0*/  LDL R9, [R1+0x4] ;  /* 0x0000040001097983 */ /* 0x004ea80000100800 */
[----:B------:R-:W4:Y:S01]  /*e6b0*/  LDL R5, [R1+0x18] ;  /* 0x0000180001057983 */ /* 0x000f220000100800 */
[----:B------:R-:W-:Y:S01]  /*e6c0*/  IMAD.MOV.U32 R10, RZ, RZ, RZ ;  /* 0x000000ffff0a7224 */ /* 0x000fe200078e00ff */
[----:B------:R-:W-:Y:S01]  /*e6d0*/  UIADD3 UR4, UP0, UR54, 0x470, URZ ;  /* 0x0000047036047890 */ /* 0x000fe2000ff1e03f */
[----:B------:R-:W-:Y:S01]  /*e6e0*/  PLOP3.LUT P0, PT, PT, PT, PT, 0x80, 0x0 ;  /* 0x000000000000781c */ /* 0x000fe20003f0f070 */
[----:B------:R-:W-:Y:S01]  /*e6f0*/  UMOV UR6, 0x0 ;  /* 0x0000000000067882 */ /* 0x000fe20000000000 */
[----:B------:R-:W-:Y:S01]  /*e700*/  UMOV UR7, 0x14f00000 ;  /* 0x14f0000000077882 */ /* 0x000fe20000000000 */
[----:B------:R-:W-:Y:S01]  /*e710*/  R2UR UR10, R10 ;  /* 0x000000000a0a72ca */ /* 0x000fe200000e0000 */
[----:B------:R-:W-:Y:S01]  /*e720*/  UIADD3.X UR5, URZ, UR55, URZ, UP0, !UPT ;  /* 0x000000373f057290 */ /* 0x000fe200087fe43f */
[----:B---3--:R-:W-:Y:S01]  /*e730*/  R2UR UR12, R2 ;  /* 0x00000000020c72ca */ /* 0x008fe200000e0000 */
[----:B------:R-:W-:-:S04]  /*e740*/  IMAD.U32 R2, RZ, RZ, UR41 ;  /* 0x00000029ff027e24 */ /* 0x000fc8000f8e00ff */
[----:B--2---:R-:W-:Y:S02]  /*e750*/  IMAD R2, R9, 0x7000, R2 ;  /* 0x0000700009027824 */ /* 0x004fe400078e0202 */
[----:B----4-:R-:W-:Y:S02]  /*e760*/  IMAD R5, R8, 0xe0, R5 ;  /* 0x000000e008057824 */ /* 0x010fe400078e0205 */
[----:B------:R-:W-:Y:S02]  /*e770*/  VIADD R8, R4, 0x2e870 ;  /* 0x0002e87004087836 */ /* 0x000fe40000000000 */
[----:B------:R-:W-:-:S07]  /*e780*/  VIADD R9, R2, 0xe400 ;  /* 0x0000e40002097836 */ /* 0x000fce0000000000 */
.L_x_201:
        /* <DEDUP_REMOVED lines=12> */
.L_x_258:
[----:B------:R-:W-:Y:S05]  /*e850*/  BSYNC B1 ;  /* 0x0000000000017941 */ /* 0x000fea0003800000 */
.L_x_202:
[----:B------:R-:W-:Y:S01]  /*e860*/  BSSY B1, `(.L_x_204) ;  /* 0x000000b000017945 */ /* 0x000fe20003800000 */
[----:B------:R-:W-:Y:S02]  /*e870*/  IMAD.MOV.U32 R8, RZ, RZ, 0x0 ;  /* 0x00000000ff087424 */ /* 0x000fe400078e00ff */
[----:B------:R-:W-:Y:S01]  /*e880*/  IMAD.MOV.U32 R9, RZ, RZ, 0x14f00000 ;  /* 0x14f00000ff097424 */ /* 0x000fe200078e00ff */
[----:B------:R-:W-:Y:S06]  /*e890*/  @P2 BRA `(.L_x_205) ;  /* 0x00000000001c2947 */ /* 0x000fec0003800000 */
[----:B------:R-:W3:Y:S01]  /*e8a0*/  S2R R11, SR_TID.X ;  /* 0x00000000000b7919 */ /* 0x000ee20000002100 */
[----:B-12---:R-:W-:-:S04]  /*e8b0*/  IMAD.MOV.U32 R3, RZ, RZ, 0x7000 ;  /* 0x00007000ff037424 */ /* 0x006fc800078e00ff */
[----:B------:R4:W-:Y:S01]  /*e8c0*/  SYNCS.ARRIVE.TRANS64 RZ, [R4+URZ+0x2e830], R3 ;  /* 0x02e8300304ff79a7 */ /* 0x0009e2000800003f */
[----:B---3--:R-:W-:-:S04]  /*e8d0*/  LOP3.LUT R11, R11, 0x1f, RZ, 0xc0, !PT ;  /* 0x0000001f0b0b7812 */ /* 0x008fc800078ec0ff */
[----:B------:R-:W-:-:S13]  /*e8e0*/  ISETP.NE.AND P0, PT, R11, RZ, PT ;  /* 0x000000ff0b00720c */ /* 0x000fda0003f05270 */
[----:B----4-:R-:W-:Y:S05]  /*e8f0*/  @!P0 BRA `(.L_x_205) ;  /* 0x0000000000048947 */ /* 0x010fea0003800000 */
[----:B------:R-:W-:Y:S01]  /*e900*/  BPT.TRAP 0x1 ;  /* 0x000000040000795c */ /* 0x000fe20000300000 */
.L_x_205:
[----:B------:R-:W-:Y:S05]  /*e910*/  BSYNC B1 ;  /* 0x0000000000017941 */ /* 0x000fea0003800000 */
.L_x_204:
[----:B-12---:R-:W2:Y:S01]  /*e920*/  LDL R3, [R1+0x10] ;  /* 0x0000100001037983 */ /* 0x006ea20000100800 */
        /* <DEDUP_REMOVED lines=9> */
.L_x_206:
        /* <DEDUP_REMOVED lines=8> */
[----:B---3--:R-:W-:Y:S05]  /*ea40*/  @P0 BRA.U.ANY `(.L_x_206) ;  /* 0xfffffffd00dc0947 */ /* 0x008fea000393ffff */
.L_x_195:
[----:B------:R-:W-:Y:S05]  /*ea50*/  BSYNC B0 ;  /* 0x0000000000007941 */ /* 0x000fea0003800000 */
.L_x_194:
[----:B------:R-:W-:-:S06]  /*ea60*/  UISETP.NE.AND UP0, UPT, UR42, 0x3, UPT ;  /* 0x000000032a00788c */ /* 0x000fcc000bf05270 */
[----:B------:R-:W-:-:S13]  /*ea70*/  PLOP3.LUT P0, PT, PT, PT, UP0, 0x80, 0x0 ;  /* 0x000000000000781c */ /* 0x000fda0003f0f008 */
[----:B------:R-:W-:Y:S05]  /*ea80*/  @!P0 BRA `(.L_x_207) ;  /* 0x0000000000048947 */ /* 0x000fea0003800000 */
[----:B------:R-:W-:Y:S01]  /*ea90*/  BPT.TRAP 0x1 ;  /* 0x000000040000795c */ /* 0x000fe20000300000 */
.L_x_207:
[----:B------:R-:W-:Y:S01]  /*eaa0*/  IMAD.U32 R2, RZ, RZ, UR51 ;  /* 0x00000033ff027e24 */ /* 0x000fe2000f8e00ff */
[----:B------:R-:W-:Y:S01]  /*eab0*/  LEA R3, R7, UR41, 0x3 ;  /* 0x0000002907037c11 */ /* 0x000fe2000f8e18ff */
[----:B------:R-:W-:Y:S03]  /*eac0*/  BSSY B0, `(.L_x_208) ;  /* 0x0000007000007945 */ /* 0x000fe60003800000 */
[----:B------:R-:W-:Y:S01]  /*ead0*/  ISETP.NE.AND P0, PT, R2, 0x3, PT ;  /* 0x000000030200780c */ /* 0x000fe20003f05270 */
[----:B------:R3:W-:Y:S01]  /*eae0*/  STL [R1], R3 ;  /* 0x0000000301007387 */ /* 0x0007e20000100800 */
[----:B------:R-:W-:-:S04]  /*eaf0*/  LOP3.LUT R2, R6, 0x1, RZ, 0x3c, !PT ;  /* 0x0000000106027812 */ /* 0x000fc800078e3cff */
[----:B------:R-:W-:-:S04]  /*eb00*/  SHF.L.U32 R2, R2, 0x1f, RZ ;  /* 0x0000001f02027819 */ /* 0x000fc800000006ff */
[----:B------:R-:W4:Y:S02]  /*eb10*/  SYNCS.PHASECHK.TRANS64.TRYWAIT P2, [R3+URZ+0x2e870], R2 ;  /* 0x02e87002030075a7 */ /* 0x000f24000804017f */
[----:B---34-:R-:W-:Y:S05]  /*eb20*/  @!P2 BRA `(.L_x_209) ;  /* 0x0000002000f0a947 */ /* 0x018fea0003800000 */
.L_x_259:
[----:B------:R-:W-:Y:S05]  /*eb30*/  BSYNC B0 ;  /* 0x0000000000007941 */ /* 0x000fea0003800000 */
.L_x_208:
[----:B------:R-:W-:Y:S05]  /*eb40*/  @!P0 BRA `(.L_x_210) ;  /* 0x0000000000048947 */ /* 0x000fea0003800000 */
[----:B------:R-:W-:Y:S01]  /*eb50*/  BPT.TRAP 0x1 ;  /* 0x000000040000795c */ /* 0x000fe20000300000 */
.L_x_210:
[----:B---3--:R-:W3:Y:S01]  /*eb60*/  LDL R2, [R1] ;  /* 0x0000000001027983 */ /* 0x008ee20000100800 */
[----:B------:R-:W-:-:S04]  /*eb70*/  SHF.L.U32 R3, R6, 0x1f, RZ ;  /* 0x0000001f06037819 */ /* 0x000fc800000006ff */
[----:B---3--:R3:W4:Y:S02]  /*eb80*/  SYNCS.PHASECHK.TRANS64.TRYWAIT P2, [R2+URZ+0x2e860], R3 ;  /* 0x02e86003020075a7 */ /* 0x008724000804017f */
[----:B---3--:R-:W-:Y:S01]  /*eb90*/  IMAD R2, R7, 0x7000, RZ ;  /* 0x0000700007027824 */ /* 0x008fe200078e02ff */
[----:B----4-:R-:W-:Y:S06]  /*eba0*/  @!P2 BRA `(.L_x_211) ;  /* 0x0000002000e8a947 */ /* 0x010fec0003800000 */
.L_x_260:
[----:B-1----:R-:W3:Y:S04]  /*ebb0*/  LDL R4, [R1+0x28] ;  /* 0x0000280001047983 */ /* 0x002ee80000100800 */
[----:B--2---:R-:W2:Y:S04]  /*ebc0*/  LDL R10, [R1+0x2c] ;  /* 0x00002c00010a7983 */ /* 0x004ea80000100800 */
[----:B------:R-:W4:Y:S01]  /*ebd0*/  LDL R12, [R1+0x1c] ;  /* 0x00001c00010c7983 */ /* 0x000f220000100800 */
[----:B------:R-:W-:Y:S05]  /*ebe0*/  WARPSYNC.ALL ;  /* 0x0000000000007948 */ /* 0x000fea0003800000 */
[----:B---3--:R-:W-:-:S05]  /*ebf0*/  LOP3.LUT R3, R2, R4, RZ, 0xfc, !PT ;  /* 0x0000000402037212 */ /* 0x008fca00078efcff */
[----:B------:R-:W1:Y:S01]  /*ec00*/  LDSM.16.MT88.4 R4, [R3+UR41+0xe400] ;  /* 0x00e400290304783b */ /* 0x000e620008004200 */
[----:B------:R-:W-:Y:S01]  /*ec10*/  VIADD R20, R3, UR41 ;  /* 0x0000002903147c36 */ /* 0x000fe20008000000 */
[----:B----4-:R-:W-:-:S03]  /*ec20*/  IADD3 R2, R2, UR41, R12 ;  /* 0x0000002902027c10 */ /* 0x010fc6000fffe00c */
[----:B--2---:R-:W-:Y:S01]  /*ec30*/  IMAD.IADD R20, R10, 0x1, R20 ;  /* 0x000000010a147824 */ /* 0x004fe200078e0214 */
[C-C-:B-1----:R-:W-:Y:S02]  /*ec40*/  PRMT R8, R4.reuse, 0x6420, R5.reuse ;  /* 0x0000642004087816 */ /* 0x142fe40000000005 */
[----:B------:R-:W-:Y:S02]  /*ec50*/  PRMT R9, R4, 0x7531, R5 ;  /* 0x0000753104097816 */ /* 0x000fe40000000005 */
[C-C-:B------:R-:W-:Y:S02]  /*ec60*/  PRMT R10, R6.reuse, 0x6420, R7.reuse ;  /* 0x00006420060a7816 */ /* 0x140fe40000000007 */
[----:B------:R-:W-:Y:S02]  /*ec70*/  PRMT R11, R6, 0x7531, R7 ;  /* 0x00007531060b7816 */ /* 0x000fe40000000007 */
[----:B------:R-:W1:Y:S04]  /*ec80*/  LDSM.16.MT88.4 R4, [R20+0xe400] ;  /* 0x00e400001404783b */ /* 0x000e680000004200 */
[----:B------:R-:W-:Y:S01]  /*ec90*/  STSM.16.M88.4 [R2+0x400], R8 ;  /* 0x0004000802007844 */ /* 0x000fe20000000200 */
        /* <DEDUP_REMOVED lines=71> */
[----:B------:R1:W-:Y:S02]  /*f110*/  STSM.16.M88.4 [R2+0x6400], R4 ;  /* 0x0064000402007844 */ /* 0x0003e40000000200 */
[C-C-:B-1----:R-:W-:Y:S02]  /*f120*/  PRMT R4, R8.reuse, 0x6420, R9.reuse ;  /* 0x0000642008047816 */ /* 0x142fe40000000009 */
[----:B------:R-:W-:-:S02]  /*f130*/  PRMT R5, R8, 0x7531, R9 ;  /* 0x0000753108057816 */ /* 0x000fc40000000009 */
[C-C-:B------:R-:W-:Y:S02]  /*f140*/  PRMT R6, R10.reuse, 0x6420, R11.reuse ;  /* 0x000064200a067816 */ /* 0x140fe4000000000b */
[----:B------:R-:W-:-:S05]  /*f150*/  PRMT R7, R10, 0x7531, R11 ;  /* 0x000075310a077816 */ /* 0x000fca000000000b */
[----:B------:R1:W-:Y:S01]  /*f160*/  STSM.16.M88.4 [R2+0x6c00], R4 ;  /* 0x006c000402007844 */ /* 0x0003e20000000200 */
[----:B------:R-:W-:Y:S01]  /*f170*/  @!PT LDS RZ, [RZ] ;  /* 0x00000000fffff984 */ /* 0x000fe20000000800 */
[----:B------:R-:W-:Y:S01]  /*f180*/  @!PT LDS RZ, [RZ] ;  /* 0x00000000fffff984 */ /* 0x000fe20000000800 */
[----:B------:R-:W-:Y:S01]  /*f190*/  @!PT LDS RZ, [RZ] ;  /* 0x00000000fffff984 */ /* 0x000fe20000000800 */
[----:B------:R-:W-:Y:S01]  /*f1a0*/  @!PT LDS RZ, [RZ] ;  /* 0x00000000fffff984 */ /* 0x000fe20000000800 */
[----:B------:R2:W-:Y:S06]  /*f1b0*/  MEMBAR.ALL.CTA ;  /* 0x0000000000007992 */ /* 0x0005ec0000008000 */
[----:B--2---:R-:W2:Y:S01]  /*f1c0*/  FENCE.VIEW.ASYNC.S ;  /* 0x00000000000073c6 */ /* 0x004ea20000000000 */
[----:B------:R-:W-:Y:S05]  /*f1d0*/  @!P0 BRA `(.L_x_212) ;  /* 0x0000000000048947 */ /* 0x000fea0003800000 */
[----:B------:R-:W-:Y:S01]  /*f1e0*/  BPT.TRAP 0x1 ;  /* 0x000000040000795c */ /* 0x000fe20000300000 */
.L_x_212:
[----:B------:R-:W2:Y:S01]  /*f1f0*/  LDL.LU R3, [R1] ;  /* 0x0000000001037983 */ /* 0x000ea20000300800 */
[C---:B------:R-:W-:Y:S01]  /*f200*/  ISETP.GT.AND P0, PT, R21.reuse, RZ, PT ;  /* 0x000000ff1500720c */ /* 0x040fe20003f04270 */
[----:B------:R-:W-:Y:S02]  /*f210*/  VIADD R21, R21, 0xffffffff ;  /* 0xffffffff15157836 */ /* 0x000fe40000000000 */
[----:B-1----:R3:W5:Y:S04]  /*f220*/  LDL R6, [R1+0x8] ;  /* 0x0000080001067983 */ /* 0x0027680000100800 */
[----:B------:R3:W5:Y:S01]  /*f230*/  LDL R7, [R1+0x4] ;  /* 0x0000040001077983 */ /* 0x0007620000100800 */
[----:B--2---:R3:W-:Y:S01]  /*f240*/  SYNCS.ARRIVE.TRANS64.A1T0 RZ, [R3+URZ+0x2e850], RZ ;  /* 0x02e850ff03ff79a7 */ /* 0x0047e2000810003f */
[----:B------:R-:W-:-:S05]  /*f250*/  @!P1 VIADD R2, R3, 0x2e880 ;  /* 0x0002e88003029836 */ /* 0x000fca0000000000 */
[----:B------:R-:W-:Y:S01]  /*f260*/  @!P1 PRMT R2, RZ, 0x654, R2 ;  /* 0x00000654ff029816 */ /* 0x000fe20000000002 */
[----:B------:R-:W-:Y:S06]  /*f270*/  BAR.SYNC.DEFER_BLOCKING 0x2, 0x80 ;  /* 0x0082000000007b1d */ /* 0x000fec0000010000 */
[----:B------:R3:W-:Y:S01]  /*f280*/  @!P1 SYNCS.ARRIVE.TRANS64.RED.A1T0 RZ, [R2+URZ], RZ ;  /* 0x000000ff02ff99a7 */ /* 0x0007e2000810043f */
[----:B------:R-:W-:Y:S05]  /*f290*/  @P0 BRA `(.L_x_213) ;  /* 0xfffffff000280947 */ /* 0x000fea000383ffff */
.L_x_193:
[----:B------:R-:W-:Y:S04]  /*f2a0*/  BSSY B0, `(.L_x_214) ;  /* 0x000000f000007945 */ /* 0x000fe80003800000 */
[----:B------:R-:W-:Y:S05]  /*f2b0*/  @P1 BRA `(.L_x_215) ;  /* 0x0000000000341947 */ /* 0x000fea0003800000 */
[----:B------:R-:W4:Y:S01]  /*f2c0*/  S2R R5, SR_LANEID ;  /* 0x0000000000057919 */ /* 0x000f220000000000 */
[----:B------:R-:W-:Y:S01]  /*f2d0*/  VOTEU.ANY UR4, UPT, PT ;  /* 0x0000000000047886 */ /* 0x000fe200038e0100 */
[----:B--23--:R-:W2:Y:S01]  /*f2e0*/  LDC.64 R2, c[0x0][0xc38] ;  /* 0x00030e00ff027b82 */ /* 0x00cea20000000a00 */
[----:B------:R-:W4:Y:S02]  /*f2f0*/  FLO.U32 R0, UR4 ;  /* 0x0000000400007d00 */ /* 0x000f2400080e0000 */
[----:B----4-:R-:W-:-:S06]  /*f300*/  ISETP.EQ.U32.AND P0, PT, R0, R5, PT ;  /* 0x000000050000720c */ /* 0x010fcc0003f02070 */
[----:B------:R-:W2:Y:S07]  /*f310*/  POPC R5, UR4 ;  /* 0x0000000400057d09 */ /* 0x000eae0008000000 */
[----:B--2---:R-:W2:Y:S01]  /*f320*/  @P0 ATOMG.E.ADD.STRONG.GPU PT, R3, desc[UR46][R2.64], R5 ;  /* 0x00000005020309a8 */ /* 0x004ea200081ee1ee */
[----:B-1----:R-:W1:Y:S02]  /*f330*/  S2R R4, SR_LTMASK ;  /* 0x0000000000047919 */ /* 0x002e640000003900 */
[----:B-1----:R-:W-:-:S04]  /*f340*/  LOP3.LUT R4, R4, UR4, RZ, 0xc0, !PT ;  /* 0x0000000404047c12 */ /* 0x002fc8000f8ec0ff */
[----:B-----5:R-:W1:Y:S01]  /*f350*/  POPC R7, R4 ;  /* 0x0000000400077309 */ /* 0x020e620000000000 */
[----:B--2---:R-:W1:Y:S02]  /*f360*/  SHFL.IDX PT, R0, R3, R0, 0x1f ;  /* 0x00001f0003007589 */ /* 0x004e6400000e0000 */
[----:B-1----:R-:W-:-:S05]  /*f370*/  IADD3 R0, R0, UR50, R7 ;  /* 0x0000003200007c10 */ /* 0x002fca000fffe007 */
[----:B------:R4:W-:Y:S02]  /*f380*/  STL [R1+0x20], R0 ;  /* 0x0000200001007387 */ /* 0x0009e40000100800 */
.L_x_215:
[----:B------:R-:W-:Y:S05]  /*f390*/  BSYNC B0 ;  /* 0x0000000000007941 */ /* 0x000fea0003800000 */
.L_x_214:
[----:B------:R-:W-:-:S06]  /*f3a0*/  UISETP.NE.AND UP0, UPT, UR42, 0x3, UPT ;  /* 0x000000032a00788c */ /* 0x000fcc000bf05270 */
[----:B------:R-:W-:-:S13]  /*f3b0*/  PLOP3.LUT P0, PT, PT, PT, UP0, 0x80, 0x0 ;  /* 0x000000000000781c */ /* 0x000fda0003f0f008 */
[----:B------:R-:W-:Y:S05]  /*f3c0*/  @!P0 BRA `(.L_x_216) ;  /* 0x0000000000048947 */ /* 0x000fea0003800000 */
[----:B------:R-:W-:Y:S01]  /*f3d0*/  BPT.TRAP 0x1 ;  /* 0x000000040000795c */ /* 0x000fe20000300000 */
.L_x_216:
[----:B--23--:R-:W2:Y:S04]  /*f3e0*/  LDL R2, [R1+0x8] ;  /* 0x0000080001027983 */ /* 0x00cea80000100800 */
[----:B----4-:R-:W3:Y:S01]  /*f3f0*/  LDL R0, [R1+0x4] ;  /* 0x0000040001007983 */ /* 0x010ee20000100800 */
[----:B------:R-:W-:Y:S01]  /*f400*/  BSSY B0, `(.L_x_217) ;  /* 0x0000008000007945 */ /* 0x000fe20003800000 */
[----:B--2---:R-:W-:-:S04]  /*f410*/  LOP3.LUT R3, R2, 0x1, RZ, 0x3c, !PT ;  /* 0x0000000102037812 */ /* 0x004fc800078e3cff */
[----:B------:R-:W-:Y:S02]  /*f420*/  SHF.L.U32 R3, R3, 0x1f, RZ ;  /* 0x0000001f03037819 */ /* 0x000fe400000006ff */
[----:B---3--:R-:W-:-:S04]  /*f430*/  LEA R20, R0, UR41, 0x3 ;  /* 0x0000002900147c11 */ /* 0x008fc8000f8e18ff */
[----:B------:R-:W2:Y:S01]  /*f440*/  SYNCS.PHASECHK.TRANS64.TRYWAIT P0, [R20+URZ+0x2e870], R3 ;  /* 0x02e87003140075a7 */ /* 0x000ea2000800017f */
[----:B------:R-:W-:-:S05]  /*f450*/  IMAD.U32 R0, RZ, RZ, UR51 ;  /* 0x00000033ff007e24 */ /* 0x000fca000f8e00ff */
[----:B------:R-:W-:Y:S01]  /*f460*/  ISETP.NE.AND P2, PT, R0, 0x3, PT ;  /* 0x000000030000780c */ /* 0x000fe20003f45270 */
[----:B--2---:R-:W-:-:S12]  /*f470*/  @!P0 BRA `(.L_x_218) ;  /* 0x0000001800cc8947 */ /* 0x004fd80003800000 */
.L_x_261:
[----:B------:R-:W-:Y:S05]  /*f480*/  BSYNC B0 ;  /* 0x0000000000007941 */ /* 0x000fea0003800000 */
.L_x_217:
[----:B------:R-:W-:Y:S05]  /*f490*/  @!P2 BRA `(.L_x_219) ;  /* 0x000000000004a947 */ /* 0x000fea0003800000 */
[----:B------:R-:W-:Y:S01]  /*f4a0*/  BPT.TRAP 0x1 ;  /* 0x000000040000795c */ /* 0x000fe20000300000 */
.L_x_219:
[----:B------:R-:W2:Y:S02]  /*f4b0*/  LDL R0, [R1+0x8] ;  /* 0x0000080001007983 */ /* 0x000ea40000100800 */
[----:B--2---:R-:W-:-:S04]  /*f4c0*/  SHF.L.U32 R3, R0, 0x1f, RZ ;  /* 0x0000001f00037819 */ /* 0x004fc800000006ff */
[----:B------:R-:W2:Y:S02]  /*f4d0*/  SYNCS.PHASECHK.TRANS64.TRYWAIT P0, [R20+URZ+0x2e860], R3 ;  /* 0x02e86003140075a7 */ /* 0x000ea4000800017f */
[----:B--2---:R-:W-:Y:S05]  /*f4e0*/  @!P0 BRA `(.L_x_220) ;  /* 0x0000001800c48947 */ /* 0x004fea0003800000 */
.L_x_262:
[----:B------:R-:W3:Y:S04]  /*f4f0*/  LDL R0, [R1+0x4] ;  /* 0x0000040001007983 */ /* 0x000ee80000100800 */
[----:B------:R-:W4:Y:S04]  /*f500*/  LDL R2, [R1+0x28] ;  /* 0x0000280001027983 */ /* 0x000f280000100800 */
[----:B------:R-:W2:Y:S04]  /*f510*/  LDL R10, [R1+0x2c] ;  /* 0x00002c00010a7983 */ /* 0x000ea80000100800 */
[----:B------:R-:W2:Y:S01]  /*f520*/  LDL R12, [R1+0x1c] ;  /* 0x00001c00010c7983 */ /* 0x000ea20000100800 */
[----:B------:R-:W-:Y:S05]  /*f530*/  WARPSYNC.ALL ;  /* 0x0000000000007948 */ /* 0x000fea0003800000 */
[----:B---3--:R-:W-:-:S05]  /*f540*/  IMAD R0, R0, 0x7000, RZ ;  /* 0x0000700000007824 */ /* 0x008fca00078e02ff */
[----:B----4-:R-:W-:-:S05]  /*f550*/  LOP3.LUT R2, R0, R2, RZ, 0xfc, !PT ;  /* 0x0000000200027212 */ /* 0x010fca00078efcff */
[----:B-1---5:R-:W1:Y:S01]  /*f560*/  LDSM.16.MT88.4 R4, [R2+UR41+0xe400] ;  /* 0x00e400290204783b */ /* 0x022e620008004200 */
[----:B--2---:R-:W-:Y:S01]  /*f570*/  VIADD R3, R2, UR41 ;  /* 0x0000002902037c36 */ /* 0x004fe20008000000 */
[----:B------:R-:W-:-:S03]  /*f580*/  IADD3 R0, R0, UR41, R12 ;  /* 0x0000002900007c10 */ /* 0x000fc6000fffe00c */
[----:B------:R-:W-:Y:S01]  /*f590*/  IMAD.IADD R3, R10, 0x1, R3 ;  /* 0x000000010a037824 */ /* 0x000fe200078e0203 */
        /* <DEDUP_REMOVED lines=91> */
.L_x_221:
[----:B------:R-:W3:Y:S01]  /*fb50*/  LDL.LU R2, [R1+0x4] ;  /* 0x0000040001027983 */ /* 0x000ee20000300800 */
[----:B-1----:R-:W-:Y:S03]  /*fb60*/  SYNCS.ARRIVE.TRANS64.A1T0 RZ, [R20+URZ+0x2e850], RZ ;  /* 0x02e850ff14ff79a7 */ /* 0x002fe6000810003f */
[----:B------:R-:W4:Y:S01]  /*fb70*/  LDL.LU R3, [R1+0x8] ;  /* 0x0000080001037983 */ /* 0x000f220000300800 */
[----:B--2---:R-:W-:-:S05]  /*fb80*/  @!P1 VIADD R0, R20, 0x2e880 ;  /* 0x0002e88014009836 */ /* 0x004fca0000000000 */
[----:B------:R-:W-:Y:S01]  /*fb90*/  @!P1 PRMT R0, RZ, 0x654, R0 ;  /* 0x00000654ff009816 */ /* 0x000fe20000000000 */
[----:B------:R-:W-:Y:S06]  /*fba0*/  BAR.SYNC.DEFER_BLOCKING 0x2, 0x80 ;  /* 0x0082000000007b1d */ /* 0x000fec0000010000 */
[----:B------:R3:W-:Y:S02]  /*fbb0*/  @!P1 SYNCS.ARRIVE.TRANS64.RED.A1T0 RZ, [R0+URZ], RZ ;  /* 0x000000ff00ff99a7 */ /* 0x0007e4000810043f */
[----:B---3--:R-:W-:-:S05]  /*fbc0*/  VIADD R0, R2, 0x1 ;  /* 0x0000000102007836 */ /* 0x008fca0000000000 */
[----:B------:R-:W-:-:S04]  /*fbd0*/  ISETP.NE.AND P0, PT, R0, 0x2, PT ;  /* 0x000000020000780c */ /* 0x000fc80003f05270 */
[----:B------:R-:W-:Y:S02]  /*fbe0*/  SEL R2, RZ, 0x1, P0 ;  /* 0x00000001ff027807 */ /* 0x000fe40000000000 */
[----:B------:R-:W-:Y:S02]  /*fbf0*/  SEL R0, R0, RZ, P0 ;  /* 0x000000ff00007207 */ /* 0x000fe40000000000 */
[----:B----4-:R-:W-:-:S03]  /*fc00*/  LOP3.LUT R3, R3, R2, RZ, 0x3c, !PT ;  /* 0x0000000203037212 */ /* 0x010fc600078e3cff */
[----:B------:R1:W-:Y:S04]  /*fc10*/  STL [R1+0x4], R0 ;  /* 0x0000040001007387 */ /* 0x0003e80000100800 */
[----:B------:R1:W-:Y:S02]  /*fc20*/  STL [R1+0x8], R3 ;  /* 0x0000080301007387 */ /* 0x0003e40000100800 */
.L_x_177:
[----:B------:R-:W-:Y:S05]  /*fc30*/  BSYNC B6 ;  /* 0x0000000000067941 */ /* 0x000fea0003800000 */
.L_x_175:
[----:B-12---:R-:W2:Y:S02]  /*fc40*/  LDL R0, [R1+0x30] ;  /* 0x0000300001007983 */ /* 0x006ea40000100800 */
[----:B--2---:R-:W-:-:S13]  /*fc50*/  LOP3.LUT P0, RZ, R0, 0x2, RZ, 0xc0, !PT ;  /* 0x0000000200ff7812 */ /* 0x004fda000780c0ff */
[----:B------:R-:W-:Y:S05]  /*fc60*/  @!P0 BRA `(.L_x_222) ;  /* 0x0000000000308947 */ /* 0x000fea0003800000 */
[----:B------:R-:W1:Y:S08]  /*fc70*/  S2UR UR5, SR_CgaCtaId ;  /* 0x00000000000579c3 */ /* 0x000e700000008800 */
[----:B------:R-:W-:Y:S06]  /*fc80*/  BAR.SYNC.DEFER_BLOCKING 0x5, 0x180 ;  /* 0x0146000000007b1d */ /* 0x000fec0000010000 */
[----:B------:R-:W-:-:S02]  /*fc90*/  UMOV UR4, 0x400 ;  /* 0x0000040000047882 */ /* 0x000fc40000000000 */
[----:B-1----:R-:W-:-:S09]  /*fca0*/  ULEA UR4, UR5, UR4, 0x18 ;  /* 0x0000000405047291 */ /* 0x002fd2000f8ec03f */
[----:B------:R-:W1:Y:S04]  /*fcb0*/  LDS.128 R4, [UR4+0x2e8d0] ;  /* 0x02e8d004ff047984 */ /* 0x000e680008000c00 */
[----:B-1----:R1:W-:Y:S01]  /*fcc0*/  STL.64 [R1+0x20], R4 ;  /* 0x0000200401007387 */ /* 0x0023e20000100a00 */
[----:B------:R-:W-:Y:S02]  /*fcd0*/  IMAD.MOV.U32 R2, RZ, RZ, R7 ;  /* 0x000000ffff027224 */ /* 0x000fe400078e0007 */
[----:B------:R-:W-:-:S03]  /*fce0*/  IMAD.MOV.U32 R0, RZ, RZ, R6 ;  /* 0x000000ffff007224 */ /* 0x000fc600078e0006 */
[----:B------:R-:W-:Y:S02]  /*fcf0*/  R2UR UR52, R2 ;  /* 0x00000000023472ca */ /* 0x000fe400000e0000 */
[----:B------:R-:W-:Y:S01]  /*fd00*/  R2UR UR38, R0 ;  /* 0x00000000002672ca */ /* 0x000fe200000e0000 */
[----:B------:R-:W-:Y:S06]  /*fd10*/  BAR.ARV 0x4, 0x180 ;  /* 0x0106000000007b1d */ /* 0x000fec0000002000 */
[----:B------:R-:W-:Y:S08]  /*fd20*/  BRA `(.L_x_223) ;  /* 0x00000008003c7947 */ /* 0x000ff00003800000 */
.L_x_222:
[----:B------:R-:W1:Y:S01]  /*fd30*/  S2R R2, SR_TID.X ;  /* 0x0000000000027919 */ /* 0x000e620000002100 */
[----:B------:R-:W-:Y:S01]  /*fd40*/  ULDC UR4, c[0x0][0xc14] ;  /* 0x0003050000047ab9 */ /* 0x000fe20000000800 */
[----:B------:R-:W2:Y:S01]  /*fd50*/  LDL.LU R0, [R1+0x20] ;  /* 0x0000200001007983 */ /* 0x000ea20000300800 */
[----:B------:R-:W-:Y:S01]  /*fd60*/  IMAD.MOV.U32 R4, RZ, RZ, RZ ;  /* 0x000000ffff047224 */ /* 0x000fe200078e00ff */
[----:B-1----:R-:W-:-:S04]  /*fd70*/  LOP3.LUT R9, R2, 0x1f, RZ, 0xc0, !PT ;  /* 0x0000001f02097812 */ /* 0x002fc800078ec0ff */
[C---:B------:R-:W-:Y:S01]  /*fd80*/  ISETP.NE.AND P0, PT, R9.reuse, 0x1f, PT ;  /* 0x0000001f0900780c */ /* 0x040fe20003f05270 */
[----:B------:R-:W-:-:S05]  /*fd90*/  VIADD R5, R9, UR52 ;  /* 0x0000003409057c36 */ /* 0x000fca0008000000 */
[----:B------:R-:W-:Y:S01]  /*fda0*/  ISETP.GE.OR P1, PT, R5, UR4, !P0 ;  /* 0x0000000405007c0c */ /* 0x000fe2000c726670 */
[----:B------:R-:W-:-:S12]  /*fdb0*/  ULDC UR4, c[0x0][0xc14] ;  /* 0x0003050000047ab9 */ /* 0x000fd80000000800 */
[----:B------:R-:W1:Y:S02]  /*fdc0*/  @!P1 LDC.64 R2, c[0x0][0xc58] ;  /* 0x00031600ff029b82 */ /* 0x000e640000000a00 */
[----:B-1----:R-:W-:-:S05]  /*fdd0*/  @!P1 IMAD.WIDE R2, R5, 0x4, R2 ;  /* 0x0000000405029825 */ /* 0x002fca00078e0202 */
[----:B------:R-:W3:Y:S01]  /*fde0*/  @!P1 LDG.E R4, desc[UR46][R2.64] ;  /* 0x0000002e02049981 */ /* 0x000ee2000c1e1900 */
[C---:B------:R-:W-:Y:S02]  /*fdf0*/  ISETP.NE.AND P1, PT, R9.reuse, RZ, PT ;  /* 0x000000ff0900720c */ /* 0x040fe40003f25270 */
[C---:B------:R-:W-:Y:S02]  /*fe00*/  ISETP.GE.U32.AND P2, PT, R9.reuse, 0x2, PT ;  /* 0x000000020900780c */ /* 0x040fe40003f46070 */
[C---:B------:R-:W-:Y:S02]  /*fe10*/  ISETP.GE.U32.AND P3, PT, R9.reuse, 0x4, PT ;  /* 0x000000040900780c */ /* 0x040fe40003f66070 */
[C---:B------:R-:W-:Y:S02]  /*fe20*/  ISETP.GE.U32.AND P4, PT, R9.reuse, 0x8, PT ;  /* 0x000000080900780c */ /* 0x040fe40003f86070 */
[----:B------:R-:W-:Y:S01]  /*fe30*/  ISETP.GE.U32.AND P5, PT, R9, 0x10, PT ;  /* 0x000000100900780c */ /* 0x000fe20003fa6070 */
[----:B--2---:R-:W-:-:S02]  /*fe40*/  IMAD.MOV.U32 R8, RZ, RZ, R0 ;  /* 0x000000ffff087224 */ /* 0x004fc400078e0000 */
[----:B---3--:R-:W1:Y:S02]  /*fe50*/  SHFL.UP PT, R0, R4, 0x1, RZ ;  /* 0x0420000004007989 */ /* 0x008e6400000e00ff */
[----:B-1----:R-:W-:-:S05]  /*fe60*/  SEL R5, R0, RZ, P1 ;  /* 0x000000ff00057207 */ /* 0x002fca0000800000 */
[----:B------:R-:W-:-:S05]  /*fe70*/  IMAD.IADD R5, R4, 0x1, R5 ;  /* 0x0000000104057824 */ /* 0x000fca00078e0205 */
[----:B------:R-:W1:Y:S02]  /*fe80*/  SHFL.UP PT, R0, R5, 0x2, RZ ;  /* 0x0440000005007989 */ /* 0x000e6400000e00ff */
        /* <DEDUP_REMOVED lines=8> */
[----:B------:R-:W1:Y:S04]  /*ff10*/  SHFL.UP PT, R2, R7, 0x10, RZ ;  /* 0x0600000007027989 */ /* 0x000e6800000e00ff */
[----:B------:R-:W-:Y:S01]  /*ff20*/  SHFL.IDX PT, R9, R8, 0x1, 0x1f ;  /* 0x00201f0008097f89 */ /* 0x000fe200000e0000 */
[----:B-1----:R-:W-:-:S05]  /*ff30*/  SEL R2, R2, RZ, P5 ;  /* 0x000000ff02027207 */ /* 0x002fca0002800000 */
[----:B------:R-:W-:Y:S02]  /*ff40*/  IMAD.IADD R3, R7, 0x1, R2 ;  /* 0x0000000107037824 */ /* 0x000fe400078e0202 */
[----:B------:R-:W1:Y:S03]  /*ff50*/  LDC R2, c[0x0][0xc10] ;  /* 0x00030400ff027b82 */ /* 0x000e660000000800 */
[----:B------:R-:W1:Y:S04]  /*ff60*/  SHFL.IDX PT, R5, R3, 0x1f, 0x1f ;  /* 0x03e01f0003057f89 */ /* 0x000e6800000e0000 */
[----:B------:R-:W2:Y:S01]  /*ff70*/  SHFL.IDX PT, R0, R8, RZ, 0x1f ;  /* 0x00001fff08007589 */ /* 0x000ea200000e0000 */
[----:B-1----:R-:W-:-:S04]  /*ff80*/  IMAD R6, R5, R2, RZ ;  /* 0x0000000205067224 */ /* 0x002fc800078e02ff */
[----:B------:R-:W-:-:S05]  /*ff90*/  IMAD.IADD R5, R9, 0x1, R6 ;  /* 0x0000000109057824 */ /* 0x000fca00078e0206 */
[----:B--2---:R-:W-:-:S13]  /*ffa0*/  ISETP.GT.AND P6, PT, R5, R0, PT ;  /* 0x000000000500720c */ /* 0x004fda0003fc4270 */
[----:B------:R-:W-:Y:S05]  /*ffb0*/  @P6 BRA `(.L_x_224) ;  /* 0x0000000000906947 */ /* 0x000fea0003800000 */
.L_x_228:
[----:B------:R-:W-:-:S04]  /*ffc0*/  UIADD3 UR52, UR52, 0x1f, URZ ;  /* 0x0000001f34347890 */ /* 0x000fc8000fffe03f */
[----:B------:R-:W-:-:S06]  /*ffd0*/  UISETP.GE.AND UP0, UPT, UR52, UR4, UPT ;  /* 0x000000043400728c */ /* 0x000fcc000bf06270 */
[----:B------:R-:W-:-:S13]  /*ffe0*/  PLOP3.LUT P6, PT, PT, PT, UP0, 0x40, 0x0 ;  /* 0x000000000000781c */ /* 0x000fda0003fce808 */
[----:B------:R-:W-:Y:S05]  /*fff0*/  @!P6 BRA `(.L_x_225) ;  /* 0x00000004003ce947 */ /* 0x000fea0003800000 */
[----:B------:R-:W1:Y:S01]  /*10000*/  S2R R2, SR_TID.X ;  /* 0x0000000000027919 */ /* 0x000e620000002100 */
[----:B------:R-:W-:Y:S01]  /*10010*/  BSSY B0, `(.L_x_226) ;  /* 0x0000009000007945 */ /* 0x000fe20003800000 */
[----:B------:R-:W-:Y:S01]  /*10020*/  IMAD.MOV.U32 R4, RZ, RZ, RZ ;  /* 0x000000ffff047224 */ /* 0x000fe200078e00ff */
[----:B-1----:R-:W-:-:S05]  /*10030*/  LOP3.LUT R2, R2, 0x1f, RZ, 0xc0, !PT ;  /* 0x0000001f02027812 */ /* 0x002fca00078ec0ff */
[----:B------:R-:W-:-:S05]  /*10040*/  VIADD R7, R2, UR52 ;  /* 0x0000003402077c36 */ /* 0x000fca0008000000 */
[----:B------:R-:W-:-:S13]  /*10050*/  ISETP.GE.OR P6, PT, R7, UR4, !P0 ;  /* 0x0000000407007c0c */ /* 0x000fda000c7c6670 */
[----:B------:R-:W-:Y:S05]  /*10060*/  @P6 BRA `(.L_x_227) ;  /* 0x00000000000c6947 */ /* 0x000fea0003800000 */
[----:B------:R-:W1:Y:S02]  /*10070*/  LDC.64 R2, c[0x0][0xc58] ;  /* 0x00031600ff027b82 */ /* 0x000e640000000a00 */
[----:B-1----:R-:W-:-:S05]  /*10080*/  IMAD.WIDE R2, R7, 0x4, R2 ;  /* 0x0000000407027825 */ /* 0x002fca00078e0202 */
[----:B------:R1:W5:Y:S02]  /*10090*/  LDG.E R4, desc[UR46][R2.64] ;  /* 0x0000002e02047981 */ /* 0x000364000c1e1900 */
.L_x_227:
[----:B------:R-:W-:Y:S05]  /*100a0*/  BSYNC B0 ;  /* 0x0000000000007941 */ /* 0x000fea0003800000 */
.L_x_226:
[----:B-1---5:R-:W1:Y:S02]  /*100b0*/  SHFL.UP PT, R2, R4, 0x1, RZ ;  /* 0x0420000004027989 */ /* 0x022e6400000e00ff */
        /* <DEDUP_REMOVED lines=12> */
[----:B-1----:R-:W-:Y:S02]  /*10180*/  SEL R9, R2, RZ, P5 ;  /* 0x000000ff02097207 */ /* 0x002fe40002800000 */
[----:B------:R-:W1:Y:S03]  /*10190*/  LDC R2, c[0x0][0xc10] ;  /* 0x00030400ff027b82 */ /* 0x000e660000000800 */
[----:B------:R-:W-:-:S05]  /*101a0*/  IMAD.IADD R3, R8, 0x1, R9 ;  /* 0x0000000108037824 */ /* 0x000fca00078e0209 */
[----:B------:R-:W1:Y:S02]  /*101b0*/  SHFL.IDX PT, R9, R3, 0x1f, 0x1f ;  /* 0x03e01f0003097f89 */ /* 0x000e6400000e0000 */
[----:B-1----:R-:W-:-:S04]  /*101c0*/  IMAD R6, R9, R2, RZ ;  /* 0x0000000209067224 */ /* 0x002fc800078e02ff */
[----:B------:R-:W-:-:S05]  /*101d0*/  IMAD.IADD R5, R6, 0x1, R5 ;  /* 0x0000000106057824 */ /* 0x000fca00078e0205 */
[----:B------:R-:W-:-:S13]  /*101e0*/  ISETP.GT.AND P6, PT, R5, R0, PT ;  /* 0x000000000500720c */ /* 0x000fda0003fc4270 */
[----:B------:R-:W-:Y:S05]  /*101f0*/  @!P6 BRA `(.L_x_228) ;  /* 0xfffffffc0070e947 */ /* 0x000fea000383ffff */
.L_x_224:
[----:B------:R-:W-:Y:S02]  /*10200*/  IMAD.IADD R7, R5, 0x1, -R6 ;  /* 0x0000000105077824 */ /* 0x000fe400078e0a06 */
[----:B------:R-:W-:Y:S02]  /*10210*/  IMAD.MOV.U32 R6, RZ, RZ, RZ ;  /* 0x000000ffff067224 */ /* 0x000fe400078e00ff */
[----:B------:R-:W-:-:S05]  /*10220*/  IMAD R5, R3, R2, R7 ;  /* 0x0000000203057224 */ /* 0x000fca00078e0207 */
[----:B------:R-:W-:-:S13]  /*10230*/  ISETP.GT.AND P0, PT, R5, R0, PT ;  /* 0x000000000500720c */ /* 0x000fda0003f04270 */
[----:B------:R-:W-:Y:S02]  /*10240*/  VOTEU.ANY UR5, UPT, !P0 ;  /* 0x0000000000057886 */ /* 0x000fe400040e0100 */
[----:B------:R-:W-:Y:S02]  /*10250*/  UPOPC UR4, UR5 ;  /* 0x00000005000472bf */ /* 0x000fe40008000000 */
[----:B------:R-:W-:-:S04]  /*10260*/  ISETP.NE.AND P0, PT, RZ, UR5, PT ;  /* 0x00000005ff007c0c */ /* 0x000fc8000bf05270 */
[----:B------:R-:W-:-:S05]  /*10270*/  IMAD.U32 R11, RZ, RZ, UR4 ;  /* 0x00000004ff0b7e24 */ /* 0x000fca000f8e00ff */
[----:B------:R-:W1:Y:S02]  /*10280*/  SHFL.IDX PT, R4, R4, R11, 0x1f ;  /* 0x00001f0b04047589 */ /* 0x000e6400000e0000 */
[----:B-1----:R-:W-:-:S04]  /*10290*/  IABS R5, R4 ;  /* 0x0000000400057213 */ /* 0x002fc80000000000 */
[----:B------:R-:W1:Y:S08]  /*102a0*/  I2F.RP R8, R5 ;  /* 0x0000000500087306 */ /* 0x000e700000209400 */
[----:B-1----:R-:W1:Y:S02]  /*102b0*/  MUFU.RCP R8, R8 ;  /* 0x0000000800087308 */ /* 0x002e640000001000 */
[----:B-1----:R-:W-:-:S06]  /*102c0*/  VIADD R9, R8, 0xffffffe ;  /* 0x0ffffffe08097836 */ /* 0x002fcc0000000000 */
[----:B------:R-:W1:Y:S01]  /*102d0*/  F2I.FTZ.U32.TRUNC.NTZ R9, R9 ;  /* 0x0000000900097305 */ /* 0x000e62000021f000 */
[----:B------:R-:W-:Y:S05]  /*102e0*/  @!P0 BRA `(.L_x_229) ;  /* 0x00000000000c8947 */ /* 0x000fea0003800000 */
[----:B------:R-:W-:-:S06]  /*102f0*/  UIADD3 UR5, UR4, -0x1, URZ ;  /* 0xffffffff04057890 */ /* 0x000fcc000fffe03f */
[----:B------:R-:W-:-:S06]  /*10300*/  IMAD.U32 R6, RZ, RZ, UR5 ;  /* 0x00000005ff067e24 */ /* 0x000fcc000f8e00ff */
[----:B------:R2:W3:Y:S02]  /*10310*/  SHFL.IDX PT, R6, R3, R6, 0x1f ;  /* 0x00001f0603067589 */ /* 0x0004e400000e0000 */
.L_x_229:
[----:B---3--:R-:W-:Y:S01]  /*10320*/  IMAD R7, R6, R2, R7 ;  /* 0x0000000206077224 */ /* 0x008fe200078e0207 */
[----:B------:R-:W-:Y:S01]  /*10330*/  UIADD3 UR52, UR4, UR52, URZ ;  /* 0x0000003404347290 */ /* 0x000fe2000fffe03f */
[--C-:B-1----:R-:W-:Y:S02]  /*10340*/  IMAD.MOV R6, RZ, RZ, -R9.reuse ;  /* 0x000000ffff067224 */ /* 0x102fe400078e0a09 */
[----:B------:R-:W-:Y:S01]  /*10350*/  IMAD.MOV.U32 R2, RZ, RZ, RZ ;  /* 0x000000ffff027224 */ /* 0x000fe200078e00ff */
[----:B------:R1:W-:Y:S01]  /*10360*/  STL [R1+0x20], R7 ;  /* 0x0000200701007387 */ /* 0x0003e20000100800 */
[----:B------:R-:W-:Y:S02]  /*10370*/  IMAD R6, R6, R5, RZ ;  /* 0x0000000506067224 */ /* 0x000fe400078e02ff */
[----:B--2---:R-:W-:Y:S02]  /*10380*/  IMAD.MOV.U32 R3, RZ, RZ, R9 ;  /* 0x000000ffff037224 */ /* 0x004fe400078e0009 */
[----:B------:R-:W-:Y:S01]  /*10390*/  IMAD.HI.U32 R9, R9, R6, R2 ;  /* 0x0000000609097227 */ /* 0x000fe200078e0002 */
[----:B------:R-:W-:-:S03]  /*103a0*/  IABS R2, R4 ;  /* 0x0000000400027213 */ /* 0x000fc60000000000 */
[----:B------:R-:W-:Y:S02]  /*103b0*/  IMAD.IADD R3, R0, 0x1, -R7 ;  /* 0x0000000100037824 */ /* 0x000fe400078e0a07 */
[----:B------:R-:W-:-:S03]  /*103c0*/  IMAD.MOV R2, RZ, RZ, -R2 ;  /* 0x000000ffff027224 */ /* 0x000fc600078e0a02 */
[----:B------:R-:W-:-:S05]  /*103d0*/  IABS R0, R3 ;  /* 0x0000000300007213 */ /* 0x000fca0000000000 */
[----:B------:R-:W-:-:S04]  /*103e0*/  IMAD.HI.U32 R9, R9, R0, RZ ;  /* 0x0000000009097227 */ /* 0x000fc800078e00ff */
[----:B------:R-:W-:-:S05]  /*103f0*/  IMAD R0, R9, R2, R0 ;  /* 0x0000000209007224 */ /* 0x000fca00078e0200 */
[----:B------:R-:W-:-:S13]  /*10400*/  ISETP.GT.U32.AND P1, PT, R5, R0, PT ;  /* 0x000000000500720c */ /* 0x000fda0003f24070 */
[----:B------:R-:W-:Y:S02]  /*10410*/  @!P1 IMAD.IADD R0, R0, 0x1, -R5 ;  /* 0x0000000100009824 */ /* 0x000fe400078e0a05 */
[----:B------:R-:W-:Y:S01]  /*10420*/  @!P1 VIADD R9, R9, 0x1 ;  /* 0x0000000109099836 */ /* 0x000fe20000000000 */
[----:B------:R-:W-:Y:S02]  /*10430*/  ISETP.NE.AND P1, PT, R4, RZ, PT ;  /* 0x000000ff0400720c */ /* 0x000fe40003f25270 */
[----:B------:R-:W-:Y:S02]  /*10440*/  ISETP.GE.U32.AND P0, PT, R0, R5, PT ;  /* 0x000000050000720c */ /* 0x000fe40003f06070 */
[----:B------:R-:W-:-:S04]  /*10450*/  LOP3.LUT R0, R3, R4, RZ, 0x3c, !PT ;  /* 0x0000000403007212 */ /* 0x000fc800078e3cff */
[----:B------:R-:W-:-:S07]  /*10460*/  ISETP.GE.AND P2, PT, R0, RZ, PT ;  /* 0x000000ff0000720c */ /* 0x000fce0003f46270 */
[----:B------:R-:W-:-:S06]  /*10470*/  @P0 VIADD R9, R9, 0x1 ;  /* 0x0000000109090836 */ /* 0x000fcc0000000000 */
[----:B------:R-:W-:Y:S01]  /*10480*/  @!P2 IMAD.MOV R9, RZ, RZ, -R9 ;  /* 0x000000ffff09a224 */ /* 0x000fe200078e0a09 */
[----:B------:R-:W-:-:S04]  /*10490*/  @!P1 LOP3.LUT R9, RZ, R4, RZ, 0x33, !PT ;  /* 0x00000004ff099212 */ /* 0x000fc800078e33ff */
[----:B------:R-:W-:Y:S01]  /*104a0*/  R2UR UR38, R9 ;  /* 0x00000000092672ca */ /* 0x000fe200000e0000 */
[----:B------:R-:W-:-:S04]  /*104b0*/  IMAD.MOV R9, RZ, RZ, -R9 ;  /* 0x000000ffff097224 */ /* 0x000fc800078e0a09 */
[----:B------:R-:W-:-:S05]  /*104c0*/  IMAD R0, R4, R9, R3 ;  /* 0x0000000904007224 */ /* 0x000fca00078e0203 */
[----:B------:R1:W-:Y:S01]  /*104d0*/  STL [R1+0x24], R0 ;  /* 0x0000240001007387 */ /* 0x0003e20000100800 */
[----:B------:R-:W-:Y:S05]  /*104e0*/  BRA `(.L_x_230) ;  /* 0x0000000000107947 */ /* 0x000fea0003800000 */
.L_x_225:
[----:B------:R2:W-:Y:S01]  /*104f0*/  STL [R1+0x20], R0 ;  /* 0x0000200001007387 */ /* 0x0005e20000100800 */
[----:B------:R-:W-:Y:S01]  /*10500*/  ULDC UR52, c[0x0][0xc14] ;  /* 0x0003050000347ab9 */ /* 0x000fe20000000800 */
[----:B------:R-:W-:Y:S02]  /*10510*/  UMOV UR38, URZ ;  /* 0x0000003f00267c82 */ /* 0x000fe40008000000 */
[----:B------:R2:W-:Y:S03]  /*10520*/  STL [R1+0x24], RZ ;  /* 0x000024ff01007387 */ /* 0x0005e60000100800 */
.L_x_230:
[----:B------:R-:W3:Y:S04]  /*10530*/  LDL R3, [R1+0x20] ;  /* 0x0000200001037983 */ /* 0x000ee80000100800 */
[----:B------:R-:W4:Y:S01]  /*10540*/  LDL R2, [R1+0x24] ;  /* 0x0000240001027983 */ /* 0x000f220000100800 */
[----:B------:R-:W-:Y:S02]  /*10550*/  IMAD.U32 R6, RZ, RZ, UR38 ;  /* 0x00000026ff067e24 */ /* 0x000fe4000f8e00ff */
[----:B-1----:R-:W-:Y:S01]  /*10560*/  IMAD.U32 R7, RZ, RZ, UR52 ;  /* 0x00000034ff077e24 */ /* 0x002fe2000f8e00ff */
[----:B--2---:R-:W1:Y:S02]  /*10570*/  S2R R0, SR_TID.X ;  /* 0x0000000000007919 */ /* 0x004e640000002100 */
[----:B-1----:R-:W-:Y:S01]  /*10580*/  LOP3.LUT R0, R0, 0x1f, RZ, 0xc0, !PT ;  /* 0x0000001f00007812 */ /* 0x002fe200078ec0ff */
[----:B------:R-:W-:Y:S03]  /*10590*/  BAR.SYNC.DEFER_BLOCKING 0x4, 0x180 ;  /* 0x0106000000007b1d */ /* 0x000fe60000010000 */
[----:B------:R-:W-:-:S13]  /*105a0*/  ISETP.NE.AND P0, PT, R0, RZ, PT ;  /* 0x000000ff0000720c */ /* 0x000fda0003f05270 */
[----:B------:R-:W-:Y:S01]  /*105b0*/  @!P0 MOV R0, 0x400 ;  /* 0x0000040000008802 */ /* 0x000fe20000000f00 */
[----:B---3--:R-:W-:Y:S02]  /*105c0*/  IMAD.MOV.U32 R4, RZ, RZ, R3 ;  /* 0x000000ffff047224 */ /* 0x008fe400078e0003 */
[----:B------:R-:W1:Y:S01]  /*105d0*/  @!P0 S2R R3, SR_CgaCtaId ;  /* 0x0000000000038919 */ /* 0x000e620000008800 */
[----:B----4-:R-:W-:Y:S01]  /*105e0*/  IMAD.MOV.U32 R5, RZ, RZ, R2 ;  /* 0x000000ffff057224 */ /* 0x010fe200078e0002 */
[----:B-1----:R-:W-:-:S05]  /*105f0*/  @!P0 LEA R0, R3, R0, 0x18 ;  /* 0x0000000003008211 */ /* 0x002fca00078ec0ff */
[----:B------:R2:W-:Y:S01]  /*10600*/  @!P0 STS.128 [R0+0x2e8d0], R4 ;  /* 0x02e8d00400008388 */ /* 0x0005e20000000c00 */
[----:B------:R-:W-:Y:S06]  /*10610*/  BAR.ARV 0x5, 0x180 ;  /* 0x0146000000007b1d */ /* 0x000fec0000002000 */
.L_x_223:
[----:B------:R-:W-:Y:S02]  /*10620*/  ULDC UR4, c[0x0][0xc14] ;  /* 0x0003050000047ab9 */ /* 0x000fe40000000800 */
[----:B------:R-:W-:-:S06]  /*10630*/  UISETP.GE.AND UP0, UPT, UR52, UR4, UPT ;  /* 0x000000043400728c */ /* 0x000fcc000bf06270 */
[----:B------:R-:W-:-:S13]  /*10640*/  PLOP3.LUT P0, PT, PT, PT, UP0, 0x80, 0x0 ;  /* 0x000000000000781c */ /* 0x000fda0003f0f008 */
[----:B------:R-:W-:Y:S05]  /*10650*/  @!P0 BRA `(.L_x_231) ;  /* 0xffffffc400cc8947 */ /* 0x000fea000383ffff */
.L_x_173:
[----:B--2---:R-:W2:Y:S01]  /*10660*/  LDL.LU R0, [R1+0x34] ;  /* 0x0000340001007983 */ /* 0x004ea20000300800 */
[----:B------:R-:W-:Y:S01]  /*10670*/  BSSY B0, `(.L_x_232) ;  /* 0x000000b000007945 */ /* 0x000fe20003800000 */
[----:B-1----:R-:W1:Y:S01]  /*10680*/  S2R R5, SR_CgaCtaId ;  /* 0x0000000000057919 */ /* 0x002e620000008800 */
[----:B--2---:R-:W-:-:S05]  /*10690*/  VIADD R0, R0, 0x1 ;  /* 0x0000000100007836 */ /* 0x004fca0000000000 */
[----:B0-----:R-:W-:-:S04]  /*106a0*/  LEA.HI R2, R0, R0, RZ, 0x1 ;  /* 0x0000000000027211 */ /* 0x001fc800078f08ff */
[----:B------:R-:W-:-:S05]  /*106b0*/  LOP3.LUT R3, R2, 0xfffffffe, RZ, 0xc0, !PT ;  /* 0xfffffffe02037812 */ /* 0x000fca00078ec0ff */
[----:B------:R-:W-:Y:S01]  /*106c0*/  IMAD.IADD R3, R0, 0x1, -R3 ;  /* 0x0000000100037824 */ /* 0x000fe200078e0a03 */
[----:B------:R-:W-:-:S04]  /*106d0*/  MOV R0, 0x400 ;  /* 0x0000040000007802 */ /* 0x000fc80000000f00 */
[----:B-1----:R-:W-:Y:S02]  /*106e0*/  LEA R0, R5, R0, 0x18 ;  /* 0x0000000005007211 */ /* 0x002fe400078ec0ff */
[----:B------:R-:W-:-:S04]  /*106f0*/  SHF.L.U32 R3, R3, 0x1f, RZ ;  /* 0x0000001f03037819 */ /* 0x000fc800000006ff */
[----:B------:R-:W0:Y:S02]  /*10700*/  SYNCS.PHASECHK.TRANS64.TRYWAIT P0, [R0+URZ+0x2e820], R3 ;  /* 0x02e82003000075a7 */ /* 0x000e24000800017f */
[----:B0-----:R-:W-:Y:S05]  /*10710*/  @!P0 BRA `(.L_x_233) ;  /* 0x00000008004c8947 */ /* 0x001fea0003800000 */
.L_x_263:
[----:B------:R-:W-:Y:S05]  /*10720*/  BSYNC B0 ;  /* 0x0000000000007941 */ /* 0x000fea0003800000 */
.L_x_232:
[----:B------:R-:W-:-:S03]  /*10730*/  UMOV UR4, 0xffffffff ;  /* 0xffffffff00047882 */ /* 0x000fc60000000000 */
[----:B------:R-:W-:Y:S05]  /*10740*/  BRA.DIV UR4, `(.L_x_234) ;  /* 0x0000000a04547947 */ /* 0x000fea000b800000 */
[----:B------:R-:W1:Y:S02]  /*10750*/  S2R R2, SR_TID.X ;  /* 0x0000000000027919 */ /* 0x000e640000002100 */
[----:B-1----:R-:W-:-:S04]  /*10760*/  SHF.R.U32.HI R2, RZ, 0x5, R2 ;  /* 0x00000005ff027819 */ /* 0x002fc80000011602 */
[----:B------:R-:W-:-:S05]  /*10770*/  LOP3.LUT R2, R2, 0x3, RZ, 0xc0, !PT ;  /* 0x0000000302027812 */ /* 0x000fca00078ec0ff */
[----:B------:R1:W2:Y:S02]  /*10780*/  SHFL.IDX PT, R14, R2, RZ, 0x1f ;  /* 0x00001fff020e7589 */ /* 0x0002a400000e0000 */
.L_x_266:
[----:B--2---:R-:W-:Y:S01]  /*10790*/  ISETP.NE.AND P0, PT, R14, RZ, PT ;  /* 0x000000ff0e00720c */ /* 0x004fe20003f05270 */
[----:B------:R-:W-:-:S12]  /*107a0*/  BSSY B0, `(.L_x_235) ;  /* 0x000002e000007945 */ /* 0x000fd80003800000 */
[----:B------:R-:W-:Y:S05]  /*107b0*/  @P0 BRA `(.L_x_236) ;  /* 0x0000000000b00947 */ /* 0x000fea0003800000 */
[----:B------:R-:W-:-:S03]  /*107c0*/  UMOV UR4, 0xffffffff ;  /* 0xffffffff00047882 */ /* 0x000fc60000000000 */
[----:B------:R-:W-:Y:S05]  /*107d0*/  BRA.DIV UR4, `(.L_x_237) ;  /* 0x0000000a04647947 */ /* 0x000fea000b800000 */
[----:B------:R-:W-:-:S13]  /*107e0*/  ELECT P6, URZ, PT ;  /* 0x00000000003f782f */ /* 0x000fda00038c0000 */
.L_x_269:
[----:B------:R-:W-:Y:S05]  /*107f0*/  @!P6 BRA `(.L_x_236) ;  /* 0x0000000000a0e947 */ /* 0x000fea0003800000 */
[----:B------:R-:W-:-:S06]  /*10800*/  ULOP3.LUT UR4, UR40, 0x2, URZ, 0xfc, !UPT ;  /* 0x0000000228047892 */ /* 0x000fcc000f8efc3f */
[----:B-1----:R-:W-:-:S05]  /*10810*/  IMAD.U32 R2, RZ, RZ, UR4 ;  /* 0x00000004ff027e24 */ /* 0x002fca000f8e00ff */
[----:B------:R-:W-:-:S13]  /*10820*/  ISETP.NE.AND P0, PT, R2, 0x3, PT ;  /* 0x000000030200780c */ /* 0x000fda0003f05270 */
[----:B------:R-:W-:Y:S05]  /*10830*/  @!P0 BRA `(.L_x_238) ;  /* 0x0000000000048947 */ /* 0x000fea0003800000 */
[----:B------:R-:W-:Y:S01]  /*10840*/  BPT.TRAP 0x1 ;  /* 0x000000040000795c */ /* 0x000fe20000300000 */
.L_x_238:
[----:B0-----:R-:W2:Y:S04]  /*10850*/  LDL R3, [R1+0x4] ;  /* 0x0000040001037983 */ /* 0x001ea80000100800 */
[----:B------:R-:W3:Y:S01]  /*10860*/  LDL.LU R7, [R1+0x8] ;  /* 0x0000080001077983 */ /* 0x000ee20000300800 */
[----:B------:R-:W-:-:S04]  /*10870*/  VIADD R2, R0, 0x2e840 ;  /* 0x0002e84000027836 */ /* 0x000fc80000000000 */
[C---:B--2---:R-:W-:Y:S02]  /*10880*/  IMAD R6, R3.reuse, 0x8, R2 ;  /* 0x0000000803067824 */ /* 0x044fe400078e0202 */
[----:B------:R-:W-:Y:S01]  /*10890*/  VIADD R3, R3, 0x1 ;  /* 0x0000000103037836 */ /* 0x000fe20000000000 */
[----:B---3--:R-:W-:-:S04]  /*108a0*/  SHF.L.U32 R5, R7, 0x1f, RZ ;  /* 0x0000001f07057819 */ /* 0x008fc800000006ff */
[C---:B------:R-:W-:Y:S01]  /*108b0*/  ISETP.NE.AND P2, PT, R3.reuse, 0x2, PT ;  /* 0x000000020300780c */ /* 0x040fe20003f45270 */
[----:B------:R-:W0:Y:S03]  /*108c0*/  SYNCS.PHASECHK.TRANS64.TRYWAIT P1, [R6+URZ], R5 ;  /* 0x00000005060075a7 */ /* 0x000e26000802017f */
[----:B------:R-:W-:Y:S02]  /*108d0*/  SEL R4, RZ, 0x1, P2 ;  /* 0x00000001ff047807 */ /* 0x000fe40001000000 */
[----:B------:R-:W-:Y:S02]  /*108e0*/  SEL R3, R3, RZ, P2 ;  /* 0x000000ff03037207 */ /* 0x000fe40001000000 */
[----:B------:R-:W-:-:S03]  /*108f0*/  LOP3.LUT R4, R7, R4, RZ, 0x3c, !PT ;  /* 0x0000000407047212 */ /* 0x000fc600078e3cff */
[----:B------:R-:W-:Y:S01]  /*10900*/  IMAD R7, R3, 0x8, R2 ;  /* 0x0000000803077824 */ /* 0x000fe200078e0202 */
[----:B------:R-:W-:Y:S01]  /*10910*/  SHF.L.U32 R2, R4, 0x1f, RZ ;  /* 0x0000001f04027819 */ /* 0x000fe200000006ff */
[----:B0-----:R-:W-:Y:S06]  /*10920*/  @!P1 BRA `(.L_x_239) ;  /* 0x0000000800309947 */ /* 0x001fec0003800000 */
.L_x_270:
[----:B------:R-:W1:Y:S02]  /*10930*/  SYNCS.PHASECHK.TRANS64.TRYWAIT P1, [R7+URZ], R2 ;  /* 0x00000002070075a7 */ /* 0x000e64000802017f */
[----:B-1----:R-:W-:Y:S05]  /*10940*/  @!P1 BRA `(.L_x_240) ;  /* 0x00000008003c9947 */ /* 0x002fea0003800000 */
.L_x_271:
[----:B------:R-:W-:Y:S05]  /*10950*/  @!P0 BRA `(.L_x_241) ;  /* 0x0000000000048947 */ /* 0x000fea0003800000 */
[----:B------:R-:W-:Y:S01]  /*10960*/  BPT.TRAP 0x1 ;  /* 0x000000040000795c */ /* 0x000fe20000300000 */
.L_x_241:
[----:B------:R-:W2:Y:S02]  /*10970*/  LDL.LU R4, [R1+0x4] ;  /* 0x0000040001047983 */ /* 0x000ea40000300800 */
[----:B--2---:R-:W-:-:S04]  /*10980*/  IMAD R4, R4, 0x8, R0 ;  /* 0x0000000804047824 */ /* 0x004fc800078e0200 */
[----:B------:R-:W2:Y:S02]  /*10990*/  SYNCS.PHASECHK.TRANS64.TRYWAIT P1, [R4+URZ+0x2e860], R5 ;  /* 0x02e86005040075a7 */ /* 0x000ea4000802017f */
[----:B--2---:R-:W-:Y:S05]  /*109a0*/  @!P1 BRA `(.L_x_242) ;  /* 0x0000000800389947 */ /* 0x004fea0003800000 */
.L_x_272:
[----:B------:R-:W-:Y:S05]  /*109b0*/  @!P0 BRA `(.L_x_243) ;  /* 0x0000000000048947 */ /* 0x000fea0003800000 */
[----:B------:R-:W-:Y:S01]  /*109c0*/  BPT.TRAP 0x1 ;  /* 0x000000040000795c */ /* 0x000fe20000300000 */
.L_x_243:
[----:B------:R-:W-:-:S04]  /*109d0*/  IMAD R3, R3, 0x8, R0 ;  /* 0x0000000803037824 */ /* 0x000fc800078e0200 */
[----:B------:R-:W3:Y:S02]  /*109e0*/  SYNCS.PHASECHK.TRANS64.TRYWAIT P1, [R3+URZ+0x2e860], R2 ;  /* 0x02e86002030075a7 */ /* 0x000ee4000802017f */
[----:B---3--:R-:W-:Y:S05]  /*109f0*/  @!P1 BRA `(.L_x_244) ;  /* 0x0000000800389947 */ /* 0x008fea0003800000 */
.L_x_273:
[----:B------:R-:W-:Y:S05]  /*10a00*/  @!P0 BRA `(.L_x_245) ;  /* 0x0000000000048947 */ /* 0x000fea0003800000 */
[----:B------:R-:W-:Y:S01]  /*10a10*/  BPT.TRAP 0x1 ;  /* 0x000000040000795c */ /* 0x000fe20000300000 */
.L_x_245:
[----:B------:R-:W4:Y:S02]  /*10a20*/  SYNCS.PHASECHK.TRANS64.TRYWAIT P0, [R4+URZ+0x2e880], R5 ;  /* 0x02e88005040075a7 */ /* 0x000f24000800017f */
[----:B----4-:R-:W-:Y:S05]  /*10a30*/  @!P0 BRA `(.L_x_246) ;  /* 0x00000008003c8947 */ /* 0x010fea0003800000 */
.L_x_247:
[----:B------:R0:W0:Y:S02]  /*10a40*/  SYNCS.PHASECHK.TRANS64.TRYWAIT P0, [R3+URZ+0x2e880], R2 ;  /* 0x02e88002030075a7 */ /* 0x000024000800017f */
[----:B0-----:R-:W-:Y:S05]  /*10a50*/  @!P0 NANOSLEEP.SYNCS 0x989680 ;  /* 0x009896800000895d */ /* 0x001fea0003900000 */
[----:B------:R-:W0:Y:S02]  /*10a60*/  @!P0 SYNCS.PHASECHK.TRANS64 P0, [R3+URZ+0x2e880], R2 ;  /* 0x02e88002030085a7 */ /* 0x000e24000800007f */
[----:B0-----:R-:W-:Y:S05]  /*10a70*/  @!P0 BRA `(.L_x_247) ;  /* 0xfffffffc00f08947 */ /* 0x001fea000383ffff */
.L_x_236:
[----:B------:R-:W-:Y:S05]  /*10a80*/  BSYNC B0 ;  /* 0x0000000000007941 */ /* 0x000fea0003800000 */
.L_x_235:
[----:B------:R-:W-:Y:S05]  /*10a90*/  EXIT ;  /* 0x000000000000794d */ /* 0x000fea0003800000 */
.L_x_123:
[----:B0-----:R0:W1:Y:S02]  /*10aa0*/  SYNCS.PHASECHK.TRANS64.TRYWAIT P1, [R0+URZ+0x2e800], R3 ;  /* 0x02e80003000075a7 */ /* 0x001064000802017f */
[----:B-1----:R-:W-:Y:S05]  /*10ab0*/  @!P1 NANOSLEEP.SYNCS 0x989680 ;  /* 0x009896800000995d */ /* 0x002fea0003900000 */
[----:B------:R-:W1:Y:S02]  /*10ac0*/  @!P1 SYNCS.PHASECHK.TRANS64 P1, [R0+URZ+0x2e800], R3 ;  /* 0x02e80003000095a7 */ /* 0x000e64000802007f */
[----:B-1----:R-:W-:Y:S05]  /*10ad0*/  @!P1 BRA `(.L_x_123) ;  /* 0xfffffffc00f09947 */ /* 0x002fea000383ffff */
[----:B------:R-:W-:Y:S05]  /*10ae0*/  BRA `(.L_x_248) ;  /* 0xffffff0c00bc7947 */ /* 0x000fea000383ffff */
.L_x_127:
[----:B0-----:R0:W2:Y:S02]  /*10af0*/  SYNCS.PHASECHK.TRANS64.TRYWAIT P1, [R5+URZ+0x2e830], R4 ;  /* 0x02e83004050075a7 */ /* 0x0010a4000802017f */
[----:B--2---:R-:W-:Y:S05]  /*10b00*/  @!P1 NANOSLEEP.SYNCS 0x989680 ;  /* 0x009896800000995d */ /* 0x004fea0003900000 */
[----:B------:R-:W2:Y:S02]  /*10b10*/  @!P1 SYNCS.PHASECHK.TRANS64 P1, [R5+URZ+0x2e830], R4 ;  /* 0x02e83004050095a7 */ /* 0x000ea4000802007f */
[----:B--2---:R-:W-:Y:S05]  /*10b20*/  @!P1 BRA `(.L_x_127) ;  /* 0xfffffffc00f09947 */ /* 0x004fea000383ffff */
[----:B------:R-:W-:Y:S05]  /*10b30*/  BRA `(.L_x_126) ;  /* 0xffffff0c00ec7947 */ /* 0x000fea000383ffff */
.L_x_132:
[----:B-1----:R-:W-:-:S04]  /*10b40*/  IMAD.U32 R7, RZ, RZ, UR6 ;  /* 0x00000006ff077e24 */ /* 0x002fc8000f8e00ff */
[----:B------:R1:W2:Y:S03]  /*10b50*/  SYNCS.PHASECHK.TRANS64.TRYWAIT P1, [R7+URZ+0x2e830], R0 ;  /* 0x02e83000070075a7 */ /* 0x0002a6000802017f */
[----:B--2---:R-:W-:Y:S05]  /*10b60*/  @!P1 NANOSLEEP.SYNCS 0x989680 ;  /* 0x009896800000995d */ /* 0x004fea0003900000 */
[----:B------:R-:W2:Y:S02]  /*10b70*/  @!P1 SYNCS.PHASECHK.TRANS64 P1, [R7+URZ+0x2e830], R0 ;  /* 0x02e83000070095a7 */ /* 0x000ea4000802007f */
[----:B--2---:R-:W-:Y:S05]  /*10b80*/  @!P1 BRA `(.L_x_132) ;  /* 0xfffffffc00ec9947 */ /* 0x004fea000383ffff */
[----:B------:R-:W-:Y:S05]  /*10b90*/  BRA `(.L_x_129) ;  /* 0xffffff4c007c7947 */ /* 0x000fea000383ffff */
.L_x_136:
[----:B-1----:R-:W-:-:S04]  /*10ba0*/  IMAD.U32 R7, RZ, RZ, UR6 ;  /* 0x00000006ff077e24 */ /* 0x002fc8000f8e00ff */
[----:B------:R1:W2:Y:S03]  /*10bb0*/  SYNCS.PHASECHK.TRANS64.TRYWAIT P1, [R7+URZ+0x2e850], R0 ;  /* 0x02e85000070075a7 */ /* 0x0002a6000802017f */
[----:B--2---:R-:W-:Y:S05]  /*10bc0*/  @!P1 NANOSLEEP.SYNCS 0x989680 ;  /* 0x009896800000995d */ /* 0x004fea0003900000 */
[----:B------:R-:W2:Y:S02]  /*10bd0*/  @!P1 SYNCS.PHASECHK.TRANS64 P1, [R7+URZ+0x2e850], R0 ;  /* 0x02e85000070095a7 */ /* 0x000ea4000802007f */
[----:B--2---:R-:W-:Y:S05]  /*10be0*/  @!P1 BRA `(.L_x_136) ;  /* 0xfffffffc00ec9947 */ /* 0x004fea000383ffff */
[----:B------:R-:W-:Y:S05]  /*10bf0*/  BRA `(.L_x_133) ;  /* 0xffffff58007c7947 */ /* 0x000fea000383ffff */
.L_x_142:
[----:B-1----:R1:W2:Y:S02]  /*10c00*/  SYNCS.PHASECHK.TRANS64.TRYWAIT P1, [R20+URZ+0x2e850], R3 ;  /* 0x02e85003140075a7 */ /* 0x0022a4000802017f */
[----:B--2---:R-:W-:Y:S05]  /*10c10*/  @!P1 NANOSLEEP.SYNCS 0x989680 ;  /* 0x009896800000995d */ /* 0x004fea0003900000 */
[----:B------:R-:W2:Y:S02]  /*10c20*/  @!P1 SYNCS.PHASECHK.TRANS64 P1, [R20+URZ+0x2e850], R3 ;  /* 0x02e85003140095a7 */ /* 0x000ea4000802007f */
[----:B--2---:R-:W-:Y:S05]  /*10c30*/  @!P1 BRA `(.L_x_142) ;  /* 0xfffffffc00f09947 */ /* 0x004fea000383ffff */
[----:B------:R-:W-:Y:S05]  /*10c40*/  BRA `(.L_x_141) ;  /* 0xffffff8000ec7947 */ /* 0x000fea000383ffff */
.L_x_182:
[----:B------:R-:W-:Y:S02]  /*10c50*/  IMAD.MOV.U32 R13, RZ, RZ, R4 ;  /* 0x000000ffff0d7224 */ /* 0x000fe400078e0004 */
[----:B------:R-:W-:Y:S02]  /*10c60*/  IMAD.MOV.U32 R12, RZ, RZ, RZ ;  /* 0x000000ffff0c7224 */ /* 0x000fe400078e00ff */
[----:B------:R-:W-:Y:S02]  /*10c70*/  IMAD.MOV.U32 R11, RZ, RZ, 0x1f ;  /* 0x0000001fff0b7424 */ /* 0x000fe400078e00ff */
[----:B------:R-:W-:-:S07]  /*10c80*/  IMAD.MOV.U32 R15, RZ, RZ, -0x1 ;  /* 0xffffffffff0f7424 */ /* 0x000fce00078e00ff */
[----:B0-----:R-:W-:Y:S05]  /*10c90*/  WARPSYNC.COLLECTIVE R15, `(.L_x_249) ;  /* 0x000000000f087348 */ /* 0x001fea0003c00000 */
[----:B------:R1:W2:Y:S02]  /*10ca0*/  SHFL.IDX P6, R14, R13, R12, R11 ;  /* 0x0000000c0d0e7389 */ /* 0x0002a400000c000b */
[----:B012---:R-:W-:Y:S01]  /*10cb0*/  ENDCOLLECTIVE ;  /* 0x000000000000791b */ /* 0x007fe20003800000 */
.L_x_249:
[----:B------:R-:W-:Y:S05]  /*10cc0*/  BRA `(.L_x_250) ;  /* 0xffffffcc00b07947 */ /* 0x000fea000383ffff */
.L_x_184:
[----:B------:R-:W-:Y:S01]  /*10cd0*/  BSSY B0, `(.L_x_251) ;  /* 0x0000006000007945 */ /* 0x000fe20003800000 */
[----:B------:R-:W-:-:S07]  /*10ce0*/  IMAD.MOV.U32 R15, RZ, RZ, -0x1 ;  /* 0xffffffffff0f7424 */ /* 0x000fce00078e00ff */
[----:B-1----:R-:W-:Y:S05]  /*10cf0*/  WARPSYNC.COLLECTIVE R15, `(.L_x_252) ;  /* 0x000000000f0c7348 */ /* 0x002fea0003c00000 */
[----:B------:R-:W-:Y:S02]  /*10d00*/  ELECT P6, UR62, PT ;  /* 0x00000000003e782f */ /* 0x000fe400038c0000 */
[----:B------:R-:W-:Y:S01]  /*10d10*/  MOV R14, UR62 ;  /* 0x0000003e000e7c02 */ /* 0x000fe20008000f00 */
[----:B-1----:R-:W-:Y:S10]  /*10d20*/  ENDCOLLECTIVE ;  /* 0x000000000000791b */ /* 0x002ff40003800000 */
.L_x_252:
[----:B------:R-:W-:Y:S05]  /*10d30*/  BSYNC B0 ;  /* 0x0000000000007941 */ /* 0x000fea0003800000 */
.L_x_251:
[----:B------:R-:W-:Y:S05]  /*10d40*/  BRA `(.L_x_253) ;  /* 0xffffffcc00b07947 */ /* 0x000fea000383ffff */
.L_x_187:
[----:B0-----:R0:W1:Y:S02]  /*10d50*/  SYNCS.PHASECHK.TRANS64.TRYWAIT P2, [R4+URZ+0x2e880], R3 ;  /* 0x02e88003040075a7 */ /* 0x001064000804017f */
[----:B-1----:R-:W-:Y:S05]  /*10d60*/  @!P2 NANOSLEEP.SYNCS 0x989680 ;  /* 0x009896800000a95d */ /* 0x002fea0003900000 */
[----:B------:R-:W1:Y:S02]  /*10d70*/  @!P2 SYNCS.PHASECHK.TRANS64 P2, [R4+URZ+0x2e880], R3 ;  /* 0x02e880030400a5a7 */ /* 0x000e64000804007f */
[----:B-1----:R-:W-:Y:S05]  /*10d80*/  @!P2 BRA `(.L_x_187) ;  /* 0xfffffffc00f0a947 */ /* 0x002fea000383ffff */
[----:B------:R-:W-:Y:S05]  /*10d90*/  BRA `(.L_x_254) ;  /* 0xffffffd0000c7947 */ /* 0x000fea000383ffff */
.L_x_189:
[----:B-1----:R1:W2:Y:S02]  /*10da0*/  SYNCS.PHASECHK.TRANS64.TRYWAIT P2, [R4+URZ+0x2e840], R3 ;  /* 0x02e84003040075a7 */ /* 0x0022a4000804017f */
[----:B--2---:R-:W-:Y:S05]  /*10db0*/  @!P2 NANOSLEEP.SYNCS 0x989680 ;  /* 0x009896800000a95d */ /* 0x004fea0003900000 */
[----:B------:R-:W2:Y:S02]  /*10dc0*/  @!P2 SYNCS.PHASECHK.TRANS64 P2, [R4+URZ+0x2e840], R3 ;  /* 0x02e840030400a5a7 */ /* 0x000ea4000804007f */
[----:B--2---:R-:W-:Y:S05]  /*10dd0*/  @!P2 BRA `(.L_x_189) ;  /* 0xfffffffc00f0a947 */ /* 0x004fea000383ffff */
[----:B------:R-:W-:Y:S05]  /*10de0*/  BRA `(.L_x_255) ;  /* 0xffffffd0006c7947 */ /* 0x000fea000383ffff */
.L_x_192:
[----:B--2---:R-:W-:-:S04]  /*10df0*/  IMAD.U32 R3, RZ, RZ, UR41 ;  /* 0x00000029ff037e24 */ /* 0x004fc8000f8e00ff */
[----:B------:R2:W3:Y:S03]  /*10e00*/  SYNCS.PHASECHK.TRANS64.TRYWAIT P0, [R3+URZ+0x2e820], R2 ;  /* 0x02e82002030075a7 */ /* 0x0004e6000800017f */
[----:B---3--:R-:W-:Y:S05]  /*10e10*/  @!P0 NANOSLEEP.SYNCS 0x989680 ;  /* 0x009896800000895d */ /* 0x008fea0003900000 */
[----:B------:R-:W3:Y:S02]  /*10e20*/  @!P0 SYNCS.PHASECHK.TRANS64 P0, [R3+URZ+0x2e820], R2 ;  /* 0x02e82002030085a7 */ /* 0x000ee4000800007f */
[----:B---3--:R-:W-:Y:S05]  /*10e30*/  @!P0 BRA `(.L_x_192) ;  /* 0xfffffffc00ec8947 */ /* 0x008fea000383ffff */
[----:B------:R-:W-:Y:S05]  /*10e40*/  BRA `(.L_x_256) ;  /* 0xffffffd4001c7947 */ /* 0x000fea000383ffff */
.L_x_198:
[----:B-1----:R1:W3:Y:S02]  /*10e50*/  SYNCS.PHASECHK.TRANS64.TRYWAIT P0, [R4+URZ+0x2e880], R3 ;  /* 0x02e88003040075a7 */ /* 0x0022e4000800017f */
[----:B---3--:R-:W-:Y:S05]  /*10e60*/  @!P0 NANOSLEEP.SYNCS 0x989680 ;  /* 0x009896800000895d */ /* 0x008fea0003900000 */
[----:B------:R-:W3:Y:S02]  /*10e70*/  @!P0 SYNCS.PHASECHK.TRANS64 P0, [R4+URZ+0x2e880], R3 ;  /* 0x02e88003040085a7 */ /* 0x000ee4000800007f */
[----:B---3--:R-:W-:Y:S05]  /*10e80*/  @!P0 BRA `(.L_x_198) ;  /* 0xfffffffc00f08947 */ /* 0x008fea000383ffff */
[----:B------:R-:W-:Y:S05]  /*10e90*/  BRA `(.L_x_257) ;  /* 0xffffffd400d07947 */ /* 0x000fea000383ffff */
.L_x_203:
[----:B--2---:R2:W3:Y:S02]  /*10ea0*/  SYNCS.PHASECHK.TRANS64.TRYWAIT P0, [R4+URZ+0x2e840], R3 ;  /* 0x02e84003040075a7 */ /* 0x0044e4000800017f */
[----:B---3--:R-:W-:Y:S05]  /*10eb0*/  @!P0 NANOSLEEP.SYNCS 0x989680 ;  /* 0x009896800000895d */ /* 0x008fea0003900000 */
[----:B------:R-:W3:Y:S02]  /*10ec0*/  @!P0 SYNCS.PHASECHK.TRANS64 P0, [R4+URZ+0x2e840], R3 ;  /* 0x02e84003040085a7 */ /* 0x000ee4000800007f */
[----:B---3--:R-:W-:Y:S05]  /*10ed0*/  @!P0 BRA `(.L_x_203) ;  /* 0xfffffffc00f08947 */ /* 0x008fea000383ffff */
[----:B------:R-:W-:Y:S05]  /*10ee0*/  BRA `(.L_x_258) ;  /* 0xffffffd800587947 */ /* 0x000fea000383ffff */
.L_x_209:
[----:B---3--:R-:W3:Y:S02]  /*10ef0*/  LDL R3, [R1] ;  /* 0x0000000001037983 */ /* 0x008ee40000100800 */
[----:B---3--:R3:W4:Y:S02]  /*10f00*/  SYNCS.PHASECHK.TRANS64.TRYWAIT P2, [R3+URZ+0x2e870], R2 ;  /* 0x02e87002030075a7 */ /* 0x008724000804017f */
[----:B----4-:R-:W-:Y:S05]  /*10f10*/  @!P2 NANOSLEEP.SYNCS 0x989680 ;  /* 0x009896800000a95d */ /* 0x010fea0003900000 */
[----:B------:R-:W4:Y:S02]  /*10f20*/  @!P2 SYNCS.PHASECHK.TRANS64 P2, [R3+URZ+0x2e870], R2 ;  /* 0x02e870020300a5a7 */ /* 0x000f24000804007f */
[----:B----4-:R-:W-:Y:S05]  /*10f30*/  @!P2 BRA `(.L_x_209) ;  /* 0xfffffffc00eca947 */ /* 0x010fea000383ffff */
[----:B------:R-:W-:Y:S05]  /*10f40*/  BRA `(.L_x_259) ;  /* 0xffffffd800f87947 */ /* 0x000fea000383ffff */
.L_x_211:
[----:B-1----:R-:W3:Y:S02]  /*10f50*/  LDL R4, [R1] ;  /* 0x0000000001047983 */ /* 0x002ee40000100800 */
[----:B---3--:R1:W3:Y:S02]  /*10f60*/  SYNCS.PHASECHK.TRANS64.TRYWAIT P2, [R4+URZ+0x2e860], R3 ;  /* 0x02e86003040075a7 */ /* 0x0082e4000804017f */
[----:B---3--:R-:W-:Y:S05]  /*10f70*/  @!P2 NANOSLEEP.SYNCS 0x989680 ;  /* 0x009896800000a95d */ /* 0x008fea0003900000 */
[----:B------:R-:W3:Y:S02]  /*10f80*/  @!P2 SYNCS.PHASECHK.TRANS64 P2, [R4+URZ+0x2e860], R3 ;  /* 0x02e860030400a5a7 */ /* 0x000ee4000804007f */
[----:B---3--:R-:W-:Y:S05]  /*10f90*/  @!P2 BRA `(.L_x_211) ;  /* 0xfffffffc00eca947 */ /* 0x008fea000383ffff */
[----:B------:R-:W-:Y:S05]  /*10fa0*/  BRA `(.L_x_260) ;  /* 0xffffffdc00007947 */ /* 0x000fea000383ffff */
.L_x_218:
[----:B--2---:R2:W3:Y:S02]  /*10fb0*/  SYNCS.PHASECHK.TRANS64.TRYWAIT P0, [R20+URZ+0x2e870], R3 ;  /* 0x02e87003140075a7 */ /* 0x0044e4000800017f */
[----:B---3--:R-:W-:Y:S05]  /*10fc0*/  @!P0 NANOSLEEP.SYNCS 0x989680 ;  /* 0x009896800000895d */ /* 0x008fea0003900000 */
[----:B------:R-:W3:Y:S02]  /*10fd0*/  @!P0 SYNCS.PHASECHK.TRANS64 P0, [R20+URZ+0x2e870], R3 ;  /* 0x02e87003140085a7 */ /* 0x000ee4000800007f */
[----:B---3--:R-:W-:Y:S05]  /*10fe0*/  @!P0 BRA `(.L_x_218) ;  /* 0xfffffffc00f08947 */ /* 0x008fea000383ffff */
[----:B------:R-:W-:Y:S05]  /*10ff0*/  BRA `(.L_x_261) ;  /* 0xffffffe400207947 */ /* 0x000fea000383ffff */
.L_x_220:
[----:B--2---:R2:W3:Y:S02]  /*11000*/  SYNCS.PHASECHK.TRANS64.TRYWAIT P0, [R20+URZ+0x2e860], R3 ;  /* 0x02e86003140075a7 */ /* 0x0044e4000800017f */
[----:B---3--:R-:W-:Y:S05]  /*11010*/  @!P0 NANOSLEEP.SYNCS 0x989680 ;  /* 0x009896800000895d */ /* 0x008fea0003900000 */
[----:B------:R-:W3:Y:S02]  /*11020*/  @!P0 SYNCS.PHASECHK.TRANS64 P0, [R20+URZ+0x2e860], R3 ;  /* 0x02e86003140085a7 */ /* 0x000ee4000800007f */
[----:B---3--:R-:W-:Y:S05]  /*11030*/  @!P0 BRA `(.L_x_220) ;  /* 0xfffffffc00f08947 */ /* 0x008fea000383ffff */
[----:B------:R-:W-:Y:S05]  /*11040*/  BRA `(.L_x_262) ;  /* 0xffffffe400287947 */ /* 0x000fea000383ffff */
.L_x_233:
[----:B0-----:R0:W1:Y:S02]  /*11050*/  SYNCS.PHASECHK.TRANS64.TRYWAIT P0, [R0+URZ+0x2e820], R3 ;  /* 0x02e82003000075a7 */ /* 0x001064000800017f */
[----:B-1----:R-:W-:Y:S05]  /*11060*/  @!P0 NANOSLEEP.SYNCS 0x989680 ;  /* 0x009896800000895d */ /* 0x002fea0003900000 */
[----:B------:R-:W1:Y:S02]  /*11070*/  @!P0 SYNCS.PHASECHK.TRANS64 P0, [R0+URZ+0x2e820], R3 ;  /* 0x02e82003000085a7 */ /* 0x000e64000800007f */
[----:B-1----:R-:W-:Y:S05]  /*11080*/  @!P0 BRA `(.L_x_233) ;  /* 0xfffffffc00f08947 */ /* 0x002fea000383ffff */
[----:B------:R-:W-:Y:S05]  /*11090*/  BRA `(.L_x_263) ;  /* 0xfffffff400a07947 */ /* 0x000fea000383ffff */
.L_x_234:
[----:B------:R-:W1:Y:S01]  /*110a0*/  S2R R2, SR_TID.X ;  /* 0x0000000000027919 */ /* 0x000e620000002100 */
[----:B------:R-:W-:Y:S01]  /*110b0*/  BSSY B0, `(.L_x_264) ;  /* 0x000000a000007945 */ /* 0x000fe20003800000 */
[----:B------:R-:W-:Y:S02]  /*110c0*/  IMAD.MOV.U32 R12, RZ, RZ, RZ ;  /* 0x000000ffff0c7224 */ /* 0x000fe400078e00ff */
[----:B------:R-:W-:Y:S02]  /*110d0*/  IMAD.MOV.U32 R11, RZ, RZ, 0x1f ;  /* 0x0000001fff0b7424 */ /* 0x000fe400078e00ff */
[----:B------:R-:W-:Y:S01]  /*110e0*/  IMAD.MOV.U32 R15, RZ, RZ, -0x1 ;  /* 0xffffffffff0f7424 */ /* 0x000fe200078e00ff */
[----:B-1----:R-:W-:-:S04]  /*110f0*/  SHF.R.U32.HI R2, RZ, 0x5, R2 ;  /* 0x00000005ff027819 */ /* 0x002fc80000011602 */
[----:B------:R-:W-:-:S05]  /*11100*/  LOP3.LUT R2, R2, 0x3, RZ, 0xc0, !PT ;  /* 0x0000000302027812 */ /* 0x000fca00078ec0ff */
[----:B------:R-:W-:-:S07]  /*11110*/  IMAD.MOV.U32 R13, RZ, RZ, R2 ;  /* 0x000000ffff0d7224 */ /* 0x000fce00078e0002 */
[----:B0-----:R-:W-:Y:S05]  /*11120*/  WARPSYNC.COLLECTIVE R15, `(.L_x_265) ;  /* 0x000000000f087348 */ /* 0x001fea0003c00000 */
[----:B------:R1:W2:Y:S02]  /*11130*/  SHFL.IDX P6, R14, R13, R12, R11 ;  /* 0x0000000c0d0e7389 */ /* 0x0002a400000c000b */
[----:B012---:R-:W-:Y:S01]  /*11140*/  ENDCOLLECTIVE ;  /* 0x000000000000791b */ /* 0x007fe20003800000 */
.L_x_265:
[----:B------:R-:W-:Y:S05]  /*11150*/  BSYNC B0 ;  /* 0x0000000000007941 */ /* 0x000fea0003800000 */
.L_x_264:
[----:B------:R-:W-:Y:S05]  /*11160*/  BRA `(.L_x_266) ;  /* 0xfffffff400887947 */ /* 0x000fea000383ffff */
.L_x_237:
[----:B------:R-:W-:Y:S01]  /*11170*/  BSSY B1, `(.L_x_267) ;  /* 0x0000006000017945 */ /* 0x000fe20003800000 */
[----:B------:R-:W-:-:S07]  /*11180*/  IMAD.MOV.U32 R15, RZ, RZ, -0x1 ;  /* 0xffffffffff0f7424 */ /* 0x000fce00078e00ff */
[----:B01----:R-:W-:Y:S05]  /*11190*/  WARPSYNC.COLLECTIVE R15, `(.L_x_268) ;  /* 0x000000000f0c7348 */ /* 0x003fea0003c00000 */
[----:B------:R-:W-:Y:S02]  /*111a0*/  ELECT P6, UR62, PT ;  /* 0x00000000003e782f */ /* 0x000fe400038c0000 */
[----:B------:R-:W-:Y:S01]  /*111b0*/  MOV R14, UR62 ;  /* 0x0000003e000e7c02 */ /* 0x000fe20008000f00 */
[----:B01----:R-:W-:Y:S10]  /*111c0*/  ENDCOLLECTIVE ;  /* 0x000000000000791b */ /* 0x003ff40003800000 */
.L_x_268:
[----:B------:R-:W-:Y:S05]  /*111d0*/  BSYNC B1 ;  /* 0x0000000000017941 */ /* 0x000fea0003800000 */
.L_x_267:
[----:B------:R-:W-:Y:S05]  /*111e0*/  BRA `(.L_x_269) ;  /* 0xfffffff400807947 */ /* 0x000fea000383ffff */
.L_x_239:
[----:B0-----:R0:W1:Y:S02]  /*111f0*/  SYNCS.PHASECHK.TRANS64.TRYWAIT P1, [R6+URZ], R5 ;  /* 0x00000005060075a7 */ /* 0x001064000802017f */
[----:B-1----:R-:W-:Y:S05]  /*11200*/  @!P1 NANOSLEEP.SYNCS 0x989680 ;  /* 0x009896800000995d */ /* 0x002fea0003900000 */
[----:B------:R-:W1:Y:S02]  /*11210*/  @!P1 SYNCS.PHASECHK.TRANS64 P1, [R6+URZ], R5 ;  /* 0x00000005060095a7 */ /* 0x000e64000802007f */
[----:B-1----:R-:W-:Y:S05]  /*11220*/  @!P1 BRA `(.L_x_239) ;  /* 0xfffffffc00f09947 */ /* 0x002fea000383ffff */
[----:B------:R-:W-:Y:S05]  /*11230*/  BRA `(.L_x_270) ;  /* 0xfffffff400bc7947 */ /* 0x000fea000383ffff */
.L_x_240:
[----:B-1----:R1:W2:Y:S02]  /*11240*/  SYNCS.PHASECHK.TRANS64.TRYWAIT P1, [R7+URZ], R2 ;  /* 0x00000002070075a7 */ /* 0x0022a4000802017f */
[----:B--2---:R-:W-:Y:S05]  /*11250*/  @!P1 NANOSLEEP.SYNCS 0x989680 ;  /* 0x009896800000995d */ /* 0x004fea0003900000 */
[----:B------:R-:W2:Y:S02]  /*11260*/  @!P1 SYNCS.PHASECHK.TRANS64 P1, [R7+URZ], R2 ;  /* 0x00000002070095a7 */ /* 0x000ea4000802007f */
[----:B--2---:R-:W-:Y:S05]  /*11270*/  @!P1 BRA `(.L_x_240) ;  /* 0xfffffffc00f09947 */ /* 0x004fea000383ffff */
[----:B------:R-:W-:Y:S05]  /*11280*/  BRA `(.L_x_271) ;  /* 0xfffffff400b07947 */ /* 0x000fea000383ffff */
.L_x_242:
[----:B--2---:R2:W3:Y:S02]  /*11290*/  SYNCS.PHASECHK.TRANS64.TRYWAIT P1, [R4+URZ+0x2e860], R5 ;  /* 0x02e86005040075a7 */ /* 0x0044e4000802017f */
[----:B---3--:R-:W-:Y:S05]  /*112a0*/  @!P1 NANOSLEEP.SYNCS 0x989680 ;  /* 0x009896800000995d */ /* 0x008fea0003900000 */
[----:B------:R-:W3:Y:S02]  /*112b0*/  @!P1 SYNCS.PHASECHK.TRANS64 P1, [R4+URZ+0x2e860], R5 ;  /* 0x02e86005040095a7 */ /* 0x000ee4000802007f */
[----:B---3--:R-:W-:Y:S05]  /*112c0*/  @!P1 BRA `(.L_x_242) ;  /* 0xfffffffc00f09947 */ /* 0x008fea000383ffff */
[----:B------:R-:W-:Y:S05]  /*112d0*/  BRA `(.L_x_272) ;  /* 0xfffffff400b47947 */ /* 0x000fea000383ffff */
.L_x_244:
[----:B---3--:R3:W4:Y:S02]  /*112e0*/  SYNCS.PHASECHK.TRANS64.TRYWAIT P1, [R3+URZ+0x2e860], R2 ;  /* 0x02e86002030075a7 */ /* 0x008724000802017f */
[----:B----4-:R-:W-:Y:S05]  /*112f0*/  @!P1 NANOSLEEP.SYNCS 0x989680 ;  /* 0x009896800000995d */ /* 0x010fea0003900000 */
[----:B------:R-:W4:Y:S02]  /*11300*/  @!P1 SYNCS.PHASECHK.TRANS64 P1, [R3+URZ+0x2e860], R2 ;  /* 0x02e86002030095a7 */ /* 0x000f24000802007f */
[----:B----4-:R-:W-:Y:S05]  /*11310*/  @!P1 BRA `(.L_x_244) ;  /* 0xfffffffc00f09947 */ /* 0x010fea000383ffff */
[----:B------:R-:W-:Y:S05]  /*11320*/  BRA `(.L_x_273) ;  /* 0xfffffff400b47947 */ /* 0x000fea000383ffff */
.L_x_246:
[----:B----4-:R4:W0:Y:S02]  /*11330*/  SYNCS.PHASECHK.TRANS64.TRYWAIT P0, [R4+URZ+0x2e880], R5 ;  /* 0x02e88005040075a7 */ /* 0x010824000800017f */
[----:B0-----:R-:W-:Y:S05]  /*11340*/  @!P0 NANOSLEEP.SYNCS 0x989680 ;  /* 0x009896800000895d */ /* 0x001fea0003900000 */
[----:B------:R-:W0:Y:S02]  /*11350*/  @!P0 SYNCS.PHASECHK.TRANS64 P0, [R4+URZ+0x2e880], R5 ;  /* 0x02e88005040085a7 */ /* 0x000e24000800007f */
[----:B0-----:R-:W-:Y:S05]  /*11360*/  @!P0 BRA `(.L_x_246) ;  /* 0xfffffffc00f08947 */ /* 0x001fea000383ffff */
[----:B------:R-:W-:Y:S05]  /*11370*/  BRA `(.L_x_247) ;  /* 0xfffffff400b07947 */ /* 0x000fea000383ffff */
.L_x_274:
        /* <DEDUP_REMOVED lines=16> */
.L_x_2506:


//--------------------- .text._ZN7cutlass13device_kernelIN5flash11enable_sm90INS1_16FlashAttnFwdSm90INS1_25CollectiveMainloopFwdSm90ILi2EN4cute5tupleIJNS5_1CILi1EEES8_S8_EEENS6_IJNS7_ILi128EEENS7_ILi224EEESA_EEELi128ENS_12float_e4m3_tEfNS_4arch4Sm90ELb0ELb0ELb0ELb1ELb0ELb1ELb0ELb1ELb1ELb0ELb0ELb0EEENS1_21CollectiveEpilogueFwdINS6_IJSA_SA_SB_EEES9_NS_10bfloat16_tESF_Li256ELb1ELb0ELb0ELb1EEENS1_36VarlenDynamicPersistentTileSchedulerILi128ELi224ELi256ELi128ELb0ELb0ELb1ELb0ELb1ELb1EEEEEEEEEvNT_6ParamsE --------------------------
	.section	.text._ZN7cutlass13device_kernelIN5flash11enable_sm90INS1_16FlashAttnFwdSm90INS1_25CollectiveMainloopFwdSm90ILi2EN4cute5tupleIJNS5_1CILi1EEES8_S8_EEENS6_IJNS7_ILi128EEENS7_ILi224EEESA_EEELi128ENS_12float_e4m3_tEfNS_4arch4Sm90ELb0ELb0ELb0ELb1ELb0ELb1ELb0ELb1ELb1ELb0ELb0ELb0EEENS1_21CollectiveEpilogueFwdINS6_IJSA_SA_SB_EEES9_NS_10bfloat16_tESF_Li256ELb1ELb0ELb0ELb1EEENS1_36VarlenDynamicPersistentTileSchedulerILi128ELi224ELi256ELi128ELb0ELb0ELb1ELb0ELb1ELb1EEEEEEEEEvNT_6ParamsE,"ax",@progbits
	.align	128
.text._ZN7cutlass13device_kernelIN5flash11enable_sm90INS1_16FlashAttnFwdSm90INS1_25CollectiveMainloopFwdSm90ILi2EN4cute5tupleIJNS5_1CILi1EEES8_S8_EEENS6_IJNS7_ILi128EEENS7_ILi224EEESA_EEELi128ENS_12float_e4m3_tEfNS_4arch4Sm90ELb0ELb0ELb0ELb1ELb0ELb1ELb0ELb1ELb1ELb0ELb0ELb0EEENS1_21CollectiveEpilogueFwdINS6_IJSA_SA_SB_EEES9_NS_10bfloat16_tESF_Li256ELb1ELb0ELb0ELb1EEENS1_36VarlenDynamicPersistentTileSchedulerILi128ELi224ELi256ELi128ELb0ELb0ELb1ELb0ELb1ELb1EEEEEEEEEvNT_6ParamsE:
        .type           _ZN7cutlass13device_kernelIN5flash11enable_sm90INS1_16FlashAttnFwdSm90INS1_25CollectiveMainloopFwdSm90ILi2EN4cute5tupleIJNS5_1CILi1EEES8_S8_EEENS6_IJNS7_ILi128EEENS7_ILi224EEESA_EEELi128ENS_12float_e4m3_tEfNS_4arch4Sm90ELb0ELb0ELb0ELb1ELb0ELb1ELb0ELb1ELb1ELb0ELb0ELb0EEENS1_21CollectiveEpilogueFwdINS6_IJSA_SA_SB_EEES9_NS_10bfloat16_tESF_Li256ELb1ELb0ELb0ELb1EEENS1_36VarlenDynamicPersistentTileSchedulerILi128ELi224ELi256ELi128ELb0ELb0ELb1ELb0ELb1ELb1EEEEEEEEEvNT_6ParamsE,@function
        .size           _ZN7cutlass13device_kernelIN5flash11enable_sm90INS1_16FlashAttnFwdSm90INS1_25CollectiveMainloopFwdSm90ILi2EN4cute5tupleIJNS5_1CILi1EEES8_S8_EEENS6_IJNS7_ILi128EEENS7_ILi224EEESA_EEELi128ENS_12float_e4m3_tEfNS_4arch4Sm90ELb0ELb0ELb0ELb1ELb0ELb1ELb0ELb1ELb1ELb0ELb0ELb0EEENS1_21CollectiveEpilogueFwdINS6_IJSA_SA_SB_EEES9_NS_10bfloat16_tESF_Li256ELb1ELb0ELb0ELb1EEENS1_36VarlenDynamicPersistentTileSchedulerILi128ELi224ELi256ELi128ELb0ELb0ELb1ELb0ELb1ELb1EEEEEEEEEvNT_6ParamsE,(.L_x_2507 - _ZN7cutlass13device_kernelIN5flash11enable_sm90INS1_16FlashAttnFwdSm90INS1_25CollectiveMainloopFwdSm90ILi2EN4cute5tupleIJNS5_1CILi1EEES8_S8_EEENS6_IJNS7_ILi128EEENS7_ILi224EEESA_EEELi128ENS_12float_e4m3_tEfNS_4arch4Sm90ELb0ELb0ELb0ELb1ELb0ELb1ELb0ELb1ELb1ELb0ELb0ELb0EEENS1_21CollectiveEpilogueFwdINS6_IJSA_SA_SB_EEES9_NS_10bfloat16_tESF_Li256ELb1ELb0ELb0ELb1EEENS1_36VarlenDynamicPersistentTileSchedulerILi128ELi224ELi256ELi128ELb0ELb0ELb1ELb0ELb1ELb1EEEEEEEEEvNT_6ParamsE)
        .other          _ZN7cutlass13device_kernelIN5flash11enable_sm90INS1_16FlashAttnFwdSm90INS1_25CollectiveMainloopFwdSm90ILi2EN4cute5tupleIJNS5_1CILi1EEES8_S8_EEENS6_IJNS7_ILi128EEENS7_ILi224EEESA_EEELi128ENS_12float_e4m3_tEfNS_4arch4Sm90ELb0ELb0ELb0ELb1ELb0ELb1ELb0ELb1ELb1ELb0ELb0ELb0EEENS1_21CollectiveEpilogueFwdINS6_IJSA_SA_SB_EEES9_NS_10bfloat16_tESF_Li256ELb1ELb0ELb0ELb1EEENS1_36VarlenDynamicPersistentTileSchedulerILi128ELi224ELi256ELi128ELb0ELb0ELb1ELb0ELb1ELb1EEEEEEEEEvNT_6ParamsE,@"STO_CUDA_ENTRY STV_DEFAULT"
_ZN7cutlass13device_kernelIN5flash11enable_sm90INS1_16FlashAttnFwdSm90INS1_25CollectiveMainloopFwdSm90ILi2EN4cute5tupleIJNS5_1CILi1EEES8_S8_EEENS6_IJNS7_ILi128EEENS7_ILi224EEESA_EEELi128ENS_12float_e4m3_tEfNS_4arch4Sm90ELb0ELb0ELb0ELb1ELb0ELb1ELb0ELb1ELb1ELb0ELb0ELb0EEENS1_21CollectiveEpilogueFwdINS6_IJSA_SA_SB_EEES9_NS_10bfloat16_tESF_Li256ELb1ELb0ELb0ELb1EEENS1_36VarlenDynamicPersistentTileSchedulerILi128ELi224ELi256ELi128ELb0ELb0ELb1ELb0ELb1ELb1EEEEEEEEEvNT_6ParamsE:
        /* <DEDUP_REMOVED lines=14> */
[----:B------:R-:W-:Y:S02]  /*00e0*/  UIADD3 UR12, UP3, UR4, 0x570, URZ ;  /* 0x00000570040c7890 */ /* 0x000fe4000ff7e03f */
[----:B------:R-:W-:-:S02]  /*00f0*/  UIADD3 UR4, UP4, UR4, 0x670, URZ ;  /* 0x0000067004047890 */ /* 0x000fc4000ff9e03f */
[----:B------:R-:W-:Y:S02]  /*0100*/  UIADD3.X UR7, URZ, UR5, URZ, UP0, !UPT ;  /* 0x000000053f077290 */ /* 0x000fe400087fe43f */
[----:B------:R-:W-:Y:S02]  /*0110*/  UIADD3.X UR9, URZ, UR5, URZ, UP1, !UPT ;  /* 0x000000053f097290 */ /* 0x000fe40008ffe43f */
[----:B------:R-:W-:Y:S02]  /*0120*/  UIADD3.X UR11, URZ, UR5, URZ, UP2, !UPT ;  /* 0x000000053f0b7290 */ /* 0x000fe400097fe43f */
[----:B------:R-:W-:Y:S02]  /*0130*/  UIADD3.X UR13, URZ, UR5, URZ, UP3, !UPT ;  /* 0x000000053f0d7290 */ /* 0x000fe40009ffe43f */
[----:B------:R-:W-:Y:S01]  /*0140*/  UIADD3.X UR5, URZ, UR5, URZ, UP4, !UPT ;  /* 0x000000053f057290 */ /* 0x000fe2000a7fe43f */
[----:B------:R0:W-:Y:S02]  /*0150*/  UTMACCTL.PF [UR6] ;  /* 0x00000000060079b9 */ /* 0x0001e40008040000 */
[----:B------:R0:W-:Y:S02]  /*0160*/  UTMACCTL.PF [UR8] ;  /* 0x00000000080079b9 */ /* 0x0001e40008040000 */
[----:B------:R0:W-:Y:S02]  /*0170*/  UTMACCTL.PF [UR10] ;  /* 0x000000000a0079b9 */ /* 0x0001e40008040000 */
[----:B------:R0:W-:Y:S02]  /*0180*/  UTMACCTL.PF [UR12] ;  /* 0x000000000c0079b9 */ /* 0x0001e40008040000 */
[----:B------:R0:W-:Y:S02]  /*0190*/  UTMACCTL.PF [UR4] ;  /* 0x00000000040079b9 */ /* 0x0001e40008040000 */
[----:B0-----:R-:W-:Y:S01]  /*01a0*/  NOP ;  /* 0x0000000000007918 */ /* 0x001fe20000000000 */
.L_x_276:
[----:B------:R-:W-:Y:S05]  /*01b0*/  BSYNC B0 ;  /* 0x0000000000007941 */ /* 0x000fea0003800000 */
.L_x_275:
        /* <DEDUP_REMOVED lines=41> */
.L_x_277:
        /* <DEDUP_REMOVED lines=22> */
.L_x_278:
        /* <DEDUP_REMOVED lines=18> */
.L_x_279:
        /* <DEDUP_REMOVED lines=22> */
.L_x_280:
        /* <DEDUP_REMOVED lines=22> */
.L_x_281:
[----:B0-----:R-:W-:Y:S01]  /*0990*/  UMOV UR4, 0x1 ;  /* 0x0000000100047882 */ /* 0x001fe20000000000 */
[----:B------:R-:W-:Y:S01]  /*09a0*/  PLOP3.LUT P0, PT, PT, PT, UP0, 0x80, 0x0 ;  /* 0x000000000000781c */ /* 0x000fe20003f0f008 */
[----:B------:R-:W-:Y:S01]  /*09b0*/  USEL UR4, UR4, 0x2, !UP0 ;  /* 0x0000000204047887 */ /* 0x000fe2000c000000 */
[----:B------:R-:W-:Y:S01]  /*09c0*/  NOP ;  /* 0x0000000000007918 */ /* 0x000fe20000000000 */
[----:B------:R-:W-:Y:S01]  /*09d0*/  ULDC.64 UR60, c[0x0][0x208] ;  /* 0x00008200003c7ab9 */ /* 0x000fe20000000a00 */
[----:B------:R-:W-:Y:S03]  /*09e0*/  BSSY B8, `(.L_x_282) ;  /* 0x000219c000087945 */ /* 0x000fe60003800000 */
[----:B------:R-:W-:-:S05]  /*09f0*/  IMAD.U32 R2, RZ, RZ, UR4 ;  /* 0x00000004ff027e24 */ /* 0x000fca000f8e00ff */
[----:B------:R0:W-:Y:S01]  /*0a00*/  STL [R1+0x98], R2 ;  /* 0x0000980201007387 */ /* 0x0001e20000100800 */
[----:B-12-4-:R-:W-:Y:S06]  /*0a10*/  BAR.SYNC.DEFER_BLOCKING 0x0 ;  /* 0x0000000000007b1d */ /* 0x016fec0000010000 */
[----:B------:R-:W-:Y:S05]  /*0a20*/  @!P0 BRA `(.L_x_283) ;  /* 0x000001bc001c8947 */ /* 0x000fea0003800000 */
.L_x_284:
[----:B------:R-:W-:-:S08]  /*0a30*/  NOP ;  /* 0x0000000000007918 */ /* 0x000fd00000000000 */
[----:B------:R-:W1:Y:S02]  /*0a40*/  USETMAXREG.TRY_ALLOC.CTAPOOL UP0, 0xf0 ;  /* 0x000000f0000079c8 */ /* 0x000e640008000600 */
[----:B-1----:R-:W-:-:S13]  /*0a50*/  PLOP3.LUT P0, PT, PT, PT, UP0, 0x80, 0x0 ;  /* 0x000000000000781c */ /* 0x002fda0003f0f008 */
[----:B------:R-:W-:Y:S05]  /*0a60*/  @!P0 BRA `(.L_x_284) ;  /* 0xfffffffc00f08947 */ /* 0x000fea000383ffff */
[----:B------:R-:W1:Y:S01]  /*0a70*/  S2R R0, SR_TID.X ;  /* 0x0000000000007919 */ /* 0x000e620000002100 */
[----:B------:R-:W2:Y:S01]  /*0a80*/  S2UR UR5, SR_CgaCtaId ;  /* 0x00000000000579c3 */ /* 0x000ea20000008800 */
[----:B------:R-:W-:-:S07]  /*0a90*/  UMOV UR4, 0x400 ;  /* 0x0000040000047882 */ /* 0x000fce0000000000 */
[----:B------:R-:W-:Y:S06]  /*0aa0*/  BAR.ARV 0x8, 0x120 ;  /* 0x0204800000007b1d */ /* 0x000fec0000002000 */
[----:B--2---:R-:W-:-:S06]  /*0ab0*/  ULEA UR4, UR5, UR4, 0x18 ;  /* 0x0000000405047291 */ /* 0x004fcc000f8ec03f */
[----:B------:R-:W-:Y:S01]  /*0ac0*/  IMAD.U32 R16, RZ, RZ, UR4 ;  /* 0x00000004ff107e24 */ /* 0x000fe2000f8e00ff */
[----:B-1----:R-:W-:Y:S01]  /*0ad0*/  SHF.R.U32.HI R0, RZ, 0x7, R0 ;  /* 0x00000007ff007819 */ /* 0x002fe20000011600 */
[----:B------:R-:W-:-:S03]  /*0ae0*/  ULDC UR4, c[0x0][0xc14] ;  /* 0x0003050000047ab9 */ /* 0x000fc60000000800 */
[----:B------:R-:W-:Y:S01]  /*0af0*/  ISETP.NE.AND P0, PT, R0, 0x1, PT ;  /* 0x000000010000780c */ /* 0x000fe20003f05270 */
[----:B------:R-:W-:-:S05]  /*0b00*/  IMAD.U32 R0, RZ, RZ, UR5 ;  /* 0x00000005ff007e24 */ /* 0x000fca000f8e00ff */
[----:B------:R-:W-:Y:S07]  /*0b10*/  STL [R1+0x64], R0 ;  /* 0x0000640001007387 */ /* 0x000fee0000100800 */
[----:B------:R-:W-:Y:S08]  /*0b20*/  @!P0 BAR.ARV 0x9, 0x100 ;  /* 0x0244000000008b1d */ /* 0x000ff00000002000 */
[----:B------:R-:W-:Y:S06]  /*0b30*/  BAR.SYNC.DEFER_BLOCKING 0x5, 0x180 ;  /* 0x0146000000007b1d */ /* 0x000fec0000010000 */
[----:B------:R-:W1:Y:S02]  /*0b40*/  LDS.128 R120, [R16+0x2e8d0] ;  /* 0x02e8d00010787984 */ /* 0x000e640000000c00 */
[----:B------:R-:W-:Y:S06]  /*0b50*/  BAR.ARV 0x4, 0x180 ;  /* 0x0106000000007b1d */ /* 0x000fec0000002000 */
[----:B-1----:R-:W-:-:S13]  /*0b60*/  ISETP.GE.AND P0, PT, R123, UR4, PT ;  /* 0x000000047b007c0c */ /* 0x002fda000bf06270 */
[----:B------:R-:W-:Y:S05]  /*0b70*/  @P0 BRA `(.L_x_285) ;  /* 0x0000021800080947 */ /* 0x000fea0003800000 */
[----:B0-----:R-:W2:Y:S01]  /*0b80*/  LDL R2, [R1+0x98] ;  /* 0x0000980001027983 */ /* 0x001ea20000100800 */
[----:B------:R-:W-:Y:S01]  /*0b90*/  IMAD.MOV.U32 R231, RZ, RZ, RZ ;  /* 0x000000ffffe77224 */ /* 0x000fe200078e00ff */
[----:B------:R-:W-:Y:S01]  /*0ba0*/  MOV R236, RZ ;  /* 0x000000ff00ec7202 */ /* 0x000fe20000000f00 */
[----:B------:R-:W-:Y:S01]  /*0bb0*/  IMAD.MOV.U32 R17, RZ, RZ, RZ ;  /* 0x000000ffff117224 */ /* 0x000fe200078e00ff */
[----:B------:R-:W0:Y:S01]  /*0bc0*/  S2R R0, SR_TID.X ;  /* 0x0000000000007919 */ /* 0x000e220000002100 */
[----:B------:R-:W-:Y:S02]  /*0bd0*/  IMAD.MOV.U32 R233, RZ, RZ, RZ ;  /* 0x000000ffffe97224 */ /* 0x000fe400078e00ff */
[----:B0-----:R-:W-:-:S05]  /*0be0*/  VIADD R11, R0, 0xffffff80 ;  /* 0xffffff80000b7836 */ /* 0x001fca0000000000 */
[----:B------:R-:W-:-:S04]  /*0bf0*/  SHF.R.S32.HI R0, RZ, 0x1f, R11 ;  /* 0x0000001fff007819 */ /* 0x000fc8000001140b */
[----:B------:R-:W-:-:S04]  /*0c00*/  LEA.HI R4, R0, R11, RZ, 0x4 ;  /* 0x0000000b00047211 */ /* 0x000fc800078f20ff */
[----:B------:R-:W-:Y:S02]  /*0c10*/  SHF.R.S32.HI R5, RZ, 0x4, R4 ;  /* 0x00000004ff057819 */ /* 0x000fe40000011404 */
[----:B--2---:R-:W-:Y:S02]  /*0c20*/  R2UR UR4, R2 ;  /* 0x00000000020472ca */ /* 0x004fe400000e0000 */
[----:B------:R-:W-:-:S04]  /*0c30*/  LEA.HI R2, R0, R11, RZ, 0x7 ;  /* 0x0000000b00027211 */ /* 0x000fc800078f38ff */
[----:B------:R-:W-:Y:S02]  /*0c40*/  LOP3.LUT R3, R2, 0xffffff80, RZ, 0xc0, !PT ;  /* 0xffffff8002037812 */ /* 0x000fe400078ec0ff */
[----:B------:R-:W-:-:S03]  /*0c50*/  SHF.R.S32.HI R12, RZ, 0x7, R2 ;  /* 0x00000007ff0c7819 */ /* 0x000fc60000011402 */
[C---:B------:R-:W-:Y:S01]  /*0c60*/  IMAD.IADD R13, R11.reuse, 0x1, -R3 ;  /* 0x000000010b0d7824 */ /* 0x040fe200078e0a03 */
[C---:B------:R-:W-:Y:S01]  /*0c70*/  LEA.HI R3, R4.reuse, R5, RZ, 0x1 ;  /* 0x0000000504037211 */ /* 0x040fe200078f08ff */
[----:B------:R-:W-:Y:S01]  /*0c80*/  ULOP3.LUT UR4, UR4, 0x1, URZ, 0xfc, !UPT ;  /* 0x0000000104047892 */ /* 0x000fe2000f8efc3f */
[----:B------:R-:W-:Y:S02]  /*0c90*/  LOP3.LUT R4, R4, 0x3fffff0, RZ, 0xc0, !PT ;  /* 0x03fffff004047812 */ /* 0x000fe400078ec0ff */
[----:B------:R-:W-:Y:S02]  /*0ca0*/  SHF.R.S32.HI R7, RZ, 0x1f, R13 ;  /* 0x0000001fff077819 */ /* 0x000fe4000001140d */
[----:B------:R-:W-:Y:S01]  /*0cb0*/  LEA.HI R2, R2, R12, RZ, 0x1 ;  /* 0x0000000c02027211 */ /* 0x000fe200078f08ff */
[----:B------:R-:W-:Y:S01]  /*0cc0*/  IMAD.IADD R4, R11, 0x1, -R4 ;  /* 0x000000010b047824 */ /* 0x000fe200078e0a04 */
[CC--:B------:R-:W-:Y:S02]  /*0cd0*/  LEA.HI R8, R7.reuse, R13.reuse, RZ, 0x2 ;  /* 0x0000000d07087211 */ /* 0x0c0fe400078f10ff */
[----:B------:R-:W-:-:S02]  /*0ce0*/  LEA.HI R7, R7, R13, RZ, 0x5 ;  /* 0x0000000d07077211 */ /* 0x000fc400078f28ff */
[--C-:B------:R-:W-:Y:S02]  /*0cf0*/  SHF.R.S32.HI R9, RZ, 0x2, R8.reuse ;  /* 0x00000002ff097819 */ /* 0x100fe40000011408 */
[----:B------:R-:W-:Y:S02]  /*0d00*/  SHF.R.S32.HI R6, RZ, 0x1f, R8 ;  /* 0x0000001fff067819 */ /* 0x000fe40000011408 */
[----:B------:R-:W-:Y:S02]  /*0d10*/  LOP3.LUT R8, R8, 0x7ffffffc, RZ, 0xc0, !PT ;  /* 0x7ffffffc08087812 */ /* 0x000fe400078ec0ff */
[----:B------:R-:W-:Y:S02]  /*0d20*/  LEA.HI R10, R6, R9, RZ, 0x3 ;  /* 0x00000009060a7211 */ /* 0x000fe400078f18ff */
[----:B------:R-:W-:Y:S01]  /*0d30*/  LOP3.LUT R6, R3, 0x1ffffffe, RZ, 0xc0, !PT ;  /* 0x1ffffffe03067812 */ /* 0x000fe200078ec0ff */
[----:B------:R-:W-:Y:S01]  /*0d40*/  IMAD.IADD R8, R13, 0x1, -R8 ;  /* 0x000000010d087824 */ /* 0x000fe200078e0a08 */
[----:B------:R-:W-:-:S02]  /*0d50*/  LEA.HI R3, R0, R11, RZ, 0x5 ;  /* 0x0000000b00037211 */ /* 0x000fc400078f28ff */
[----:B------:R-:W-:Y:S02]  /*0d60*/  LOP3.LUT R10, R10, 0xfffffff8, RZ, 0xc0, !PT ;  /* 0xfffffff80a0a7812 */ /* 0x000fe400078ec0ff */
[----:B------:R-:W-:Y:S01]  /*0d70*/  SHF.R.S32.HI R7, RZ, 0x5, R7 ;  /* 0x00000005ff077819 */ /* 0x000fe20000011407 */
[----:B------:R-:W-:Y:S01]  /*0d80*/  IMAD.SHL.U32 R3, R3, 0x20, RZ ;  /* 0x0000002003037824 */ /* 0x000fe200078e00ff */
[----:B------:R-:W-:Y:S01]  /*0d90*/  LOP3.LUT R2, R2, 0x3fffffe, RZ, 0xc0, !PT ;  /* 0x03fffffe02027812 */ /* 0x000fe200078ec0ff */
[----:B------:R-:W-:Y:S01]  /*0da0*/  IMAD.IADD R10, R9, 0x1, -R10 ;  /* 0x00000001090a7824 */ /* 0x000fe200078e0a0a */
[----:B------:R-:W-:Y:S01]  /*0db0*/  IADD3 R6, R5, -R6, RZ ;  /* 0x8000000605067210 */ /* 0x000fe20007ffe0ff */
[----:B------:R-:W-:Y:S01]  /*0dc0*/  IMAD.MOV.U32 R5, RZ, RZ, -0x2 ;  /* 0xfffffffeff057424 */ /* 0x000fe200078e00ff */
[----:B------:R-:W-:Y:S01]  /*0dd0*/  LOP3.LUT R14, R3, 0xfffffc00, RZ, 0xc0, !PT ;  /* 0xfffffc00030e7812 */ /* 0x000fe200078ec0ff */
[----:B------:R-:W-:Y:S01]  /*0de0*/  IMAD.IADD R2, R12, 0x1, -R2 ;  /* 0x000000010c027824 */ /* 0x000fe200078e0a02 */
[----:B------:R-:W-:-:S03]  /*0df0*/  LEA R7, R7, R10, 0x4 ;  /* 0x0000000a07077211 */ /* 0x000fc600078e20ff */
[----:B------:R-:W-:Y:S02]  /*0e00*/  IMAD R3, R4, 0x40, R14 ;  /* 0x0000004004037824 */ /* 0x000fe400078e020e */
[----:B------:R-:W-:Y:S02]  /*0e10*/  IMAD R2, R2, 0x40, R7 ;  /* 0x0000004002027824 */ /* 0x000fe400078e0207 */
[----:B------:R-:W-:Y:S02]  /*0e20*/  IMAD R4, R6, 0x8, R3 ;  /* 0x0000000806047824 */ /* 0x000fe400078e0203 */
[----:B------:R-:W-:-:S03]  /*0e30*/  IMAD R3, R8, R5, 0xe0 ;  /* 0x000000e008037424 */ /* 0x000fc600078e0205 */
[----:B------:R0:W-:Y:S04]  /*0e40*/  STL [R1+0x94], R4 ;  /* 0x0000940401007387 */ /* 0x0001e80000100800 */
[----:B------:R1:W-:Y:S04]  /*0e50*/  STL [R1+0x8c], R3 ;  /* 0x00008c0301007387 */ /* 0x0003e80000100800 */
[----:B------:R2:W-:Y:S01]  /*0e60*/  STL [R1+0x90], R2 ;  /* 0x0000900201007387 */ /* 0x0005e20000100800 */
[----:B0-----:R-:W-:Y:S01]  /*0e70*/  IMAD.U32 R4, RZ, RZ, UR4 ;  /* 0x00000004ff047e24 */ /* 0x001fe2000f8e00ff */
[----:B------:R-:W-:Y:S01]  /*0e80*/  UMOV UR4, URZ ;  /* 0x0000003f00047c82 */ /* 0x000fe20008000000 */
[----:B-1----:R-:W-:-:S03]  /*0e90*/  LEA.HI R3, R0, R11, RZ, 0x2 ;  /* 0x0000000b00037211 */ /* 0x002fc600078f10ff */
[----:B------:R0:W-:Y:S01]  /*0ea0*/  STL [R1+0x40], R4 ;  /* 0x0000400401007387 */ /* 0x0001e20000100800 */
[----:B--2---:R-:W-:Y:S02]  /*0eb0*/  LEA.HI R2, R0, R11, RZ, 0x3 ;  /* 0x0000000b00027211 */ /* 0x004fe400078f18ff */
[--C-:B------:R-:W-:Y:S02]  /*0ec0*/  SHF.R.S32.HI R228, RZ, 0x2, R3.reuse ;  /* 0x00000002ffe47819 */ /* 0x100fe40000011403 */
[----:B------:R-:W-:Y:S02]  /*0ed0*/  LOP3.LUT R0, R2, 0x1ffffff8, RZ, 0xc0, !PT ;  /* 0x1ffffff802007812 */ /* 0x000fe400078ec0ff */
[----:B------:R-:W-:Y:S01]  /*0ee0*/  SHF.R.S32.HI R6, RZ, 0x3, R2 ;  /* 0x00000003ff067819 */ /* 0x000fe20000011402 */
[C---:B------:R-:W-:Y:S01]  /*0ef0*/  VIADD R10, R228.reuse, 0x40 ;  /* 0x00000040e40a7836 */ /* 0x040fe20000000000 */
[----:B0-----:R-:W-:Y:S01]  /*0f00*/  LOP3.LUT R4, R3, 0xfffffffc, RZ, 0xc0, !PT ;  /* 0xfffffffc03047812 */ /* 0x001fe200078ec0ff */
[C---:B------:R-:W-:Y:S01]  /*0f10*/  IMAD.IADD R0, R11.reuse, 0x1, -R0 ;  /* 0x000000010b007824 */ /* 0x040fe200078e0a00 */
[----:B------:R-:W-:Y:S01]  /*0f20*/  SHF.R.S32.HI R3, RZ, 0x1f, R3 ;  /* 0x0000001fff037819 */ /* 0x000fe20000011403 */
[C---:B------:R-:W-:Y:S01]  /*0f30*/  VIADD R9, R228.reuse, 0x80 ;  /* 0x00000080e4097836 */ /* 0x040fe20000000000 */
[----:B------:R-:W-:Y:S01]  /*0f40*/  SHF.R.S32.HI R2, RZ, 0x1f, R228 ;  /* 0x0000001fff027819 */ /* 0x000fe200000114e4 */
[----:B------:R-:W-:Y:S01]  /*0f50*/  VIADD R8, R228, 0xc0 ;  /* 0x000000c0e4087836 */ /* 0x000fe20000000000 */
[----:B------:R-:W-:Y:S01]  /*0f60*/  SHF.L.U32 R0, R0, 0x3, RZ ;  /* 0x0000000300007819 */ /* 0x000fe200000006ff */
[----:B------:R-:W-:Y:S01]  /*0f70*/  IMAD.IADD R4, R11, 0x1, -R4 ;  /* 0x000000010b047824 */ /* 0x000fe200078e0a04 */
[----:B------:R0:W-:Y:S01]  /*0f80*/  STL [R1+0x50], R6 ;  /* 0x0000500601007387 */ /* 0x0001e20000100800 */
[----:B------:R-:W-:-:S02]  /*0f90*/  LEA.HI R3, R3, R228, RZ, 0x3 ;  /* 0x000000e403037211 */ /* 0x000fc400078f18ff */
[----:B------:R-:W-:Y:S01]  /*0fa0*/  SHF.R.S32.HI R2, RZ, 0x1f, R10 ;  /* 0x0000001fff027819 */ /* 0x000fe2000001140a */
[----:B------:R1:W-:Y:S01]  /*0fb0*/  STL [R1+0x4c], R0 ;  /* 0x00004c0001007387 */ /* 0x0003e20000100800 */
[----:B------:R-:W-:Y:S01]  /*0fc0*/  SHF.R.S32.HI R5, RZ, 0x1f, R9 ;  /* 0x0000001fff057819 */ /* 0x000fe20000011409 */
[C---:B------:R-:W-:Y:S01]  /*0fd0*/  IMAD.SHL.U32 R18, R4.reuse, 0x10, RZ ;  /* 0x0000001004127824 */ /* 0x040fe200078e00ff */
[----:B------:R-:W-:Y:S01]  /*0fe0*/  SHF.R.S32.HI R7, RZ, 0x1f, R8 ;  /* 0x0000001fff077819 */ /* 0x000fe20000011408 */
[----:B------:R-:W-:Y:S01]  /*0ff0*/  IMAD.SHL.U32 R22, R4, 0x8, RZ ;  /* 0x0000000804167824 */ /* 0x000fe200078e00ff */
[----:B------:R-:W-:Y:S01]  /*1000*/  LOP3.LUT R3, R3, 0xfffffff8, RZ, 0xc0, !PT ;  /* 0xfffffff803037812 */ /* 0x000fe200078ec0ff */
[----:B------:R-:W-:Y:S01]  /*1010*/  IMAD.SHL.U32 R4, R9, 0x80, RZ ;  /* 0x0000008009047824 */ /* 0x000fe200078e00ff */
[----:B------:R-:W-:Y:S01]  /*1020*/  LEA.HI R2, R2, R10, RZ, 0x3 ;  /* 0x0000000a02027211 */ /* 0x000fe200078f18ff */
[----:B0-----:R-:W-:Y:S01]  /*1030*/  IMAD.SHL.U32 R6, R8, 0x80, RZ ;  /* 0x0000008008067824 */ /* 0x001fe200078e00ff */
[----:B------:R-:W-:Y:S01]  /*1040*/  LEA.HI R5, R5, R9, RZ, 0x3 ;  /* 0x0000000905057211 */ /* 0x000fe200078f18ff */
[----:B-1----:R-:W-:Y:S01]  /*1050*/  IMAD.SHL.U32 R0, R10, 0x80, RZ ;  /* 0x000000800a007824 */ /* 0x002fe200078e00ff */
[----:B------:R-:W-:Y:S01]  /*1060*/  LEA.HI R7, R7, R8, RZ, 0x3 ;  /* 0x0000000807077211 */ /* 0x000fe200078f18ff */
[----:B------:R-:W-:Y:S01]  /*1070*/  IMAD.IADD R229, R228, 0x1, -R3 ;  /* 0x00000001e4e57824 */ /* 0x000fe200078e0a03 */
[----:B------:R-:W-:Y:S01]  /*1080*/  SHF.L.U32 R2, R2, 0x7, RZ ;  /* 0x0000000702027819 */ /* 0x000fe200000006ff */
[----:B------:R-:W-:Y:S01]  /*1090*/  IMAD.SHL.U32 R5, R5, 0x80, RZ ;  /* 0x0000008005057824 */ /* 0x000fe200078e00ff */
[----:B------:R-:W-:Y:S01]  /*10a0*/  LOP3.LUT R0, R0, 0x380, RZ, 0xc0, !PT ;  /* 0x0000038000007812 */ /* 0x000fe200078ec0ff */
[----:B------:R-:W-:Y:S01]  /*10b0*/  IMAD.SHL.U32 R7, R7, 0x80, RZ ;  /* 0x0000008007077824 */ /* 0x000fe200078e00ff */
[----:B------:R-:W-:Y:S01]  /*10c0*/  LOP3.LUT R3, R4, 0x380, RZ, 0xc0, !PT ;  /* 0x0000038004037812 */ /* 0x000fe200078ec0ff */
[----:B------:R-:W-:Y:S01]  /*10d0*/  VIADD R230, R22, 0x20 ;  /* 0x0000002016e67836 */ /* 0x000fe20000000000 */
[----:B------:R-:W-:-:S02]  /*10e0*/  SHF.R.U32.HI R3, RZ, 0x3, R0 ;  /* 0x00000003ff037819 */ /* 0x000fc40000011600 */
[----:B------:R-:W-:Y:S02]  /*10f0*/  LOP3.LUT R0, R0, 0x70, R18, 0xf8, !PT ;  /* 0x0000007000007812 */ /* 0x000fe400078ef812 */
[----:B------:R-:W-:Y:S02]  /*1100*/  LOP3.LUT R2, R2, 0xfffffc00, RZ, 0xc0, !PT ;  /* 0xfffffc0002027812 */ /* 0x000fe400078ec0ff */
[----:B------:R-:W-:Y:S02]  /*1110*/  LOP3.LUT R4, R6, 0x380, RZ, 0xc0, !PT ;  /* 0x0000038006047812 */ /* 0x000fe400078ec0ff */
[----:B------:R-:W-:Y:S01]  /*1120*/  LOP3.LUT R3, R2, R0, R3, 0xf6, !PT ;  /* 0x0000000002037212 */ /* 0x000fe200078ef603 */
[----:B------:R0:W-:Y:S01]  /*1130*/  STL [R1+0x58], R2 ;  /* 0x0000580201007387 */ /* 0x0001e20000100800 */
[----:B------:R-:W-:Y:S02]  /*1140*/  LOP3.LUT R4, R5, 0xfffffc00, RZ, 0xc0, !PT ;  /* 0xfffffc0005047812 */ /* 0x000fe400078ec0ff */
[----:B------:R-:W-:-:S02]  /*1150*/  LOP3.LUT R0, R7, 0xfffffc00, RZ, 0xc0, !PT ;  /* 0xfffffc0007007812 */ /* 0x000fc400078ec0ff */
[----:B------:R-:W-:Y:S01]  /*1160*/  SHF.R.S32.HI R19, RZ, 0x1f, R18 ;  /* 0x0000001fff137819 */ /* 0x000fe20000011412 */
[----:B------:R-:W-:Y:S01]  /*1170*/  STL [R1+0x60], R4 ;  /* 0x0000600401007387 */ /* 0x000fe20000100800 */
[----:B0-----:R-:W-:-:S03]  /*1180*/  IMAD.IADD R2, R16, 0x1, R3 ;  /* 0x0000000110027824 */ /* 0x001fc600078e0203 */
[----:B------:R0:W-:Y:S04]  /*1190*/  STL [R1+0x5c], R0 ;  /* 0x00005c0001007387 */ /* 0x0001e80000100800 */
[----:B------:R1:W-:Y:S01]  /*11a0*/  STL [R1+0x88], R2 ;  /* 0x0000880201007387 */ /* 0x0003e20000100800 */
[----:B0-----:R-:W-:-:S05]  /*11b0*/  IMAD.U32 R0, RZ, RZ, UR4 ;  /* 0x00000004ff007e24 */ /* 0x001fca000f8e00ff */
[----:B------:R1:W-:Y:S02]  /*11c0*/  STL [R1+0x84], R0 ;  /* 0x0000840001007387 */ /* 0x0003e40000100800 */
.L_x_456:
[----:B01----:R-:W0:Y:S02]  /*11d0*/  LDC.64 R2, c[0x0][0xc60] ;  /* 0x00031800ff027b82 */ /* 0x003e240000000a00 */
[----:B0-----:R-:W-:-:S05]  /*11e0*/  IMAD.WIDE R2, R123, 0x4, R2 ;  /* 0x000000047b027825 */ /* 0x001fca00078e0202 */
[----:B--2---:R0:W2:Y:S01]  /*11f0*/  LDG.E R0, desc[UR60][R2.64] ;  /* 0x0000003c02007981 */ /* 0x0040a2000c1e1900 */
[----:B------:R-:W-:Y:S05]  /*1200*/  YIELD ;  /* 0x0000000000007946 */ /* 0x000fea0003800000 */
[----:B------:R-:W-:Y:S01]  /*1210*/  ULDC.64 UR4, c[0x0][0xa28] ;  /* 0x00028a0000047ab9 */ /* 0x000fe20000000a00 */
[----:B------:R-:W-:Y:S01]  /*1220*/  ULDC.64 UR8, c[0x0][0xa18] ;  /* 0x0002860000087ab9 */ /* 0x000fe20000000a00 */
[----:B------:R-:W-:Y:S01]  /*1230*/  ISETP.NE.U32.AND P1, PT, RZ, UR4, PT ;  /* 0x00000004ff007c0c */ /* 0x000fe2000bf25070 */
[----:B------:R-:W-:Y:S01]  /*1240*/  ULDC.64 UR6, c[0x0][0xa08] ;  /* 0x0002820000067ab9 */ /* 0x000fe20000000a00 */
[----:B0-----:R-:W-:Y:S01]  /*1250*/  MOV R3, RZ ;  /* 0x000000ff00037202 */ /* 0x001fe20000000f00 */
[----:B-----5:R-:W-:Y:S01]  /*1260*/  IMAD.MOV.U32 R29, RZ, RZ, RZ ;  /* 0x000000ffff1d7224 */ /* 0x020fe200078e00ff */
[----:B------:R-:W-:-:S02]  /*1270*/  ISETP.NE.AND.EX P1, PT, RZ, UR5, PT, P1 ;  /* 0x00000005ff007c0c */ /* 0x000fc4000bf25310 */
[----:B------:R-:W-:-:S04]  /*1280*/  ISETP.NE.U32.AND P0, PT, RZ, UR6, PT ;  /* 0x00000006ff007c0c */ /* 0x000fc8000bf05070 */
[----:B------:R-:W-:Y:S02]  /*1290*/  ISETP.NE.AND.EX P0, PT, RZ, UR7, PT, P0 ;  /* 0x00000007ff007c0c */ /* 0x000fe4000bf05300 */
[----:B--2---:R-:W-:Y:S01]  /*12a0*/  SHF.R.S32.HI R6, RZ, 0x1f, R0 ;  /* 0x0000001fff067819 */ /* 0x004fe20000011400 */
[----:B------:R-:W-:-:S04]  /*12b0*/  IMAD.SHL.U32 R30, R0, 0x4, RZ ;  /* 0x00000004001e7824 */ /* 0x000fc800078e00ff */
[C---:B---34-:R-:W-:Y:S01]  /*12c0*/  @P1 LEA R4, P2, R0.reuse, UR4, 0x2 ;  /* 0x0000000400041c11 */ /* 0x058fe2000f8410ff */
[----:B------:R-:W-:Y:S01]  /*12d0*/  STL [R1+0x68], R0 ;  /* 0x0000680001007387 */ /* 0x000fe20000100800 */
[C-C-:B------:R-:W-:Y:S02]  /*12e0*/  SHF.L.U64.HI R28, R0.reuse, 0x2, R6.reuse ;  /* 0x00000002001c7819 */ /* 0x140fe40000010206 */
[----:B------:R-:W-:Y:S01]  /*12f0*/  @P1 LEA.HI.X R5, R0, UR5, R6, 0x2, P2 ;  /* 0x0000000500051c11 */ /* 0x000fe200090f1406 */
[----:B------:R0:W-:Y:S01]  /*1300*/  STL [R1+0x78], R6 ;  /* 0x0000780601007387 */ /* 0x0001e20000100800 */
[----:B------:R-:W-:Y:S01]  /*1310*/  ISETP.NE.U32.AND P2, PT, RZ, UR8, PT ;  /* 0x00000008ff007c0c */ /* 0x000fe2000bf45070 */
[----:B------:R-:W-:Y:S01]  /*1320*/  ULDC UR4, c[0x0][0x288] ;  /* 0x0000a20000047ab9 */ /* 0x000fe20000000800 */
[----:B------:R-:W-:Y:S01]  /*1330*/  IADD3 R8, P3, R30, UR6, RZ ;  /* 0x000000061e087c10 */ /* 0x000fe2000ff7e0ff */
[----:B------:R1:W5:Y:S01]  /*1340*/  @P1 LDG.E R3, desc[UR60][R4.64] ;  /* 0x0000003c04031981 */ /* 0x000362000c1e1900 */
[----:B------:R-:W-:Y:S01]  /*1350*/  ISETP.NE.AND.EX P2, PT, RZ, UR9, PT, P2 ;  /* 0x00000009ff007c0c */ /* 0x000fe2000bf45320 */
[----:B------:R-:W-:Y:S01]  /*1360*/  IMAD.U32 R138, RZ, RZ, UR4 ;  /* 0x00000004ff8a7e24 */ /* 0x000fe2000f8e00ff */
[----:B------:R-:W-:Y:S01]  /*1370*/  IADD3.X R9, R28, UR7, RZ, P3, !PT ;  /* 0x000000071c097c10 */ /* 0x000fe20009ffe4ff */
[----:B------:R-:W-:Y:S01]  /*1380*/  ULDC.64 UR4, c[0x0][0x3f8] ;  /* 0x0000fe0000047ab9 */ /* 0x000fe20000000a00 */
[----:B------:R1:W-:Y:S04]  /*1390*/  STL [R1+0x70], R30 ;  /* 0x0000701e01007387 */ /* 0x0003e80000100800 */
[----:B------:R1:W5:Y:S05]  /*13a0*/  @P0 LDG.E R29, desc[UR60][R8.64] ;  /* 0x0000003c081d0981 */ /* 0x00036a000c1e1900 */
[----:B0-----:R-:W-:Y:S01]  /*13b0*/  @P2 IADD3 R6, P1, R30, UR8, RZ ;  /* 0x000000081e062c10 */ /* 0x001fe2000ff3e0ff */
[----:B------:R-:W-:Y:S01]  /*13c0*/  UISETP.NE.U32.AND UP0, UPT, UR4, URZ, UPT ;  /* 0x0000003f0400728c */ /* 0x000fe2000bf05070 */
[----:B------:R1:W-:Y:S02]  /*13d0*/  STL [R1+0x74], R28 ;  /* 0x0000741c01007387 */ /* 0x0003e40000100800 */
[----:B------:R-:W-:Y:S01]  /*13e0*/  @P2 IADD3.X R7, R28, UR9, RZ, P1, !PT ;  /* 0x000000091c072c10 */ /* 0x000fe20008ffe4ff */
[----:B------:R-:W-:-:S04]  /*13f0*/  ULDC UR4, c[0x0][0x404] ;  /* 0x0001010000047ab9 */ /* 0x000fc80000000800 */
[----:B------:R1:W5:Y:S01]  /*1400*/  @P2 LDG.E R138, desc[UR60][R6.64] ;  /* 0x0000003c068a2981 */ /* 0x000362000c1e1900 */
[----:B------:R-:W-:-:S03]  /*1410*/  UISETP.NE.AND.EX UP0, UPT, UR5, URZ, UPT, UP0 ;  /* 0x0000003f0500728c */ /* 0x000fc6000bf05300 */
[----:B------:R-:W-:Y:S01]  /*1420*/  ULDC UR5, c[0x0][0x2e0] ;  /* 0x0000b80000057ab9 */ /* 0x000fe20000000800 */
[----:B------:R-:W-:-:S04]  /*1430*/  USEL UR4, UR4, 0x1, UP0 ;  /* 0x0000000104047887 */ /* 0x000fc80008000000 */
[----:B------:R-:W-:-:S03]  /*1440*/  UIMAD UR4, UR4, UR5, URZ ;  /* 0x00000005040472a4 */ /* 0x000fc6000f8e023f */
[----:B------:R-:W-:Y:S02]  /*1450*/  ULDC UR5, c[0x0][0x338] ;  /* 0x0000ce0000057ab9 */ /* 0x000fe40000000800 */
[----:B------:R-:W-:Y:S02]  /*1460*/  IMAD.U32 R2, RZ, RZ, UR5 ;  /* 0x00000005ff027e24 */ /* 0x000fe4000f8e00ff */
[----:B------:R-:W-:Y:S02]  /*1470*/  IMAD.U32 R26, RZ, RZ, UR4 ;  /* 0x00000004ff1a7e24 */ /* 0x000fe4000f8e00ff */
[----:B------:R-:W-:Y:S01]  /*1480*/  IMAD.MOV.U32 R27, RZ, RZ, R0 ;  /* 0x000000ffff1b7224 */ /* 0x000fe200078e0000 */
[----:B-1----:R-:W-:Y:S06]  /*1490*/  @P2 BRA `(.L_x_286) ;  /* 0x0000000000242947 */ /* 0x002fec0003800000 */
[----:B------:R-:W-:Y:S02]  /*14a0*/  ULDC.64 UR4, c[0x0][0xa00] ;  /* 0x0002800000047ab9 */ /* 0x000fe40000000a00 */
[----:B------:R-:W-:-:S04]  /*14b0*/  ISETP.NE.U32.AND P1, PT, RZ, UR4, PT ;  /* 0x00000004ff007c0c */ /* 0x000fc8000bf25070 */
[----:B------:R-:W-:-:S13]  /*14c0*/  ISETP.NE.AND.EX P1, PT, RZ, UR5, PT, P1 ;  /* 0x00000005ff007c0c */ /* 0x000fda000bf25310 */
[----:B------:R-:W-:Y:S05]  /*14d0*/  @!P1 BRA `(.L_x_286) ;  /* 0x0000000000149947 */ /* 0x000fea0003800000 */
[----:B------:R-:W0:Y:S02]  /*14e0*/  LDC.64 R4, c[0x0][0xa00] ;  /* 0x00028000ff047b82 */ /* 0x000e240000000a00 */
[----:B0-----:R-:W-:-:S05]  /*14f0*/  IMAD.WIDE R4, R27, 0x4, R4 ;  /* 0x000000041b047825 */ /* 0x001fca00078e0204 */
[----:B-----5:R-:W2:Y:S04]  /*1500*/  LDG.E R138, desc[UR60][R4.64] ;  /* 0x0000003c048a7981 */ /* 0x020ea8000c1e1900 */
[----:B------:R-:W2:Y:S02]  /*1510*/  LDG.E R7, desc[UR60][R4.64+0x4] ;  /* 0x0000043c04077981 */ /* 0x000ea4000c1e1900 */
[----:B--2---:R-:W-:-:S07]  /*1520*/  IMAD.IADD R138, R7, 0x1, -R138 ;  /* 0x00000001078a7824 */ /* 0x004fce00078e0a8a */
.L_x_286:
[----:B------:R-:W-:Y:S01]  /*1530*/  ULDC.64 UR4, c[0x0][0xa20] ;  /* 0x0002880000047ab9 */ /* 0x000fe20000000a00 */
[----:B------:R0:W-:Y:S01]  /*1540*/  STL [R1+0x7c], R121 ;  /* 0x00007c7901007387 */ /* 0x0001e20000100800 */
[----:B------:R-:W-:-:S03]  /*1550*/  ISETP.NE.U32.AND P1, PT, RZ, UR4, PT ;  /* 0x00000004ff007c0c */ /* 0x000fc6000bf25070 */
[----:B------:R0:W-:Y:S01]  /*1560*/  STL [R1+0x6c], R122 ;  /* 0x00006c7a01007387 */ /* 0x0001e20000100800 */
[----:B------:R-:W-:-:S13]  /*1570*/  ISETP.NE.AND.EX P1, PT, RZ, UR5, PT, P1 ;  /* 0x00000005ff007c0c */ /* 0x000fda000bf25310 */
[----:B0-----:R-:W-:Y:S05]  /*1580*/  @!P1 BRA `(.L_x_287) ;  /* 0x0000000000109947 */ /* 0x001fea0003800000 */
[----:B------:R-:W-:-:S04]  /*1590*/  IADD3 R4, P0, R30, UR4, RZ ;  /* 0x000000041e047c10 */ /* 0x000fc8000ff1e0ff */
[----:B------:R-:W-:-:S05]  /*15a0*/  IADD3.X R5, R28, UR5, RZ, P0, !PT ;  /* 0x000000051c057c10 */ /* 0x000fca00087fe4ff */
[----:B------:R0:W5:Y:S01]  /*15b0*/  LDG.E R26, desc[UR60][R4.64] ;  /* 0x0000003c041a7981 */ /* 0x000162000c1e1900 */
[----:B------:R-:W-:Y:S05]  /*15c0*/  BRA `(.L_x_288) ;  /* 0x0000000000107947 */ /* 0x000fea0003800000 */
.L_x_287:
[----:B------:R-:W-:Y:S05]  /*15d0*/  @!P0 BRA `(.L_x_288) ;  /* 0x00000000000c8947 */ /* 0x000fea0003800000 */
[----:B------:R-:W2:Y:S04]  /*15e0*/  LDG.E R5, desc[UR60][R8.64] ;  /* 0x0000003c08057981 */ /* 0x000ea8000c1e1900 */
[----:B------:R-:W2:Y:S02]  /*15f0*/  LDG.E R26, desc[UR60][R8.64+0x4] ;  /* 0x0000043c081a7981 */ /* 0x000ea4000c1e1900 */
[----:B--2---:R-:W-:-:S07]  /*1600*/  IADD3 R26, -R5, R26, RZ ;  /* 0x0000001a051a7210 */ /* 0x004fce0007ffe1ff */
.L_x_288:
[----:B------:R-:W-:Y:S02]  /*1610*/  ULDC.64 UR4, c[0x0][0xa10] ;  /* 0x0002840000047ab9 */ /* 0x000fe40000000a00 */
[----:B------:R-:W-:-:S04]  /*1620*/  ISETP.NE.U32.AND P0, PT, RZ, UR4, PT ;  /* 0x00000004ff007c0c */ /* 0x000fc8000bf05070 */
[----:B------:R-:W-:Y:S01]  /*1630*/  ISETP.NE.AND.EX P0, PT, RZ, UR5, PT, P0 ;  /* 0x00000005ff007c0c */ /* 0x000fe2000bf05300 */
[----:B-----5:R-:W-:Y:S01]  /*1640*/  IMAD.IADD R11, R26, 0x1, -R3 ;  /* 0x000000011a0b7824 */ /* 0x020fe200078e0a03 */
[----:B------:R-:W-:-:S11]  /*1650*/  ULDC.64 UR4, c[0x0][0xa30] ;  /* 0x00028c0000047ab9 */ /* 0x000fd60000000a00 */
[----:B0-----:R-:W0:Y:S02]  /*1660*/  @P0 LDC.64 R4, c[0x0][0xa10] ;  /* 0x00028400ff040b82 */ /* 0x001e240000000a00 */
[----:B0-----:R-:W-:-:S05]  /*1670*/  @P0 IMAD.WIDE R4, R27, 0x4, R4 ;  /* 0x000000041b040825 */ /* 0x001fca00078e0204 */
[----:B------:R-:W2:Y:S04]  /*1680*/  @P0 LDG.E R0, desc[UR60][R4.64] ;  /* 0x0000003c04000981 */ /* 0x000ea8000c1e1900 */
[----:B------:R0:W2:Y:S01]  /*1690*/  @P0 LDG.E R9, desc[UR60][R4.64+0x4] ;  /* 0x0000043c04090981 */ /* 0x0000a2000c1e1900 */
[----:B------:R-:W-:Y:S01]  /*16a0*/  ISETP.NE.U32.AND P1, PT, RZ, UR4, PT ;  /* 0x00000004ff007c0c */ /* 0x000fe2000bf25070 */
[----:B------:R-:W-:-:S03]  /*16b0*/  IMAD.MOV.U32 R117, RZ, RZ, R26 ;  /* 0x000000ffff757224 */ /* 0x000fc600078e001a */
[----:B------:R-:W-:Y:S01]  /*16c0*/  ISETP.NE.AND.EX P1, PT, RZ, UR5, PT, P1 ;  /* 0x00000005ff007c0c */ /* 0x000fe2000bf25310 */
[----:B0-----:R-:W-:-:S12]  /*16d0*/  IMAD.MOV.U32 R4, RZ, RZ, RZ ;  /* 0x000000ffff047224 */ /* 0x001fd800078e00ff */
[----:B------:R-:W-:-:S04]  /*16e0*/  @P1 IADD3 R6, P2, R30, UR4, RZ ;  /* 0x000000041e061c10 */ /* 0x000fc8000ff5e0ff */
[----:B------:R-:W-:-:S05]  /*16f0*/  @P1 IADD3.X R7, R28, UR5, RZ, P2, !PT ;  /* 0x000000051c071c10 */ /* 0x000fca00097fe4ff */
[----:B------:R0:W5:Y:S01]  /*1700*/  @P1 LDG.E R117, desc[UR60][R6.64] ;  /* 0x0000003c06751981 */ /* 0x000162000c1e1900 */
[----:B--2---:R-:W-:Y:S01]  /*1710*/  @P0 IMAD.IADD R2, R9, 0x1, -R0 ;  /* 0x0000000109020824 */ /* 0x004fe200078e0a00 */
[----:B------:R-:W-:-:S03]  /*1720*/  IADD3 R0, -R11, RZ, RZ ;  /* 0x000000ff0b007210 */ /* 0x000fc60007ffe1ff */
[----:B------:R-:W-:Y:S01]  /*1730*/  IMAD.IADD R139, R11, 0x1, R2 ;  /* 0x000000010b8b7824 */ /* 0x000fe200078e0202 */
[----:B------:R-:W-:-:S03]  /*1740*/  VIMNMX R0, RZ, R0, !PT ;  /* 0x00000000ff007248 */ /* 0x000fc60007fe0100 */
[----:B------:R-:W-:Y:S01]  /*1750*/  VIADD R5, R139, 0xdf ;  /* 0x000000df8b057836 */ /* 0x000fe20000000000 */
[----:B------:R-:W-:-:S03]  /*1760*/  SHF.R.U32.HI R24, RZ, 0x5, R0 ;  /* 0x00000005ff187819 */ /* 0x000fc60000011600 */
[----:B------:R-:W-:-:S04]  /*1770*/  IMAD.HI R4, R5, -0x6db6db6d, R4 ;  /* 0x9249249305047827 */ /* 0x000fc800078e0204 */
[----:B------:R-:W-:Y:S01]  /*1780*/  IMAD.WIDE.U32 R24, R24, 0x24924925, RZ ;  /* 0x2492492518187825 */ /* 0x000fe200078e00ff */
[----:B------:R-:W-:-:S03]  /*1790*/  SHF.R.U32.HI R3, RZ, 0x1f, R4 ;  /* 0x0000001fff037819 */ /* 0x000fc60000011604 */
[----:B------:R-:W-:Y:S01]  /*17a0*/  IMAD.MOV.U32 R24, RZ, RZ, R25 ;  /* 0x000000ffff187224 */ /* 0x000fe200078e0019 */
[----:B------:R-:W-:-:S03]  /*17b0*/  LEA.HI.SX32 R232, R4, R3, 0x19 ;  /* 0x0000000304e87211 */ /* 0x000fc600078fcaff */
[----:B------:R-:W-:Y:S02]  /*17c0*/  IMAD.MOV.U32 R25, RZ, RZ, R24 ;  /* 0x000000ffff197224 */ /* 0x000fe400078e0018 */
[----:B------:R-:W-:-:S05]  /*17d0*/  IMAD R3, R232, 0xe0, -R11 ;  /* 0x000000e0e8037824 */ /* 0x000fca00078e0a0b */
[----:B------:R-:W-:-:S04]  /*17e0*/  VIMNMX R3, R3, R2, PT ;  /* 0x0000000203037248 */ /* 0x000fc80003fe0100 */
[----:B------:R-:W-:-:S13]  /*17f0*/  ISETP.GT.AND P0, PT, R3, R0, PT ;  /* 0x000000000300720c */ /* 0x000fda0003f04270 */
[----:B------:R-:W-:Y:S02]  /*1800*/  @P0 VIADD R5, R3, 0xdf ;  /* 0x000000df03050836 */ /* 0x000fe40000000000 */
[----:B------:R-:W-:-:S04]  /*1810*/  @P0 IMAD.MOV.U32 R4, RZ, RZ, RZ ;  /* 0x000000ffff040224 */ /* 0x000fc800078e00ff */
[----:B------:R-:W-:-:S05]  /*1820*/  @P0 IMAD.HI R4, R5, -0x6db6db6d, R4 ;  /* 0x9249249305040827 */ /* 0x000fca00078e0204 */
[----:B------:R-:W-:-:S04]  /*1830*/  @P0 SHF.R.U32.HI R3, RZ, 0x1f, R4 ;  /* 0x0000001fff030819 */ /* 0x000fc80000011604 */
[----:B------:R-:W-:Y:S02]  /*1840*/  @P0 LEA.HI.SX32 R25, R4, R3, 0x19 ;  /* 0x0000000304190211 */ /* 0x000fe400078fcaff */
[----:B------:R-:W-:Y:S02]  /*1850*/  PLOP3.LUT P0, PT, PT, PT, PT, 0x80, 0x0 ;  /* 0x000000000000781c */ /* 0x000fe40003f0f070 */
[----:B------:R-:W-:-:S13]  /*1860*/  ISETP.GT.AND P1, PT, R25, R24, PT ;  /* 0x000000181900720c */ /* 0x000fda0003f24270 */
[----:B0-----:R-:W-:Y:S05]  /*1870*/  @!P1 BRA `(.L_x_289) ;  /* 0x000000ac00049947 */ /* 0x001fea0003800000 */
[----:B------:R-:W-:Y:S01]  /*1880*/  VIADD R0, R16, 0x20400 ;  /* 0x0002040010007836 */ /* 0x000fe20000000000 */
[----:B------:R-:W-:Y:S04]  /*1890*/  BSSY B6, `(.L_x_290) ;  /* 0x0000013000067945 */ /* 0x000fe80003800000 */
[----:B------:R-:W-:-:S13]  /*18a0*/  LOP3.LUT P0, RZ, R0, 0x3ff, RZ, 0xc0, !PT ;  /* 0x000003ff00ff7812 */ /* 0x000fda000780c0ff */
[----:B------:R-:W-:Y:S05]  /*18b0*/  @!P0 BRA `(.L_x_291) ;  /* 0x0000000000408947 */ /* 0x000fea0003800000 */
[----:B------:R-:W-:Y:S01]  /*18c0*/  MOV R0, 0x0 ;  /* 0x0000000000007802 */ /* 0x000fe20000000f00 */
[----:B------:R-:W-:Y:S01]  /*18d0*/  ULDC.64 UR4, c[0x4][0x98] ;  /* 0x0100260000047ab9 */ /* 0x000fe20000000a00 */
[----:B------:R-:W-:Y:S01]  /*18e0*/  ULDC.64 UR6, c[0x4][0x20] ;  /* 0x0100080000067ab9 */ /* 0x000fe20000000a00 */
[----:B------:R-:W-:Y:S01]  /*18f0*/  IMAD.U32 R4, RZ, RZ, UR4 ;  /* 0x00000004ff047e24 */ /* 0x000fe2000f8e00ff */
[----:B------:R0:W1:Y:S01]  /*1900*/  LDC.64 R14, c[0x4][R0] ;  /* 0x01000000000e7b82 */ /* 0x0000620000000a00 */
[----:B------:R-:W-:Y:S01]  /*1910*/  MOV R5, UR5 ;  /* 0x0000000500057c02 */ /* 0x000fe20008000f00 */
[----:B------:R-:W-:Y:S01]  /*1920*/  ULDC.64 UR4, c[0x4][0xa0] ;  /* 0x0100280000047ab9 */ /* 0x000fe20000000a00 */
[----:B------:R-:W-:Y:S01]  /*1930*/  IMAD.U32 R10, RZ, RZ, UR6 ;  /* 0x00000006ff0a7e24 */ /* 0x000fe2000f8e00ff */
[----:B------:R-:W-:Y:S01]  /*1940*/  MOV R13, RZ ;  /* 0x000000ff000d7202 */ /* 0x000fe20000000f00 */
[----:B------:R-:W-:Y:S02]  /*1950*/  IMAD.U32 R6, RZ, RZ, UR4 ;  /* 0x00000004ff067e24 */ /* 0x000fe4000f8e00ff */
[----:B------:R-:W-:-:S02]  /*1960*/  IMAD.U32 R7, RZ, RZ, UR5 ;  /* 0x00000005ff077e24 */ /* 0x000fc4000f8e00ff */
[----:B------:R-:W-:Y:S02]  /*1970*/  IMAD.U32 R11, RZ, RZ, UR7 ;  /* 0x00000007ff0b7e24 */ /* 0x000fe4000f8e00ff */
[----:B------:R-:W-:Y:S02]  /*1980*/  IMAD.MOV.U32 R8, RZ, RZ, 0x70 ;  /* 0x00000070ff087424 */ /* 0x000fe400078e00ff */
[----:B0-----:R-:W-:-:S07]  /*1990*/  IMAD.MOV.U32 R12, RZ, RZ, 0x1 ;  /* 0x00000001ff0c7424 */ /* 0x001fce00078e00ff */
[----:B------:R-:W-:-:S07]  /*19a0*/  LEPC R20, `(.L_x_291) ;  /* 0x000000001014794e */ /* 0x000fce0000000000 */
[----:B-1---5:R-:W-:Y:S05]  /*19b0*/  CALL.ABS.NOINC R14 ;  /* 0x000000000e007343 */ /* 0x022fea0003c00000 */
.L_x_291:
[----:B------:R-:W-:Y:S05]  /*19c0*/  BSYNC B6 ;  /* 0x0000000000067941 */ /* 0x000fea0003800000 */
.L_x_290:
        /* <DEDUP_REMOVED lines=9> */
[----:B------:R-:W-:Y:S01]  /*1a60*/  IMAD.U32 R5, RZ, RZ, UR5 ;  /* 0x00000005ff057e24 */ /* 0x000fe2000f8e00ff */
[----:B------:R-:W-:Y:S01]  /*1a70*/  ULDC.64 UR4, c[0x4][0xa0] ;  /* 0x0100280000047ab9 */ /* 0x000fe20000000a00 */
[----:B------:R-:W-:Y:S01]  /*1a80*/  IMAD.U32 R10, RZ, RZ, UR6 ;  /* 0x00000006ff0a7e24 */ /* 0x000fe2000f8e00ff */
[----:B------:R-:W-:Y:S01]  /*1a90*/  MOV R11, UR7 ;  /* 0x00000007000b7c02 */ /* 0x000fe20008000f00 */
[----:B------:R-:W-:Y:S02]  /*1aa0*/  IMAD.U32 R6, RZ, RZ, UR4 ;  /* 0x00000004ff067e24 */ /* 0x000fe4000f8e00ff */
[----:B------:R-:W-:-:S02]  /*1ab0*/  IMAD.U32 R7, RZ, RZ, UR5 ;  /* 0x00000005ff077e24 */ /* 0x000fc4000f8e00ff */
[----:B------:R-:W-:Y:S02]  /*1ac0*/  IMAD.MOV.U32 R8, RZ, RZ, 0x70 ;  /* 0x00000070ff087424 */ /* 0x000fe400078e00ff */
[----:B------:R-:W-:Y:S02]  /*1ad0*/  IMAD.MOV.U32 R12, RZ, RZ, 0x1 ;  /* 0x00000001ff0c7424 */ /* 0x000fe400078e00ff */
[----:B0-----:R-:W-:-:S07]  /*1ae0*/  IMAD.MOV.U32 R13, RZ, RZ, RZ ;  /* 0x000000ffff0d7224 */ /* 0x001fce00078e00ff */
[----:B------:R-:W-:-:S07]  /*1af0*/  LEPC R20, `(.L_x_293) ;  /* 0x000000001014794e */ /* 0x000fce0000000000 */
[----:B-1---5:R-:W-:Y:S05]  /*1b00*/  CALL.ABS.NOINC R14 ;  /* 0x000000000e007343 */ /* 0x022fea0003c00000 */
.L_x_293:
[----:B------:R-:W-:Y:S05]  /*1b10*/  BSYNC B6 ;  /* 0x0000000000067941 */ /* 0x000fea0003800000 */
.L_x_292:
[----:B------:R-:W-:Y:S01]  /*1b20*/  ULDC.64 UR4, c[0x0][0x9f8] ;  /* 0x00027e0000047ab9 */ /* 0x000fe20000000a00 */
[----:B------:R-:W2:Y:S01]  /*1b30*/  LDL R55, [R1+0x58] ;  /* 0x0000580001377983 */ /* 0x000ea20000100800 */
[----:B------:R-:W-:Y:S01]  /*1b40*/  ISETP.NE.U32.AND P0, PT, RZ, UR4, PT ;  /* 0x00000004ff007c0c */ /* 0x000fe2000bf05070 */
[----:B------:R-:W0:Y:S08]  /*1b50*/  LDC R0, c[0x0][0x428] ;  /* 0x00010a00ff007b82 */ /* 0x000e300000000800 */
[----:B------:R-:W1:Y:S01]  /*1b60*/  LDC.64 R44, c[0x0][0x2f0] ;  /* 0x0000bc00ff2c7b82 */ /* 0x000e620000000a00 */
[----:B------:R-:W-:Y:S01]  /*1b70*/  ISETP.NE.AND.EX P0, PT, RZ, UR5, PT, P0 ;  /* 0x00000005ff007c0c */ /* 0x000fe2000bf05300 */
[----:B------:R-:W3:Y:S01]  /*1b80*/  LDL R54, [R1+0x60] ;  /* 0x0000600001367983 */ /* 0x000ee20000100800 */
[----:B------:R-:W-:Y:S01]  /*1b90*/  IMAD.IADD R103, R29, 0x1, R26 ;  /* 0x000000011d677824 */ /* 0x000fe200078e021a */
[----:B------:R-:W-:-:S02]  /*1ba0*/  ULDC.64 UR6, c[0x0][0xa08] ;  /* 0x0002820000067ab9 */ /* 0x000fc40000000a00 */
[----:B------:R-:W4:Y:S02]  /*1bb0*/  LDL R52, [R1+0x5c] ;  /* 0x00005c0001347983 */ /* 0x000f240000100800 */
[----:B------:R-:W1:Y:S06]  /*1bc0*/  LDC.64 R38, c[0x0][0x3d8] ;  /* 0x0000f600ff267b82 */ /* 0x000e6c0000000a00 */
[----:B------:R-:W-:Y:S01]  /*1bd0*/  @P0 IADD3 R4, P1, R30, UR4, RZ ;  /* 0x000000041e040c10 */ /* 0x000fe2000ff3e0ff */
[----:B------:R-:W1:Y:S01]  /*1be0*/  S2R R20, SR_TID.X ;  /* 0x0000000000147919 */ /* 0x000e620000002100 */
[----:B------:R-:W1:Y:S02]  /*1bf0*/  LDC R123, c[0x0][0x3d4] ;  /* 0x0000f500ff7b7b82 */ /* 0x000e640000000800 */
[----:B------:R-:W-:Y:S01]  /*1c00*/  @P0 IADD3.X R5, R28, UR5, RZ, P1, !PT ;  /* 0x000000051c050c10 */ /* 0x000fe20008ffe4ff */
[----:B------:R-:W-:-:S04]  /*1c10*/  ULDC.64 UR4, c[0x0][0x2f8] ;  /* 0x0000be0000047ab9 */ /* 0x000fc80000000a00 */
[----:B------:R1:W2:Y:S01]  /*1c20*/  @P0 LDG.E R27, desc[UR60][R4.64] ;  /* 0x0000003c041b0981 */ /* 0x0002a2000c1e1900 */
[----:B0-----:R-:W-:Y:S01]  /*1c30*/  ISETP.NE.AND P0, PT, R0, 0x1, PT ;  /* 0x000000010000780c */ /* 0x001fe20003f05270 */
[----:B------:R-:W-:Y:S01]  /*1c40*/  VIADD R15, R228, 0xc0 ;  /* 0x000000c0e40f7836 */ /* 0x000fe20000000000 */
[----:B------:R-:W-:Y:S01]  /*1c50*/  SHF.R.S32.HI R33, RZ, 0x1f, R103 ;  /* 0x0000001fff217819 */ /* 0x000fe20000011467 */
[----:B-1----:R-:W-:Y:S01]  /*1c60*/  IMAD.SHL.U32 R106, R44, 0x40, RZ ;  /* 0x000000402c6a7824 */ /* 0x002fe200078e00ff */
[----:B------:R-:W-:Y:S01]  /*1c70*/  IADD3 R30, R228, 0x80, RZ ;  /* 0x00000080e41e7810 */ /* 0x000fe20007ffe0ff */
[C---:B------:R-:W-:Y:S01]  /*1c80*/  IMAD.WIDE.U32 R132, R44.reuse, 0xe0, RZ ;  /* 0x000000e02c847825 */ /* 0x040fe200078e00ff */
[----:B------:R-:W-:Y:S02]  /*1c90*/  SHF.R.S32.HI R23, RZ, 0x1f, R22 ;  /* 0x0000001fff177819 */ /* 0x000fe40000011416 */
[----:B------:R-:W-:Y:S01]  /*1ca0*/  SHF.R.S32.HI R125, RZ, 0x1f, R30 ;  /* 0x0000001fff7d7819 */ /* 0x000fe2000001141e */
[-C--:B------:R-:W-:Y:S01]  /*1cb0*/  IMAD R6, R33, R44.reuse, RZ ;  /* 0x0000002c21067224 */ /* 0x080fe200078e02ff */
[----:B------:R-:W-:Y:S01]  /*1cc0*/  SHF.L.U64.HI R107, R44, 0x6, R45 ;  /* 0x000000062c6b7819 */ /* 0x000fe2000001022d */
[----:B------:R-:W-:Y:S01]  /*1cd0*/  IMAD.WIDE.U32 R4, R103, R44, RZ ;  /* 0x0000002c67047225 */ /* 0x000fe200078e00ff */
[----:B------:R-:W-:Y:S01]  /*1ce0*/  SHF.L.U64.HI R12, R38, 0x6, R39 ;  /* 0x00000006260c7819 */ /* 0x000fe20000010227 */
[----:B------:R-:W0:Y:S02]  /*1cf0*/  @P0 LDC R3, c[0x0][0x42c] ;  /* 0x00010b00ff030b82 */ /* 0x000e240000000800 */
[----:B------:R-:W-:Y:S01]  /*1d00*/  VIADD R28, R228, 0x80 ;  /* 0x00000080e41c7836 */ /* 0x000fe20000000000 */
[----:B------:R-:W-:Y:S01]  /*1d10*/  ISETP.GE.AND P2, PT, R18, R123, PT ;  /* 0x0000007b1200720c */ /* 0x000fe20003f46270 */
[----:B------:R-:W-:-:S02]  /*1d20*/  VIADD R57, R228, 0xc0 ;  /* 0x000000c0e4397836 */ /* 0x000fc40000000000 */
[----:B------:R-:W-:Y:S02]  /*1d30*/  IMAD.WIDE.U32 R94, R38, 0xe0, RZ ;  /* 0x000000e0265e7825 */ /* 0x000fe400078e00ff */
[----:B------:R-:W1:Y:S01]  /*1d40*/  @P0 LDC R7, c[0x0][0x430] ;  /* 0x00010c00ff070b82 */ /* 0x000e620000000800 */
[----:B------:R-:W-:Y:S01]  /*1d50*/  SHF.R.U32.HI R13, RZ, 0x7, R20 ;  /* 0x00000007ff0d7819 */ /* 0x000fe20000011614 */
[----:B------:R-:W1:Y:S01]  /*1d60*/  S2R R30, SR_TID.X ;  /* 0x00000000001e7919 */ /* 0x000e620000002100 */
[----:B------:R-:W-:Y:S01]  /*1d70*/  SHF.R.S32.HI R20, RZ, 0x1f, R228 ;  /* 0x0000001fff147819 */ /* 0x000fe200000114e4 */
[----:B------:R-:W-:Y:S01]  /*1d80*/  IMAD.WIDE.U32 R134, R228, R44, R106 ;  /* 0x0000002ce4867225 */ /* 0x000fe200078e006a */
[C---:B------:R-:W-:Y:S02]  /*1d90*/  ISETP.NE.AND P6, PT, R13.reuse, 0x1, PT ;  /* 0x000000010d00780c */ /* 0x040fe40003fc5270 */
[----:B------:R-:W-:Y:S01]  /*1da0*/  SHF.R.S32.HI R124, RZ, 0x1f, R15 ;  /* 0x0000001fff7c7819 */ /* 0x000fe2000001140f */
[----:B------:R-:W-:-:S02]  /*1db0*/  VIADD R140, R13, 0x8 ;  /* 0x000000080d8c7836 */ /* 0x000fc40000000000 */
[----:B------:R-:W-:Y:S02]  /*1dc0*/  IMAD R15, R20, R44, RZ ;  /* 0x0000002c140f7224 */ /* 0x000fe400078e02ff */
[----:B------:R-:W-:Y:S02]  /*1dd0*/  IMAD R13, R45, 0xe0, RZ ;  /* 0x000000e02d0d7824 */ /* 0x000fe400078e02ff */
[----:B------:R-:W-:Y:S02]  /*1de0*/  IMAD R15, R228, R45, R15 ;  /* 0x0000002de40f7224 */ /* 0x000fe400078e020f */
[----:B0-----:R-:W-:-:S04]  /*1df0*/  @P0 IMAD.HI.U32 R0, R122, R3, RZ ;  /* 0x000000037a000227 */ /* 0x001fc800078e00ff */
[----:B------:R-:W-:Y:S02]  /*1e00*/  IMAD.MOV.U32 R3, RZ, RZ, R122 ;  /* 0x000000ffff037224 */ /* 0x000fe400078e007a */
[----:B------:R-:W-:Y:S01]  /*1e10*/  IMAD.SHL.U32 R28, R28, 0x80, RZ ;  /* 0x000000801c1c7824 */ /* 0x000fe200078e00ff */
[----:B-1----:R-:W-:Y:S01]  /*1e20*/  @P0 SHF.R.U32.HI R3, RZ, R7, R0 ;  /* 0x00000007ff030219 */ /* 0x002fe20000011600 */
[----:B------:R-:W-:Y:S01]  /*1e30*/  IMAD R7, R103, R45, R6 ;  /* 0x0000002d67077224 */ /* 0x000fe200078e0206 */
[----:B------:R-:W-:Y:S01]  /*1e40*/  ISETP.NE.U32.AND P0, PT, RZ, UR6, PT ;  /* 0x00000006ff007c0c */ /* 0x000fe2000bf05070 */
[----:B------:R-:W-:Y:S01]  /*1e50*/  IMAD.SHL.U32 R57, R57, 0x80, RZ ;  /* 0x0000008039397824 */ /* 0x000fe200078e00ff */
[----:B------:R-:W-:Y:S01]  /*1e60*/  SHF.R.S32.HI R6, RZ, 0x1f, R3 ;  /* 0x0000001fff067819 */ /* 0x000fe20000011403 */
[----:B------:R-:W-:Y:S01]  /*1e70*/  IMAD.IADD R5, R5, 0x1, R7 ;  /* 0x0000000105057824 */ /* 0x000fe200078e0207 */
[----:B------:R-:W-:Y:S01]  /*1e80*/  ISETP.NE.AND.EX P0, PT, RZ, UR7, PT, P0 ;  /* 0x00000007ff007c0c */ /* 0x000fe2000bf05300 */
[----:B------:R-:W-:-:S04]  /*1e90*/  IMAD.WIDE.U32 R104, R228, R44, R18 ;  /* 0x0000002ce4687225 */ /* 0x000fc800078e0012 */
[----:B------:R-:W-:Y:S02]  /*1ea0*/  VIADD R30, R30, 0xffffff80 ;  /* 0xffffff801e1e7836 */ /* 0x000fe40000000000 */
[----:B------:R-:W-:Y:S01]  /*1eb0*/  IMAD.IADD R40, R133, 0x1, R13 ;  /* 0x0000000185287824 */ /* 0x000fe200078e020d */
[----:B------:R-:W-:Y:S01]  /*1ec0*/  IADD3 R42, R15, R135, RZ ;  /* 0x000000870f2a7210 */ /* 0x000fe20007ffe0ff */
[----:B------:R-:W-:Y:S01]  /*1ed0*/  IMAD R0, R6, UR4, RZ ;  /* 0x0000000406007c24 */ /* 0x000fe2000f8e02ff */
[----:B------:R-:W-:Y:S01]  /*1ee0*/  LOP3.LUT R28, R28, 0x380, RZ, 0xc0, !PT ;  /* 0x000003801c1c7812 */ /* 0x000fe200078ec0ff */
[----:B------:R-:W-:Y:S01]  /*1ef0*/  IMAD.WIDE.U32 R4, R3, UR4, R4 ;  /* 0x0000000403047c25 */ /* 0x000fe2000f8e0004 */
[----:B------:R-:W-:Y:S02]  /*1f00*/  SHF.R.S32.HI R56, RZ, 0x1f, R30 ;  /* 0x0000001fff387819 */ /* 0x000fe4000001141e */
[----:B------:R-:W-:Y:S01]  /*1f10*/  LOP3.LUT R57, R57, 0x380, RZ, 0xc0, !PT ;  /* 0x0000038039397812 */ /* 0x000fe200078ec0ff */
[----:B------:R-:W-:Y:S01]  /*1f20*/  IMAD R7, R3, UR5, R0 ;  /* 0x0000000503077c24 */ /* 0x000fe2000f8e0200 */
[----:B------:R-:W-:Y:S01]  /*1f30*/  ULDC.64 UR4, c[0x0][0x300] ;  /* 0x0000c00000047ab9 */ /* 0x000fe20000000a00 */
[----:B------:R-:W-:Y:S01]  /*1f40*/  LEA.HI R56, R56, R30, RZ, 0x5 ;  /* 0x0000001e38387211 */ /* 0x000fe200078f28ff */
[----:B------:R-:W-:Y:S01]  /*1f50*/  VIADD R32, R228, 0x40 ;  /* 0x00000040e4207836 */ /* 0x000fe20000000000 */
[----:B------:R-:W-:-:S02]  /*1f60*/  IADD3 R35, R105, R15, RZ ;  /* 0x0000000f69237210 */ /* 0x000fc40007ffe0ff */
[----:B------:R-:W-:Y:S01]  /*1f70*/  IADD3 R5, R5, R7, RZ ;  /* 0x0000000705057210 */ /* 0x000fe20007ffe0ff */
[----:B------:R-:W-:Y:S01]  /*1f80*/  IMAD.SHL.U32 R56, R56, 0x20, RZ ;  /* 0x0000002038387824 */ /* 0x000fe200078e00ff */
[----:B------:R-:W-:Y:S02]  /*1f90*/  SHF.R.U32.HI R142, RZ, 0x3, R28 ;  /* 0x00000003ff8e7819 */ /* 0x000fe4000001161c */
[----:B------:R-:W-:Y:S02]  /*1fa0*/  SHF.R.U32.HI R141, RZ, 0x3, R57 ;  /* 0x00000003ff8d7819 */ /* 0x000fe40000011639 */
[----:B------:R-:W-:Y:S02]  /*1fb0*/  LOP3.LUT R56, R56, 0xfffffc00, RZ, 0xc0, !PT ;  /* 0xfffffc0038387812 */ /* 0x000fe400078ec0ff */
[----:B------:R-:W-:Y:S02]  /*1fc0*/  SHF.R.S32.HI R126, RZ, 0x1f, R32 ;  /* 0x0000001fff7e7819 */ /* 0x000fe40000011420 */
[----:B------:R-:W-:-:S02]  /*1fd0*/  SHF.L.U64.HI R45, R44, 0x7, R45 ;  /* 0x000000072c2d7819 */ /* 0x000fc4000001022d */
[----:B--2---:R-:W-:Y:S02]  /*1fe0*/  SHF.R.S32.HI R0, RZ, 0x1f, R27 ;  /* 0x0000001fff007819 */ /* 0x004fe4000001141b */
[----:B------:R-:W-:Y:S02]  /*1ff0*/  SEL R7, R27, RZ, !P0 ;  /* 0x000000ff1b077207 */ /* 0x000fe40004000000 */
[----:B------:R-:W0:Y:S01]  /*2000*/  LDC.64 R26, c[0x0][0x3e8] ;  /* 0x0000fa00ff1a7b82 */ /* 0x000e220000000a00 */
[----:B------:R-:W-:Y:S02]  /*2010*/  SEL R8, R0, RZ, !P0 ;  /* 0x000000ff00087207 */ /* 0x000fe40004000000 */
[----:B------:R-:W-:Y:S01]  /*2020*/  IMAD.WIDE.U32 R46, R7, UR4, R4 ;  /* 0x00000004072e7c25 */ /* 0x000fe2000f8e0004 */
[----:B------:R-:W-:-:S03]  /*2030*/  IADD3 R102, P0, R228, R103, RZ ;  /* 0x00000067e4667210 */ /* 0x000fc60007f1e0ff */
[----:B------:R-:W-:Y:S02]  /*2040*/  IMAD R0, R8, UR4, RZ ;  /* 0x0000000408007c24 */ /* 0x000fe4000f8e02ff */
[----:B------:R-:W-:Y:S02]  /*2050*/  IMAD.X R103, R20, 0x1, R33, P0 ;  /* 0x0000000114677824 */ /* 0x000fe400000e0621 */
[----:B------:R-:W-:Y:S01]  /*2060*/  IMAD R21, R7, UR5, R0 ;  /* 0x0000000507157c24 */ /* 0x000fe2000f8e0200 */
[----:B------:R-:W-:Y:S05]  /*2070*/  @!P6 WARPSYNC.ALL ;  /* 0x000000000000e948 */ /* 0x000fea0003800000 */
[----:B------:R-:W-:-:S02]  /*2080*/  ULDC.64 UR4, c[0x0][0x320] ;  /* 0x0000c80000047ab9 */ /* 0x000fc40000000a00 */
[----:B------:R-:W-:Y:S02]  /*2090*/  IMAD R0, R6, UR4, RZ ;  /* 0x0000000406007c24 */ /* 0x000fe4000f8e02ff */
[----:B------:R-:W-:-:S04]  /*20a0*/  IMAD.WIDE.U32 R4, R3, UR4, R18 ;  /* 0x0000000403047c25 */ /* 0x000fc8000f8e0012 */
[----:B------:R-:W-:Y:S01]  /*20b0*/  IMAD R49, R3, UR5, R0 ;  /* 0x0000000503317c24 */ /* 0x000fe2000f8e0200 */
[----:B------:R-:W-:Y:S01]  /*20c0*/  ULDC.64 UR4, c[0x0][0x328] ;  /* 0x0000ca0000047ab9 */ /* 0x000fe20000000a00 */
[----:B------:R-:W-:Y:S02]  /*20d0*/  IMAD R0, R20, R38, RZ ;  /* 0x0000002614007224 */ /* 0x000fe400078e02ff */
[----:B------:R-:W-:Y:S02]  /*20e0*/  IMAD.IADD R49, R5, 0x1, R49 ;  /* 0x0000000105317824 */ /* 0x000fe400078e0231 */
[----:B------:R-:W-:Y:S02]  /*20f0*/  IMAD.MOV.U32 R48, RZ, RZ, R4 ;  /* 0x000000ffff307224 */ /* 0x000fe400078e0004 */
[----:B------:R-:W-:Y:S02]  /*2100*/  IMAD R3, R8, UR4, RZ ;  /* 0x0000000408037c24 */ /* 0x000fe4000f8e02ff */
[----:B------:R-:W-:-:S02]  /*2110*/  IMAD R93, R228, R39, R0 ;  /* 0x00000027e45d7224 */ /* 0x000fc400078e0200 */
[----:B0-----:R-:W-:Y:S02]  /*2120*/  IMAD R0, R20, R26, RZ ;  /* 0x0000001a14007224 */ /* 0x001fe400078e02ff */
[----:B------:R-:W-:Y:S01]  /*2130*/  IMAD R53, R7, UR5, R3 ;  /* 0x0000000507357c24 */ /* 0x000fe2000f8e0203 */
[----:B------:R-:W-:Y:S01]  /*2140*/  SEL R3, R123, RZ, P2 ;  /* 0x000000ff7b037207 */ /* 0x000fe20001000000 */
[----:B------:R-:W-:-:S04]  /*2150*/  IMAD.WIDE.U32 R48, R7, UR4, R48 ;  /* 0x0000000407307c25 */ /* 0x000fc8000f8e0030 */
[----:B------:R-:W-:-:S04]  /*2160*/  IMAD.WIDE.U32 R10, R228, R26, R18 ;  /* 0x0000001ae40a7225 */ /* 0x000fc800078e0012 */
[----:B------:R-:W-:Y:S01]  /*2170*/  IMAD.WIDE.U32 R100, R26, 0xe0, RZ ;  /* 0x000000e01a647825 */ /* 0x000fe200078e00ff */
[----:B------:R-:W-:Y:S01]  /*2180*/  IADD3 R41, P0, R106, R134, RZ ;  /* 0x000000866a297210 */ /* 0x000fe20007f1e0ff */
[----:B------:R-:W-:Y:S02]  /*2190*/  ULDC UR4, c[0x0][0x2e4] ;  /* 0x0000b90000047ab9 */ /* 0x000fe40000000800 */
[----:B------:R-:W-:-:S04]  /*21a0*/  IMAD.WIDE.U32 R6, R228, R26, R22 ;  /* 0x0000001ae4067225 */ /* 0x000fc800078e0016 */
[C---:B------:R-:W-:Y:S01]  /*21b0*/  IMAD R99, R228.reuse, R27, R0 ;  /* 0x0000001be4637224 */ /* 0x040fe200078e0200 */
[----:B------:R-:W-:Y:S01]  /*21c0*/  P2R R0, PR, RZ, 0x4 ;  /* 0x00000004ff007803 */ /* 0x000fe20000000000 */
[----:B------:R-:W-:Y:S02]  /*21d0*/  IMAD.MOV.U32 R96, RZ, RZ, R6 ;  /* 0x000000ffff607224 */ /* 0x000fe400078e0006 */
[----:B------:R-:W-:Y:S01]  /*21e0*/  IMAD.IADD R97, R7, 0x1, R99 ;  /* 0x0000000107617824 */ /* 0x000fe200078e0263 */
[----:B-----5:R-:W-:Y:S01]  /*21f0*/  SHF.R.S32.HI R7, RZ, 0x1f, R117 ;  /* 0x0000001fff077819 */ /* 0x020fe20000011475 */
[----:B------:R-:W-:Y:S01]  /*2200*/  IMAD.WIDE.U32 R8, R228, R38, R18 ;  /* 0x00000026e4087225 */ /* 0x000fe200078e0012 */
[----:B------:R-:W-:Y:S02]  /*2210*/  IADD3 R99, R99, R11, RZ ;  /* 0x0000000b63637210 */ /* 0x000fe40007ffe0ff */
[----:B------:R-:W-:Y:S01]  /*2220*/  SHF.L.U64.HI R11, R38, 0x7, R39 ;  /* 0x00000007260b7819 */ /* 0x000fe20000010227 */
[----:B------:R-:W-:-:S02]  /*2230*/  IMAD.IADD R3, R18, 0x1, R3 ;  /* 0x0000000112037824 */ /* 0x000fc400078e0203 */
[-C--:B------:R-:W-:Y:S02]  /*2240*/  IMAD R6, R7, R38.reuse, RZ ;  /* 0x0000002607067224 */ /* 0x080fe400078e02ff */
[----:B------:R-:W-:-:S04]  /*2250*/  IMAD.WIDE.U32 R4, R228, R38, R22 ;  /* 0x00000026e4047225 */ /* 0x000fc800078e0016 */
[----:B------:R-:W-:Y:S01]  /*2260*/  IMAD.MOV.U32 R92, RZ, RZ, R8 ;  /* 0x000000ffff5c7224 */ /* 0x000fe200078e0008 */
[----:B------:R-:W-:Y:S01]  /*2270*/  SHF.R.S32.HI R8, RZ, 0x1f, R3 ;  /* 0x0000001fff087819 */ /* 0x000fe20000011403 */
[----:B------:R-:W-:Y:S02]  /*2280*/  IMAD R31, R117, R39, R6 ;  /* 0x00000027751f7224 */ /* 0x000fe400078e0206 */
[----:B------:R-:W-:Y:S01]  /*2290*/  IMAD.IADD R5, R5, 0x1, R93 ;  /* 0x0000000105057824 */ /* 0x000fe200078e025d */
[----:B------:R-:W-:Y:S01]  /*22a0*/  LEA.HI R14, R8, R3, RZ, 0x4 ;  /* 0x00000003080e7211 */ /* 0x000fe200078f20ff */
[----:B------:R-:W-:Y:S01]  /*22b0*/  IMAD R6, R7, R26, RZ ;  /* 0x0000001a07067224 */ /* 0x000fe200078e02ff */
[C-C-:B------:R-:W-:Y:S01]  /*22c0*/  SHF.L.U64.HI R8, R26.reuse, 0x6, R27.reuse ;  /* 0x000000061a087819 */ /* 0x140fe2000001021b */
[----:B------:R-:W-:Y:S01]  /*22d0*/  IMAD.MOV.U32 R98, RZ, RZ, R10 ;  /* 0x000000ffff627224 */ /* 0x000fe200078e000a */
[C---:B------:R-:W-:Y:S01]  /*22e0*/  SHF.L.U64.HI R7, R26.reuse, 0x7, R27 ;  /* 0x000000071a077819 */ /* 0x040fe2000001021b */
[----:B------:R-:W-:Y:S01]  /*22f0*/  IMAD.WIDE.U32 R50, R117, R38, R4 ;  /* 0x0000002675327225 */ /* 0x000fe200078e0004 */
[----:B------:R-:W-:-:S03]  /*2300*/  SHF.L.U32 R5, R26, 0x7, RZ ;  /* 0x000000071a057819 */ /* 0x000fc600000006ff */
[C---:B------:R-:W-:Y:S02]  /*2310*/  IMAD R29, R117.reuse, R27, R6 ;  /* 0x0000001b751d7224 */ /* 0x040fe400078e0206 */
[----:B------:R-:W-:Y:S02]  /*2320*/  IMAD.SHL.U32 R6, R26, 0x40, RZ ;  /* 0x000000401a067824 */ /* 0x000fe400078e00ff */
[----:B------:R-:W-:-:S04]  /*2330*/  IMAD.WIDE.U32 R96, R117, R26, R96 ;  /* 0x0000001a75607225 */ /* 0x000fc800078e0060 */
[----:B------:R-:W-:-:S04]  /*2340*/  IMAD.WIDE.U32 R98, R117, R26, R98 ;  /* 0x0000001a75627225 */ /* 0x000fc800078e0062 */
[----:B------:R-:W-:Y:S02]  /*2350*/  VIADD R26, R228, 0x40 ;  /* 0x00000040e41a7836 */ /* 0x000fe40000000000 */
[----:B------:R-:W-:Y:S02]  /*2360*/  IMAD.SHL.U32 R3, R229, 0x80, RZ ;  /* 0x00000080e5037824 */ /* 0x000fe400078e00ff */
[----:B------:R-:W-:Y:S02]  /*2370*/  IMAD.SHL.U32 R26, R26, 0x80, RZ ;  /* 0x000000801a1a7824 */ /* 0x000fe400078e00ff */
[----:B------:R-:W-:Y:S01]  /*2380*/  IMAD.IADD R93, R93, 0x1, R9 ;  /* 0x000000015d5d7824 */ /* 0x000fe200078e0209 */
[----:B------:R-:W-:Y:S01]  /*2390*/  LOP3.LUT R3, R3, 0x380, RZ, 0xc0, !PT ;  /* 0x0000038003037812 */ /* 0x000fe200078ec0ff */
[----:B------:R-:W-:Y:S01]  /*23a0*/  IMAD.SHL.U32 R10, R38, 0x40, RZ ;  /* 0x00000040260a7824 */ /* 0x000fe200078e00ff */
[----:B------:R-:W-:Y:S01]  /*23b0*/  LOP3.LUT R26, R26, 0x380, RZ, 0xc0, !PT ;  /* 0x000003801a1a7812 */ /* 0x000fe200078ec0ff */
[----:B------:R-:W-:Y:S01]  /*23c0*/  IMAD.SHL.U32 R9, R38, 0x80, RZ ;  /* 0x0000008026097824 */ /* 0x000fe200078e00ff */
[----:B------:R-:W-:Y:S01]  /*23d0*/  SHF.R.U32.HI R43, RZ, 0x3, R3 ;  /* 0x00000003ff2b7819 */ /* 0x000fe20000011603 */
[----:B------:R-:W-:Y:S01]  /*23e0*/  IMAD.WIDE.U32 R92, R117, R38, R92 ;  /* 0x00000026755c7225 */ /* 0x000fe200078e005c */
[----:B------:R-:W-:-:S02]  /*23f0*/  LOP3.LUT R20, R3, 0x30, R18, 0xf8, !PT ;  /* 0x0000003003147812 */ /* 0x000fc400078ef812 */
[----:B------:R-:W-:Y:S01]  /*2400*/  LOP3.LUT R13, R26, 0x70, R14, 0xf8, !PT ;  /* 0x000000701a0d7812 */ /* 0x000fe200078ef80e */
[----:B------:R-:W-:Y:S01]  /*2410*/  VIADD R26, R228, 0x40 ;  /* 0x00000040e41a7836 */ /* 0x000fe20000000000 */
[-C--:B------:R-:W-:Y:S01]  /*2420*/  LOP3.LUT R20, R20, R43.reuse, RZ, 0x3c, !PT ;  /* 0x0000002b14147212 */ /* 0x080fe200078e3cff */
[----:B------:R-:W-:Y:S02]  /*2430*/  IMAD R27, R27, 0xe0, RZ ;  /* 0x000000e01b1b7824 */ /* 0x000fe400078e02ff */
[----:B------:R-:W-:Y:S02]  /*2440*/  IMAD.SHL.U32 R26, R26, 0x80, RZ ;  /* 0x000000801a1a7824 */ /* 0x000fe400078e00ff */
[----:B------:R-:W-:Y:S01]  /*2450*/  IMAD.X R38, R42, 0x1, R107, P0 ;  /* 0x000000012a267824 */ /* 0x000fe200000e066b */
[----:B------:R-:W-:Y:S01]  /*2460*/  IADD3 R37, P0, R41, R106, RZ ;  /* 0x0000006a29257210 */ /* 0x000fe20007f1e0ff */
[----:B------:R-:W-:Y:S01]  /*2470*/  IMAD.IADD R34, R56, 0x1, R20 ;  /* 0x0000000138227824 */ /* 0x000fe200078e0214 */
[--C-:B------:R-:W-:Y:S01]  /*2480*/  LOP3.LUT R20, R3, 0x70, R14.reuse, 0xf8, !PT ;  /* 0x0000007003147812 */ /* 0x100fe200078ef80e */
[----:B------:R-:W-:Y:S01]  /*2490*/  IMAD.IADD R21, R47, 0x1, R21 ;  /* 0x000000012f157824 */ /* 0x000fe200078e0215 */
[----:B------:R-:W-:Y:S01]  /*24a0*/  LOP3.LUT R26, R26, 0x380, RZ, 0xc0, !PT ;  /* 0x000003801a1a7812 */ /* 0x000fe200078ec0ff */
[----:B------:R-:W-:Y:S01]  /*24b0*/  IMAD.IADD R36, R101, 0x1, R27 ;  /* 0x0000000165247824 */ /* 0x000fe200078e021b */
[--C-:B------:R-:W-:Y:S01]  /*24c0*/  LOP3.LUT R15, R28, 0x70, R14.reuse, 0xf8, !PT ;  /* 0x000000701c0f7812 */ /* 0x100fe200078ef80e */
[----:B------:R-:W-:Y:S01]  /*24d0*/  IMAD.X R33, R38, 0x1, R107, P0 ;  /* 0x0000000126217824 */ /* 0x000fe200000e066b */
[----:B------:R-:W-:Y:S01]  /*24e0*/  SHF.R.S32.HI R28, RZ, 0x4, R14 ;  /* 0x00000004ff1c7819 */ /* 0x000fe2000001140e */
[----:B------:R-:W-:Y:S01]  /*24f0*/  VIADD R4, R18, 0x40 ;  /* 0x0000004012047836 */ /* 0x000fe20000000000 */
[----:B------:R-:W-:Y:S01]  /*2500*/  SHF.R.U32.HI R26, RZ, 0x3, R26 ;  /* 0x00000003ff1a7819 */ /* 0x000fe2000001161a */
[----:B------:R-:W-:Y:S01]  /*2510*/  IMAD R39, R39, 0xe0, RZ ;  /* 0x000000e027277824 */ /* 0x000fe200078e02ff */
[----:B------:R-:W-:Y:S01]  /*2520*/  LOP3.LUT R27, R14, 0xfffffff0, RZ, 0xc0, !PT ;  /* 0xfffffff00e1b7812 */ /* 0x000fe200078ec0ff */
[----:B------:R-:W-:Y:S01]  /*2530*/  IMAD.SHL.U32 R123, R123, 0x2, RZ ;  /* 0x000000027b7b7824 */ /* 0x000fe200078e00ff */
[----:B------:R-:W-:-:S02]  /*2540*/  LOP3.LUT R116, R20, R43, RZ, 0x3c, !PT ;  /* 0x0000002b14747212 */ /* 0x000fc400078e3cff */
[----:B------:R-:W-:Y:S02]  /*2550*/  LOP3.LUT R14, R57, 0x70, R14, 0xf8, !PT ;  /* 0x00000070390e7812 */ /* 0x000fe400078ef80e */
[----:B------:R-:W-:Y:S02]  /*2560*/  IADD3 R20, P0, R46, R104, RZ ;  /* 0x000000682e147210 */ /* 0x000fe40007f1e0ff */
[----:B------:R-:W-:Y:S02]  /*2570*/  LOP3.LUT R115, R13, R26, RZ, 0x3c, !PT ;  /* 0x0000001a0d737212 */ /* 0x000fe400078e3cff */
[----:B------:R-:W-:Y:S02]  /*2580*/  LOP3.LUT R114, R15, R142, RZ, 0x3c, !PT ;  /* 0x0000008e0f727212 */ /* 0x000fe400078e3cff */
[----:B------:R-:W-:Y:S01]  /*2590*/  LOP3.LUT R113, R14, R141, RZ, 0x3c, !PT ;  /* 0x0000008d0e717212 */ /* 0x000fe200078e3cff */
[----:B------:R-:W-:Y:S01]  /*25a0*/  IMAD.X R14, R35, 0x1, R21, P0 ;  /* 0x00000001230e7824 */ /* 0x000fe200000e0615 */
[----:B------:R-:W-:-:S02]  /*25b0*/  IADD3 R15, P3, R46, 0x40, RZ ;  /* 0x000000402e0f7810 */ /* 0x000fc40007f7e0ff */
[----:B------:R-:W-:Y:S01]  /*25c0*/  IADD3 R13, P2, R20, 0x40, RZ ;  /* 0x00000040140d7810 */ /* 0x000fe20007f5e0ff */
[----:B------:R-:W-:Y:S01]  /*25d0*/  IMAD.IADD R32, R51, 0x1, R31 ;  /* 0x0000000133207824 */ /* 0x000fe200078e021f */
[----:B------:R-:W-:Y:S01]  /*25e0*/  IADD3 R30, R97, R29, RZ ;  /* 0x0000001d611e7210 */ /* 0x000fe20007ffe0ff */
[----:B------:R-:W-:Y:S01]  /*25f0*/  IMAD.IADD R39, R95, 0x1, R39 ;  /* 0x000000015f277824 */ /* 0x000fe200078e0227 */
[----:B------:R-:W-:Y:S01]  /*2600*/  SHF.R.S32.HI R26, RZ, 0x1f, R27 ;  /* 0x0000001fff1a7819 */ /* 0x000fe2000001141b */
[----:B------:R-:W-:Y:S01]  /*2610*/  IMAD.IADD R31, R31, 0x1, R93 ;  /* 0x000000011f1f7824 */ /* 0x000fe200078e025d */
[----:B------:R-:W-:Y:S01]  /*2620*/  ISETP.GE.AND P0, PT, R18, UR4, PT ;  /* 0x0000000412007c0c */ /* 0x000fe2000bf06270 */
[----:B------:R-:W-:Y:S01]  /*2630*/  IMAD.IADD R29, R29, 0x1, R99 ;  /* 0x000000011d1d7824 */ /* 0x000fe200078e0263 */
[----:B------:R-:W-:Y:S01]  /*2640*/  ISETP.GE.AND P1, PT, R4, UR4, PT ;  /* 0x0000000404007c0c */ /* 0x000fe2000bf26270 */
[----:B------:R-:W-:Y:S01]  /*2650*/  IMAD.IADD R116, R56, 0x1, R116 ;  /* 0x0000000138747824 */ /* 0x000fe200078e0274 */
[----:B------:R-:W-:Y:S01]  /*2660*/  IADD3 R115, R55, R115, RZ ;  /* 0x0000007337737210 */ /* 0x000fe20007ffe0ff */
[----:B---3--:R-:W-:-:S02]  /*2670*/  IMAD.IADD R114, R54, 0x1, R114 ;  /* 0x0000000136727824 */ /* 0x008fc400078e0272 */
[----:B----4-:R-:W-:Y:S02]  /*2680*/  IMAD.IADD R113, R52, 0x1, R113 ;  /* 0x0000000134717824 */ /* 0x010fe400078e0271 */
[----:B------:R-:W-:Y:S02]  /*2690*/  IMAD.X R108, RZ, RZ, R21, P3 ;  /* 0x000000ffff6c7224 */ /* 0x000fe400018e0615 */
[----:B------:R-:W-:Y:S02]  /*26a0*/  IMAD.X R109, RZ, RZ, R14, P2 ;  /* 0x000000ffff6d7224 */ /* 0x000fe400010e060e */
[----:B------:R-:W-:Y:S01]  /*26b0*/  IMAD.IADD R110, R49, 0x1, R53 ;  /* 0x00000001316e7824 */ /* 0x000fe200078e0235 */
[----:B------:R-:W-:Y:S06]  /*26c0*/  @!P6 BAR.SYNC.DEFER_BLOCKING 0x9, 0x100 ;  /* 0x024400000000eb1d */ /* 0x000fec0000010000 */
.L_x_377:
[----:B------:R-:W0:Y:S01]  /*26d0*/  LDC R130, c[0x0][0x3d4] ;  /* 0x0000f500ff827b82 */ /* 0x000e220000000800 */
[----:B------:R-:W-:Y:S01]  /*26e0*/  VIADD R25, R25, 0xffffffff ;  /* 0xffffffff19197836 */ /* 0x000fe20000000000 */
[----:B------:R-:W-:Y:S05]  /*26f0*/  YIELD ;  /* 0x0000000000007946 */ /* 0x000fea0003800000 */
[----:B------:R-:W-:Y:S01]  /*2700*/  IMAD R118, R17, 0x7000, R34 ;  /* 0x0000700011767824 */ /* 0x000fe200078e0222 */
[----:B------:R-:W-:Y:S01]  /*2710*/  ISETP.GT.AND P3, PT, R25, R24, PT ;  /* 0x000000181900720c */ /* 0x000fe20003f64270 */
[----:B------:R-:W-:Y:S03]  /*2720*/  BSSY B0, `(.L_x_294) ;  /* 0x000093e000007945 */ /* 0x000fe60003800000 */
[----:B------:R-:W-:-:S02]  /*2730*/  IADD3 R119, R16, R118, RZ ;  /* 0x0000007610777210 */ /* 0x000fc40007ffe0ff */
[----:B------:R-:W-:Y:S02]  /*2740*/  P2R R112, PR, RZ, 0x8 ;  /* 0x00000008ff707803 */ /* 0x000fe40000000000 */
[----:B0-----:R-:W-:-:S13]  /*2750*/  ISETP.GE.AND P2, PT, R130, 0x1, PT ;  /* 0x000000018200780c */ /* 0x001fda0003f46270 */
[----:B------:R-:W-:Y:S05]  /*2760*/  @!P2 BRA `(.L_x_295) ;  /* 0x0000008c002ca947 */ /* 0x000fea0003800000 */
[----:B------:R-:W-:Y:S01]  /*2770*/  ULDC.U8 UR4, c[0x0][0x3f0] ;  /* 0x0000fc0000047ab9 */ /* 0x000fe20000000000 */
[----:B------:R-:W-:Y:S01]  /*2780*/  SHF.R.S32.HI R53, RZ, 0x1f, R25 ;  /* 0x0000001fff357819 */ /* 0x000fe20000011419 */
[-C--:B------:R-:W-:Y:S01]  /*2790*/  IMAD R52, R40, R25.reuse, RZ ;  /* 0x0000001928347224 */ /* 0x080fe200078e02ff */
[----:B------:R-:W-:Y:S01]  /*27a0*/  ISETP.NE.AND P2, PT, RZ, UR4, PT ;  /* 0x00000004ff007c0c */ /* 0x000fe2000bf45270 */
[-C--:B------:R-:W-:Y:S02]  /*27b0*/  IMAD R54, R39, R25.reuse, RZ ;  /* 0x0000001927367224 */ /* 0x080fe400078e02ff */
[----:B------:R-:W-:Y:S02]  /*27c0*/  IMAD R55, R36, R25, RZ ;  /* 0x0000001924377224 */ /* 0x000fe400078e02ff */
[C---:B------:R-:W-:Y:S02]  /*27d0*/  IMAD R131, R53.reuse, R132, R52 ;  /* 0x0000008435837224 */ /* 0x040fe400078e0234 */
[----:B------:R-:W-:-:S02]  /*27e0*/  IMAD R127, R53, R94, R54 ;  /* 0x0000005e357f7224 */ /* 0x000fc400078e0236 */
[----:B------:R-:W-:Y:S02]  /*27f0*/  IMAD R111, R53, R100, R55 ;  /* 0x00000064356f7224 */ /* 0x000fe400078e0237 */
[----:B------:R-:W-:Y:S02]  /*2800*/  IMAD R120, R25, -0xe0, R2 ;  /* 0xffffff2019787824 */ /* 0x000fe400078e0202 */
[----:B------:R-:W-:-:S03]  /*2810*/  IMAD.WIDE.U32 R128, R132, R25, RZ ;  /* 0x0000001984807225 */ /* 0x000fc600078e00ff */
[----:B------:R-:W-:Y:S01]  /*2820*/  VIMNMX R120, R120, 0xe0, PT ;  /* 0x000000e078787848 */ /* 0x000fe20003fe0100 */
[----:B------:R-:W-:-:S04]  /*2830*/  IMAD.WIDE.U32 R52, R94, R25, RZ ;  /* 0x000000195e347225 */ /* 0x000fc800078e00ff */
[----:B------:R-:W-:-:S04]  /*2840*/  IMAD.WIDE.U32 R54, R100, R25, RZ ;  /* 0x0000001964367225 */ /* 0x000fc800078e00ff */
[----:B------:R-:W-:Y:S02]  /*2850*/  IMAD.IADD R131, R129, 0x1, R131 ;  /* 0x0000000181837824 */ /* 0x000fe400078e0283 */
[----:B------:R-:W-:Y:S02]  /*2860*/  IMAD.IADD R127, R53, 0x1, R127 ;  /* 0x00000001357f7824 */ /* 0x000fe400078e027f */
[----:B------:R-:W-:Y:S01]  /*2870*/  IMAD.IADD R111, R55, 0x1, R111 ;  /* 0x00000001376f7824 */ /* 0x000fe200078e026f */
[----:B------:R-:W-:Y:S06]  /*2880*/  @!P2 BRA `(.L_x_296) ;  /* 0x000000440030a947 */ /* 0x000fec0003800000 */
[----:B------:R-:W-:Y:S01]  /*2890*/  ISETP.GE.AND P2, PT, R228, R120, PT ;  /* 0x00000078e400720c */ /* 0x000fe20003f46270 */
[----:B------:R-:W-:Y:S01]  /*28a0*/  BSSY B1, `(.L_x_297) ;  /* 0x0000017000017945 */ /* 0x000fe20003800000 */
[----:B------:R-:W-:Y:S02]  /*28b0*/  CS2R R72, SRZ ;  /* 0x0000000000487805 */ /* 0x000fe4000001ff00 */
[----:B------:R-:W-:Y:S02]  /*28c0*/  CS2R R80, SRZ ;  /* 0x0000000000507805 */ /* 0x000fe4000001ff00 */
[----:B------:R-:W-:Y:S02]  /*28d0*/  CS2R R84, SRZ ;  /* 0x0000000000547805 */ /* 0x000fe4000001ff00 */
[----:B------:R-:W-:Y:S02]  /*28e0*/  CS2R R82, SRZ ;  /* 0x0000000000527805 */ /* 0x000fe4000001ff00 */
[----:B------:R-:W-:-:S03]  /*28f0*/  CS2R R86, SRZ ;  /* 0x0000000000567805 */ /* 0x000fc6000001ff00 */
[----:B------:R-:W-:Y:S05]  /*2900*/  @P2 BRA `(.L_x_298) ;  /* 0x0000000000402947 */ /* 0x000fea0003800000 */
[----:B------:R-:W-:Y:S01]  /*2910*/  ULDC.64 UR4, c[0x0][0x3c8] ;  /* 0x0000f20000047ab9 */ /* 0x000fe20000000a00 */
[----:B------:R-:W-:Y:S02]  /*2920*/  CS2R R84, SRZ ;  /* 0x0000000000547805 */ /* 0x000fe4000001ff00 */
[----:B------:R-:W-:Y:S02]  /*2930*/  IADD3 R56, P3, P4, R50, UR4, R52 ;  /* 0x0000000432387c10 */ /* 0x000fe4000fc7e034 */
[----:B------:R-:W-:Y:S02]  /*2940*/  CS2R R86, SRZ ;  /* 0x0000000000567805 */ /* 0x000fe4000001ff00 */
[----:B------:R-:W-:Y:S01]  /*2950*/  IADD3.X R57, R32, UR5, R127, P3, P4 ;  /* 0x0000000520397c10 */ /* 0x000fe20009fe847f */
[----:B------:R-:W-:Y:S02]  /*2960*/  ULDC.64 UR4, c[0x0][0x3e0] ;  /* 0x0000f80000047ab9 */ /* 0x000fe40000000a00 */
[----:B------:R-:W-:-:S04]  /*2970*/  IADD3 R58, P3, P4, R96, UR4, R54 ;  /* 0x00000004603a7c10 */ /* 0x000fc8000fc7e036 */
[----:B------:R-:W-:Y:S02]  /*2980*/  IADD3.X R59, R30, UR5, R111, P3, P4 ;  /* 0x000000051e3b7c10 */ /* 0x000fe40009fe846f */
[----:B------:R-:W-:Y:S02]  /*2990*/  ISETP.GE.AND P3, PT, R22, R130, PT ;  /* 0x000000821600720c */ /* 0x000fe40003f66270 */
[----:B------:R-:W-:Y:S02]  /*29a0*/  CS2R R80, SRZ ;  /* 0x0000000000507805 */ /* 0x000fe4000001ff00 */
[----:B------:R-:W-:-:S09]  /*29b0*/  CS2R R82, SRZ ;  /* 0x0000000000527805 */ /* 0x000fd2000001ff00 */
[----:B------:R0:W5:Y:S04]  /*29c0*/  @!P3 LDG.E.64 R84, desc[UR60][R56.64] ;  /* 0x0000003c3854b981 */ /* 0x000168000c1e1b00 */
[----:B------:R0:W5:Y:S01]  /*29d0*/  @!P3 LDG.E.64 R86, desc[UR60][R58.64] ;  /* 0x0000003c3a56b981 */ /* 0x000162000c1e1b00 */
[----:B------:R-:W-:-:S13]  /*29e0*/  ISETP.GE.AND P3, PT, R230, R130, PT ;  /* 0x00000082e600720c */ /* 0x000fda0003f66270 */
[----:B------:R0:W5:Y:S04]  /*29f0*/  @!P3 LDG.E.64 R80, desc[UR60][R56.64+0x20] ;  /* 0x0000203c3850b981 */ /* 0x000168000c1e1b00 */
[----:B------:R0:W5:Y:S02]  /*2a00*/  @!P3 LDG.E.64 R82, desc[UR60][R58.64+0x20] ;  /* 0x0000203c3a52b981 */ /* 0x000164000c1e1b00 */
.L_x_298:
[----:B------:R-:W-:Y:S05]  /*2a10*/  BSYNC B1 ;  /* 0x0000000000017941 */ /* 0x000fea0003800000 */
.L_x_297:
[----:B0-----:R-:W-:Y:S01]  /*2a20*/  VIADD R56, R228, 0x40 ;  /* 0x00000040e4387836 */ /* 0x001fe20000000000 */
[----:B------:R-:W-:Y:S01]  /*2a30*/  BSSY B1, `(.L_x_299) ;  /* 0x0000024000017945 */ /* 0x000fe20003800000 */
[----:B------:R-:W-:Y:S02]  /*2a40*/  CS2R R76, SRZ ;  /* 0x00000000004c7805 */ /* 0x000fe4000001ff00 */
[----:B------:R-:W-:Y:S02]  /*2a50*/  CS2R R74, SRZ ;  /* 0x00000000004a7805 */ /* 0x000fe4000001ff00 */
[----:B------:R-:W-:Y:S02]  /*2a60*/  CS2R R64, SRZ ;  /* 0x0000000000407805 */ /* 0x000fe4000001ff00 */
[----:B------:R-:W-:Y:S02]  /*2a70*/  ISETP.GE.AND P3, PT, R56, R120, PT ;  /* 0x000000783800720c */ /* 0x000fe40003f66270 */
[----:B------:R-:W-:-:S02]  /*2a80*/  CS2R R56, SRZ ;  /* 0x0000000000387805 */ /* 0x000fc4000001ff00 */
[----:B------:R-:W-:Y:S02]  /*2a90*/  CS2R R68, SRZ ;  /* 0x0000000000447805 */ /* 0x000fe4000001ff00 */
[----:B------:R-:W-:Y:S02]  /*2aa0*/  CS2R R66, SRZ ;  /* 0x0000000000427805 */ /* 0x000fe4000001ff00 */
[----:B------:R-:W-:Y:S02]  /*2ab0*/  CS2R R70, SRZ ;  /* 0x0000000000467805 */ /* 0x000fe4000001ff00 */
[----:B------:R-:W-:Y:S02]  /*2ac0*/  CS2R R60, SRZ ;  /* 0x00000000003c7805 */ /* 0x000fe4000001ff00 */
[----:B------:R-:W-:Y:S02]  /*2ad0*/  CS2R R58, SRZ ;  /* 0x00000000003a7805 */ /* 0x000fe4000001ff00 */
[----:B------:R-:W-:Y:S01]  /*2ae0*/  CS2R R62, SRZ ;  /* 0x00000000003e7805 */ /* 0x000fe2000001ff00 */
[----:B-----5:R-:W-:Y:S01]  /*2af0*/  IMAD.MOV.U32 R136, RZ, RZ, R80 ;  /* 0x000000ffff887224 */ /* 0x020fe200078e0050 */
[----:B------:R-:W-:Y:S01]  /*2b00*/  CS2R R78, SRZ ;  /* 0x00000000004e7805 */ /* 0x000fe2000001ff00 */
[----:B------:R-:W-:Y:S01]  /*2b10*/  IMAD.MOV.U32 R150, RZ, RZ, R84 ;  /* 0x000000ffff967224 */ /* 0x000fe200078e0054 */
[----:B------:R-:W-:Y:S06]  /*2b20*/  @P3 BRA `(.L_x_300) ;  /* 0x0000000000503947 */ /* 0x000fec0003800000 */
[----:B------:R-:W-:Y:S01]  /*2b30*/  IADD3 R88, P4, P5, R50, R52, R10 ;  /* 0x0000003432587210 */ /* 0x000fe20007d9e00a */
[----:B------:R-:W-:Y:S01]  /*2b40*/  ULDC.64 UR4, c[0x0][0x3c8] ;  /* 0x0000f20000047ab9 */ /* 0x000fe20000000a00 */
[----:B------:R-:W-:Y:S02]  /*2b50*/  CS2R R76, SRZ ;  /* 0x00000000004c7805 */ /* 0x000fe4000001ff00 */
[----:B------:R-:W-:Y:S02]  /*2b60*/  CS2R R78, SRZ ;  /* 0x00000000004e7805 */ /* 0x000fe4000001ff00 */
[----:B------:R-:W-:Y:S02]  /*2b70*/  IADD3.X R73, R32, R127, R12, P4, P5 ;  /* 0x0000007f20497210 */ /* 0x000fe400027ea40c */
[----:B------:R-:W-:-:S04]  /*2b80*/  IADD3 R90, P4, P5, R96, R54, R6 ;  /* 0x00000036605a7210 */ /* 0x000fc80007d9e006 */
[----:B------:R-:W-:Y:S02]  /*2b90*/  IADD3.X R72, R30, R111, R8, P4, P5 ;  /* 0x0000006f1e487210 */ /* 0x000fe400027ea408 */
[----:B------:R-:W-:-:S04]  /*2ba0*/  IADD3 R88, P4, R88, UR4, RZ ;  /* 0x0000000458587c10 */ /* 0x000fc8000ff9e0ff */
[----:B------:R-:W-:Y:S01]  /*2bb0*/  IADD3.X R89, R73, UR5, RZ, P4, !PT ;  /* 0x0000000549597c10 */ /* 0x000fe2000a7fe4ff */
[----:B------:R-:W-:Y:S02]  /*2bc0*/  ULDC.64 UR4, c[0x0][0x3e0] ;  /* 0x0000f80000047ab9 */ /* 0x000fe40000000a00 */
[----:B------:R-:W-:-:S04]  /*2bd0*/  IADD3 R90, P4, R90, UR4, RZ ;  /* 0x000000045a5a7c10 */ /* 0x000fc8000ff9e0ff */
[----:B------:R-:W-:Y:S02]  /*2be0*/  IADD3.X R91, R72, UR5, RZ, P4, !PT ;  /* 0x00000005485b7c10 */ /* 0x000fe4000a7fe4ff */
        /* <DEDUP_REMOVED lines=8> */
.L_x_300:
[----:B------:R-:W-:Y:S05]  /*2c70*/  BSYNC B1 ;  /* 0x0000000000017941 */ /* 0x000fea0003800000 */
.L_x_299:
[----:B0-----:R-:W-:Y:S01]  /*2c80*/  IADD3 R88, R228, 0x80, RZ ;  /* 0x00000080e4587810 */ /* 0x001fe20007ffe0ff */
[----:B------:R-:W-:Y:S03]  /*2c90*/  BSSY B1, `(.L_x_301) ;  /* 0x0000018000017945 */ /* 0x000fe60003800000 */
[----:B------:R-:W-:-:S04]  /*2ca0*/  ISETP.GE.AND P4, PT, R88, R120, PT ;  /* 0x000000785800720c */ /* 0x000fc80003f86270 */
[----:B------:R-:W-:-:S09]  /*2cb0*/  P2R R151, PR, RZ, 0x10 ;  /* 0x00000010ff977803 */ /* 0x000fd20000000000 */
[----:B------:R-:W-:Y:S05]  /*2cc0*/  @P4 BRA `(.L_x_302) ;  /* 0x0000000000504947 */ /* 0x000fea0003800000 */
        /* <DEDUP_REMOVED lines=20> */
.L_x_302:
[----:B------:R-:W-:Y:S05]  /*2e10*/  BSYNC B1 ;  /* 0x0000000000017941 */ /* 0x000fea0003800000 */
.L_x_301:
[----:B0-----:R-:W-:Y:S01]  /*2e20*/  VIADD R88, R228, 0xc0 ;  /* 0x000000c0e4587836 */ /* 0x001fe20000000000 */
[----:B------:R-:W-:Y:S04]  /*2e30*/  BSSY B1, `(.L_x_303) ;  /* 0x000001d000017945 */ /* 0x000fe80003800000 */
[----:B------:R-:W-:-:S13]  /*2e40*/  ISETP.GE.AND P4, PT, R88, R120, PT ;  /* 0x000000785800720c */ /* 0x000fda0003f86270 */
[----:B------:R-:W-:Y:S05]  /*2e50*/  @P4 BRA `(.L_x_304) ;  /* 0x0000000000684947 */ /* 0x000fea0003800000 */
[----:B------:R-:W0:Y:S01]  /*2e60*/  LDC.64 R56, c[0x0][0x3d8] ;  /* 0x0000f600ff387b82 */ /* 0x000e220000000a00 */
[----:B------:R-:W-:Y:S01]  /*2e70*/  IMAD.MOV.U32 R53, RZ, RZ, R127 ;  /* 0x000000ffff357224 */ /* 0x000fe200078e007f */
[----:B------:R-:W-:Y:S01]  /*2e80*/  ULDC.64 UR4, c[0x0][0x3c8] ;  /* 0x0000f20000047ab9 */ /* 0x000fe20000000a00 */
[----:B------:R-:W-:Y:S01]  /*2e90*/  IMAD.MOV.U32 R55, RZ, RZ, R111 ;  /* 0x000000ffff377224 */ /* 0x000fe200078e006f */
[----:B------:R-:W-:Y:S02]  /*2ea0*/  CS2R R60, SRZ ;  /* 0x00000000003c7805 */ /* 0x000fe4000001ff00 */
[----:B------:R-:W-:Y:S01]  /*2eb0*/  CS2R R62, SRZ ;  /* 0x00000000003e7805 */ /* 0x000fe2000001ff00 */
[----:B0-----:R-:W-:Y:S02]  /*2ec0*/  IMAD R57, R57, 0xc0, RZ ;  /* 0x000000c039397824 */ /* 0x001fe400078e02ff */
[----:B------:R-:W-:-:S04]  /*2ed0*/  IMAD.WIDE.U32 R52, R56, 0xc0, R52 ;  /* 0x000000c038347825 */ /* 0x000fc800078e0034 */
[----:B------:R-:W-:Y:S01]  /*2ee0*/  IMAD.IADD R53, R53, 0x1, R57 ;  /* 0x0000000135357824 */ /* 0x000fe200078e0239 */
[----:B------:R-:W-:Y:S01]  /*2ef0*/  IADD3 R52, P5, P6, R50, UR4, R52 ;  /* 0x0000000432347c10 */ /* 0x000fe2000febe034 */
[----:B------:R-:W0:Y:S03]  /*2f00*/  LDC.64 R56, c[0x0][0x3e8] ;  /* 0x0000fa00ff387b82 */ /* 0x000e260000000a00 */
[----:B------:R-:W-:Y:S01]  /*2f10*/  IADD3.X R53, R32, UR5, R53, P5, P6 ;  /* 0x0000000520357c10 */ /* 0x000fe2000afec435 */
[----:B------:R-:W-:Y:S01]  /*2f20*/  ULDC.64 UR4, c[0x0][0x3e0] ;  /* 0x0000f80000047ab9 */ /* 0x000fe20000000a00 */
[----:B0-----:R-:W-:-:S04]  /*2f30*/  IMAD.WIDE.U32 R54, R56, 0xc0, R54 ;  /* 0x000000c038367825 */ /* 0x001fc800078e0036 */
[----:B------:R-:W-:Y:S01]  /*2f40*/  IMAD R57, R57, 0xc0, RZ ;  /* 0x000000c039397824 */ /* 0x000fe200078e02ff */
[----:B------:R-:W-:-:S03]  /*2f50*/  IADD3 R54, P5, P6, R96, UR4, R54 ;  /* 0x0000000460367c10 */ /* 0x000fc6000febe036 */
[----:B------:R-:W-:-:S05]  /*2f60*/  IMAD.IADD R55, R55, 0x1, R57 ;  /* 0x0000000137377824 */ /* 0x000fca00078e0239 */
        /* <DEDUP_REMOVED lines=9> */
.L_x_304:
[----:B------:R-:W-:Y:S05]  /*3000*/  BSYNC B1 ;  /* 0x0000000000017941 */ /* 0x000fea0003800000 */
.L_x_303:
[----:B0-----:R-:W2:Y:S01]  /*3010*/  LDL R52, [R1+0x40] ;  /* 0x0000400001347983 */ /* 0x001ea20000100800 */
[----:B------:R-:W-:Y:S01]  /*3020*/  IMAD.MOV.U32 R154, RZ, RZ, R82 ;  /* 0x000000ffff9a7224 */ /* 0x000fe200078e0052 */
[----:B------:R-:W-:Y:S01]  /*3030*/  MOV R165, R86 ;  /* 0x0000005600a57202 */ /* 0x000fe20000000f00 */
[----:B-----5:R-:W-:Y:S01]  /*3040*/  IMAD.MOV.U32 R146, RZ, RZ, R72 ;  /* 0x000000ffff927224 */ /* 0x020fe200078e0048 */
[----:B------:R-:W-:Y:S01]  /*3050*/  MOV R143, R66 ;  /* 0x00000042008f7202 */ /* 0x000fe20000000f00 */
[----:B------:R-:W-:Y:S02]  /*3060*/  IMAD.MOV.U32 R148, RZ, RZ, R76 ;  /* 0x000000ffff947224 */ /* 0x000fe400078e004c */
[----:B------:R-:W-:Y:S02]  /*3070*/  IMAD.MOV.U32 R147, RZ, RZ, R74 ;  /* 0x000000ffff937224 */ /* 0x000fe400078e004a */
[----:B------:R-:W-:Y:S02]  /*3080*/  IMAD.MOV.U32 R149, RZ, RZ, R78 ;  /* 0x000000ffff957224 */ /* 0x000fe400078e004e */
[----:B------:R-:W-:-:S02]  /*3090*/  IMAD.MOV.U32 R137, RZ, RZ, R64 ;  /* 0x000000ffff897224 */ /* 0x000fc400078e0040 */
[----:B------:R-:W-:Y:S02]  /*30a0*/  IMAD.MOV.U32 R144, RZ, RZ, R68 ;  /* 0x000000ffff907224 */ /* 0x000fe400078e0044 */
[----:B------:R-:W-:Y:S02]  /*30b0*/  IMAD.MOV.U32 R145, RZ, RZ, R70 ;  /* 0x000000ffff917224 */ /* 0x000fe400078e0046 */
[----:B------:R-:W-:Y:S02]  /*30c0*/  IMAD.MOV.U32 R88, RZ, RZ, R56 ;  /* 0x000000ffff587224 */ /* 0x000fe400078e0038 */
[----:B------:R-:W-:Y:S02]  /*30d0*/  IMAD.MOV.U32 R90, RZ, RZ, R60 ;  /* 0x000000ffff5a7224 */ /* 0x000fe400078e003c */
[----:B------:R-:W-:Y:S02]  /*30e0*/  IMAD.MOV.U32 R89, RZ, RZ, R58 ;  /* 0x000000ffff597224 */ /* 0x000fe400078e003a */
[----:B------:R-:W-:Y:S01]  /*30f0*/  IMAD.MOV.U32 R91, RZ, RZ, R62 ;  /* 0x000000ffff5b7224 */ /* 0x000fe200078e003e */
[----:B--2---:R-:W-:-:S13]  /*3100*/  R2UR UR4, R52 ;  /* 0x00000000340472ca */ /* 0x004fda00000e0000 */
[----:B------:R-:W-:-:S06]  /*3110*/  UISETP.NE.AND UP0, UPT, UR4, 0x3, UPT ;  /* 0x000000030400788c */ /* 0x000fcc000bf05270 */
[----:B------:R-:W-:-:S13]  /*3120*/  PLOP3.LUT P5, PT, PT, PT, UP0, 0x80, 0x0 ;  /* 0x000000000000781c */ /* 0x000fda0003faf008 */
[----:B------:R-:W-:Y:S05]  /*3130*/  @!P5 BRA `(.L_x_305) ;  /* 0x000000000004d947 */ /* 0x000fea0003800000 */
[----:B------:R-:W-:Y:S01]  /*3140*/  BPT.TRAP 0x1 ;  /* 0x000000040000795c */ /* 0x000fe20000300000 */
.L_x_305:
[----:B------:R-:W-:Y:S01]  /*3150*/  IMAD R111, R17, 0x8, R16 ;  /* 0x00000008116f7824 */ /* 0x000fe200078e0210 */
[----:B------:R-:W-:Y:S01]  /*3160*/  SHF.L.U32 R127, R231, 0x1f, RZ ;  /* 0x0000001fe77f7819 */ /* 0x000fe200000006ff */
[----:B------:R-:W-:Y:S03]  /*3170*/  BSSY B1, `(.L_x_306) ;  /* 0x0000003000017945 */ /* 0x000fe60003800000 */
[----:B------:R-:W0:Y:S02]  /*3180*/  SYNCS.PHASECHK.TRANS64.TRYWAIT P6, [R111+URZ+0x2e890], R127 ;  /* 0x02e8907f6f0075a7 */ /* 0x000e2400080c017f */
[----:B0-----:R-:W-:Y:S05]  /*3190*/  @!P6 BRA `(.L_x_307) ;  /* 0x000001f00088e947 */ /* 0x001fea0003800000 */
.L_x_576:
[----:B------:R-:W-:Y:S05]  /*31a0*/  BSYNC B1 ;  /* 0x0000000000017941 */ /* 0x000fea0003800000 */
.L_x_306:
[----:B------:R-:W-:Y:S01]  /*31b0*/  BSSY B1, `(.L_x_308) ;  /* 0x00000ee000017945 */ /* 0x000fe20003800000 */
[----:B------:R-:W-:-:S03]  /*31c0*/  IMAD R155, R17, 0x7000, R34 ;  /* 0x00007000119b7824 */ /* 0x000fc600078e0222 */
[----:B------:R-:W-:Y:S05]  /*31d0*/  @P2 BRA `(.L_x_309) ;  /* 0x0000000c00ac2947 */ /* 0x000fea0003800000 */
[----:B------:R-:W-:Y:S01]  /*31e0*/  IADD3 R153, P2, R104, R128, RZ ;  /* 0x0000008068997210 */ /* 0x000fe20007f5e0ff */
[----:B------:R-:W-:Y:S03]  /*31f0*/  BSSY B2, `(.L_x_310) ;  /* 0x0000073000027945 */ /* 0x000fe60003800000 */
[----:B------:R-:W-:Y:S01]  /*3200*/  IADD3.X R152, R131, R35, RZ, P2, !PT ;  /* 0x0000002383987210 */ /* 0x000fe200017fe4ff */
[----:B------:R-:W-:Y:S08]  /*3210*/  @P0 BRA `(.L_x_311) ;  /* 0x0000000400c00947 */ /* 0x000ff00003800000 */
[----:B------:R1:W2:Y:S01]  /*3220*/  LDS.128 R52, [R119+0x20400] ;  /* 0x0204000077347984 */ /* 0x0002a20000000c00 */
[----:B------:R-:W-:Y:S01]  /*3230*/  ISETP.GE.AND P2, PT, R22, R130, PT ;  /* 0x000000821600720c */ /* 0x000fe20003f46270 */
[----:B------:R-:W-:-:S12]  /*3240*/  BSSY B3, `(.L_x_312) ;  /* 0x0000069000037945 */ /* 0x000fd80003800000 */
[----:B-1----:R-:W-:Y:S05]  /*3250*/  @P2 BRA `(.L_x_313) ;  /* 0x00000004009c2947 */ /* 0x002fea0003800000 */
[----:B------:R-:W-:Y:S02]  /*3260*/  SHF.R.U32.HI R84, RZ, 0x8, R85 ;  /* 0x00000008ff547819 */ /* 0x000fe40000011655 */
[----:B------:R-:W-:Y:S02]  /*3270*/  SHF.R.U32.HI R86, RZ, 0x8, R87 ;  /* 0x00000008ff567819 */ /* 0x000fe40000011657 */
[----:B------:R-:W-:Y:S01]  /*3280*/  SHF.R.U32.HI R159, RZ, 0x10, R85 ;  /* 0x00000010ff9f7819 */ /* 0x000fe20000011655 */
[----:B------:R-:W-:Y:S01]  /*3290*/  IMAD.SHL.U32 R84, R84, 0x100, RZ ;  /* 0x0000010054547824 */ /* 0x000fe200078e00ff */
[----:B------:R-:W-:Y:S02]  /*32a0*/  SHF.R.U32.HI R157, RZ, 0x10, R87 ;  /* 0x00000010ff9d7819 */ /* 0x000fe40000011657 */
[----:B------:R-:W-:Y:S01]  /*32b0*/  LOP3.LUT R156, R87, 0xff0000ff, RZ, 0xc0, !PT ;  /* 0xff0000ff579c7812 */ /* 0x000fe200078ec0ff */
[----:B------:R-:W-:Y:S01]  /*32c0*/  IMAD.SHL.U32 R87, R86, 0x100, RZ ;  /* 0x0000010056577824 */ /* 0x000fe200078e00ff */
[----:B------:R-:W-:Y:S01]  /*32d0*/  LOP3.LUT R85, R85, 0xff0000ff, RZ, 0xc0, !PT ;  /* 0xff0000ff55557812 */ /* 0x000fe200078ec0ff */
[----:B--2---:R-:W-:Y:S01]  /*32e0*/  IMAD.MOV.U32 R86, RZ, RZ, R52 ;  /* 0x000000ffff567224 */ /* 0x004fe200078e0034 */
[----:B------:R-:W-:-:S02]  /*32f0*/  F2FP.F16.E4M3.UNPACK_B R52, R53 ;  /* 0x00000035ff34723e */ /* 0x000fc400020006ff */
[----:B------:R-:W-:Y:S01]  /*3300*/  LOP3.LUT R85, R85, 0xff00, R84, 0xf8, !PT ;  /* 0x0000ff0055557812 */ /* 0x000fe200078ef854 */
[----:B------:R-:W-:Y:S01]  /*3310*/  IMAD.U32 R84, R159, 0x10000, RZ ;  /* 0x000100009f547824 */ /* 0x000fe200078e00ff */
[----:B------:R-:W-:Y:S01]  /*3320*/  LOP3.LUT R158, R156, 0xff00, R87, 0xf8, !PT ;  /* 0x0000ff009c9e7812 */ /* 0x000fe200078ef857 */
[----:B------:R-:W-:Y:S01]  /*3330*/  IMAD.U32 R87, R157, 0x10000, RZ ;  /* 0x000100009d577824 */ /* 0x000fe200078e00ff */
[----:B------:R-:W-:Y:S02]  /*3340*/  F2FP.F16.E4M3.UNPACK_B R156, R165.H1 ;  /* 0x000000a5ff9c723e */ /* 0x000fe400030006ff */
[----:B------:R-:W-:Y:S02]  /*3350*/  LOP3.LUT R84, R85, 0xff0000, R84, 0xf8, !PT ;  /* 0x00ff000055547812 */ /* 0x000fe400078ef854 */
[----:B------:R-:W-:Y:S01]  /*3360*/  LOP3.LUT R85, R158, 0xff0000, R87, 0xf8, !PT ;  /* 0x00ff00009e557812 */ /* 0x000fe200078ef857 */
[----:B------:R-:W-:Y:S01]  /*3370*/  HADD2.F32 R160, -RZ, R156.H0_H0 ;  /* 0x2000009cffa07230 */ /* 0x000fe20000004100 */
[----:B------:R-:W-:Y:S01]  /*3380*/  F2FP.F16.E4M3.UNPACK_B R158, R150.H1 ;  /* 0x00000096ff9e723e */ /* 0x000fe200030006ff */
[--C-:B------:R-:W-:Y:S01]  /*3390*/  HADD2.F32 R87, -RZ, R52.reuse.H1_H1 ;  /* 0x30000034ff577230 */ /* 0x100fe20000004100 */
[----:B------:R-:W-:Y:S01]  /*33a0*/  F2FP.F16.E4M3.UNPACK_B R53, R53.H1 ;  /* 0x00000035ff35723e */ /* 0x000fe200030006ff */
[----:B------:R-:W-:-:S02]  /*33b0*/  HADD2.F32 R52, -RZ, R52.H0_H0 ;  /* 0x20000034ff347230 */ /* 0x000fc40000004100 */
[----:B------:R-:W-:Y:S02]  /*33c0*/  HADD2.F32 R161, -RZ, R156.H1_H1 ;  /* 0x3000009cffa17230 */ /* 0x000fe40000004100 */
[-C--:B------:R-:W-:Y:S01]  /*33d0*/  FMUL.FTZ R163, R87, R160.reuse ;  /* 0x000000a057a37220 */ /* 0x080fe20000410000 */
[--C-:B------:R-:W-:Y:S02]  /*33e0*/  HADD2.F32 R159, -RZ, R158.reuse.H0_H0 ;  /* 0x2000009eff9f7230 */ /* 0x100fe40000004100 */
[C---:B------:R-:W-:Y:S01]  /*33f0*/  FMUL.FTZ R162, R52.reuse, R160 ;  /* 0x000000a034a27220 */ /* 0x040fe20000410000 */
[--C-:B------:R-:W-:Y:S01]  /*3400*/  HADD2.F32 R157, -RZ, R53.reuse.H1_H1 ;  /* 0x30000035ff9d7230 */ /* 0x100fe20000004100 */
[----:B------:R-:W-:Y:S01]  /*3410*/  F2FP.F16.E4M3.UNPACK_B R160, R165 ;  /* 0x000000a5ffa0723e */ /* 0x000fe200020006ff */
[----:B------:R-:W-:Y:S02]  /*3420*/  HADD2.F32 R156, -RZ, R53.H0_H0 ;  /* 0x20000035ff9c7230 */ /* 0x000fe40000004100 */
[----:B------:R-:W-:Y:S01]  /*3430*/  FFMA.FTZ R52, R52, R159, -R163 ;  /* 0x0000009f34347223 */ /* 0x000fe200000108a3 */
[----:B------:R-:W-:-:S02]  /*3440*/  HADD2.F32 R158, -RZ, R158.H1_H1 ;  /* 0x3000009eff9e7230 */ /* 0x000fc40000004100 */
[----:B------:R-:W-:Y:S01]  /*3450*/  FMUL.FTZ R163, R157, R161 ;  /* 0x000000a19da37220 */ /* 0x000fe20000410000 */
[----:B------:R-:W-:Y:S01]  /*3460*/  FFMA.FTZ R53, R87, R159, R162 ;  /* 0x0000009f57357223 */ /* 0x000fe200000100a2 */
[C---:B------:R-:W-:Y:S01]  /*3470*/  FMUL.FTZ R164, R156.reuse, R161 ;  /* 0x000000a19ca47220 */ /* 0x040fe20000410000 */
[----:B------:R-:W-:Y:S01]  /*3480*/  F2FP.F16.E4M3.UNPACK_B R87, R86.H1 ;  /* 0x00000056ff57723e */ /* 0x000fe200030006ff */
[----:B------:R-:W-:Y:S01]  /*3490*/  FFMA.FTZ R163, R156, R158, -R163 ;  /* 0x0000009e9ca37223 */ /* 0x000fe200000108a3 */
[----:B------:R-:W-:Y:S01]  /*34a0*/  F2FP.F16.E4M3.UNPACK_B R86, R86 ;  /* 0x00000056ff56723e */ /* 0x000fe200020006ff */
[----:B------:R-:W-:Y:S01]  /*34b0*/  FFMA.FTZ R166, R157, R158, R164 ;  /* 0x0000009e9da67223 */ /* 0x000fe200000100a4 */
[----:B------:R-:W-:Y:S01]  /*34c0*/  F2FP.F16.E4M3.UNPACK_B R158, R150 ;  /* 0x00000096ff9e723e */ /* 0x000fe200020006ff */
[----:B------:R-:W-:Y:S02]  /*34d0*/  HADD2.F32 R159, -RZ, R160.H1_H1 ;  /* 0x300000a0ff9f7230 */ /* 0x000fe40000004100 */
[----:B------:R-:W-:-:S02]  /*34e0*/  HADD2.F32 R156, -RZ, R87.H0_H0 ;  /* 0x20000057ff9c7230 */ /* 0x000fc40000004100 */
[----:B------:R-:W-:Y:S02]  /*34f0*/  HADD2.F32 R157, -RZ, R87.H1_H1 ;  /* 0x30000057ff9d7230 */ /* 0x000fe40000004100 */
[----:B------:R-:W-:Y:S02]  /*3500*/  HADD2.F32 R160, -RZ, R160.H0_H0 ;  /* 0x200000a0ffa07230 */ /* 0x000fe40000004100 */
[-C--:B------:R-:W-:Y:S01]  /*3510*/  FMUL.FTZ R164, R156, R159.reuse ;  /* 0x0000009f9ca47220 */ /* 0x080fe20000410000 */
[--C-:B------:R-:W-:Y:S02]  /*3520*/  HADD2.F32 R150, -RZ, R86.reuse.H1_H1 ;  /* 0x30000056ff967230 */ /* 0x100fe40000004100 */
[----:B------:R-:W-:Y:S01]  /*3530*/  FMUL.FTZ R161, R157, R159 ;  /* 0x0000009f9da17220 */ /* 0x000fe20000410000 */
[----:B------:R-:W-:Y:S02]  /*3540*/  HADD2.F32 R87, -RZ, R86.H0_H0 ;  /* 0x20000056ff577230 */ /* 0x000fe40000004100 */
[----:B------:R-:W-:-:S02]  /*3550*/  HADD2.F32 R86, -RZ, R158.H1_H1 ;  /* 0x3000009eff567230 */ /* 0x000fc40000004100 */
[-C--:B------:R-:W-:Y:S01]  /*3560*/  FMUL.FTZ R162, R150, R160.reuse ;  /* 0x000000a096a27220 */ /* 0x080fe20000410000 */
[----:B------:R-:W-:Y:S02]  /*3570*/  HADD2.F32 R158, -RZ, R158.H0_H0 ;  /* 0x2000009eff9e7230 */ /* 0x000fe40000004100 */
[----:B------:R-:W-:Y:S01]  /*3580*/  FMUL.FTZ R159, R87, R160 ;  /* 0x000000a0579f7220 */ /* 0x000fe20000410000 */
[----:B------:R-:W-:Y:S01]  /*3590*/  F2FP.F16.E4M3.UNPACK_B R160, R84 ;  /* 0x00000054ffa0723e */ /* 0x000fe200020006ff */
[-C--:B------:R-:W-:Y:S01]  /*35a0*/  FFMA.FTZ R156, R156, R86.reuse, -R161 ;  /* 0x000000569c9c7223 */ /* 0x080fe200000108a1 */
[----:B------:R-:W-:Y:S01]  /*35b0*/  FFMA.FTZ R157, R157, R86, R164 ;  /* 0x000000569d9d7223 */ /* 0x000fe200000100a4 */
[-C--:B------:R-:W-:Y:S01]  /*35c0*/  FFMA.FTZ R86, R87, R158.reuse, -R162 ;  /* 0x0000009e57567223 */ /* 0x080fe200000108a2 */
[----:B------:R-:W-:Y:S01]  /*35d0*/  FFMA.FTZ R87, R150, R158, R159 ;  /* 0x0000009e96577223 */ /* 0x000fe2000001009f */
[----:B------:R-:W-:Y:S02]  /*35e0*/  F2FP.F16.E4M3.UNPACK_B R158, R55.H1 ;  /* 0x00000037ff9e723e */ /* 0x000fe400030006ff */
[----:B------:R-:W-:-:S02]  /*35f0*/  F2FP.F16.E4M3.UNPACK_B R164, R85.H1 ;  /* 0x00000055ffa4723e */ /* 0x000fc400030006ff */
[----:B------:R-:W-:Y:S01]  /*3600*/  F2FP.F16.E4M3.UNPACK_B R161, R84.H1 ;  /* 0x00000054ffa1723e */ /* 0x000fe200030006ff */
[--C-:B------:R-:W-:Y:S01]  /*3610*/  HADD2.F32 R159, -RZ, R158.reuse.H0_H0 ;  /* 0x2000009eff9f7230 */ /* 0x100fe20000004100 */
[----:B------:R-:W-:Y:S01]  /*3620*/  F2FP.SATFINITE.E4M3.F32.PACK_AB_MERGE_C R150, R166, R163, RZ ;  /* 0x000000a3a696723e */ /* 0x000fe200048070ff */
[----:B------:R-:W-:Y:S01]  /*3630*/  HADD2.F32 R158, -RZ, R158.H1_H1 ;  /* 0x3000009eff9e7230 */ /* 0x000fe20000004100 */
[----:B------:R-:W-:Y:S01]  /*3640*/  F2FP.SATFINITE.E4M3.F32.PACK_AB_MERGE_C R156, R157, R156, RZ ;  /* 0x0000009c9d9c723e */ /* 0x000fe200048070ff */
[--C-:B------:R-:W-:Y:S01]  /*3650*/  HADD2.F32 R165, -RZ, R164.reuse.H1_H1 ;  /* 0x300000a4ffa57230 */ /* 0x100fe20000004100 */
[----:B------:R-:W-:Y:S01]  /*3660*/  F2FP.F16.E4M3.UNPACK_B R157, R54.H1 ;  /* 0x00000036ff9d723e */ /* 0x000fe200030006ff */
[----:B------:R-:W-:Y:S01]  /*3670*/  HADD2.F32 R162, -RZ, R161.H1_H1 ;  /* 0x300000a1ffa27230 */ /* 0x000fe20000004100 */
[----:B------:R-:W-:Y:S01]  /*3680*/  F2FP.F16.E4M3.UNPACK_B R163, R85 ;  /* 0x00000055ffa3723e */ /* 0x000fe200020006ff */
[----:B------:R-:W-:Y:S02]  /*3690*/  HADD2.F32 R164, -RZ, R164.H0_H0 ;  /* 0x200000a4ffa47230 */ /* 0x000fe40000004100 */
[----:B------:R-:W-:Y:S01]  /*36a0*/  FMUL.FTZ R84, R158, R165 ;  /* 0x000000a59e547220 */ /* 0x000fe20000410000 */
[----:B------:R-:W-:-:S02]  /*36b0*/  HADD2.F32 R85, -RZ, R157.H1_H1 ;  /* 0x3000009dff557230 */ /* 0x000fc40000004100 */
[C---:B------:R-:W-:Y:S01]  /*36c0*/  FMUL.FTZ R167, R159.reuse, R165 ;  /* 0x000000a59fa77220 */ /* 0x040fe20000410000 */
[----:B------:R-:W-:Y:S02]  /*36d0*/  HADD2.F32 R166, -RZ, R163.H1_H1 ;  /* 0x300000a3ffa67230 */ /* 0x000fe40000004100 */
[----:B------:R-:W-:Y:S01]  /*36e0*/  FFMA.FTZ R165, R159, R162, -R84 ;  /* 0x000000a29fa57223 */ /* 0x000fe20000010854 */
[----:B------:R-:W-:Y:S01]  /*36f0*/  HADD2.F32 R157, -RZ, R157.H0_H0 ;  /* 0x2000009dff9d7230 */ /* 0x000fe20000004100 */
[----:B------:R-:W-:Y:S01]  /*3700*/  F2FP.F16.E4M3.UNPACK_B R55, R55 ;  /* 0x00000037ff37723e */ /* 0x000fe200020006ff */
[----:B------:R-:W-:Y:S02]  /*3710*/  HADD2.F32 R84, -RZ, R160.H1_H1 ;  /* 0x300000a0ff547230 */ /* 0x000fe40000004100 */
[----:B------:R-:W-:Y:S01]  /*3720*/  FMUL.FTZ R168, R85, R166 ;  /* 0x000000a655a87220 */ /* 0x000fe20000410000 */
[----:B------:R-:W-:Y:S01]  /*3730*/  F2FP.F16.E4M3.UNPACK_B R54, R54 ;  /* 0x00000036ff36723e */ /* 0x000fe200020006ff */
[----:B------:R-:W-:Y:S01]  /*3740*/  FMUL.FTZ R166, R157, R166 ;  /* 0x000000a69da67220 */ /* 0x000fe20000410000 */
[----:B------:R-:W-:-:S02]  /*3750*/  HADD2.F32 R163, -RZ, R163.H0_H0 ;  /* 0x200000a3ffa37230 */ /* 0x000fc40000004100 */
[----:B------:R-:W-:Y:S01]  /*3760*/  FFMA.FTZ R168, R157, R84, -R168 ;  /* 0x000000549da87223 */ /* 0x000fe200000108a8 */
[----:B------:R-:W-:Y:S01]  /*3770*/  FFMA.FTZ R162, R158, R162, R167 ;  /* 0x000000a29ea27223 */ /* 0x000fe200000100a7 */
[----:B------:R-:W-:Y:S01]  /*3780*/  FFMA.FTZ R157, R85, R84, R166 ;  /* 0x00000054559d7223 */ /* 0x000fe200000100a6 */
[--C-:B------:R-:W-:Y:S01]  /*3790*/  HADD2.F32 R84, -RZ, R55.reuse.H0_H0 ;  /* 0x20000037ff547230 */ /* 0x100fe20000004100 */
[----:B------:R-:W-:Y:S01]  /*37a0*/  F2FP.SATFINITE.E4M3.F32.PACK_AB_MERGE_C R53, R53, R52, R150 ;  /* 0x000000343535723e */ /* 0x000fe20004807096 */
[----:B------:R-:W-:Y:S01]  /*37b0*/  HADD2.F32 R85, -RZ, R55.H1_H1 ;  /* 0x30000037ff557230 */ /* 0x000fe20000004100 */
[----:B------:R-:W-:Y:S01]  /*37c0*/  F2FP.SATFINITE.E4M3.F32.PACK_AB_MERGE_C R162, R162, R165, RZ ;  /* 0x000000a5a2a2723e */ /* 0x000fe200048070ff */
[--C-:B------:R-:W-:Y:S01]  /*37d0*/  HADD2.F32 R55, -RZ, R54.reuse.H0_H0 ;  /* 0x20000036ff377230 */ /* 0x100fe20000004100 */
[----:B------:R-:W-:Y:S01]  /*37e0*/  F2FP.SATFINITE.E4M3.F32.PACK_AB_MERGE_C R157, R157, R168, RZ ;  /* 0x000000a89d9d723e */ /* 0x000fe200048070ff */
[----:B------:R-:W-:Y:S02]  /*37f0*/  HADD2.F32 R54, -RZ, R54.H1_H1 ;  /* 0x30000036ff367230 */ /* 0x000fe40000004100 */
[----:B------:R-:W-:Y:S01]  /*3800*/  FMUL.FTZ R159, R85, R164 ;  /* 0x000000a4559f7220 */ /* 0x000fe20000410000 */
[----:B------:R-:W-:-:S02]  /*3810*/  HADD2.F32 R161, -RZ, R161.H0_H0 ;  /* 0x200000a1ffa17230 */ /* 0x000fc40000004100 */
[----:B------:R-:W-:Y:S01]  /*3820*/  FMUL.FTZ R164, R84, R164 ;  /* 0x000000a454a47220 */ /* 0x000fe20000410000 */
[----:B------:R-:W-:Y:S02]  /*3830*/  HADD2.F32 R160, -RZ, R160.H0_H0 ;  /* 0x200000a0ffa07230 */ /* 0x000fe40000004100 */
[-C--:B------:R-:W-:Y:S01]  /*3840*/  FMUL.FTZ R158, R54, R163.reuse ;  /* 0x000000a3369e7220 */ /* 0x080fe20000410000 */
[----:B------:R-:W-:Y:S01]  /*3850*/  FMUL.FTZ R163, R55, R163 ;  /* 0x000000a337a37220 */ /* 0x000fe20000410000 */
[-C--:B------:R-:W-:Y:S01]  /*3860*/  FFMA.FTZ R159, R84, R161.reuse, -R159 ;  /* 0x000000a1549f7223 */ /* 0x080fe2000001089f */
[----:B------:R-:W-:Y:S01]  /*3870*/  FFMA.FTZ R164, R85, R161, R164 ;  /* 0x000000a155a47223 */ /* 0x000fe200000100a4 */
[-C--:B------:R-:W-:Y:S01]  /*3880*/  FFMA.FTZ R158, R55, R160.reuse, -R158 ;  /* 0x000000a0379e7223 */ /* 0x080fe2000001089e */
[----:B------:R-:W-:Y:S01]  /*3890*/  FFMA.FTZ R163, R54, R160, R163 ;  /* 0x000000a036a37223 */ /* 0x000fe200000100a3 */
[----:B------:R-:W-:Y:S02]  /*38a0*/  F2FP.SATFINITE.E4M3.F32.PACK_AB_MERGE_C R52, R87, R86, R156 ;  /* 0x000000565734723e */ /* 0x000fe4000480709c */
[----:B------:R-:W-:-:S02]  /*38b0*/  F2FP.SATFINITE.E4M3.F32.PACK_AB_MERGE_C R55, R164, R159, R162 ;  /* 0x0000009fa437723e */ /* 0x000fc400048070a2 */
[----:B------:R-:W-:-:S07]  /*38c0*/  F2FP.SATFINITE.E4M3.F32.PACK_AB_MERGE_C R54, R163, R158, R157 ;  /* 0x0000009ea336723e */ /* 0x000fce000480709d */
.L_x_313:
[----:B------:R-:W-:Y:S05]  /*38d0*/  BSYNC B3 ;  /* 0x0000000000037941 */ /* 0x000fea0003800000 */
.L_x_312:
[----:B------:R-:W-:Y:S02]  /*38e0*/  ULDC.64 UR4, c[0x0][0x2d8] ;  /* 0x0000b60000047ab9 */ /* 0x000fe40000000a00 */
[----:B------:R-:W-:-:S04]  /*38f0*/  IADD3 R84, P2, P6, R153, UR4, R46 ;  /* 0x0000000499547c10 */ /* 0x000fc8000fe5e02e */
[----:B------:R-:W-:-:S05]  /*3900*/  IADD3.X R85, R152, UR5, R21, P2, P6 ;  /* 0x0000000598557c10 */ /* 0x000fca00097ec415 */
[----:B--2---:R1:W-:Y:S04]  /*3910*/  STG.E.128 desc[UR60][R84.64], R52 ;  /* 0x0000003454007986 */ /* 0x0043e8000c101d3c */
.L_x_311:
[----:B------:R-:W-:Y:S05]  /*3920*/  BSYNC B2 ;  /* 0x0000000000027941 */ /* 0x000fea0003800000 */
.L_x_310:
[----:B------:R-:W-:Y:S05]  /*3930*/  @P1 BRA `(.L_x_309) ;  /* 0x0000000400d41947 */ /* 0x000fea0003800000 */
[----:B------:R-:W-:Y:S01]  /*3940*/  LOP3.LUT P2, RZ, R229, 0x4, RZ, 0xc0, !PT ;  /* 0x00000004e5ff7812 */ /* 0x000fe2000784c0ff */
[C---:B-1----:R-:W-:Y:S01]  /*3950*/  VIADD R53, R155.reuse, 0x40 ;  /* 0x000000409b357836 */ /* 0x042fe20000000000 */
[----:B------:R-:W-:Y:S11]  /*3960*/  BSSY B2, `(.L_x_314) ;  /* 0x000006e000027945 */ /* 0x000ff60003800000 */
[----:B------:R-:W-:-:S02]  /*3970*/  @P2 IADD3 R53, R155, -0x40, RZ ;  /* 0xffffffc09b352810 */ /* 0x000fc40007ffe0ff */
[----:B------:R-:W-:-:S03]  /*3980*/  ISETP.GE.AND P2, PT, R230, R130, PT ;  /* 0x00000082e600720c */ /* 0x000fc60003f46270 */
[----:B------:R-:W-:-:S06]  /*3990*/  IMAD.IADD R53, R16, 0x1, R53 ;  /* 0x0000000110357824 */ /* 0x000fcc00078e0235 */
[----:B------:R-:W1:Y:S04]  /*39a0*/  LDS.128 R52, [R53+0x20400] ;  /* 0x0204000035347984 */ /* 0x000e680000000c00 */
[----:B------:R-:W-:Y:S05]  /*39b0*/  @P2 BRA `(.L_x_315) ;  /* 0x0000000400a02947 */ /* 0x000fea0003800000 */
[----:B------:R-:W-:Y:S02]  /*39c0*/  SHF.R.U32.HI R82, RZ, 0x8, R81 ;  /* 0x00000008ff527819 */ /* 0x000fe40000011651 */
[--C-:B------:R-:W-:Y:S02]  /*39d0*/  SHF.R.U32.HI R85, RZ, 0x8, R83.reuse ;  /* 0x00000008ff557819 */ /* 0x100fe40000011653 */
[----:B------:R-:W-:Y:S02]  /*39e0*/  LOP3.LUT R84, R83, 0xff0000ff, RZ, 0xc0, !PT ;  /* 0xff0000ff53547812 */ /* 0x000fe400078ec0ff */
[----:B------:R-:W-:Y:S01]  /*39f0*/  SHF.R.U32.HI R86, RZ, 0x10, R83 ;  /* 0x00000010ff567819 */ /* 0x000fe20000011653 */
[----:B------:R-:W-:Y:S01]  /*3a00*/  IMAD.SHL.U32 R83, R82, 0x100, RZ ;  /* 0x0000010052537824 */ /* 0x000fe200078e00ff */
[----:B------:R-:W-:Y:S01]  /*3a10*/  LOP3.LUT R80, R81, 0xff0000ff, RZ, 0xc0, !PT ;  /* 0xff0000ff51507812 */ /* 0x000fe200078ec0ff */
[----:B------:R-:W-:Y:S01]  /*3a20*/  IMAD.SHL.U32 R85, R85, 0x100, RZ ;  /* 0x0000010055557824 */ /* 0x000fe200078e00ff */
[----:B------:R-:W-:Y:S01]  /*3a30*/  SHF.R.U32.HI R87, RZ, 0x10, R81 ;  /* 0x00000010ff577819 */ /* 0x000fe20000011651 */
[----:B-1----:R-:W-:Y:S01]  /*3a40*/  IMAD.MOV.U32 R81, RZ, RZ, R53 ;  /* 0x000000ffff517224 */ /* 0x002fe200078e0035 */
[----:B------:R-:W-:Y:S01]  /*3a50*/  LOP3.LUT R53, R80, 0xff00, R83, 0xf8, !PT ;  /* 0x0000ff0050357812 */ /* 0x000fe200078ef853 */
[----:B------:R-:W-:Y:S01]  /*3a60*/  IMAD.MOV.U32 R82, RZ, RZ, R52 ;  /* 0x000000ffff527224 */ /* 0x000fe200078e0034 */
[----:B------:R-:W-:Y:S01]  /*3a70*/  LOP3.LUT R85, R84, 0xff00, R85, 0xf8, !PT ;  /* 0x0000ff0054557812 */ /* 0x000fe200078ef855 */
[----:B------:R-:W-:Y:S01]  /*3a80*/  IMAD.U32 R80, R87, 0x10000, RZ ;  /* 0x0001000057507824 */ /* 0x000fe200078e00ff */
[----:B------:R-:W-:-:S02]  /*3a90*/  SHF.L.U32 R86, R86, 0x10, RZ ;  /* 0x0000001056567819 */ /* 0x000fc400000006ff */
[----:B------:R-:W-:Y:S02]  /*3aa0*/  F2FP.F16.E4M3.UNPACK_B R84, R154.H1 ;  /* 0x0000009aff54723e */ /* 0x000fe400030006ff */
[-C--:B------:R-:W-:Y:S02]  /*3ab0*/  F2FP.F16.E4M3.UNPACK_B R52, R81.reuse ;  /* 0x00000051ff34723e */ /* 0x080fe400020006ff */
[----:B------:R-:W-:Y:S01]  /*3ac0*/  LOP3.LUT R53, R53, 0xff0000, R80, 0xf8, !PT ;  /* 0x00ff000035357812 */ /* 0x000fe200078ef850 */
[----:B------:R-:W-:Y:S01]  /*3ad0*/  HADD2.F32 R150, -RZ, R84.H0_H0 ;  /* 0x20000054ff967230 */ /* 0x000fe20000004100 */
[----:B------:R-:W-:Y:S01]  /*3ae0*/  LOP3.LUT R80, R85, 0xff0000, R86, 0xf8, !PT ;  /* 0x00ff000055507812 */ /* 0x000fe200078ef856 */
[--C-:B------:R-:W-:Y:S01]  /*3af0*/  HADD2.F32 R83, -RZ, R52.reuse.H1_H1 ;  /* 0x30000034ff537230 */ /* 0x100fe20000004100 */
[----:B------:R-:W-:Y:S01]  /*3b00*/  F2FP.F16.E4M3.UNPACK_B R86, R136.H1 ;  /* 0x00000088ff56723e */ /* 0x000fe200030006ff */
[----:B------:R-:W-:Y:S01]  /*3b10*/  HADD2.F32 R52, -RZ, R52.H0_H0 ;  /* 0x20000034ff347230 */ /* 0x000fe20000004100 */
[----:B------:R-:W-:Y:S01]  /*3b20*/  F2FP.F16.E4M3.UNPACK_B R81, R81.H1 ;  /* 0x00000051ff51723e */ /* 0x000fe200030006ff */
[----:B------:R-:W-:-:S02]  /*3b30*/  HADD2.F32 R156, -RZ, R84.H1_H1 ;  /* 0x30000054ff9c7230 */ /* 0x000fc40000004100 */
[-C--:B------:R-:W-:Y:S01]  /*3b40*/  FMUL.FTZ R157, R83, R150.reuse ;  /* 0x00000096539d7220 */ /* 0x080fe20000410000 */
[--C-:B------:R-:W-:Y:S02]  /*3b50*/  HADD2.F32 R87, -RZ, R86.reuse.H0_H0 ;  /* 0x20000056ff577230 */ /* 0x100fe40000004100 */
[C---:B------:R-:W-:Y:S01]  /*3b60*/  FMUL.FTZ R150, R52.reuse, R150 ;  /* 0x0000009634967220 */ /* 0x040fe20000410000 */
[--C-:B------:R-:W-:Y:S01]  /*3b70*/  HADD2.F32 R85, -RZ, R81.reuse.H1_H1 ;  /* 0x30000051ff557230 */ /* 0x100fe20000004100 */
[----:B------:R-:W-:Y:S01]  /*3b80*/  F2FP.F16.E4M3.UNPACK_B R154, R154 ;  /* 0x0000009aff9a723e */ /* 0x000fe200020006ff */
[----:B------:R-:W-:Y:S02]  /*3b90*/  HADD2.F32 R84, -RZ, R81.H0_H0 ;  /* 0x20000051ff547230 */ /* 0x000fe40000004100 */
[-C--:B------:R-:W-:Y:S01]  /*3ba0*/  FFMA.FTZ R52, R52, R87.reuse, -R157 ;  /* 0x0000005734347223 */ /* 0x080fe2000001089d */
[----:B------:R-:W-:Y:S02]  /*3bb0*/  HADD2.F32 R86, -RZ, R86.H1_H1 ;  /* 0x30000056ff567230 */ /* 0x000fe40000004100 */
[-C--:B------:R-:W-:Y:S01]  /*3bc0*/  FMUL.FTZ R157, R85, R156.reuse ;  /* 0x0000009c559d7220 */ /* 0x080fe20000410000 */
[----:B------:R-:W-:Y:S01]  /*3bd0*/  FFMA.FTZ R81, R83, R87, R150 ;  /* 0x0000005753517223 */ /* 0x000fe20000010096 */
[C---:B------:R-:W-:Y:S01]  /*3be0*/  FMUL.FTZ R156, R84.reuse, R156 ;  /* 0x0000009c549c7220 */ /* 0x040fe20000410000 */
[----:B------:R-:W-:Y:S01]  /*3bf0*/  F2FP.F16.E4M3.UNPACK_B R83, R82.H1 ;  /* 0x00000052ff53723e */ /* 0x000fe200030006ff */
[----:B------:R-:W-:Y:S01]  /*3c00*/  FFMA.FTZ R158, R84, R86, -R157 ;  /* 0x00000056549e7223 */ /* 0x000fe2000001089d */
[----:B------:R-:W-:Y:S01]  /*3c10*/  F2FP.F16.E4M3.UNPACK_B R82, R82 ;  /* 0x00000052ff52723e */ /* 0x000fe200020006ff */
[----:B------:R-:W-:Y:S01]  /*3c20*/  FFMA.FTZ R159, R85, R86, R156 ;  /* 0x00000056559f7223 */ /* 0x000fe2000001009c */
[----:B------:R-:W-:Y:S01]  /*3c30*/  F2FP.F16.E4M3.UNPACK_B R136, R136 ;  /* 0x00000088ff88723e */ /* 0x000fe200020006ff */
[----:B------:R-:W-:-:S02]  /*3c40*/  HADD2.F32 R87, -RZ, R154.H1_H1 ;  /* 0x3000009aff577230 */ /* 0x000fc40000004100 */
[--C-:B------:R-:W-:Y:S01]  /*3c50*/  HADD2.F32 R85, -RZ, R83.reuse.H0_H0 ;  /* 0x20000053ff557230 */ /* 0x100fe20000004100 */
[----:B------:R-:W-:Y:S01]  /*3c60*/  F2FP.SATFINITE.E4M3.F32.PACK_AB_MERGE_C R163, R159, R158, RZ ;  /* 0x0000009e9fa3723e */ /* 0x000fe200048070ff */
[----:B------:R-:W-:Y:S02]  /*3c70*/  HADD2.F32 R86, -RZ, R83.H1_H1 ;  /* 0x30000053ff567230 */ /* 0x000fe40000004100 */
[--C-:B------:R-:W-:Y:S02]  /*3c80*/  HADD2.F32 R83, -RZ, R82.reuse.H0_H0 ;  /* 0x20000052ff537230 */ /* 0x100fe40000004100 */
[-C--:B------:R-:W-:Y:S01]  /*3c90*/  FMUL.FTZ R157, R85, R87.reuse ;  /* 0x00000057559d7220 */ /* 0x080fe20000410000 */
[----:B------:R-:W-:Y:S02]  /*3ca0*/  HADD2.F32 R84, -RZ, R82.H1_H1 ;  /* 0x30000052ff547230 */ /* 0x000fe40000004100 */
[----:B------:R-:W-:Y:S01]  /*3cb0*/  FMUL.FTZ R156, R86, R87 ;  /* 0x00000057569c7220 */ /* 0x000fe20000410000 */
[----:B------:R-:W-:-:S02]  /*3cc0*/  HADD2.F32 R82, -RZ, R136.H1_H1 ;  /* 0x30000088ff527230 */ /* 0x000fc40000004100 */
[----:B------:R-:W-:Y:S02]  /*3cd0*/  HADD2.F32 R154, -RZ, R154.H0_H0 ;  /* 0x2000009aff9a7230 */ /* 0x000fe40000004100 */
[----:B------:R-:W-:Y:S02]  /*3ce0*/  HADD2.F32 R136, -RZ, R136.H0_H0 ;  /* 0x20000088ff887230 */ /* 0x000fe40000004100 */
[-C--:B------:R-:W-:Y:S01]  /*3cf0*/  FFMA.FTZ R156, R85, R82.reuse, -R156 ;  /* 0x00000052559c7223 */ /* 0x080fe2000001089c */
[----:B------:R-:W-:Y:S01]  /*3d00*/  FFMA.FTZ R157, R86, R82, R157 ;  /* 0x00000052569d7223 */ /* 0x000fe2000001009d */
[CC--:B------:R-:W-:Y:S01]  /*3d10*/  FMUL.FTZ R150, R84.reuse, R154.reuse ;  /* 0x0000009a54967220 */ /* 0x0c0fe20000410000 */
[----:B------:R-:W-:Y:S01]  /*3d20*/  FMUL.FTZ R87, R83, R154 ;  /* 0x0000009a53577220 */ /* 0x000fe20000410000 */
[----:B------:R-:W-:Y:S02]  /*3d30*/  F2FP.F16.E4M3.UNPACK_B R85, R55.H1 ;  /* 0x00000037ff55723e */ /* 0x000fe400030006ff */
[----:B------:R-:W-:Y:S01]  /*3d40*/  F2FP.SATFINITE.E4M3.F32.PACK_AB_MERGE_C R162, R157, R156, RZ ;  /* 0x0000009c9da2723e */ /* 0x000fe200048070ff */
[----:B------:R-:W-:Y:S01]  /*3d50*/  FFMA.FTZ R82, R83, R136, -R150 ;  /* 0x0000008853527223 */ /* 0x000fe20000010896 */
[----:B------:R-:W-:Y:S01]  /*3d60*/  F2FP.F16.E4M3.UNPACK_B R156, R80.H1 ;  /* 0x00000050ff9c723e */ /* 0x000fe200030006ff */
[----:B------:R-:W-:Y:S01]  /*3d70*/  FFMA.FTZ R83, R84, R136, R87 ;  /* 0x0000008854537223 */ /* 0x000fe20000010057 */
[--C-:B------:R-:W-:Y:S01]  /*3d80*/  HADD2.F32 R86, -RZ, R85.reuse.H0_H0 ;  /* 0x20000055ff567230 */ /* 0x100fe20000004100 */
[-C--:B------:R-:W-:Y:S01]  /*3d90*/  F2FP.F16.E4M3.UNPACK_B R136, R53.reuse.H1 ;  /* 0x00000035ff88723e */ /* 0x080fe200030006ff */
[----:B------:R-:W-:Y:S01]  /*3da0*/  HADD2.F32 R85, -RZ, R85.H1_H1 ;  /* 0x30000055ff557230 */ /* 0x000fe20000004100 */
[----:B------:R-:W-:Y:S01]  /*3db0*/  F2FP.F16.E4M3.UNPACK_B R84, R54.H1 ;  /* 0x00000036ff54723e */ /* 0x000fe200030006ff */
[----:B------:R-:W-:Y:S01]  /*3dc0*/  HADD2.F32 R158, -RZ, R156.H1_H1 ;  /* 0x3000009cff9e7230 */ /* 0x000fe20000004100 */
[----:B------:R-:W-:Y:S01]  /*3dd0*/  F2FP.F16.E4M3.UNPACK_B R154, R80 ;  /* 0x00000050ff9a723e */ /* 0x000fe200020006ff */
[----:B------:R-:W-:Y:S01]  /*3de0*/  HADD2.F32 R150, -RZ, R136.H1_H1 ;  /* 0x30000088ff967230 */ /* 0x000fe20000004100 */
[----:B------:R-:W-:Y:S01]  /*3df0*/  F2FP.F16.E4M3.UNPACK_B R87, R53 ;  /* 0x00000035ff57723e */ /* 0x000fe200020006ff */
[----:B------:R-:W-:-:S02]  /*3e00*/  HADD2.F32 R80, -RZ, R84.H1_H1 ;  /* 0x30000054ff507230 */ /* 0x000fc40000004100 */
[-C--:B------:R-:W-:Y:S01]  /*3e10*/  FMUL.FTZ R53, R85, R158.reuse ;  /* 0x0000009e55357220 */ /* 0x080fe20000410000 */
[----:B------:R-:W-:Y:S02]  /*3e20*/  HADD2.F32 R157, -RZ, R154.H1_H1 ;  /* 0x3000009aff9d7230 */ /* 0x000fe40000004100 */
[C---:B------:R-:W-:Y:S01]  /*3e30*/  FMUL.FTZ R160, R86.reuse, R158 ;  /* 0x0000009e56a07220 */ /* 0x040fe20000410000 */
[----:B------:R-:W-:Y:S02]  /*3e40*/  HADD2.F32 R84, -RZ, R84.H0_H0 ;  /* 0x20000054ff547230 */ /* 0x000fe40000004100 */
[----:B------:R-:W-:Y:S01]  /*3e50*/  FFMA.FTZ R158, R86, R150, -R53 ;  /* 0x00000096569e7223 */ /* 0x000fe20000010835 */
[----:B------:R-:W-:Y:S02]  /*3e60*/  HADD2.F32 R53, -RZ, R87.H1_H1 ;  /* 0x30000057ff357230 */ /* 0x000fe40000004100 */
[----:B------:R-:W-:Y:S01]  /*3e70*/  FMUL.FTZ R159, R80, R157 ;  /* 0x0000009d509f7220 */ /* 0x000fe20000410000 */
[----:B------:R-:W-:Y:S01]  /*3e80*/  F2FP.F16.E4M3.UNPACK_B R55, R55 ;  /* 0x00000037ff37723e */ /* 0x000fe200020006ff */
[C---:B------:R-:W-:Y:S01]  /*3e90*/  FMUL.FTZ R157, R84.reuse, R157 ;  /* 0x0000009d549d7220 */ /* 0x040fe20000410000 */
[----:B------:R-:W-:Y:S01]  /*3ea0*/  F2FP.F16.E4M3.UNPACK_B R54, R54 ;  /* 0x00000036ff36723e */ /* 0x000fe200020006ff */
[----:B------:R-:W-:Y:S01]  /*3eb0*/  FFMA.FTZ R159, R84, R53, -R159 ;  /* 0x00000035549f7223 */ /* 0x000fe2000001089f */
[----:B------:R-:W-:-:S02]  /*3ec0*/  HADD2.F32 R156, -RZ, R156.H0_H0 ;  /* 0x2000009cff9c7230 */ /* 0x000fc40000004100 */
[----:B------:R-:W-:Y:S01]  /*3ed0*/  FFMA.FTZ R86, R80, R53, R157 ;  /* 0x0000003550567223 */ /* 0x000fe2000001009d */
[--C-:B------:R-:W-:Y:S02]  /*3ee0*/  HADD2.F32 R80, -RZ, R55.reuse.H0_H0 ;  /* 0x20000037ff507230 */ /* 0x100fe40000004100 */
[----:B------:R-:W-:Y:S01]  /*3ef0*/  FFMA.FTZ R161, R85, R150, R160 ;  /* 0x0000009655a17223 */ /* 0x000fe200000100a0 */
[----:B------:R-:W-:Y:S02]  /*3f00*/  HADD2.F32 R55, -RZ, R55.H1_H1 ;  /* 0x30000037ff377230 */ /* 0x000fe40000004100 */
[--C-:B------:R-:W-:Y:S01]  /*3f10*/  HADD2.F32 R53, -RZ, R54.reuse.H0_H0 ;  /* 0x20000036ff357230 */ /* 0x100fe20000004100 */
[----:B------:R-:W-:Y:S01]  /*3f20*/  F2FP.SATFINITE.E4M3.F32.PACK_AB_MERGE_C R86, R86, R159, RZ ;  /* 0x0000009f5656723e */ /* 0x000fe200048070ff */
[----:B------:R-:W-:Y:S02]  /*3f30*/  HADD2.F32 R54, -RZ, R54.H1_H1 ;  /* 0x30000036ff367230 */ /* 0x000fe40000004100 */
[----:B------:R-:W-:Y:S01]  /*3f40*/  FMUL.FTZ R157, R55, R156 ;  /* 0x0000009c379d7220 */ /* 0x000fe20000410000 */
[----:B------:R-:W-:-:S02]  /*3f50*/  HADD2.F32 R154, -RZ, R154.H0_H0 ;  /* 0x2000009aff9a7230 */ /* 0x000fc40000004100 */
[----:B------:R-:W-:Y:S01]  /*3f60*/  FMUL.FTZ R156, R80, R156 ;  /* 0x0000009c509c7220 */ /* 0x000fe20000410000 */
[----:B------:R-:W-:Y:S01]  /*3f70*/  HADD2.F32 R136, -RZ, R136.H0_H0 ;  /* 0x20000088ff887230 */ /* 0x000fe20000004100 */
[----:B------:R-:W-:Y:S01]  /*3f80*/  F2FP.SATFINITE.E4M3.F32.PACK_AB_MERGE_C R158, R161, R158, RZ ;  /* 0x0000009ea19e723e */ /* 0x000fe200048070ff */
[----:B------:R-:W-:Y:S02]  /*3f90*/  HADD2.F32 R87, -RZ, R87.H0_H0 ;  /* 0x20000057ff577230 */ /* 0x000fe40000004100 */
[-C--:B------:R-:W-:Y:S01]  /*3fa0*/  FMUL.FTZ R84, R54, R154.reuse ;  /* 0x0000009a36547220 */ /* 0x080fe20000410000 */
[----:B------:R-:W-:Y:S01]  /*3fb0*/  FMUL.FTZ R85, R53, R154 ;  /* 0x0000009a35557220 */ /* 0x000fe20000410000 */
[-C--:B------:R-:W-:Y:S01]  /*3fc0*/  FFMA.FTZ R157, R80, R136.reuse, -R157 ;  /* 0x00000088509d7223 */ /* 0x080fe2000001089d */
[----:B------:R-:W-:Y:S01]  /*3fd0*/  FFMA.FTZ R156, R55, R136, R156 ;  /* 0x00000088379c7223 */ /* 0x000fe2000001009c */
[-C--:B------:R-:W-:Y:S01]  /*3fe0*/  FFMA.FTZ R84, R53, R87.reuse, -R84 ;  /* 0x0000005735547223 */ /* 0x080fe20000010854 */
[----:B------:R-:W-:Y:S01]  /*3ff0*/  FFMA.FTZ R85, R54, R87, R85 ;  /* 0x0000005736557223 */ /* 0x000fe20000010055 */
[----:B------:R-:W-:-:S02]  /*4000*/  F2FP.SATFINITE.E4M3.F32.PACK_AB_MERGE_C R53, R81, R52, R163 ;  /* 0x000000345135723e */ /* 0x000fc400048070a3 */
[----:B------:R-:W-:Y:S02]  /*4010*/  F2FP.SATFINITE.E4M3.F32.PACK_AB_MERGE_C R52, R83, R82, R162 ;  /* 0x000000525334723e */ /* 0x000fe400048070a2 */
[----:B------:R-:W-:Y:S02]  /*4020*/  F2FP.SATFINITE.E4M3.F32.PACK_AB_MERGE_C R54, R85, R84, R86 ;  /* 0x000000545536723e */ /* 0x000fe40004807056 */
[----:B------:R-:W-:-:S07]  /*4030*/  F2FP.SATFINITE.E4M3.F32.PACK_AB_MERGE_C R55, R156, R157, R158 ;  /* 0x0000009d9c37723e */ /* 0x000fce000480709e */
.L_x_315:
[----:B------:R-:W-:Y:S05]  /*4040*/  BSYNC B2 ;  /* 0x0000000000027941 */ /* 0x000fea0003800000 */
.L_x_314:
[----:B------:R-:W-:Y:S02]  /*4050*/  ULDC.64 UR4, c[0x0][0x2d8] ;  /* 0x0000b60000047ab9 */ /* 0x000fe40000000a00 */
[----:B------:R-:W-:-:S04]  /*4060*/  IADD3 R80, P2, P6, R15, UR4, R153 ;  /* 0x000000040f507c10 */ /* 0x000fc8000fe5e099 */
[----:B------:R-:W-:-:S05]  /*4070*/  IADD3.X R81, R108, UR5, R152, P2, P6 ;  /* 0x000000056c517c10 */ /* 0x000fca00097ec498 */
[----:B-1----:R2:W-:Y:S04]  /*4080*/  STG.E.128 desc[UR60][R80.64], R52 ;  /* 0x0000003450007986 */ /* 0x0025e8000c101d3c */
.L_x_309:
[----:B------:R-:W-:Y:S05]  /*4090*/  BSYNC B1 ;  /* 0x0000000000017941 */ /* 0x000fea0003800000 */
.L_x_308:
[----:B------:R-:W-:Y:S04]  /*40a0*/  BSSY B1, `(.L_x_316) ;  /* 0x00000ec000017945 */ /* 0x000fe80003800000 */
[----:B------:R-:W-:Y:S05]  /*40b0*/  @P3 BRA `(.L_x_317) ;  /* 0x0000000c00a83947 */ /* 0x000fea0003800000 */
[----:B--2---:R-:W-:Y:S01]  /*40c0*/  IADD3 R81, P2, P3, R134, R128, R18 ;  /* 0x0000008086517210 */ /* 0x004fe20007b5e012 */
[----:B------:R-:W-:Y:S03]  /*40d0*/  BSSY B2, `(.L_x_318) ;  /* 0x0000073000027945 */ /* 0x000fe60003800000 */
[----:B------:R-:W-:Y:S01]  /*40e0*/  IADD3.X R80, R42, R131, R19, P2, P3 ;  /* 0x000000832a507210 */ /* 0x000fe200017e6413 */
[----:B------:R-:W-:Y:S08]  /*40f0*/  @P0 BRA `(.L_x_319) ;  /* 0x0000000400c00947 */ /* 0x000ff00003800000 */
[----:B-1----:R1:W2:Y:S01]  /*4100*/  LDS.128 R52, [R119+0x22400] ;  /* 0x0224000077347984 */ /* 0x0022a20000000c00 */
[----:B------:R-:W-:Y:S01]  /*4110*/  ISETP.GE.AND P2, PT, R22, R130, PT ;  /* 0x000000821600720c */ /* 0x000fe20003f46270 */
[----:B------:R-:W-:-:S12]  /*4120*/  BSSY B3, `(.L_x_320) ;  /* 0x0000069000037945 */ /* 0x000fd80003800000 */
[----:B-1----:R-:W-:Y:S05]  /*4130*/  @P2 BRA `(.L_x_321) ;  /* 0x00000004009c2947 */ /* 0x002fea0003800000 */
[----:B------:R-:W-:Y:S02]  /*4140*/  SHF.R.U32.HI R85, RZ, 0x8, R77 ;  /* 0x00000008ff557819 */ /* 0x000fe4000001164d */
[----:B------:R-:W-:Y:S02]  /*4150*/  SHF.R.U32.HI R76, RZ, 0x8, R79 ;  /* 0x00000008ff4c7819 */ /* 0x000fe4000001164f */
[----:B------:R-:W-:Y:S02]  /*4160*/  LOP3.LUT R78, R77, 0xff0000ff, RZ, 0xc0, !PT ;  /* 0xff0000ff4d4e7812 */ /* 0x000fe400078ec0ff */
[----:B------:R-:W-:Y:S01]  /*4170*/  SHF.R.U32.HI R84, RZ, 0x10, R77 ;  /* 0x00000010ff547819 */ /* 0x000fe2000001164d */
[----:B------:R-:W-:Y:S01]  /*4180*/  IMAD.SHL.U32 R77, R85, 0x100, RZ ;  /* 0x00000100554d7824 */ /* 0x000fe200078e00ff */
[----:B------:R-:W-:Y:S02]  /*4190*/  LOP3.LUT R82, R79, 0xff0000ff, RZ, 0xc0, !PT ;  /* 0xff0000ff4f527812 */ /* 0x000fe400078ec0ff */
[----:B------:R-:W-:Y:S01]  /*41a0*/  SHF.R.U32.HI R83, RZ, 0x10, R79 ;  /* 0x00000010ff537819 */ /* 0x000fe2000001164f */
[----:B------:R-:W-:Y:S01]  /*41b0*/  IMAD.SHL.U32 R79, R76, 0x100, RZ ;  /* 0x000001004c4f7824 */ /* 0x000fe200078e00ff */
[----:B------:R-:W-:Y:S01]  /*41c0*/  LOP3.LUT R77, R78, 0xff00, R77, 0xf8, !PT ;  /* 0x0000ff004e4d7812 */ /* 0x000fe200078ef84d */
[----:B--2---:R-:W-:Y:S01]  /*41d0*/  IMAD.MOV.U32 R76, RZ, RZ, R52 ;  /* 0x000000ffff4c7224 */ /* 0x004fe200078e0034 */
[----:B------:R-:W-:Y:S01]  /*41e0*/  F2FP.F16.E4M3.UNPACK_B R52, R53 ;  /* 0x00000035ff34723e */ /* 0x000fe200020006ff */
[----:B------:R-:W-:Y:S01]  /*41f0*/  IMAD.U32 R78, R84, 0x10000, RZ ;  /* 0x00010000544e7824 */ /* 0x000fe200078e00ff */
[----:B------:R-:W-:Y:S01]  /*4200*/  LOP3.LUT R82, R82, 0xff00, R79, 0xf8, !PT ;  /* 0x0000ff0052527812 */ /* 0x000fe200078ef84f */
[----:B------:R-:W-:Y:S01]  /*4210*/  IMAD.U32 R83, R83, 0x10000, RZ ;  /* 0x0001000053537824 */ /* 0x000fe200078e00ff */
[----:B------:R-:W-:-:S02]  /*4220*/  F2FP.F16.E4M3.UNPACK_B R79, R149.H1 ;  /* 0x00000095ff4f723e */ /* 0x000fc400030006ff */
[----:B------:R-:W-:Y:S01]  /*4230*/  LOP3.LUT R84, R77, 0xff0000, R78, 0xf8, !PT ;  /* 0x00ff00004d547812 */ /* 0x000fe200078ef84e */
[--C-:B------:R-:W-:Y:S01]  /*4240*/  HADD2.F32 R77, -RZ, R52.reuse.H1_H1 ;  /* 0x30000034ff4d7230 */ /* 0x100fe20000004100 */
[----:B------:R-:W-:Y:S01]  /*4250*/  LOP3.LUT R87, R82, 0xff0000, R83, 0xf8, !PT ;  /* 0x00ff000052577812 */ /* 0x000fe200078ef853 */
[--C-:B------:R-:W-:Y:S01]  /*4260*/  HADD2.F32 R85, -RZ, R79.reuse.H0_H0 ;  /* 0x2000004fff557230 */ /* 0x100fe20000004100 */
[----:B------:R-:W-:Y:S01]  /*4270*/  F2FP.F16.E4M3.UNPACK_B R82, R148.H1 ;  /* 0x00000094ff52723e */ /* 0x000fe200030006ff */
[----:B------:R-:W-:Y:S01]  /*4280*/  HADD2.F32 R52, -RZ, R52.H0_H0 ;  /* 0x20000034ff347230 */ /* 0x000fe20000004100 */
[----:B------:R-:W-:Y:S01]  /*4290*/  F2FP.F16.E4M3.UNPACK_B R53, R53.H1 ;  /* 0x00000035ff35723e */ /* 0x000fe200030006ff */
[----:B------:R-:W-:Y:S02]  /*42a0*/  HADD2.F32 R86, -RZ, R79.H1_H1 ;  /* 0x3000004fff567230 */ /* 0x000fe40000004100 */
[----:B------:R-:W-:Y:S01]  /*42b0*/  FMUL.FTZ R153, R77, R85 ;  /* 0x000000554d997220 */ /* 0x000fe20000410000 */
[----:B------:R-:W-:-:S02]  /*42c0*/  HADD2.F32 R83, -RZ, R82.H0_H0 ;  /* 0x20000052ff537230 */ /* 0x000fc40000004100 */
[----:B------:R-:W-:Y:S01]  /*42d0*/  FMUL.FTZ R136, R52, R85 ;  /* 0x0000005534887220 */ /* 0x000fe20000410000 */
[--C-:B------:R-:W-:Y:S01]  /*42e0*/  HADD2.F32 R79, -RZ, R53.reuse.H1_H1 ;  /* 0x30000035ff4f7230 */ /* 0x100fe20000004100 */
[----:B------:R-:W-:Y:S01]  /*42f0*/  F2FP.F16.E4M3.UNPACK_B R149, R149 ;  /* 0x00000095ff95723e */ /* 0x000fe200020006ff */
[----:B------:R-:W-:Y:S02]  /*4300*/  HADD2.F32 R78, -RZ, R53.H0_H0 ;  /* 0x20000035ff4e7230 */ /* 0x000fe40000004100 */
[-C--:B------:R-:W-:Y:S01]  /*4310*/  FFMA.FTZ R53, R77, R83.reuse, R136 ;  /* 0x000000534d357223 */ /* 0x080fe20000010088 */
[----:B------:R-:W-:Y:S02]  /*4320*/  HADD2.F32 R82, -RZ, R82.H1_H1 ;  /* 0x30000052ff527230 */ /* 0x000fe40000004100 */
[C---:B------:R-:W-:Y:S01]  /*4330*/  FMUL.FTZ R85, R79.reuse, R86 ;  /* 0x000000564f557220 */ /* 0x040fe20000410000 */
[----:B------:R-:W-:Y:S01]  /*4340*/  F2FP.F16.E4M3.UNPACK_B R77, R76.H1 ;  /* 0x0000004cff4d723e */ /* 0x000fe200030006ff */
[----:B------:R-:W-:Y:S01]  /*4350*/  FMUL.FTZ R86, R78, R86 ;  /* 0x000000564e567220 */ /* 0x000fe20000410000 */
[----:B------:R-:W-:Y:S01]  /*4360*/  FFMA.FTZ R52, R52, R83, -R153 ;  /* 0x0000005334347223 */ /* 0x000fe20000010899 */
        /* <DEDUP_REMOVED lines=8> */
[----:B------:R-:W-:Y:S02]  /*43f0*/  HADD2.F32 R77, -RZ, R76.H0_H0 ;  /* 0x2000004cff4d7230 */ /* 0x000fe40000004100 */
[-C--:B------:R-:W-:Y:S01]  /*4400*/  FMUL.FTZ R136, R78, R83.reuse ;  /* 0x000000534e887220 */ /* 0x080fe20000410000 */
[----:B------:R-:W-:Y:S02]  /*4410*/  HADD2.F32 R82, -RZ, R148.H1_H1 ;  /* 0x30000094ff527230 */ /* 0x000fe40000004100 */
[----:B------:R-:W-:Y:S01]  /*4420*/  FMUL.FTZ R85, R79, R83 ;  /* 0x000000534f557220 */ /* 0x000fe20000410000 */
[----:B------:R-:W-:Y:S01]  /*4430*/  HADD2.F32 R149, -RZ, R149.H0_H0 ;  /* 0x20000095ff957230 */ /* 0x000fe20000004100 */
[----:B------:R-:W-:Y:S01]  /*4440*/  F2FP.SATFINITE.E4M3.F32.PACK_AB_MERGE_C R53, R53, R52, R154 ;  /* 0x000000343535723e */ /* 0x000fe2000480709a */
[----:B------:R-:W-:-:S02]  /*4450*/  HADD2.F32 R76, -RZ, R76.H1_H1 ;  /* 0x3000004cff4c7230 */ /* 0x000fc40000004100 */
[-C--:B------:R-:W-:Y:S01]  /*4460*/  FFMA.FTZ R85, R78, R82.reuse, -R85 ;  /* 0x000000524e557223 */ /* 0x080fe20000010855 */
[----:B------:R-:W-:Y:S02]  /*4470*/  HADD2.F32 R148, -RZ, R148.H0_H0 ;  /* 0x20000094ff947230 */ /* 0x000fe40000004100 */
[----:B------:R-:W-:Y:S01]  /*4480*/  FFMA.FTZ R136, R79, R82, R136 ;  /* 0x000000524f887223 */ /* 0x000fe20000010088 */
[CC--:B------:R-:W-:Y:S01]  /*4490*/  FMUL.FTZ R83, R77.reuse, R149.reuse ;  /* 0x000000954d537220 */ /* 0x0c0fe20000410000 */
[----:B------:R-:W-:Y:S01]  /*44a0*/  FMUL.FTZ R86, R76, R149 ;  /* 0x000000954c567220 */ /* 0x000fe20000410000 */
[----:B------:R-:W-:Y:S02]  /*44b0*/  F2FP.F16.E4M3.UNPACK_B R82, R84.H1 ;  /* 0x00000054ff52723e */ /* 0x000fe400030006ff */
[----:B------:R-:W-:Y:S01]  /*44c0*/  F2FP.SATFINITE.E4M3.F32.PACK_AB_MERGE_C R152, R136, R85, RZ ;  /* 0x000000558898723e */ /* 0x000fe200048070ff */
[-C--:B------:R-:W-:Y:S01]  /*44d0*/  FFMA.FTZ R149, R77, R148.reuse, -R86 ;  /* 0x000000944d957223 */ /* 0x080fe20000010856 */
[----:B------:R-:W-:Y:S01]  /*44e0*/  F2FP.F16.E4M3.UNPACK_B R77, R55.H1 ;  /* 0x00000037ff4d723e */ /* 0x000fe200030006ff */
[----:B------:R-:W-:Y:S01]  /*44f0*/  FFMA.FTZ R148, R76, R148, R83 ;  /* 0x000000944c947223 */ /* 0x000fe20000010053 */
[-C--:B------:R-:W-:Y:S01]  /*4500*/  F2FP.F16.E4M3.UNPACK_B R85, R87.reuse.H1 ;  /* 0x00000057ff55723e */ /* 0x080fe200030006ff */
[----:B------:R-:W-:Y:S01]  /*4510*/  HADD2.F32 R83, -RZ, R82.H1_H1 ;  /* 0x30000052ff537230 */ /* 0x000fe20000004100 */
[----:B------:R-:W-:Y:S01]  /*4520*/  F2FP.F16.E4M3.UNPACK_B R76, R54.H1 ;  /* 0x00000036ff4c723e */ /* 0x000fe200030006ff */
[----:B------:R-:W-:Y:S01]  /*4530*/  HADD2.F32 R79, -RZ, R77.H1_H1 ;  /* 0x3000004dff4f7230 */ /* 0x000fe20000004100 */
[----:B------:R-:W-:Y:S01]  /*4540*/  F2FP.F16.E4M3.UNPACK_B R87, R87 ;  /* 0x00000057ff57723e */ /* 0x000fe200020006ff */
[----:B------:R-:W-:Y:S01]  /*4550*/  HADD2.F32 R136, -RZ, R85.H1_H1 ;  /* 0x30000055ff887230 */ /* 0x000fe20000004100 */
[----:B------:R-:W-:Y:S01]  /*4560*/  F2FP.F16.E4M3.UNPACK_B R84, R84 ;  /* 0x00000054ff54723e */ /* 0x000fe200020006ff */
[----:B------:R-:W-:Y:S01]  /*4570*/  HADD2.F32 R78, -RZ, R77.H0_H0 ;  /* 0x2000004dff4e7230 */ /* 0x000fe20000004100 */
[----:B------:R-:W-:Y:S01]  /*4580*/  F2FP.F16.E4M3.UNPACK_B R55, R55 ;  /* 0x00000037ff37723e */ /* 0x000fe200020006ff */
[----:B------:R-:W-:-:S02]  /*4590*/  HADD2.F32 R77, -RZ, R76.H1_H1 ;  /* 0x3000004cff4d7230 */ /* 0x000fc40000004100 */
[-C--:B------:R-:W-:Y:S01]  /*45a0*/  FMUL.FTZ R153, R79, R136.reuse ;  /* 0x000000884f997220 */ /* 0x080fe20000410000 */
[--C-:B------:R-:W-:Y:S02]  /*45b0*/  HADD2.F32 R86, -RZ, R87.reuse.H1_H1 ;  /* 0x30000057ff567230 */ /* 0x100fe40000004100 */
[C---:B------:R-:W-:Y:S01]  /*45c0*/  FMUL.FTZ R136, R78.reuse, R136 ;  /* 0x000000884e887220 */ /* 0x040fe20000410000 */
[----:B------:R-:W-:Y:S02]  /*45d0*/  HADD2.F32 R76, -RZ, R76.H0_H0 ;  /* 0x2000004cff4c7230 */ /* 0x000fe40000004100 */
[----:B------:R-:W-:Y:S01]  /*45e0*/  FFMA.FTZ R150, R78, R83, -R153 ;  /* 0x000000534e967223 */ /* 0x000fe20000010899 */
[----:B------:R-:W-:Y:S02]  /*45f0*/  HADD2.F32 R78, -RZ, R84.H1_H1 ;  /* 0x30000054ff4e7230 */ /* 0x000fe40000004100 */
[----:B------:R-:W-:Y:S01]  /*4600*/  FMUL.FTZ R153, R77, R86 ;  /* 0x000000564d997220 */ /* 0x000fe20000410000 */
[----:B------:R-:W-:Y:S01]  /*4610*/  F2FP.F16.E4M3.UNPACK_B R54, R54 ;  /* 0x00000036ff36723e */ /* 0x000fe200020006ff */
[----:B------:R-:W-:Y:S01]  /*4620*/  FMUL.FTZ R86, R76, R86 ;  /* 0x000000564c567220 */ /* 0x000fe20000410000 */
[----:B------:R-:W-:-:S02]  /*4630*/  HADD2.F32 R87, -RZ, R87.H0_H0 ;  /* 0x20000057ff577230 */ /* 0x000fc40000004100 */
[-C--:B------:R-:W-:Y:S01]  /*4640*/  FFMA.FTZ R153, R76, R78.reuse, -R153 ;  /* 0x0000004e4c997223 */ /* 0x080fe20000010899 */
[--C-:B------:R-:W-:Y:S02]  /*4650*/  HADD2.F32 R76, -RZ, R55.reuse.H0_H0 ;  /* 0x20000037ff4c7230 */ /* 0x100fe40000004100 */
[----:B------:R-:W-:Y:S01]  /*4660*/  FFMA.FTZ R86, R77, R78, R86 ;  /* 0x0000004e4d567223 */ /* 0x000fe20000010056 */
[----:B------:R-:W-:Y:S02]  /*4670*/  HADD2.F32 R77, -RZ, R55.H1_H1 ;  /* 0x30000037ff4d7230 */ /* 0x000fe40000004100 */
[----:B------:R-:W-:Y:S01]  /*4680*/  FFMA.FTZ R83, R79, R83, R136 ;  /* 0x000000534f537223 */ /* 0x000fe20000010088 */
[--C-:B------:R-:W-:Y:S01]  /*4690*/  HADD2.F32 R55, -RZ, R54.reuse.H0_H0 ;  /* 0x20000036ff377230 */ /* 0x100fe20000004100 */
[----:B------:R-:W-:Y:S01]  /*46a0*/  F2FP.SATFINITE.E4M3.F32.PACK_AB_MERGE_C R52, R148, R149, R152 ;  /* 0x000000959434723e */ /* 0x000fe20004807098 */
[----:B------:R-:W-:Y:S01]  /*46b0*/  HADD2.F32 R54, -RZ, R54.H1_H1 ;  /* 0x30000036ff367230 */ /* 0x000fe20000004100 */
[----:B------:R-:W-:Y:S01]  /*46c0*/  F2FP.SATFINITE.E4M3.F32.PACK_AB_MERGE_C R86, R86, R153, RZ ;  /* 0x000000995656723e */ /* 0x000fe200048070ff */
[----:B------:R-:W-:Y:S01]  /*46d0*/  HADD2.F32 R85, -RZ, R85.H0_H0 ;  /* 0x20000055ff557230 */ /* 0x000fe20000004100 */
[----:B------:R-:W-:Y:S01]  /*46e0*/  F2FP.SATFINITE.E4M3.F32.PACK_AB_MERGE_C R83, R83, R150, RZ ;  /* 0x000000965353723e */ /* 0x000fe200048070ff */
[----:B------:R-:W-:-:S02]  /*46f0*/  HADD2.F32 R82, -RZ, R82.H0_H0 ;  /* 0x20000052ff527230 */ /* 0x000fc40000004100 */
[----:B------:R-:W-:Y:S01]  /*4700*/  FMUL.FTZ R78, R54, R87 ;  /* 0x00000057364e7220 */ /* 0x000fe20000410000 */
[----:B------:R-:W-:Y:S02]  /*4710*/  HADD2.F32 R84, -RZ, R84.H0_H0 ;  /* 0x20000054ff547230 */ /* 0x000fe40000004100 */
[-C--:B------:R-:W-:Y:S01]  /*4720*/  FMUL.FTZ R79, R77, R85.reuse ;  /* 0x000000554d4f7220 */ /* 0x080fe20000410000 */
[C---:B------:R-:W-:Y:S01]  /*4730*/  FMUL.FTZ R136, R76.reuse, R85 ;  /* 0x000000554c887220 */ /* 0x040fe20000410000 */
[----:B------:R-:W-:Y:S02]  /*4740*/  FMUL.FTZ R87, R55, R87 ;  /* 0x0000005737577220 */ /* 0x000fe40000410000 */
[-C--:B------:R-:W-:Y:S01]  /*4750*/  FFMA.FTZ R79, R76, R82.reuse, -R79 ;  /* 0x000000524c4f7223 */ /* 0x080fe2000001084f */
[----:B------:R-:W-:Y:S01]  /*4760*/  FFMA.FTZ R136, R77, R82, R136 ;  /* 0x000000524d887223 */ /* 0x000fe20000010088 */
[-C--:B------:R-:W-:Y:S01]  /*4770*/  FFMA.FTZ R78, R55, R84.reuse, -R78 ;  /* 0x00000054374e7223 */ /* 0x080fe2000001084e */
[----:B------:R-:W-:-:S03]  /*4780*/  FFMA.FTZ R87, R54, R84, R87 ;  /* 0x0000005436577223 */ /* 0x000fc60000010057 */
[----:B------:R-:W-:Y:S02]  /*4790*/  F2FP.SATFINITE.E4M3.F32.PACK_AB_MERGE_C R55, R136, R79, R83 ;  /* 0x0000004f8837723e */ /* 0x000fe40004807053 */
[----:B------:R-:W-:-:S07]  /*47a0*/  F2FP.SATFINITE.E4M3.F32.PACK_AB_MERGE_C R54, R87, R78, R86 ;  /* 0x0000004e5736723e */ /* 0x000fce0004807056 */
.L_x_321:
[----:B------:R-:W-:Y:S05]  /*47b0*/  BSYNC B3 ;  /* 0x0000000000037941 */ /* 0x000fea0003800000 */
.L_x_320:
[----:B------:R-:W-:Y:S02]  /*47c0*/  ULDC.64 UR4, c[0x0][0x2d8] ;  /* 0x0000b60000047ab9 */ /* 0x000fe40000000a00 */
[----:B------:R-:W-:-:S04]  /*47d0*/  IADD3 R76, P2, P3, R81, UR4, R46 ;  /* 0x00000004514c7c10 */ /* 0x000fc8000fb5e02e */
[----:B------:R-:W-:-:S05]  /*47e0*/  IADD3.X R77, R80, UR5, R21, P2, P3 ;  /* 0x00000005504d7c10 */ /* 0x000fca00097e6415 */
[----:B--2---:R2:W-:Y:S04]  /*47f0*/  STG.E.128 desc[UR60][R76.64], R52 ;  /* 0x000000344c007986 */ /* 0x0045e8000c101d3c */
.L_x_319:
[----:B------:R-:W-:Y:S05]  /*4800*/  BSYNC B2 ;  /* 0x0000000000027941 */ /* 0x000fea0003800000 */
.L_x_318:
[----:B------:R-:W-:Y:S05]  /*4810*/  @P1 BRA `(.L_x_317) ;  /* 0x0000000400d01947 */ /* 0x000fea0003800000 */
[----:B------:R-:W-:Y:S01]  /*4820*/  LOP3.LUT P2, RZ, R229, 0x4, RZ, 0xc0, !PT ;  /* 0x00000004e5ff7812 */ /* 0x000fe2000784c0ff */
[C---:B-12---:R-:W-:Y:S01]  /*4830*/  VIADD R53, R155.reuse, 0x40 ;  /* 0x000000409b357836 */ /* 0x046fe20000000000 */
[----:B------:R-:W-:Y:S11]  /*4840*/  BSSY B2, `(.L_x_322) ;  /* 0x000006d000027945 */ /* 0x000ff60003800000 */
[----:B------:R-:W-:-:S02]  /*4850*/  @P2 IADD3 R53, R155, -0x40, RZ ;  /* 0xffffffc09b352810 */ /* 0x000fc40007ffe0ff */
[----:B------:R-:W-:-:S03]  /*4860*/  ISETP.GE.AND P2, PT, R230, R130, PT ;  /* 0x00000082e600720c */ /* 0x000fc60003f46270 */
[----:B------:R-:W-:-:S06]  /*4870*/  IMAD.IADD R53, R16, 0x1, R53 ;  /* 0x0000000110357824 */ /* 0x000fcc00078e0235 */
[----:B------:R-:W1:Y:S04]  /*4880*/  LDS.128 R52, [R53+0x22400] ;  /* 0x0224000035347984 */ /* 0x000e680000000c00 */
[----:B------:R-:W-:Y:S05]  /*4890*/  @P2 BRA `(.L_x_323) ;  /* 0x00000004009c2947 */ /* 0x000fea0003800000 */
[----:B------:R-:W-:Y:S02]  /*48a0*/  SHF.R.U32.HI R77, RZ, 0x8, R73 ;  /* 0x00000008ff4d7819 */ /* 0x000fe40000011649 */
[----:B------:R-:W-:Y:S02]  /*48b0*/  SHF.R.U32.HI R72, RZ, 0x8, R75 ;  /* 0x00000008ff487819 */ /* 0x000fe4000001164b */
[----:B------:R-:W-:Y:S02]  /*48c0*/  SHF.R.U32.HI R79, RZ, 0x10, R73 ;  /* 0x00000010ff4f7819 */ /* 0x000fe40000011649 */
[----:B------:R-:W-:Y:S01]  /*48d0*/  LOP3.LUT R74, R73, 0xff0000ff, RZ, 0xc0, !PT ;  /* 0xff0000ff494a7812 */ /* 0x000fe200078ec0ff */
[----:B------:R-:W-:Y:S01]  /*48e0*/  IMAD.SHL.U32 R73, R77, 0x100, RZ ;  /* 0x000001004d497824 */ /* 0x000fe200078e00ff */
[----:B------:R-:W-:Y:S02]  /*48f0*/  SHF.R.U32.HI R78, RZ, 0x10, R75 ;  /* 0x00000010ff4e7819 */ /* 0x000fe4000001164b */
[----:B------:R-:W-:Y:S01]  /*4900*/  LOP3.LUT R76, R75, 0xff0000ff, RZ, 0xc0, !PT ;  /* 0xff0000ff4b4c7812 */ /* 0x000fe200078ec0ff */
[----:B------:R-:W-:Y:S01]  /*4910*/  IMAD.SHL.U32 R75, R72, 0x100, RZ ;  /* 0x00000100484b7824 */ /* 0x000fe200078e00ff */
[----:B------:R-:W-:Y:S01]  /*4920*/  LOP3.LUT R74, R74, 0xff00, R73, 0xf8, !PT ;  /* 0x0000ff004a4a7812 */ /* 0x000fe200078ef849 */
[----:B-1----:R-:W-:Y:S01]  /*4930*/  IMAD.MOV.U32 R72, RZ, RZ, R52 ;  /* 0x000000ffff487224 */ /* 0x002fe200078e0034 */
        /* <DEDUP_REMOVED lines=30> */
[--C-:B------:R-:W-:Y:S02]  /*4b20*/  HADD2.F32 R74, -RZ, R73.reuse.H0_H0 ;  /* 0x20000049ff4a7230 */ /* 0x100fe40000004100 */
[----:B------:R-:W-:Y:S02]  /*4b30*/  HADD2.F32 R75, -RZ, R73.H1_H1 ;  /* 0x30000049ff4b7230 */ /* 0x000fe40000004100 */
[----:B------:R-:W-:Y:S02]  /*4b40*/  HADD2.F32 R73, -RZ, R72.H0_H0 ;  /* 0x20000048ff497230 */ /* 0x000fe40000004100 */
[-C--:B------:R-:W-:Y:S01]  /*4b50*/  FMUL.FTZ R84, R74, R77.reuse ;  /* 0x0000004d4a547220 */ /* 0x080fe20000410000 */
[----:B------:R-:W-:Y:S02]  /*4b60*/  HADD2.F32 R76, -RZ, R146.H1_H1 ;  /* 0x30000092ff4c7230 */ /* 0x000fe40000004100 */
[----:B------:R-:W-:Y:S01]  /*4b70*/  FMUL.FTZ R79, R75, R77 ;  /* 0x0000004d4b4f7220 */ /* 0x000fe20000410000 */
[----:B------:R-:W-:-:S02]  /*4b80*/  HADD2.F32 R147, -RZ, R147.H0_H0 ;  /* 0x20000093ff937230 */ /* 0x000fc40000004100 */
[----:B------:R-:W-:Y:S02]  /*4b90*/  HADD2.F32 R72, -RZ, R72.H1_H1 ;  /* 0x30000048ff487230 */ /* 0x000fe40000004100 */
[-C--:B------:R-:W-:Y:S01]  /*4ba0*/  FFMA.FTZ R79, R74, R76.reuse, -R79 ;  /* 0x0000004c4a4f7223 */ /* 0x080fe2000001084f */
[----:B------:R-:W-:Y:S02]  /*4bb0*/  HADD2.F32 R146, -RZ, R146.H0_H0 ;  /* 0x20000092ff927230 */ /* 0x000fe40000004100 */
[----:B------:R-:W-:Y:S01]  /*4bc0*/  FFMA.FTZ R84, R75, R76, R84 ;  /* 0x0000004c4b547223 */ /* 0x000fe20000010054 */
[-C--:B------:R-:W-:Y:S01]  /*4bd0*/  F2FP.F16.E4M3.UNPACK_B R76, R78.reuse.H1 ;  /* 0x0000004eff4c723e */ /* 0x080fe200030006ff */
[-C--:B------:R-:W-:Y:S01]  /*4be0*/  FMUL.FTZ R82, R72, R147.reuse ;  /* 0x0000009348527220 */ /* 0x080fe20000410000 */
[C---:B------:R-:W-:Y:S01]  /*4bf0*/  FMUL.FTZ R147, R73.reuse, R147 ;  /* 0x0000009349937220 */ /* 0x040fe20000410000 */
[----:B------:R-:W-:Y:S02]  /*4c00*/  F2FP.F16.E4M3.UNPACK_B R78, R78 ;  /* 0x0000004eff4e723e */ /* 0x000fe400020006ff */
[-C--:B------:R-:W-:Y:S01]  /*4c10*/  FFMA.FTZ R85, R73, R146.reuse, -R82 ;  /* 0x0000009249557223 */ /* 0x080fe20000010852 */
[----:B------:R-:W-:Y:S01]  /*4c20*/  F2FP.SATFINITE.E4M3.F32.PACK_AB_MERGE_C R136, R84, R79, RZ ;  /* 0x0000004f5488723e */ /* 0x000fe200048070ff */
[----:B------:R-:W-:Y:S01]  /*4c30*/  FFMA.FTZ R146, R72, R146, R147 ;  /* 0x0000009248927223 */ /* 0x000fe20000010093 */
[----:B------:R-:W-:Y:S01]  /*4c40*/  F2FP.F16.E4M3.UNPACK_B R73, R55.H1 ;  /* 0x00000037ff49723e */ /* 0x000fe200030006ff */
[--C-:B------:R-:W-:Y:S01]  /*4c50*/  HADD2.F32 R77, -RZ, R76.reuse.H1_H1 ;  /* 0x3000004cff4d7230 */ /* 0x100fe20000004100 */
[-C--:B------:R-:W-:Y:S01]  /*4c60*/  F2FP.F16.E4M3.UNPACK_B R79, R83.reuse.H1 ;  /* 0x00000053ff4f723e */ /* 0x080fe200030006ff */
[----:B------:R-:W-:Y:S01]  /*4c70*/  HADD2.F32 R76, -RZ, R76.H0_H0 ;  /* 0x2000004cff4c7230 */ /* 0x000fe20000004100 */
[----:B------:R-:W-:Y:S01]  /*4c80*/  F2FP.F16.E4M3.UNPACK_B R72, R54.H1 ;  /* 0x00000036ff48723e */ /* 0x000fe200030006ff */
[----:B------:R-:W-:Y:S01]  /*4c90*/  HADD2.F32 R75, -RZ, R73.H1_H1 ;  /* 0x30000049ff4b7230 */ /* 0x000fe20000004100 */
[----:B------:R-:W-:Y:S01]  /*4ca0*/  F2FP.F16.E4M3.UNPACK_B R83, R83 ;  /* 0x00000053ff53723e */ /* 0x000fe200020006ff */
[----:B------:R-:W-:Y:S01]  /*4cb0*/  HADD2.F32 R84, -RZ, R79.H1_H1 ;  /* 0x3000004fff547230 */ /* 0x000fe20000004100 */
[----:B------:R-:W-:Y:S01]  /*4cc0*/  F2FP.SATFINITE.E4M3.F32.PACK_AB_MERGE_C R147, R87, R86, RZ ;  /* 0x000000565793723e */ /* 0x000fe200048070ff */
        /* <DEDUP_REMOVED lines=25> */
[-C--:B------:R-:W-:Y:S01]  /*4e60*/  FMUL.FTZ R74, R54, R83.reuse ;  /* 0x00000053364a7220 */ /* 0x080fe20000410000 */
[----:B------:R-:W-:Y:S01]  /*4e70*/  FMUL.FTZ R83, R55, R83 ;  /* 0x0000005337537220 */ /* 0x000fe20000410000 */
        /* <DEDUP_REMOVED lines=9> */
.L_x_323:
[----:B------:R-:W-:Y:S05]  /*4f10*/  BSYNC B2 ;  /* 0x0000000000027941 */ /* 0x000fea0003800000 */
.L_x_322:
[----:B------:R-:W-:Y:S02]  /*4f20*/  ULDC.64 UR4, c[0x0][0x2d8] ;  /* 0x0000b60000047ab9 */ /* 0x000fe40000000a00 */
[----:B------:R-:W-:-:S04]  /*4f30*/  IADD3 R72, P2, P3, R15, UR4, R81 ;  /* 0x000000040f487c10 */ /* 0x000fc8000fb5e051 */
[----:B------:R-:W-:-:S05]  /*4f40*/  IADD3.X R73, R108, UR5, R80, P2, P3 ;  /* 0x000000056c497c10 */ /* 0x000fca00097e6450 */
[----:B-1----:R3:W-:Y:S04]  /*4f50*/  STG.E.128 desc[UR60][R72.64], R52 ;  /* 0x0000003448007986 */ /* 0x0027e8000c101d3c */
.L_x_317:
[----:B------:R-:W-:Y:S05]  /*4f60*/  BSYNC B1 ;  /* 0x0000000000017941 */ /* 0x000fea0003800000 */
.L_x_316:
[----:B------:R-:W-:Y:S01]  /*4f70*/  ISETP.NE.AND P2, PT, R151, RZ, PT ;  /* 0x000000ff9700720c */ /* 0x000fe20003f45270 */
[----:B------:R-:W-:-:S12]  /*4f80*/  BSSY B1, `(.L_x_324) ;  /* 0x00000ec000017945 */ /* 0x000fd80003800000 */
[----:B------:R-:W-:Y:S05]  /*4f90*/  @P2 BRA `(.L_x_325) ;  /* 0x0000000c00a82947 */ /* 0x000fea0003800000 */
[----:B---3--:R-:W-:Y:S01]  /*4fa0*/  IADD3 R73, P2, P3, R41, R128, R18 ;  /* 0x0000008029497210 */ /* 0x008fe20007b5e012 */
[----:B------:R-:W-:Y:S03]  /*4fb0*/  BSSY B2, `(.L_x_326) ;  /* 0x0000073000027945 */ /* 0x000fe60003800000 */
[----:B------:R-:W-:Y:S01]  /*4fc0*/  IADD3.X R72, R38, R131, R19, P2, P3 ;  /* 0x0000008326487210 */ /* 0x000fe200017e6413 */
[----:B------:R-:W-:Y:S08]  /*4fd0*/  @P0 BRA `(.L_x_327) ;  /* 0x0000000400c00947 */ /* 0x000ff00003800000 */
[----:B-12---:R1:W2:Y:S01]  /*4fe0*/  LDS.128 R52, [R119+0x24400] ;  /* 0x0244000077347984 */ /* 0x0062a20000000c00 */
[----:B------:R-:W-:Y:S01]  /*4ff0*/  ISETP.GE.AND P2, PT, R22, R130, PT ;  /* 0x000000821600720c */ /* 0x000fe20003f46270 */
[----:B------:R-:W-:-:S12]  /*5000*/  BSSY B3, `(.L_x_328) ;  /* 0x0000069000037945 */ /* 0x000fd80003800000 */
[----:B-1----:R-:W-:Y:S05]  /*5010*/  @P2 BRA `(.L_x_329) ;  /* 0x00000004009c2947 */ /* 0x002fea0003800000 */
[----:B------:R-:W-:Y:S02]  /*5020*/  SHF.R.U32.HI R68, RZ, 0x8, R71 ;  /* 0x00000008ff447819 */ /* 0x000fe40000011647 */
[----:B------:R-:W-:Y:S02]  /*5030*/  SHF.R.U32.HI R75, RZ, 0x8, R69 ;  /* 0x00000008ff4b7819 */ /* 0x000fe40000011645 */
[----:B------:R-:W-:Y:S02]  /*5040*/  SHF.R.U32.HI R76, RZ, 0x10, R71 ;  /* 0x00000010ff4c7819 */ /* 0x000fe40000011647 */
[----:B------:R-:W-:Y:S01]  /*5050*/  LOP3.LUT R74, R71, 0xff0000ff, RZ, 0xc0, !PT ;  /* 0xff0000ff474a7812 */ /* 0x000fe200078ec0ff */
[----:B------:R-:W-:Y:S01]  /*5060*/  IMAD.SHL.U32 R71, R68, 0x100, RZ ;  /* 0x0000010044477824 */ /* 0x000fe200078e00ff */
[----:B------:R-:W-:Y:S01]  /*5070*/  SHF.R.U32.HI R77, RZ, 0x10, R69 ;  /* 0x00000010ff4d7819 */ /* 0x000fe20000011645 */
[----:B--2---:R-:W-:Y:S01]  /*5080*/  IMAD.MOV.U32 R68, RZ, RZ, R52 ;  /* 0x000000ffff447224 */ /* 0x004fe200078e0034 */
[----:B------:R-:W-:-:S02]  /*5090*/  LOP3.LUT R70, R69, 0xff0000ff, RZ, 0xc0, !PT ;  /* 0xff0000ff45467812 */ /* 0x000fc400078ec0ff */
[----:B------:R-:W-:Y:S02]  /*50a0*/  SHF.L.U32 R69, R75, 0x8, RZ ;  /* 0x000000084b457819 */ /* 0x000fe400000006ff */
[----:B------:R-:W-:Y:S01]  /*50b0*/  LOP3.LUT R75, R74, 0xff00, R71, 0xf8, !PT ;  /* 0x0000ff004a4b7812 */ /* 0x000fe200078ef847 */
[----:B------:R-:W-:Y:S01]  /*50c0*/  IMAD.U32 R74, R76, 0x10000, RZ ;  /* 0x000100004c4a7824 */ /* 0x000fe200078e00ff */
[----:B------:R-:W-:Y:S01]  /*50d0*/  LOP3.LUT R70, R70, 0xff00, R69, 0xf8, !PT ;  /* 0x0000ff0046467812 */ /* 0x000fe200078ef845 */
[----:B------:R-:W-:Y:S01]  /*50e0*/  IMAD.U32 R69, R77, 0x10000, RZ ;  /* 0x000100004d457824 */ /* 0x000fe200078e00ff */
[----:B------:R-:W-:Y:S02]  /*50f0*/  F2FP.F16.E4M3.UNPACK_B R52, R53 ;  /* 0x00000035ff34723e */ /* 0x000fe400020006ff */
[----:B------:R-:W-:Y:S02]  /*5100*/  F2FP.F16.E4M3.UNPACK_B R71, R145.H1 ;  /* 0x00000091ff47723e */ /* 0x000fe400030006ff */
[----:B------:R-:W-:Y:S01]  /*5110*/  LOP3.LUT R76, R70, 0xff0000, R69, 0xf8, !PT ;  /* 0x00ff0000464c7812 */ /* 0x000fe200078ef845 */
[--C-:B------:R-:W-:Y:S01]  /*5120*/  HADD2.F32 R69, -RZ, R52.reuse.H1_H1 ;  /* 0x30000034ff457230 */ /* 0x100fe20000004100 */
[----:B------:R-:W-:Y:S01]  /*5130*/  LOP3.LUT R79, R75, 0xff0000, R74, 0xf8, !PT ;  /* 0x00ff00004b4f7812 */ /* 0x000fe200078ef84a */
[--C-:B------:R-:W-:Y:S01]  /*5140*/  HADD2.F32 R77, -RZ, R71.reuse.H0_H0 ;  /* 0x20000047ff4d7230 */ /* 0x100fe20000004100 */
[----:B------:R-:W-:Y:S01]  /*5150*/  F2FP.F16.E4M3.UNPACK_B R74, R144.H1 ;  /* 0x00000090ff4a723e */ /* 0x000fe200030006ff */
[----:B------:R-:W-:Y:S01]  /*5160*/  HADD2.F32 R52, -RZ, R52.H0_H0 ;  /* 0x20000034ff347230 */ /* 0x000fe20000004100 */
[----:B------:R-:W-:Y:S01]  /*5170*/  F2FP.F16.E4M3.UNPACK_B R53, R53.H1 ;  /* 0x00000035ff35723e */ /* 0x000fe200030006ff */
[----:B------:R-:W-:-:S02]  /*5180*/  HADD2.F32 R78, -RZ, R71.H1_H1 ;  /* 0x30000047ff4e7230 */ /* 0x000fc40000004100 */
[CC--:B------:R-:W-:Y:S01]  /*5190*/  FMUL.FTZ R81, R69.reuse, R77.reuse ;  /* 0x0000004d45517220 */ /* 0x0c0fe20000410000 */
[--C-:B------:R-:W-:Y:S02]  /*51a0*/  HADD2.F32 R75, -RZ, R74.reuse.H0_H0 ;  /* 0x2000004aff4b7230 */ /* 0x100fe40000004100 */
        /* <DEDUP_REMOVED lines=39> */
[-C--:B------:R-:W-:Y:S01]  /*5420*/  F2FP.F16.E4M3.UNPACK_B R68, R54.reuse.H1 ;  /* 0x00000036ff44723e */ /* 0x080fe200030006ff */
        /* <DEDUP_REMOVED lines=14> */
[----:B------:R-:W-:-:S02]  /*5510*/  HADD2.F32 R79, -RZ, R79.H0_H0 ;  /* 0x2000004fff4f7230 */ /* 0x000fc40000004100 */
[C---:B------:R-:W-:Y:S01]  /*5520*/  FMUL.FTZ R78, R68.reuse, R78 ;  /* 0x0000004e444e7220 */ /* 0x040fe20000410000 */
[----:B------:R-:W-:Y:S02]  /*5530*/  HADD2.F32 R77, -RZ, R77.H0_H0 ;  /* 0x2000004dff4d7230 */ /* 0x000fe40000004100 */
[-C--:B------:R-:W-:Y:S01]  /*5540*/  FFMA.FTZ R83, R68, R70.reuse, -R83 ;  /* 0x0000004644537223 */ /* 0x080fe20000010853 */
[--C-:B------:R-:W-:Y:S02]  /*5550*/  HADD2.F32 R68, -RZ, R55.reuse.H0_H0 ;  /* 0x20000037ff447230 */ /* 0x100fe40000004100 */
[----:B------:R-:W-:Y:S01]  /*5560*/  FFMA.FTZ R78, R69, R70, R78 ;  /* 0x00000046454e7223 */ /* 0x000fe2000001004e */
[----:B------:R-:W-:Y:S02]  /*5570*/  HADD2.F32 R69, -RZ, R55.H1_H1 ;  /* 0x30000037ff457230 */ /* 0x000fe40000004100 */
[----:B------:R-:W-:Y:S01]  /*5580*/  FFMA.FTZ R75, R71, R75, R80 ;  /* 0x0000004b474b7223 */ /* 0x000fe20000010050 */
[----:B------:R-:W-:-:S02]  /*5590*/  HADD2.F32 R55, -RZ, R54.H0_H0 ;  /* 0x20000036ff377230 */ /* 0x000fc40000004100 */
[-C--:B------:R-:W-:Y:S01]  /*55a0*/  FMUL.FTZ R80, R68, R77.reuse ;  /* 0x0000004d44507220 */ /* 0x080fe20000410000 */
[----:B------:R-:W-:Y:S02]  /*55b0*/  HADD2.F32 R54, -RZ, R54.H1_H1 ;  /* 0x30000036ff367230 */ /* 0x000fe40000004100 */
[C---:B------:R-:W-:Y:S01]  /*55c0*/  FMUL.FTZ R71, R69.reuse, R77 ;  /* 0x0000004d45477220 */ /* 0x040fe20000410000 */
[----:B------:R-:W-:Y:S02]  /*55d0*/  HADD2.F32 R76, -RZ, R76.H0_H0 ;  /* 0x2000004cff4c7230 */ /* 0x000fe40000004100 */
[-C--:B------:R-:W-:Y:S01]  /*55e0*/  FFMA.FTZ R80, R69, R74.reuse, R80 ;  /* 0x0000004a45507223 */ /* 0x080fe20000010050 */
[----:B------:R-:W-:Y:S01]  /*55f0*/  F2FP.SATFINITE.E4M3.F32.PACK_AB_MERGE_C R78, R78, R83, RZ ;  /* 0x000000534e4e723e */ /* 0x000fe200048070ff */
[-C--:B------:R-:W-:Y:S01]  /*5600*/  FMUL.FTZ R70, R54, R79.reuse ;  /* 0x0000004f36467220 */ /* 0x080fe20000410000 */
[----:B------:R-:W-:Y:S01]  /*5610*/  FMUL.FTZ R79, R55, R79 ;  /* 0x0000004f374f7220 */ /* 0x000fe20000410000 */
[----:B------:R-:W-:Y:S01]  /*5620*/  FFMA.FTZ R71, R68, R74, -R71 ;  /* 0x0000004a44477223 */ /* 0x000fe20000010847 */
[----:B------:R-:W-:Y:S01]  /*5630*/  F2FP.SATFINITE.E4M3.F32.PACK_AB_MERGE_C R75, R75, R82, RZ ;  /* 0x000000524b4b723e */ /* 0x000fe200048070ff */
[-C--:B------:R-:W-:Y:S01]  /*5640*/  FFMA.FTZ R70, R55, R76.reuse, -R70 ;  /* 0x0000004c37467223 */ /* 0x080fe20000010846 */
[----:B------:R-:W-:Y:S01]  /*5650*/  FFMA.FTZ R79, R54, R76, R79 ;  /* 0x0000004c364f7223 */ /* 0x000fe2000001004f */
[----:B------:R-:W-:-:S02]  /*5660*/  F2FP.SATFINITE.E4M3.F32.PACK_AB_MERGE_C R52, R144, R81, R84 ;  /* 0x000000519034723e */ /* 0x000fc40004807054 */
[----:B------:R-:W-:Y:S02]  /*5670*/  F2FP.SATFINITE.E4M3.F32.PACK_AB_MERGE_C R55, R80, R71, R75 ;  /* 0x000000475037723e */ /* 0x000fe4000480704b */
[----:B------:R-:W-:-:S07]  /*5680*/  F2FP.SATFINITE.E4M3.F32.PACK_AB_MERGE_C R54, R79, R70, R78 ;  /* 0x000000464f36723e */ /* 0x000fce000480704e */
.L_x_329:
[----:B------:R-:W-:Y:S05]  /*5690*/  BSYNC B3 ;  /* 0x0000000000037941 */ /* 0x000fea0003800000 */
.L_x_328:
[----:B------:R-:W-:Y:S02]  /*56a0*/  ULDC.64 UR4, c[0x0][0x2d8] ;  /* 0x0000b60000047ab9 */ /* 0x000fe40000000a00 */
[----:B------:R-:W-:-:S04]  /*56b0*/  IADD3 R68, P2, P3, R73, UR4, R46 ;  /* 0x0000000449447c10 */ /* 0x000fc8000fb5e02e */
[----:B------:R-:W-:-:S05]  /*56c0*/  IADD3.X R69, R72, UR5, R21, P2, P3 ;  /* 0x0000000548457c10 */ /* 0x000fca00097e6415 */
[----:B--2---:R3:W-:Y:S04]  /*56d0*/  STG.E.128 desc[UR60][R68.64], R52 ;  /* 0x0000003444007986 */ /* 0x0047e8000c101d3c */
.L_x_327:
[----:B------:R-:W-:Y:S05]  /*56e0*/  BSYNC B2 ;  /* 0x0000000000027941 */ /* 0x000fea0003800000 */
.L_x_326:
[----:B------:R-:W-:Y:S05]  /*56f0*/  @P1 BRA `(.L_x_325) ;  /* 0x0000000400d01947 */ /* 0x000fea0003800000 */
[----:B------:R-:W-:Y:S01]  /*5700*/  LOP3.LUT P2, RZ, R229, 0x4, RZ, 0xc0, !PT ;  /* 0x00000004e5ff7812 */ /* 0x000fe2000784c0ff */
[C---:B-123--:R-:W-:Y:S01]  /*5710*/  VIADD R53, R155.reuse, 0x40 ;  /* 0x000000409b357836 */ /* 0x04efe20000000000 */
[----:B------:R-:W-:Y:S11]  /*5720*/  BSSY B2, `(.L_x_330) ;  /* 0x000006d000027945 */ /* 0x000ff60003800000 */
[----:B------:R-:W-:Y:S01]  /*5730*/  @P2 VIADD R53, R155, 0xffffffc0 ;  /* 0xffffffc09b352836 */ /* 0x000fe20000000000 */
[----:B------:R-:W-:-:S04]  /*5740*/  ISETP.GE.AND P2, PT, R230, R130, PT ;  /* 0x00000082e600720c */ /* 0x000fc80003f46270 */
[----:B------:R-:W-:-:S06]  /*5750*/  IADD3 R53, R16, R53, RZ ;  /* 0x0000003510357210 */ /* 0x000fcc0007ffe0ff */
[----:B------:R-:W1:Y:S03]  /*5760*/  LDS.128 R52, [R53+0x24400] ;  /* 0x0244000035347984 */ /* 0x000e660000000c00 */
[----:B------:R-:W-:Y:S05]  /*5770*/  @P2 BRA `(.L_x_331) ;  /* 0x00000004009c2947 */ /* 0x000fea0003800000 */
        /* <DEDUP_REMOVED lines=15> */
[----:B------:R-:W-:Y:S02]  /*5870*/  F2FP.F16.E4M3.UNPACK_B R53, R53.H1 ;  /* 0x00000035ff35723e */ /* 0x000fe400030006ff */
[----:B------:R-:W-:Y:S01]  /*5880*/  LOP3.LUT R74, R67, 0xff0000, R70, 0xf8, !PT ;  /* 0x00ff0000434a7812 */ /* 0x000fe200078ef846 */
[----:B------:R-:W-:Y:S01]  /*5890*/  HADD2.F32 R70, -RZ, R68.H0_H0 ;  /* 0x20000044ff467230 */ /* 0x000fe20000004100 */
[----:B------:R-:W-:Y:S01]  /*58a0*/  LOP3.LUT R69, R65, 0xff0000, R66, 0xf8, !PT ;  /* 0x00ff000041457812 */ /* 0x000fe200078ef842 */
[----:B------:R-:W-:Y:S01]  /*58b0*/  HADD2.F32 R65, -RZ, R52.H1_H1 ;  /* 0x30000034ff417230 */ /* 0x000fe20000004100 */
[----:B------:R-:W-:Y:S01]  /*58c0*/  F2FP.F16.E4M3.UNPACK_B R67, R137.H1 ;  /* 0x00000089ff43723e */ /* 0x000fe200030006ff */
[----:B------:R-:W-:Y:S01]  /*58d0*/  HADD2.F32 R71, -RZ, R68.H1_H1 ;  /* 0x30000044ff477230 */ /* 0x000fe20000004100 */
[----:B------:R-:W-:Y:S01]  /*58e0*/  F2FP.F16.E4M3.UNPACK_B R143, R143 ;  /* 0x0000008fff8f723e */ /* 0x000fe200020006ff */
[----:B------:R-:W-:Y:S02]  /*58f0*/  HADD2.F32 R66, -RZ, R53.H1_H1 ;  /* 0x30000035ff427230 */ /* 0x000fe40000004100 */
[----:B------:R-:W-:Y:S01]  /*5900*/  FMUL.FTZ R75, R65, R70 ;  /* 0x00000046414b7220 */ /* 0x000fe20000410000 */
[----:B------:R-:W-:Y:S01]  /*5910*/  HADD2.F32 R52, -RZ, R52.H0_H0 ;  /* 0x20000034ff347230 */ /* 0x000fe20000004100 */
[----:B------:R-:W-:Y:S01]  /*5920*/  F2FP.F16.E4M3.UNPACK_B R137, R137 ;  /* 0x00000089ff89723e */ /* 0x000fe200020006ff */
[----:B------:R-:W-:-:S02]  /*5930*/  HADD2.F32 R68, -RZ, R67.H0_H0 ;  /* 0x20000043ff447230 */ /* 0x000fc40000004100 */
[-C--:B------:R-:W-:Y:S01]  /*5940*/  FMUL.FTZ R76, R66, R71.reuse ;  /* 0x00000047424c7220 */ /* 0x080fe20000410000 */
[----:B------:R-:W-:Y:S02]  /*5950*/  HADD2.F32 R53, -RZ, R53.H0_H0 ;  /* 0x20000035ff357230 */ /* 0x000fe40000004100 */
[C---:B------:R-:W-:Y:S01]  /*5960*/  FMUL.FTZ R70, R52.reuse, R70 ;  /* 0x0000004634467220 */ /* 0x040fe20000410000 */
[----:B------:R-:W-:Y:S02]  /*5970*/  HADD2.F32 R67, -RZ, R67.H1_H1 ;  /* 0x30000043ff437230 */ /* 0x000fe40000004100 */
[-C--:B------:R-:W-:Y:S01]  /*5980*/  FFMA.FTZ R52, R52, R68.reuse, -R75 ;  /* 0x0000004434347223 */ /* 0x080fe2000001084b */
[----:B------:R-:W-:Y:S01]  /*5990*/  FMUL.FTZ R71, R53, R71 ;  /* 0x0000004735477220 */ /* 0x000fe20000410000 */
[----:B------:R-:W-:Y:S01]  /*59a0*/  FFMA.FTZ R77, R65, R68, R70 ;  /* 0x00000044414d7223 */ /* 0x000fe20000010046 */
[-C--:B------:R-:W-:Y:S01]  /*59b0*/  FFMA.FTZ R75, R53, R67.reuse, -R76 ;  /* 0x00000043354b7223 */ /* 0x080fe2000001084c */
[-C--:B------:R-:W-:Y:S01]  /*59c0*/  F2FP.F16.E4M3.UNPACK_B R53, R64.reuse.H1 ;  /* 0x00000040ff35723e */ /* 0x080fe200030006ff */
        /* <DEDUP_REMOVED lines=8> */
[----:B------:R-:W-:Y:S02]  /*5a50*/  HADD2.F32 R143, -RZ, R143.H0_H0 ;  /* 0x2000008fff8f7230 */ /* 0x000fe40000004100 */
[----:B------:R-:W-:Y:S01]  /*5a60*/  FMUL.FTZ R70, R66, R68 ;  /* 0x0000004442467220 */ /* 0x000fe20000410000 */
[----:B------:R-:W-:-:S02]  /*5a70*/  HADD2.F32 R64, -RZ, R64.H1_H1 ;  /* 0x30000040ff407230 */ /* 0x000fc40000004100 */
[--C-:B------:R-:W-:Y:S02]  /*5a80*/  HADD2.F32 R67, -RZ, R137.reuse.H1_H1 ;  /* 0x30000089ff437230 */ /* 0x100fe40000004100 */
[----:B------:R-:W-:Y:S02]  /*5a90*/  HADD2.F32 R137, -RZ, R137.H0_H0 ;  /* 0x20000089ff897230 */ /* 0x000fe40000004100 */
[-C--:B------:R-:W-:Y:S01]  /*5aa0*/  FMUL.FTZ R68, R64, R143.reuse ;  /* 0x0000008f40447220 */ /* 0x080fe20000410000 */
[----:B------:R-:W-:Y:S01]  /*5ab0*/  FMUL.FTZ R143, R53, R143 ;  /* 0x0000008f358f7220 */ /* 0x000fe20000410000 */
[-C--:B------:R-:W-:Y:S01]  /*5ac0*/  FFMA.FTZ R70, R65, R67.reuse, -R70 ;  /* 0x0000004341467223 */ /* 0x080fe20000010846 */
[----:B------:R-:W-:Y:S01]  /*5ad0*/  FFMA.FTZ R71, R66, R67, R71 ;  /* 0x0000004342477223 */ /* 0x000fe20000010047 */
[-C--:B------:R-:W-:Y:S01]  /*5ae0*/  FFMA.FTZ R76, R53, R137.reuse, -R68 ;  /* 0x00000089354c7223 */ /* 0x080fe20000010844 */
[----:B------:R-:W-:Y:S01]  /*5af0*/  FFMA.FTZ R143, R64, R137, R143 ;  /* 0x00000089408f7223 */ /* 0x000fe2000001008f */
[----:B------:R-:W-:-:S02]  /*5b00*/  F2FP.F16.E4M3.UNPACK_B R64, R55.H1 ;  /* 0x00000037ff40723e */ /* 0x000fc400030006ff */
[----:B------:R-:W-:Y:S02]  /*5b10*/  F2FP.SATFINITE.E4M3.F32.PACK_AB_MERGE_C R80, R71, R70, RZ ;  /* 0x000000464750723e */ /* 0x000fe400048070ff */
        /* <DEDUP_REMOVED lines=45> */
.L_x_331:
[----:B------:R-:W-:Y:S05]  /*5df0*/  BSYNC B2 ;  /* 0x0000000000027941 */ /* 0x000fea0003800000 */
.L_x_330:
[----:B------:R-:W-:Y:S02]  /*5e00*/  ULDC.64 UR4, c[0x0][0x2d8] ;  /* 0x0000b60000047ab9 */ /* 0x000fe40000000a00 */
[----:B------:R-:W-:-:S04]  /*5e10*/  IADD3 R64, P2, P3, R15, UR4, R73 ;  /* 0x000000040f407c10 */ /* 0x000fc8000fb5e049 */
[----:B------:R-:W-:-:S05]  /*5e20*/  IADD3.X R65, R108, UR5, R72, P2, P3 ;  /* 0x000000056c417c10 */ /* 0x000fca00097e6448 */
[----:B-1----:R4:W-:Y:S04]  /*5e30*/  STG.E.128 desc[UR60][R64.64], R52 ;  /* 0x0000003440007986 */ /* 0x0029e8000c101d3c */
.L_x_325:
[----:B------:R-:W-:Y:S05]  /*5e40*/  BSYNC B1 ;  /* 0x0000000000017941 */ /* 0x000fea0003800000 */
.L_x_324:
[----:B------:R-:W-:Y:S05]  /*5e50*/  @P4 BRA `(.L_x_332) ;  /* 0x0000005c00284947 */ /* 0x000fea0003800000 */
[----:B------:R-:W-:Y:S01]  /*5e60*/  IADD3 R128, P2, P3, R37, R128, R18 ;  /* 0x0000008025807210 */ /* 0x000fe20007b5e012 */
[----:B------:R-:W-:Y:S03]  /*5e70*/  BSSY B1, `(.L_x_333) ;  /* 0x0000075000017945 */ /* 0x000fe60003800000 */
[----:B------:R-:W-:Y:S01]  /*5e80*/  IADD3.X R131, R33, R131, R19, P2, P3 ;  /* 0x0000008321837210 */ /* 0x000fe200017e6413 */
[----:B------:R-:W-:Y:S08]  /*5e90*/  @P0 BRA `(.L_x_334) ;  /* 0x0000000400c80947 */ /* 0x000ff00003800000 */
[----:B-1234-:R1:W2:Y:S01]  /*5ea0*/  LDS.128 R52, [R119+0x26400] ;  /* 0x0264000077347984 */ /* 0x01e2a20000000c00 */
[----:B------:R-:W-:Y:S01]  /*5eb0*/  ISETP.GE.AND P2, PT, R22, R130, PT ;  /* 0x000000821600720c */ /* 0x000fe20003f46270 */
[----:B------:R-:W-:-:S12]  /*5ec0*/  BSSY B2, `(.L_x_335) ;  /* 0x000006b000027945 */ /* 0x000fd80003800000 */
[----:B-1----:R-:W-:Y:S05]  /*5ed0*/  @P2 BRA `(.L_x_336) ;  /* 0x0000000400a42947 */ /* 0x002fea0003800000 */
[----:B------:R-:W-:Y:S01]  /*5ee0*/  SHF.R.U32.HI R68, RZ, 0x8, R61 ;  /* 0x00000008ff447819 */ /* 0x000fe2000001163d */
[----:B--2---:R-:W-:Y:S01]  /*5ef0*/  IMAD.MOV.U32 R62, RZ, RZ, R55 ;  /* 0x000000ffff3e7224 */ /* 0x004fe200078e0037 */
[--C-:B------:R-:W-:Y:S02]  /*5f00*/  SHF.R.U32.HI R65, RZ, 0x8, R63.reuse ;  /* 0x00000008ff417819 */ /* 0x100fe4000001163f */
[----:B------:R-:W-:Y:S01]  /*5f10*/  LOP3.LUT R64, R63, 0xff0000ff, RZ, 0xc0, !PT ;  /* 0xff0000ff3f407812 */ /* 0x000fe200078ec0ff */
[----:B------:R-:W-:Y:S01]  /*5f20*/  IMAD.SHL.U32 R55, R68, 0x100, RZ ;  /* 0x0000010044377824 */ /* 0x000fe200078e00ff */
[----:B------:R-:W-:Y:S01]  /*5f30*/  SHF.R.U32.HI R66, RZ, 0x10, R63 ;  /* 0x00000010ff427819 */ /* 0x000fe2000001163f */
[----:B------:R-:W-:Y:S01]  /*5f40*/  IMAD.SHL.U32 R63, R65, 0x100, RZ ;  /* 0x00000100413f7824 */ /* 0x000fe200078e00ff */
[----:B------:R-:W-:Y:S02]  /*5f50*/  LOP3.LUT R60, R61, 0xff0000ff, RZ, 0xc0, !PT ;  /* 0xff0000ff3d3c7812 */ /* 0x000fe400078ec0ff */
[----:B------:R-:W-:Y:S01]  /*5f60*/  SHF.R.U32.HI R67, RZ, 0x10, R61 ;  /* 0x00000010ff437819 */ /* 0x000fe2000001163d */
[----:B------:R-:W-:Y:S01]  /*5f70*/  IMAD.U32 R66, R66, 0x10000, RZ ;  /* 0x0001000042427824 */ /* 0x000fe200078e00ff */
[----:B------:R-:W-:-:S02]  /*5f80*/  LOP3.LUT R55, R60, 0xff00, R55, 0xf8, !PT ;  /* 0x0000ff003c377812 */ /* 0x000fc400078ef837 */
[----:B------:R-:W-:Y:S01]  /*5f90*/  MOV R61, R54 ;  /* 0x00000036003d7202 */ /* 0x000fe20000000f00 */
[----:B------:R-:W-:Y:S01]  /*5fa0*/  IMAD.U32 R60, R67, 0x10000, RZ ;  /* 0x00010000433c7824 */ /* 0x000fe200078e00ff */
[----:B------:R-:W-:Y:S02]  /*5fb0*/  LOP3.LUT R63, R64, 0xff00, R63, 0xf8, !PT ;  /* 0x0000ff00403f7812 */ /* 0x000fe400078ef83f */
[----:B------:R-:W-:Y:S02]  /*5fc0*/  F2FP.F16.E4M3.UNPACK_B R64, R91.H1 ;  /* 0x0000005bff40723e */ /* 0x000fe400030006ff */
[-C--:B------:R-:W-:Y:S02]  /*5fd0*/  F2FP.F16.E4M3.UNPACK_B R54, R53.reuse ;  /* 0x00000035ff36723e */ /* 0x080fe400020006ff */
[----:B------:R-:W-:Y:S01]  /*5fe0*/  LOP3.LUT R68, R63, 0xff0000, R66, 0xf8, !PT ;  /* 0x00ff00003f447812 */ /* 0x000fe200078ef842 */
[----:B------:R-:W-:Y:S01]  /*5ff0*/  HADD2.F32 R66, -RZ, R64.H0_H0 ;  /* 0x20000040ff427230 */ /* 0x000fe20000004100 */
[----:B------:R-:W-:Y:S01]  /*6000*/  LOP3.LUT R65, R55, 0xff0000, R60, 0xf8, !PT ;  /* 0x00ff000037417812 */ /* 0x000fe200078ef83c */
[----:B------:R-:W-:Y:S01]  /*6010*/  HADD2.F32 R55, -RZ, R54.H1_H1 ;  /* 0x30000036ff377230 */ /* 0x000fe20000004100 */
[----:B------:R-:W-:Y:S01]  /*6020*/  F2FP.F16.E4M3.UNPACK_B R63, R90.H1 ;  /* 0x0000005aff3f723e */ /* 0x000fe200030006ff */
[----:B------:R-:W-:Y:S01]  /*6030*/  HADD2.F32 R67, -RZ, R64.H1_H1 ;  /* 0x30000040ff437230 */ /* 0x000fe20000004100 */
[----:B------:R-:W-:Y:S01]  /*6040*/  F2FP.F16.E4M3.UNPACK_B R53, R53.H1 ;  /* 0x00000035ff35723e */ /* 0x000fe200030006ff */
[----:B------:R-:W-:-:S02]  /*6050*/  HADD2.F32 R54, -RZ, R54.H0_H0 ;  /* 0x20000036ff367230 */ /* 0x000fc40000004100 */
[CC--:B------:R-:W-:Y:S01]  /*6060*/  FMUL.FTZ R69, R55.reuse, R66.reuse ;  /* 0x0000004237457220 */ /* 0x0c0fe20000410000 */
[----:B------:R-:W-:Y:S01]  /*6070*/  HADD2.F32 R64, -RZ, R63.H0_H0 ;  /* 0x2000003fff407230 */ /* 0x000fe20000004100 */
[----:B------:R-:W-:Y:S01]  /*6080*/  F2FP.F16.E4M3.UNPACK_B R91, R91 ;  /* 0x0000005bff5b723e */ /* 0x000fe200020006ff */
[--C-:B------:R-:W-:Y:S02]  /*6090*/  HADD2.F32 R60, -RZ, R53.reuse.H1_H1 ;  /* 0x30000035ff3c7230 */ /* 0x100fe40000004100 */
[C---:B------:R-:W-:Y:S01]  /*60a0*/  FMUL.FTZ R66, R54.reuse, R66 ;  /* 0x0000004236427220 */ /* 0x040fe20000410000 */
[----:B------:R-:W-:Y:S02]  /*60b0*/  HADD2.F32 R53, -RZ, R53.H0_H0 ;  /* 0x20000035ff357230 */ /* 0x000fe40000004100 */
[-C--:B------:R-:W-:Y:S01]  /*60c0*/  FFMA.FTZ R70, R54, R64.reuse, -R69 ;  /* 0x0000004036467223 */ /* 0x080fe20000010845 */
[----:B------:R-:W-:Y:S02]  /*60d0*/  HADD2.F32 R63, -RZ, R63.H1_H1 ;  /* 0x3000003fff3f7230 */ /* 0x000fe40000004100 */
[CC--:B------:R-:W-:Y:S01]  /*60e0*/  FMUL.FTZ R54, R60.reuse, R67.reuse ;  /* 0x000000433c367220 */ /* 0x0c0fe20000410000 */
[----:B------:R-:W-:Y:S01]  /*60f0*/  FFMA.FTZ R71, R55, R64, R66 ;  /* 0x0000004037477223 */ /* 0x000fe20000010042 */
[C---:B------:R-:W-:Y:S01]  /*6100*/  FMUL.FTZ R67, R53.reuse, R67 ;  /* 0x0000004335437220 */ /* 0x040fe20000410000 */
[----:B------:R-:W-:Y:S01]  /*6110*/  F2FP.F16.E4M3.UNPACK_B R90, R90 ;  /* 0x0000005aff5a723e */ /* 0x000fe200020006ff */
        /* <DEDUP_REMOVED lines=19> */
[----:B------:R-:W-:Y:S01]  /*6250*/  FFMA.FTZ R69, R53, R90, -R64 ;  /* 0x0000005a35457223 */ /* 0x000fe20000010840 */
[----:B------:R-:W-:Y:S01]  /*6260*/  F2FP.F16.E4M3.UNPACK_B R53, R62.H1 ;  /* 0x0000003eff35723e */ /* 0x000fe200030006ff */
[----:B------:R-:W-:Y:S01]  /*6270*/  FFMA.FTZ R90, R52, R90, R91 ;  /* 0x0000005a345a7223 */ /* 0x000fe2000001005b */
[----:B------:R-:W-:-:S02]  /*6280*/  F2FP.F16.E4M3.UNPACK_B R64, R68.H1 ;  /* 0x00000044ff40723e */ /* 0x000fc400030006ff */
[----:B------:R-:W-:Y:S01]  /*6290*/  F2FP.SATFINITE.E4M3.F32.PACK_AB_MERGE_C R74, R66, R67, RZ ;  /* 0x00000043424a723e */ /* 0x000fe200048070ff */
[--C-:B------:R-:W-:Y:S01]  /*62a0*/  HADD2.F32 R55, -RZ, R53.reuse.H1_H1 ;  /* 0x30000035ff377230 */ /* 0x100fe20000004100 */
[----:B------:R-:W-:Y:S01]  /*62b0*/  F2FP.F16.E4M3.UNPACK_B R60, R65.H1 ;  /* 0x00000041ff3c723e */ /* 0x000fe200030006ff */
[----:B------:R-:W-:Y:S01]  /*62c0*/  HADD2.F32 R67, -RZ, R64.H1_H1 ;  /* 0x30000040ff437230 */ /* 0x000fe20000004100 */
[----:B------:R-:W-:Y:S01]  /*62d0*/  F2FP.F16.E4M3.UNPACK_B R52, R61.H1 ;  /* 0x0000003dff34723e */ /* 0x000fe200030006ff */
[----:B------:R-:W-:Y:S01]  /*62e0*/  HADD2.F32 R54, -RZ, R53.H0_H0 ;  /* 0x20000035ff367230 */ /* 0x000fe20000004100 */
[----:B------:R-:W-:Y:S01]  /*62f0*/  F2FP.F16.E4M3.UNPACK_B R68, R68 ;  /* 0x00000044ff44723e */ /* 0x000fe200020006ff */
[----:B------:R-:W-:Y:S01]  /*6300*/  HADD2.F32 R63, -RZ, R60.H1_H1 ;  /* 0x3000003cff3f7230 */ /* 0x000fe20000004100 */
[----:B------:R-:W-:Y:S01]  /*6310*/  F2FP.F16.E4M3.UNPACK_B R65, R65 ;  /* 0x00000041ff41723e */ /* 0x000fe200020006ff */
        /* <DEDUP_REMOVED lines=17> */
[--C-:B------:R-:W-:Y:S02]  /*6430*/  HADD2.F32 R53, -RZ, R62.reuse.H0_H0 ;  /* 0x2000003eff357230 */ /* 0x100fe40000004100 */
        /* <DEDUP_REMOVED lines=13> */
[----:B------:R-:W-:-:S02]  /*6510*/  F2FP.SATFINITE.E4M3.F32.PACK_AB_MERGE_C R72, R72, R73, RZ ;  /* 0x000000494848723e */ /* 0x000fc400048070ff */
[----:B------:R-:W-:Y:S02]  /*6520*/  F2FP.SATFINITE.E4M3.F32.PACK_AB_MERGE_C R66, R68, R55, R66 ;  /* 0x000000374442723e */ /* 0x000fe40004807042 */
[----:B------:R-:W-:Y:S02]  /*6530*/  F2FP.SATFINITE.E4M3.F32.PACK_AB_MERGE_C R55, R63, R54, R72 ;  /* 0x000000363f37723e */ /* 0x000fe40004807048 */
[----:B------:R-:W-:Y:S01]  /*6540*/  F2FP.SATFINITE.E4M3.F32.PACK_AB_MERGE_C R53, R71, R70, R75 ;  /* 0x000000464735723e */ /* 0x000fe2000480704b */
[----:B------:R-:W-:Y:S01]  /*6550*/  IMAD.MOV.U32 R54, RZ, RZ, R66 ;  /* 0x000000ffff367224 */ /* 0x000fe200078e0042 */
[----:B------:R-:W-:-:S07]  /*6560*/  F2FP.SATFINITE.E4M3.F32.PACK_AB_MERGE_C R52, R90, R69, R74 ;  /* 0x000000455a34723e */ /* 0x000fce000480704a */
.L_x_336:
[----:B------:R-:W-:Y:S05]  /*6570*/  BSYNC B2 ;  /* 0x0000000000027941 */ /* 0x000fea0003800000 */
.L_x_335:
[----:B------:R-:W-:Y:S02]  /*6580*/  ULDC.64 UR4, c[0x0][0x2d8] ;  /* 0x0000b60000047ab9 */ /* 0x000fe40000000a00 */
[----:B------:R-:W-:-:S04]  /*6590*/  IADD3 R60, P2, P3, R128, UR4, R46 ;  /* 0x00000004803c7c10 */ /* 0x000fc8000fb5e02e */
[----:B------:R-:W-:-:S05]  /*65a0*/  IADD3.X R61, R131, UR5, R21, P2, P3 ;  /* 0x00000005833d7c10 */ /* 0x000fca00097e6415 */
[----:B--2---:R1:W-:Y:S04]  /*65b0*/  STG.E.128 desc[UR60][R60.64], R52 ;  /* 0x000000343c007986 */ /* 0x0043e8000c101d3c */
.L_x_334:
[----:B------:R-:W-:Y:S05]  /*65c0*/  BSYNC B1 ;  /* 0x0000000000017941 */ /* 0x000fea0003800000 */
.L_x_333:
[----:B------:R-:W-:Y:S05]  /*65d0*/  @P1 BRA `(.L_x_332) ;  /* 0x0000005400481947 */ /* 0x000fea0003800000 */
[----:B------:R-:W-:Y:S01]  /*65e0*/  LOP3.LUT P2, RZ, R229, 0x4, RZ, 0xc0, !PT ;  /* 0x00000004e5ff7812 */ /* 0x000fe2000784c0ff */
[C---:B-1234-:R-:W-:Y:S01]  /*65f0*/  VIADD R53, R155.reuse, 0x40 ;  /* 0x000000409b357836 */ /* 0x05efe20000000000 */
[----:B------:R-:W-:Y:S11]  /*6600*/  BSSY B1, `(.L_x_337) ;  /* 0x000006f000017945 */ /* 0x000ff60003800000 */
[----:B------:R-:W-:-:S02]  /*6610*/  @P2 IADD3 R53, R155, -0x40, RZ ;  /* 0xffffffc09b352810 */ /* 0x000fc40007ffe0ff */
[----:B------:R-:W-:-:S03]  /*6620*/  ISETP.GE.AND P2, PT, R230, R130, PT ;  /* 0x00000082e600720c */ /* 0x000fc60003f46270 */
[----:B------:R-:W-:-:S06]  /*6630*/  IMAD.IADD R53, R16, 0x1, R53 ;  /* 0x0000000110357824 */ /* 0x000fcc00078e0235 */
[----:B------:R-:W1:Y:S04]  /*6640*/  LDS.128 R52, [R53+0x26400] ;  /* 0x0264000035347984 */ /* 0x000e680000000c00 */
[----:B------:R-:W-:Y:S05]  /*6650*/  @P2 BRA `(.L_x_338) ;  /* 0x0000000400a42947 */ /* 0x000fea0003800000 */
[----:B------:R-:W-:Y:S01]  /*6660*/  SHF.R.U32.HI R56, RZ, 0x8, R59 ;  /* 0x00000008ff387819 */ /* 0x000fe2000001163b */
[----:B-1----:R-:W-:Y:S01]  /*6670*/  IMAD.MOV.U32 R58, RZ, RZ, R55 ;  /* 0x000000ffff3a7224 */ /* 0x002fe200078e0037 */
[--C-:B------:R-:W-:Y:S02]  /*6680*/  SHF.R.U32.HI R62, RZ, 0x8, R57.reuse ;  /* 0x00000008ff3e7819 */ /* 0x100fe40000011639 */
[----:B------:R-:W-:Y:S01]  /*6690*/  SHF.R.U32.HI R64, RZ, 0x10, R57 ;  /* 0x00000010ff407819 */ /* 0x000fe20000011639 */
[----:B------:R-:W-:Y:S01]  /*66a0*/  IMAD.SHL.U32 R55, R56, 0x100, RZ ;  /* 0x0000010038377824 */ /* 0x000fe200078e00ff */
[----:B------:R-:W-:Y:S01]  /*66b0*/  LOP3.LUT R61, R57, 0xff0000ff, RZ, 0xc0, !PT ;  /* 0xff0000ff393d7812 */ /* 0x000fe200078ec0ff */
[----:B------:R-:W-:Y:S01]  /*66c0*/  IMAD.MOV.U32 R57, RZ, RZ, R54 ;  /* 0x000000ffff397224 */ /* 0x000fe200078e0036 */
[----:B------:R-:W-:Y:S01]  /*66d0*/  LOP3.LUT R60, R59, 0xff0000ff, RZ, 0xc0, !PT ;  /* 0xff0000ff3b3c7812 */ /* 0x000fe200078ec0ff */
[----:B------:R-:W-:Y:S01]  /*66e0*/  IMAD.SHL.U32 R54, R62, 0x100, RZ ;  /* 0x000001003e367824 */ /* 0x000fe200078e00ff */
[----:B------:R-:W-:-:S02]  /*66f0*/  SHF.R.U32.HI R63, RZ, 0x10, R59 ;  /* 0x00000010ff3f7819 */ /* 0x000fc4000001163b */
[----:B------:R-:W-:Y:S01]  /*6700*/  LOP3.LUT R62, R60, 0xff00, R55, 0xf8, !PT ;  /* 0x0000ff003c3e7812 */ /* 0x000fe200078ef837 */
[----:B------:R-:W-:Y:S01]  /*6710*/  IMAD.U32 R55, R64, 0x10000, RZ ;  /* 0x0001000040377824 */ /* 0x000fe200078e00ff */
[----:B------:R-:W-:Y:S02]  /*6720*/  LOP3.LUT R56, R61, 0xff00, R54, 0xf8, !PT ;  /* 0x0000ff003d387812 */ /* 0x000fe400078ef836 */
[----:B------:R-:W-:Y:S02]  /*6730*/  SHF.L.U32 R59, R63, 0x10, RZ ;  /* 0x000000103f3b7819 */ /* 0x000fe400000006ff */
        /* <DEDUP_REMOVED lines=91> */
.L_x_338:
[----:B------:R-:W-:Y:S05]  /*6cf0*/  BSYNC B1 ;  /* 0x0000000000017941 */ /* 0x000fea0003800000 */
.L_x_337:
[----:B------:R-:W-:Y:S02]  /*6d00*/  ULDC.64 UR4, c[0x0][0x2d8] ;  /* 0x0000b60000047ab9 */ /* 0x000fe40000000a00 */
[----:B------:R-:W-:-:S04]  /*6d10*/  IADD3 R56, P2, P3, R15, UR4, R128 ;  /* 0x000000040f387c10 */ /* 0x000fc8000fb5e080 */
[----:B------:R-:W-:-:S05]  /*6d20*/  IADD3.X R57, R108, UR5, R131, P2, P3 ;  /* 0x000000056c397c10 */ /* 0x000fca00097e6483 */
[----:B-1----:R1:W-:Y:S01]  /*6d30*/  STG.E.128 desc[UR60][R56.64], R52 ;  /* 0x0000003438007986 */ /* 0x0023e2000c101d3c */
[----:B------:R-:W-:Y:S05]  /*6d40*/  BRA `(.L_x_332) ;  /* 0x0000004c006c7947 */ /* 0x000fea0003800000 */
.L_x_296:
[----:B------:R-:W2:Y:S01]  /*6d50*/  LDL R56, [R1+0x40] ;  /* 0x0000400001387983 */ /* 0x000ea20000100800 */
[C---:B------:R-:W-:Y:S01]  /*6d60*/  ISETP.GE.AND P5, PT, R228.reuse, R120, PT ;  /* 0x00000078e400720c */ /* 0x040fe20003fa6270 */
[C---:B------:R-:W-:Y:S01]  /*6d70*/  VIADD R66, R228.reuse, 0x80 ;  /* 0x00000080e4427836 */ /* 0x040fe20000000000 */
[----:B------:R-:W-:Y:S02]  /*6d80*/  IADD3 R64, R228, 0x40, RZ ;  /* 0x00000040e4407810 */ /* 0x000fe40007ffe0ff */
[----:B------:R-:W-:Y:S02]  /*6d90*/  ISETP.GE.OR P5, PT, R18, R130, P5 ;  /* 0x000000821200720c */ /* 0x000fe40002fa6670 */
[----:B------:R-:W-:-:S11]  /*6da0*/  P2R R65, PR, RZ, 0x1 ;  /* 0x00000001ff417803 */ /* 0x000fd60000000000 */
[----:B------:R-:W0:Y:S08]  /*6db0*/  @!P5 LDC.64 R60, c[0x0][0x3c8] ;  /* 0x0000f200ff3cdb82 */ /* 0x000e300000000a00 */
[----:B------:R-:W1:Y:S01]  /*6dc0*/  @!P5 LDC.64 R62, c[0x0][0x3e0] ;  /* 0x0000f800ff3edb82 */ /* 0x000e620000000a00 */
[----:B0-----:R-:W-:-:S04]  /*6dd0*/  @!P5 IADD3 R60, P2, P3, R92, R60, R52 ;  /* 0x0000003c5c3cd210 */ /* 0x001fc80007b5e034 */
[----:B------:R-:W-:Y:S02]  /*6de0*/  @!P5 IADD3.X R61, R31, R61, R127, P2, P3 ;  /* 0x0000003d1f3dd210 */ /* 0x000fe400017e647f */
[----:B------:R-:W-:Y:S02]  /*6df0*/  CS2R R74, SRZ ;  /* 0x00000000004a7805 */ /* 0x000fe4000001ff00 */
[----:B------:R-:W-:Y:S02]  /*6e00*/  CS2R R76, SRZ ;  /* 0x00000000004c7805 */ /* 0x000fe4000001ff00 */
[----:B------:R-:W-:Y:S02]  /*6e10*/  CS2R R78, SRZ ;  /* 0x00000000004e7805 */ /* 0x000fe4000001ff00 */
[----:B------:R-:W-:Y:S02]  /*6e20*/  CS2R R80, SRZ ;  /* 0x0000000000507805 */ /* 0x000fe4000001ff00 */
[----:B------:R-:W-:-:S02]  /*6e30*/  CS2R R82, SRZ ;  /* 0x0000000000527805 */ /* 0x000fc4000001ff00 */
[----:B--2---:R-:W-:Y:S01]  /*6e40*/  R2UR UR4, R56 ;  /* 0x00000000380472ca */ /* 0x004fe200000e0000 */
[----:B------:R-:W-:-:S05]  /*6e50*/  VIADD R56, R228, 0xc0 ;  /* 0x000000c0e4387836 */ /* 0x000fca0000000000 */
[----:B------:R-:W-:-:S04]  /*6e60*/  ISETP.GE.AND P2, PT, R56, R120, PT ;  /* 0x000000783800720c */ /* 0x000fc80003f46270 */
[----:B------:R-:W-:-:S13]  /*6e70*/  ISETP.GE.OR P2, PT, R18, R130, P2 ;  /* 0x000000821200720c */ /* 0x000fda0001746670 */
[----:B------:R-:W0:Y:S01]  /*6e80*/  @!P2 LDC.64 R56, c[0x0][0x3d8] ;  /* 0x0000f600ff38ab82 */ /* 0x000e220000000a00 */
[----:B------:R-:W-:Y:S02]  /*6e90*/  @!P2 IMAD.MOV.U32 R53, RZ, RZ, R127 ;  /* 0x000000ffff35a224 */ /* 0x000fe400078e007f */
[----:B------:R-:W-:-:S05]  /*6ea0*/  @!P2 IMAD.MOV.U32 R55, RZ, RZ, R111 ;  /* 0x000000ffff37a224 */ /* 0x000fca00078e006f */
[----:B------:R-:W2:Y:S08]  /*6eb0*/  @!P2 LDC.64 R84, c[0x0][0x3c8] ;  /* 0x0000f200ff54ab82 */ /* 0x000eb00000000a00 */
[----:B------:R-:W3:Y:S01]  /*6ec0*/  @!P2 LDC.64 R86, c[0x0][0x3e0] ;  /* 0x0000f800ff56ab82 */ /* 0x000ee20000000a00 */
[----:B0-----:R-:W-:-:S04]  /*6ed0*/  @!P2 IMAD.WIDE.U32 R58, R56, 0xc0, R52 ;  /* 0x000000c0383aa825 */ /* 0x001fc800078e0034 */
[----:B------:R-:W-:-:S04]  /*6ee0*/  @!P2 IMAD R57, R57, 0xc0, RZ ;  /* 0x000000c03939a824 */ /* 0x000fc800078e02ff */
[----:B------:R-:W-:Y:S01]  /*6ef0*/  @!P2 IMAD.IADD R56, R59, 0x1, R57 ;  /* 0x000000013b38a824 */ /* 0x000fe200078e0239 */
[----:B--2---:R-:W-:-:S04]  /*6f00*/  @!P2 IADD3 R84, P3, P4, R92, R84, R58 ;  /* 0x000000545c54a210 */ /* 0x004fc80007c7e03a */
[----:B------:R-:W-:Y:S02]  /*6f10*/  @!P2 IADD3.X R85, R31, R85, R56, P3, P4 ;  /* 0x000000551f55a210 */ /* 0x000fe40001fe8438 */
[----:B------:R-:W0:Y:S03]  /*6f20*/  @!P2 LDC.64 R56, c[0x0][0x3e8] ;  /* 0x0000fa00ff38ab82 */ /* 0x000e260000000a00 */
[----:B------:R-:W2:Y:S01]  /*6f30*/  @!P2 LDG.E.128 R76, desc[UR60][R84.64] ;  /* 0x0000003c544ca981 */ /* 0x000ea2000c1e1d00 */
[----:B0-----:R-:W-:-:S04]  /*6f40*/  @!P2 IMAD.WIDE.U32 R58, R56, 0xc0, R54 ;  /* 0x000000c0383aa825 */ /* 0x001fc800078e0036 */
[----:B------:R-:W-:Y:S01]  /*6f50*/  @!P2 IMAD R57, R57, 0xc0, RZ ;  /* 0x000000c03939a824 */ /* 0x000fe200078e02ff */
[----:B---3--:R-:W-:-:S03]  /*6f60*/  @!P2 IADD3 R86, P3, P4, R98, R86, R58 ;  /* 0x000000566256a210 */ /* 0x008fc60007c7e03a */
[----:B------:R-:W-:-:S05]  /*6f70*/  @!P2 IMAD.IADD R56, R59, 0x1, R57 ;  /* 0x000000013b38a824 */ /* 0x000fca00078e0239 */
[----:B------:R-:W-:Y:S02]  /*6f80*/  @!P2 IADD3.X R87, R29, R87, R56, P3, P4 ;  /* 0x000000571d57a210 */ /* 0x000fe40001fe8438 */
[----:B-1----:R-:W-:-:S03]  /*6f90*/  @!P5 IADD3 R62, P3, P4, R98, R62, R54 ;  /* 0x0000003e623ed210 */ /* 0x002fc60007c7e036 */
[----:B------:R-:W3:Y:S01]  /*6fa0*/  @!P2 LDG.E.128 R80, desc[UR60][R86.64] ;  /* 0x0000003c5650a981 */ /* 0x000ee2000c1e1d00 */
[----:B------:R-:W-:Y:S02]  /*6fb0*/  @!P5 IADD3.X R63, R29, R63, R111, P3, P4 ;  /* 0x0000003f1d3fd210 */ /* 0x000fe40001fe846f */
[----:B------:R-:W-:-:S04]  /*6fc0*/  ISETP.GE.AND P4, PT, R64, R120, PT ;  /* 0x000000784000720c */ /* 0x000fc80003f86270 */
[----:B------:R-:W-:-:S13]  /*6fd0*/  ISETP.GE.OR P4, PT, R18, R130, P4 ;  /* 0x000000821200720c */ /* 0x000fda0002786670 */
[----:B------:R-:W-:Y:S01]  /*6fe0*/  @!P4 IADD3 R59, P3, P6, R92, R52, R10 ;  /* 0x000000345c3bc210 */ /* 0x000fe20007e7e00a */
[----:B------:R-:W0:Y:S03]  /*6ff0*/  @!P4 LDC.64 R68, c[0x0][0x3c8] ;  /* 0x0000f200ff44cb82 */ /* 0x000e260000000a00 */
[----:B------:R-:W-:Y:S02]  /*7000*/  @!P4 IADD3.X R64, R31, R127, R12, P3, P6 ;  /* 0x0000007f1f40c210 */ /* 0x000fe40001fec40c */
[----:B------:R-:W-:-:S03]  /*7010*/  ISETP.GE.AND P3, PT, R66, R120, PT ;  /* 0x000000784200720c */ /* 0x000fc60003f66270 */
[----:B------:R-:W1:Y:S01]  /*7020*/  @!P4 LDC.64 R70, c[0x0][0x3e0] ;  /* 0x0000f800ff46cb82 */ /* 0x000e620000000a00 */
[----:B------:R-:W-:-:S13]  /*7030*/  ISETP.GE.OR P3, PT, R18, R130, P3 ;  /* 0x000000821200720c */ /* 0x000fda0001f66670 */
[----:B------:R-:W-:Y:S01]  /*7040*/  @!P3 IADD3 R53, P0, P6, R92, R9, R52 ;  /* 0x000000095c35b210 */ /* 0x000fe20007e1e034 */
[----:B------:R-:W4:Y:S03]  /*7050*/  @!P3 LDC.64 R72, c[0x0][0x3c8] ;  /* 0x0000f200ff48bb82 */ /* 0x000f260000000a00 */
[----:B------:R-:W-:Y:S02]  /*7060*/  @!P3 IADD3.X R56, R31, R11, R127, P0, P6 ;  /* 0x0000000b1f38b210 */ /* 0x000fe400007ec47f */
[----:B------:R-:W-:-:S03]  /*7070*/  @!P4 IADD3 R57, P0, P6, R98, R54, R6 ;  /* 0x000000366239c210 */ /* 0x000fc60007e1e006 */
[----:B------:R-:W5:Y:S01]  /*7080*/  @!P3 LDC.64 R88, c[0x0][0x3e0] ;  /* 0x0000f800ff58bb82 */ /* 0x000f620000000a00 */
[----:B------:R-:W-:Y:S02]  /*7090*/  @!P4 IADD3.X R58, R29, R111, R8, P0, P6 ;  /* 0x0000006f1d3ac210 */ /* 0x000fe400007ec408 */
[----:B------:R-:W-:-:S04]  /*70a0*/  @!P3 IADD3 R55, P0, P6, R98, R5, R54 ;  /* 0x000000056237b210 */ /* 0x000fc80007e1e036 */
[----:B------:R-:W-:Y:S02]  /*70b0*/  @!P3 IADD3.X R52, R29, R7, R111, P0, P6 ;  /* 0x000000071d34b210 */ /* 0x000fe400007ec46f */
[----:B0-----:R-:W-:Y:S02]  /*70c0*/  @!P4 IADD3 R68, P6, R59, R68, RZ ;  /* 0x000000443b44c210 */ /* 0x001fe40007fde0ff */
[----:B------:R-:W-:Y:S02]  /*70d0*/  CS2R R66, SRZ ;  /* 0x0000000000427805 */ /* 0x000fe4000001ff00 */
[----:B------:R-:W-:Y:S01]  /*70e0*/  ISETP.NE.AND P0, PT, R65, RZ, PT ;  /* 0x000000ff4100720c */ /* 0x000fe20003f05270 */
[----:B------:R-:W-:Y:S01]  /*70f0*/  @!P4 IMAD.X R69, R64, 0x1, R69, P6 ;  /* 0x000000014045c824 */ /* 0x000fe200030e0645 */
[----:B-1----:R-:W-:-:S05]  /*7100*/  @!P4 IADD3 R70, P6, R57, R70, RZ ;  /* 0x000000463946c210 */ /* 0x002fca0007fde0ff */
[----:B------:R-:W-:Y:S01]  /*7110*/  @!P4 IMAD.X R71, R58, 0x1, R71, P6 ;  /* 0x000000013a47c824 */ /* 0x000fe200030e0647 */
[----:B----4-:R-:W-:Y:S02]  /*7120*/  @!P3 IADD3 R72, P6, R53, R72, RZ ;  /* 0x000000483548b210 */ /* 0x010fe40007fde0ff */
[----:B------:R-:W-:-:S03]  /*7130*/  CS2R R58, SRZ ;  /* 0x00000000003a7805 */ /* 0x000fc6000001ff00 */
[----:B------:R-:W-:Y:S01]  /*7140*/  @!P3 IMAD.X R73, R56, 0x1, R73, P6 ;  /* 0x000000013849b824 */ /* 0x000fe200030e0649 */
[----:B-----5:R-:W-:Y:S02]  /*7150*/  @!P3 IADD3 R88, P6, R55, R88, RZ ;  /* 0x000000583758b210 */ /* 0x020fe40007fde0ff */
[----:B------:R-:W-:Y:S02]  /*7160*/  CS2R R54, SRZ ;  /* 0x0000000000367805 */ /* 0x000fe4000001ff00 */
[----:B------:R-:W-:Y:S01]  /*7170*/  CS2R R56, SRZ ;  /* 0x0000000000387805 */ /* 0x000fe2000001ff00 */
[----:B------:R-:W-:Y:S01]  /*7180*/  @!P3 IMAD.X R89, R52, 0x1, R89, P6 ;  /* 0x000000013459b824 */ /* 0x000fe200030e0659 */
[----:B------:R-:W-:Y:S02]  /*7190*/  CS2R R52, SRZ ;  /* 0x0000000000347805 */ /* 0x000fe4000001ff00 */
[----:B------:R-:W-:Y:S02]  /*71a0*/  CS2R R64, SRZ ;  /* 0x0000000000407805 */ /* 0x000fe4000001ff00 */
[----:B------:R0:W4:Y:S04]  /*71b0*/  @!P5 LDG.E.128 R56, desc[UR60][R62.64] ;  /* 0x0000003c3e38d981 */ /* 0x000128000c1e1d00 */
[----:B------:R1:W5:Y:S04]  /*71c0*/  @!P5 LDG.E.128 R52, desc[UR60][R60.64] ;  /* 0x0000003c3c34d981 */ /* 0x000368000c1e1d00 */
[----:B------:R1:W5:Y:S01]  /*71d0*/  @!P4 LDG.E.128 R64, desc[UR60][R70.64] ;  /* 0x0000003c4640c981 */ /* 0x000362000c1e1d00 */
[----:B0-----:R-:W-:-:S02]  /*71e0*/  CS2R R62, SRZ ;  /* 0x00000000003e7805 */ /* 0x001fc4000001ff00 */
[----:B-1----:R-:W-:Y:S02]  /*71f0*/  CS2R R60, SRZ ;  /* 0x00000000003c7805 */ /* 0x002fe4000001ff00 */
[----:B------:R-:W-:-:S04]  /*7200*/  CS2R R70, SRZ ;  /* 0x0000000000467805 */ /* 0x000fc8000001ff00 */
[----:B------:R0:W5:Y:S02]  /*7210*/  @!P4 LDG.E.128 R60, desc[UR60][R68.64] ;  /* 0x0000003c443cc981 */ /* 0x000164000c1e1d00 */
[----:B0-----:R-:W-:-:S06]  /*7220*/  CS2R R68, SRZ ;  /* 0x0000000000447805 */ /* 0x001fcc000001ff00 */
[----:B------:R0:W5:Y:S02]  /*7230*/  @!P3 LDG.E.128 R68, desc[UR60][R72.64] ;  /* 0x0000003c4844b981 */ /* 0x000164000c1e1d00 */
[----:B0-----:R-:W-:-:S06]  /*7240*/  CS2R R72, SRZ ;  /* 0x0000000000487805 */ /* 0x001fcc000001ff00 */
[----:B------:R-:W5:Y:S01]  /*7250*/  @!P3 LDG.E.128 R72, desc[UR60][R88.64] ;  /* 0x0000003c5848b981 */ /* 0x000f62000c1e1d00 */
[----:B------:R-:W-:-:S06]  /*7260*/  UISETP.NE.AND UP0, UPT, UR4, 0x3, UPT ;  /* 0x000000030400788c */ /* 0x000fcc000bf05270 */
[----:B------:R-:W-:Y:S02]  /*7270*/  PLOP3.LUT P5, PT, PT, PT, UP0, 0x80, 0x0 ;  /* 0x000000000000781c */ /* 0x000fe40003faf008 */
[----:B------:R-:W-:Y:S01]  /*7280*/  ISETP.GE.AND P2, PT, R18, R130, PT ;  /* 0x000000821200720c */ /* 0x000fe20003f46270 */
[----:B--2---:R-:W-:Y:S02]  /*7290*/  IMAD.MOV.U32 R143, RZ, RZ, R76 ;  /* 0x000000ffff8f7224 */ /* 0x004fe400078e004c */
[----:B------:R-:W-:Y:S02]  /*72a0*/  IMAD.MOV.U32 R144, RZ, RZ, R78 ;  /* 0x000000ffff907224 */ /* 0x000fe400078e004e */
[----:B---3--:R-:W-:Y:S01]  /*72b0*/  IMAD.MOV.U32 R145, RZ, RZ, R80 ;  /* 0x000000ffff917224 */ /* 0x008fe200078e0050 */
[----:B------:R-:W-:Y:S01]  /*72c0*/  MOV R146, R82 ;  /* 0x0000005200927202 */ /* 0x000fe20000000f00 */
[----:B----4-:R-:W-:Y:S02]  /*72d0*/  IMAD.MOV.U32 R163, RZ, RZ, R56 ;  /* 0x000000ffffa37224 */ /* 0x010fe400078e0038 */
[----:B------:R-:W-:-:S02]  /*72e0*/  IMAD.MOV.U32 R161, RZ, RZ, R58 ;  /* 0x000000ffffa17224 */ /* 0x000fc400078e003a */
[----:B-----5:R-:W-:Y:S01]  /*72f0*/  IMAD.MOV.U32 R162, RZ, RZ, R52 ;  /* 0x000000ffffa27224 */ /* 0x020fe200078e0034 */
[----:B------:R-:W-:Y:S01]  /*7300*/  MOV R160, R54 ;  /* 0x0000003600a07202 */ /* 0x000fe20000000f00 */
[----:B------:R-:W-:Y:S02]  /*7310*/  IMAD.MOV.U32 R155, RZ, RZ, R64 ;  /* 0x000000ffff9b7224 */ /* 0x000fe400078e0040 */
[----:B------:R-:W-:Y:S02]  /*7320*/  IMAD.MOV.U32 R156, RZ, RZ, R66 ;  /* 0x000000ffff9c7224 */ /* 0x000fe400078e0042 */
[----:B------:R-:W-:Y:S02]  /*7330*/  IMAD.MOV.U32 R153, RZ, RZ, R60 ;  /* 0x000000ffff997224 */ /* 0x000fe400078e003c */
[----:B------:R-:W-:Y:S01]  /*7340*/  IMAD.MOV.U32 R154, RZ, RZ, R62 ;  /* 0x000000ffff9a7224 */ /* 0x000fe200078e003e */
[----:B------:R-:W-:Y:S01]  /*7350*/  MOV R149, R68 ;  /* 0x0000004400957202 */ /* 0x000fe20000000f00 */
[----:B------:R-:W-:-:S02]  /*7360*/  IMAD.MOV.U32 R150, RZ, RZ, R70 ;  /* 0x000000ffff967224 */ /* 0x000fc400078e0046 */
[----:B------:R-:W-:Y:S02]  /*7370*/  IMAD.MOV.U32 R151, RZ, RZ, R72 ;  /* 0x000000ffff977224 */ /* 0x000fe400078e0048 */
[----:B------:R-:W-:Y:S01]  /*7380*/  IMAD.MOV.U32 R152, RZ, RZ, R74 ;  /* 0x000000ffff987224 */ /* 0x000fe200078e004a */
[----:B------:R-:W-:Y:S06]  /*7390*/  @!P5 BRA `(.L_x_339) ;  /* 0x000000000004d947 */ /* 0x000fec0003800000 */
[----:B------:R-:W-:Y:S01]  /*73a0*/  BPT.TRAP 0x1 ;  /* 0x000000040000795c */ /* 0x000fe20000300000 */
.L_x_339:
[----:B------:R-:W-:Y:S01]  /*73b0*/  IMAD R111, R17, 0x8, R16 ;  /* 0x00000008116f7824 */ /* 0x000fe200078e0210 */
[----:B------:R-:W-:Y:S01]  /*73c0*/  SHF.L.U32 R127, R231, 0x1f, RZ ;  /* 0x0000001fe77f7819 */ /* 0x000fe200000006ff */
[----:B------:R-:W0:Y:S01]  /*73d0*/  LDC R147, c[0x0][0x2e4] ;  /* 0x0000b900ff937b82 */ /* 0x000e220000000800 */
[----:B------:R-:W-:Y:S01]  /*73e0*/  IMAD.MOV.U32 R129, RZ, RZ, R131 ;  /* 0x000000ffff817224 */ /* 0x000fe200078e0083 */
[----:B------:R-:W-:Y:S01]  /*73f0*/  BSSY B1, `(.L_x_340) ;  /* 0x0000005000017945 */ /* 0x000fe20003800000 */
[----:B------:R-:W1:Y:S05]  /*7400*/  SYNCS.PHASECHK.TRANS64.TRYWAIT P3, [R111+URZ+0x2e890], R127 ;  /* 0x02e8907f6f0075a7 */ /* 0x000e6a000806017f */
[----:B------:R-:W2:Y:S01]  /*7410*/  LDC.64 R130, c[0x0][0x2f0] ;  /* 0x0000bc00ff827b82 */ /* 0x000ea20000000a00 */
[----:B0-----:R-:W-:Y:S01]  /*7420*/  IMAD.IADD R148, R147, 0x1, -R123 ;  /* 0x0000000193947824 */ /* 0x001fe200078e0a7b */
[----:B-1----:R-:W-:Y:S06]  /*7430*/  @!P3 BRA `(.L_x_341) ;  /* 0x000001ac00f4b947 */ /* 0x002fec0003800000 */
.L_x_577:
[----:B------:R-:W-:Y:S05]  /*7440*/  BSYNC B1 ;  /* 0x0000000000017941 */ /* 0x000fea0003800000 */
.L_x_340:
[----:B------:R-:W-:Y:S01]  /*7450*/  ISETP.GE.OR P3, PT, R228, R120, P0 ;  /* 0x00000078e400720c */ /* 0x000fe20000766670 */
[----:B------:R-:W-:-:S12]  /*7460*/  BSSY B1, `(.L_x_342) ;  /* 0x00000f8000017945 */ /* 0x000fd80003800000 */
[----:B------:R-:W-:Y:S05]  /*7470*/  @P3 BRA `(.L_x_343) ;  /* 0x0000000c00d83947 */ /* 0x000fea0003800000 */
[----:B------:R-:W1:Y:S01]  /*7480*/  S2R R86, SR_TID.X ;  /* 0x0000000000567919 */ /* 0x000e620000002100 */
[----:B------:R-:W-:Y:S01]  /*7490*/  SHF.R.S32.HI R84, RZ, 0x1f, R228 ;  /* 0x0000001fff547819 */ /* 0x000fe200000114e4 */
[-C--:B--2---:R-:W-:Y:S01]  /*74a0*/  IMAD.WIDE.U32 R136, R228, R130.reuse, R128 ;  /* 0x00000082e4887225 */ /* 0x084fe200078e0080 */
[----:B------:R-:W-:Y:S01]  /*74b0*/  ISETP.NE.AND P6, PT, R0, RZ, PT ;  /* 0x000000ff0000720c */ /* 0x000fe20003fc5270 */
[----:B------:R-:W-:Y:S02]  /*74c0*/  BSSY B2, `(.L_x_344) ;  /* 0x00000e6000027945 */ /* 0x000fe40003800000 */
[----:B------:R-:W-:Y:S01]  /*74d0*/  IMAD R84, R84, R130, RZ ;  /* 0x0000008254547224 */ /* 0x000fe200078e02ff */
[----:B------:R-:W-:-:S03]  /*74e0*/  IADD3 R157, P3, P4, R46, R136, R27 ;  /* 0x000000882e9d7210 */ /* 0x000fc60007c7e01b */
[----:B------:R-:W-:Y:S01]  /*74f0*/  IMAD R85, R228, R131, R84 ;  /* 0x00000083e4557224 */ /* 0x000fe200078e0254 */
[----:B------:R-:W-:-:S03]  /*7500*/  SEL R84, R123, R148, !P6 ;  /* 0x000000947b547207 */ /* 0x000fc60007000000 */
[----:B------:R-:W-:Y:S01]  /*7510*/  IMAD.IADD R158, R85, 0x1, R137 ;  /* 0x00000001559e7824 */ /* 0x000fe200078e0289 */
[----:B------:R-:W-:-:S04]  /*7520*/  SHF.R.S32.HI R85, RZ, 0x1f, R84 ;  /* 0x0000001fff557819 */ /* 0x000fc80000011454 */
[----:B------:R-:W-:Y:S02]  /*7530*/  LEA.HI R85, R85, R84, RZ, 0x5 ;  /* 0x0000005455557211 */ /* 0x000fe400078f28ff */
[----:B------:R-:W-:Y:S02]  /*7540*/  IADD3.X R164, R21, R158, R26, P3, P4 ;  /* 0x0000009e15a47210 */ /* 0x000fe40001fe841a */
[----:B------:R-:W-:-:S04]  /*7550*/  LEA.HI.SX32 R85, R85, R28, 0x1b ;  /* 0x0000001c55557211 */ /* 0x000fc800078fdaff */
[----:B------:R-:W-:Y:S01]  /*7560*/  SHF.L.U32 R159, R85, 0x4, RZ ;  /* 0x00000004559f7819 */ /* 0x000fe200000006ff */
[----:B------:R-:W-:-:S03]  /*7570*/  IMAD R85, R17, 0x7000, R116 ;  /* 0x0000700011557824 */ /* 0x000fc600078e0274 */
[----:B------:R-:W-:Y:S01]  /*7580*/  LOP3.LUT R84, R3, 0x70, R159, 0xf8, !PT ;  /* 0x0000007003547812 */ /* 0x000fe200078ef89f */
[----:B-1----:R-:W-:Y:S02]  /*7590*/  VIADD R87, R86, 0xffffff80 ;  /* 0xffffff8056577836 */ /* 0x002fe40000000000 */
[----:B------:R-:W-:Y:S01]  /*75a0*/  IMAD.IADD R85, R16, 0x1, R85 ;  /* 0x0000000110557824 */ /* 0x000fe200078e0255 */
[----:B------:R-:W-:Y:S02]  /*75b0*/  LOP3.LUT R84, R84, R43, RZ, 0x3c, !PT ;  /* 0x0000002b54547212 */ /* 0x000fe400078e3cff */
[----:B------:R-:W-:-:S04]  /*75c0*/  SHF.R.S32.HI R86, RZ, 0x1f, R87 ;  /* 0x0000001fff567819 */ /* 0x000fc80000011457 */
[----:B------:R-:W-:-:S05]  /*75d0*/  LEA.HI R86, R86, R87, RZ, 0x5 ;  /* 0x0000005756567211 */ /* 0x000fca00078f28ff */
[----:B------:R-:W-:-:S05]  /*75e0*/  IMAD.SHL.U32 R86, R86, 0x20, RZ ;  /* 0x0000002056567824 */ /* 0x000fca00078e00ff */
[----:B------:R-:W-:-:S05]  /*75f0*/  LOP3.LUT R86, R86, 0xfffffc00, RZ, 0xc0, !PT ;  /* 0xfffffc0056567812 */ /* 0x000fca00078ec0ff */
[----:B------:R-:W-:-:S04]  /*7600*/  IMAD.IADD R84, R86, 0x1, R84 ;  /* 0x0000000156547824 */ /* 0x000fc800078e0254 */
[----:B------:R-:W-:-:S04]  /*7610*/  IMAD R87, R17, 0x7000, R84 ;  /* 0x0000700011577824 */ /* 0x000fc800078e0254 */
[----:B------:R-:W-:Y:S02]  /*7620*/  IMAD.IADD R88, R16, 0x1, R87 ;  /* 0x0000000110587824 */ /* 0x000fe400078e0257 */
[----:B------:R-:W1:Y:S04]  /*7630*/  LDS.128 R84, [R85+0x20400] ;  /* 0x0204000055547984 */ /* 0x000e680000000c00 */
[----:B------:R-:W2:Y:S01]  /*7640*/  LDS.128 R88, [R88+0x20400] ;  /* 0x0204000058587984 */ /* 0x000ea20000000c00 */
[----:B------:R-:W-:Y:S05]  /*7650*/  @P2 BRA `(.L_x_345) ;  /* 0x0000000c00302947 */ /* 0x000fea0003800000 */
[--C-:B------:R-:W-:Y:S02]  /*7660*/  SHF.R.U32.HI R170, RZ, 0x8, R53.reuse ;  /* 0x00000008ffaa7819 */ /* 0x100fe40000011635 */
[----:B------:R-:W-:Y:S02]  /*7670*/  LOP3.LUT R52, R53, 0xff0000ff, RZ, 0xc0, !PT ;  /* 0xff0000ff35347812 */ /* 0x000fe400078ec0ff */
[----:B------:R-:W-:Y:S02]  /*7680*/  SHF.R.U32.HI R169, RZ, 0x10, R53 ;  /* 0x00000010ffa97819 */ /* 0x000fe40000011635 */
[--C-:B------:R-:W-:Y:S02]  /*7690*/  SHF.R.U32.HI R165, RZ, 0x8, R57.reuse ;  /* 0x00000008ffa57819 */ /* 0x100fe40000011639 */
[----:B------:R-:W-:Y:S02]  /*76a0*/  LOP3.LUT R58, R57, 0xff0000ff, RZ, 0xc0, !PT ;  /* 0xff0000ff393a7812 */ /* 0x000fe400078ec0ff */
[----:B------:R-:W-:Y:S01]  /*76b0*/  SHF.R.U32.HI R53, RZ, 0x10, R57 ;  /* 0x00000010ff357819 */ /* 0x000fe20000011639 */
[----:B------:R-:W-:Y:S01]  /*76c0*/  IMAD.SHL.U32 R57, R170, 0x100, RZ ;  /* 0x00000100aa397824 */ /* 0x000fe200078e00ff */
[--C-:B------:R-:W-:Y:S01]  /*76d0*/  SHF.R.U32.HI R56, RZ, 0x8, R55.reuse ;  /* 0x00000008ff387819 */ /* 0x100fe20000011637 */
[----:B------:R-:W-:Y:S01]  /*76e0*/  IMAD.SHL.U32 R165, R165, 0x100, RZ ;  /* 0x00000100a5a57824 */ /* 0x000fe200078e00ff */
[----:B------:R-:W-:Y:S01]  /*76f0*/  LOP3.LUT R54, R55, 0xff0000ff, RZ, 0xc0, !PT ;  /* 0xff0000ff37367812 */ /* 0x000fe200078ec0ff */
[----:B------:R-:W-:Y:S01]  /*7700*/  IMAD.U32 R170, R53, 0x10000, RZ ;  /* 0x0001000035aa7824 */ /* 0x000fe200078e00ff */
[----:B------:R-:W-:-:S02]  /*7710*/  SHF.R.U32.HI R168, RZ, 0x10, R55 ;  /* 0x00000010ffa87819 */ /* 0x000fc40000011637 */
[--C-:B------:R-:W-:Y:S02]  /*7720*/  SHF.R.U32.HI R167, RZ, 0x8, R59.reuse ;  /* 0x00000008ffa77819 */ /* 0x100fe4000001163b */
[----:B------:R-:W-:Y:S02]  /*7730*/  LOP3.LUT R166, R59, 0xff0000ff, RZ, 0xc0, !PT ;  /* 0xff0000ff3ba67812 */ /* 0x000fe400078ec0ff */
[----:B------:R-:W-:Y:S01]  /*7740*/  SHF.R.U32.HI R55, RZ, 0x10, R59 ;  /* 0x00000010ff377819 */ /* 0x000fe2000001163b */
[----:B------:R-:W-:Y:S01]  /*7750*/  IMAD.SHL.U32 R59, R56, 0x100, RZ ;  /* 0x00000100383b7824 */ /* 0x000fe200078e00ff */
[----:B------:R-:W-:Y:S01]  /*7760*/  LOP3.LUT R52, R52, 0xff00, R57, 0xf8, !PT ;  /* 0x0000ff0034347812 */ /* 0x000fe200078ef839 */
[----:B------:R-:W-:Y:S01]  /*7770*/  IMAD.U32 R57, R169, 0x10000, RZ ;  /* 0x00010000a9397824 */ /* 0x000fe200078e00ff */
[----:B------:R-:W-:Y:S01]  /*7780*/  LOP3.LUT R169, R58, 0xff00, R165, 0xf8, !PT ;  /* 0x0000ff003aa97812 */ /* 0x000fe200078ef8a5 */
[----:B------:R-:W-:Y:S01]  /*7790*/  IMAD.U32 R172, R55, 0x10000, RZ ;  /* 0x0001000037ac7824 */ /* 0x000fe200078e00ff */
[----:B------:R-:W-:-:S02]  /*77a0*/  LOP3.LUT R56, R54, 0xff00, R59, 0xf8, !PT ;  /* 0x0000ff0036387812 */ /* 0x000fc400078ef83b */
[----:B------:R-:W-:Y:S01]  /*77b0*/  LOP3.LUT R54, R52, 0xff0000, R57, 0xf8, !PT ;  /* 0x00ff000034367812 */ /* 0x000fe200078ef839 */
[----:B------:R-:W-:Y:S01]  /*77c0*/  IMAD.U32 R57, R168, 0x10000, RZ ;  /* 0x00010000a8397824 */ /* 0x000fe200078e00ff */
[----:B------:R-:W-:Y:S02]  /*77d0*/  SHF.L.U32 R167, R167, 0x8, RZ ;  /* 0x00000008a7a77819 */ /* 0x000fe400000006ff */
[----:B------:R-:W-:Y:S02]  /*77e0*/  F2FP.F16.E4M3.UNPACK_B R168, R163.H1 ;  /* 0x000000a3ffa8723e */ /* 0x000fe400030006ff */
[----:B--2---:R-:W-:Y:S02]  /*77f0*/  F2FP.F16.E4M3.UNPACK_B R59, R88.H1 ;  /* 0x00000058ff3b723e */ /* 0x004fe400030006ff */
[----:B-1----:R-:W-:Y:S02]  /*7800*/  F2FP.F16.E4M3.UNPACK_B R58, R84.H1 ;  /* 0x00000054ff3a723e */ /* 0x002fe400030006ff */
[----:B------:R-:W-:Y:S01]  /*7810*/  LOP3.LUT R171, R166, 0xff00, R167, 0xf8, !PT ;  /* 0x0000ff00a6ab7812 */ /* 0x000fe200078ef8a7 */
[----:B------:R-:W-:Y:S01]  /*7820*/  HADD2.F32 R167, -RZ, R168.H0_H0 ;  /* 0x200000a8ffa77230 */ /* 0x000fe20000004100 */
[----:B------:R-:W-:Y:S01]  /*7830*/  LOP3.LUT R52, R56, 0xff0000, R57, 0xf8, !PT ;  /* 0x00ff000038347812 */ /* 0x000fe200078ef839 */
[----:B------:R-:W-:Y:S01]  /*7840*/  HADD2.F32 R57, -RZ, R59.H0_H0 ;  /* 0x2000003bff397230 */ /* 0x000fe20000004100 */
[----:B------:R-:W-:Y:S01]  /*7850*/  F2FP.F16.E4M3.UNPACK_B R165, R162.H1 ;  /* 0x000000a2ffa5723e */ /* 0x000fe200030006ff */
[----:B------:R-:W-:Y:S01]  /*7860*/  HADD2.F32 R56, -RZ, R58.H0_H0 ;  /* 0x2000003aff387230 */ /* 0x000fe20000004100 */
[----:B------:R-:W-:Y:S01]  /*7870*/  LOP3.LUT R55, R169, 0xff0000, R170, 0xf8, !PT ;  /* 0x00ff0000a9377812 */ /* 0x000fe200078ef8aa */
[----:B------:R-:W-:-:S02]  /*7880*/  HADD2.F32 R170, -RZ, R168.H1_H1 ;  /* 0x300000a8ffaa7230 */ /* 0x000fc40000004100 */
[CC--:B------:R-:W-:Y:S01]  /*7890*/  FMUL.FTZ R173, R57.reuse, R167.reuse ;  /* 0x000000a739ad7220 */ /* 0x0c0fe20000410000 */
[--C-:B------:R-:W-:Y:S02]  /*78a0*/  HADD2.F32 R166, -RZ, R165.reuse.H0_H0 ;  /* 0x200000a5ffa67230 */ /* 0x100fe40000004100 */
[C---:B------:R-:W-:Y:S01]  /*78b0*/  FMUL.FTZ R174, R56.reuse, R167 ;  /* 0x000000a738ae7220 */ /* 0x040fe20000410000 */
[----:B------:R-:W-:Y:S01]  /*78c0*/  HADD2.F32 R167, -RZ, R165.H1_H1 ;  /* 0x300000a5ffa77230 */ /* 0x000fe20000004100 */
[----:B------:R-:W-:Y:S01]  /*78d0*/  F2FP.F16.E4M3.UNPACK_B R168, R163 ;  /* 0x000000a3ffa8723e */ /* 0x000fe200020006ff */
[----:B------:R-:W-:Y:S02]  /*78e0*/  HADD2.F32 R165, -RZ, R59.H1_H1 ;  /* 0x3000003bffa57230 */ /* 0x000fe40000004100 */
[-C--:B------:R-:W-:Y:S01]  /*78f0*/  FFMA.FTZ R56, R56, R166.reuse, -R173 ;  /* 0x000000a638387223 */ /* 0x080fe200000108ad */
[----:B------:R-:W-:Y:S01]  /*7900*/  FFMA.FTZ R57, R57, R166, R174 ;  /* 0x000000a639397223 */ /* 0x000fe200000100ae */
[----:B------:R-:W-:Y:S01]  /*7910*/  HADD2.F32 R58, -RZ, R58.H1_H1 ;  /* 0x3000003aff3a7230 */ /* 0x000fe20000004100 */
[----:B------:R-:W-:Y:S01]  /*7920*/  F2FP.F16.E4M3.UNPACK_B R166, R162 ;  /* 0x000000a2ffa6723e */ /* 0x000fe200020006ff */
[----:B------:R-:W-:Y:S01]  /*7930*/  FMUL.FTZ R59, R165, R170 ;  /* 0x000000aaa53b7220 */ /* 0x000fe20000410000 */
[----:B------:R-:W-:Y:S01]  /*7940*/  F2FP.F16.E4M3.UNPACK_B R162, R84 ;  /* 0x00000054ffa2723e */ /* 0x000fe200020006ff */
[----:B------:R-:W-:Y:S01]  /*7950*/  HADD2.F32 R169, -RZ, R168.H0_H0 ;  /* 0x200000a8ffa97230 */ /* 0x000fe20000004100 */
[----:B------:R-:W-:Y:S01]  /*7960*/  F2FP.F16.E4M3.UNPACK_B R88, R88 ;  /* 0x00000058ff58723e */ /* 0x000fe200020006ff */
[C---:B------:R-:W-:Y:S01]  /*7970*/  FMUL.FTZ R170, R58.reuse, R170 ;  /* 0x000000aa3aaa7220 */ /* 0x040fe20000410000 */
[-C--:B------:R-:W-:Y:S01]  /*7980*/  FFMA.FTZ R59, R58, R167.reuse, -R59 ;  /* 0x000000a73a3b7223 */ /* 0x080fe2000001083b */
[----:B------:R-:W-:Y:S01]  /*7990*/  HADD2.F32 R84, -RZ, R162.H0_H0 ;  /* 0x200000a2ff547230 */ /* 0x000fe20000004100 */
[----:B------:R-:W-:Y:S01]  /*79a0*/  LOP3.LUT R53, R171, 0xff0000, R172, 0xf8, !PT ;  /* 0x00ff0000ab357812 */ /* 0x000fe200078ef8ac */
[----:B------:R-:W-:Y:S01]  /*79b0*/  FFMA.FTZ R58, R165, R167, R170 ;  /* 0x000000a7a53a7223 */ /* 0x000fe200000100aa */
[----:B------:R-:W-:Y:S01]  /*79c0*/  HADD2.F32 R163, -RZ, R88.H0_H0 ;  /* 0x20000058ffa37230 */ /* 0x000fe20000004100 */
[----:B------:R-:W-:Y:S01]  /*79d0*/  F2FP.SATFINITE.E4M3.F32.PACK_AB_MERGE_C R56, R59, R56, RZ ;  /* 0x000000383b38723e */ /* 0x000fe200048070ff */
[----:B------:R-:W-:-:S02]  /*79e0*/  HADD2.F32 R167, -RZ, R166.H0_H0 ;  /* 0x200000a6ffa77230 */ /* 0x000fc40000004100 */
[CC--:B------:R-:W-:Y:S01]  /*79f0*/  FMUL.FTZ R170, R84.reuse, R169.reuse ;  /* 0x000000a954aa7220 */ /* 0x0c0fe20000410000 */
[----:B------:R-:W-:Y:S02]  /*7a00*/  HADD2.F32 R168, -RZ, R168.H1_H1 ;  /* 0x300000a8ffa87230 */ /* 0x000fe40000004100 */
[C---:B------:R-:W-:Y:S01]  /*7a10*/  FMUL.FTZ R171, R163.reuse, R169 ;  /* 0x000000a9a3ab7220 */ /* 0x040fe20000410000 */
[----:B------:R-:W-:Y:S02]  /*7a20*/  HADD2.F32 R165, -RZ, R88.H1_H1 ;  /* 0x30000058ffa57230 */ /* 0x000fe40000004100 */
[-C--:B------:R-:W-:Y:S01]  /*7a30*/  FFMA.FTZ R88, R163, R167.reuse, R170 ;  /* 0x000000a7a3587223 */ /* 0x080fe200000100aa */
[----:B------:R-:W-:Y:S02]  /*7a40*/  HADD2.F32 R162, -RZ, R162.H1_H1 ;  /* 0x300000a2ffa27230 */ /* 0x000fe40000004100 */
[----:B------:R-:W-:Y:S01]  /*7a50*/  FFMA.FTZ R84, R84, R167, -R171 ;  /* 0x000000a754547223 */ /* 0x000fe200000108ab */
[----:B------:R-:W-:-:S02]  /*7a60*/  HADD2.F32 R166, -RZ, R166.H1_H1 ;  /* 0x300000a6ffa67230 */ /* 0x000fc40000004100 */
[CC--:B------:R-:W-:Y:S01]  /*7a70*/  FMUL.FTZ R163, R165.reuse, R168.reuse ;  /* 0x000000a8a5a37220 */ /* 0x0c0fe20000410000 */
[----:B------:R-:W-:Y:S01]  /*7a80*/  F2FP.F16.E4M3.UNPACK_B R169, R161.H1 ;  /* 0x000000a1ffa9723e */ /* 0x000fe200030006ff */
[C---:B------:R-:W-:Y:S01]  /*7a90*/  FMUL.FTZ R172, R162.reuse, R168 ;  /* 0x000000a8a2ac7220 */ /* 0x040fe20000410000 */
[----:B------:R-:W-:Y:S01]  /*7aa0*/  F2FP.F16.E4M3.UNPACK_B R167, R90.H1 ;  /* 0x0000005affa7723e */ /* 0x000fe200030006ff */
[----:B------:R-:W-:Y:S01]  /*7ab0*/  FFMA.FTZ R163, R162, R166, -R163 ;  /* 0x000000a6a2a37223 */ /* 0x000fe200000108a3 */
[----:B------:R-:W-:Y:S01]  /*7ac0*/  F2FP.F16.E4M3.UNPACK_B R162, R86.H1 ;  /* 0x00000056ffa2723e */ /* 0x000fe200030006ff */
[----:B------:R-:W-:Y:S01]  /*7ad0*/  HADD2.F32 R173, -RZ, R169.H0_H0 ;  /* 0x200000a9ffad7230 */ /* 0x000fe20000004100 */
[----:B------:R-:W-:Y:S01]  /*7ae0*/  F2FP.F16.E4M3.UNPACK_B R170, R160.H1 ;  /* 0x000000a0ffaa723e */ /* 0x000fe200030006ff */
[----:B------:R-:W-:Y:S02]  /*7af0*/  HADD2.F32 R168, -RZ, R167.H0_H0 ;  /* 0x200000a7ffa87230 */ /* 0x000fe40000004100 */
[----:B------:R-:W-:Y:S01]  /*7b00*/  FFMA.FTZ R165, R165, R166, R172 ;  /* 0x000000a6a5a57223 */ /* 0x000fe200000100ac */
[----:B------:R-:W-:Y:S01]  /*7b10*/  HADD2.F32 R166, -RZ, R162.H0_H0 ;  /* 0x200000a2ffa67230 */ /* 0x000fe20000004100 */
[----:B------:R-:W-:Y:S01]  /*7b20*/  F2FP.F16.E4M3.UNPACK_B R86, R86 ;  /* 0x00000056ff56723e */ /* 0x000fe200020006ff */
[----:B------:R-:W-:-:S02]  /*7b30*/  HADD2.F32 R171, -RZ, R170.H0_H0 ;  /* 0x200000aaffab7230 */ /* 0x000fc40000004100 */
[-C--:B------:R-:W-:Y:S01]  /*7b40*/  FMUL.FTZ R175, R168, R173.reuse ;  /* 0x000000ada8af7220 */ /* 0x080fe20000410000 */
[----:B------:R-:W-:Y:S02]  /*7b50*/  HADD2.F32 R172, -RZ, R169.H1_H1 ;  /* 0x300000a9ffac7230 */ /* 0x000fe40000004100 */
[----:B------:R-:W-:Y:S01]  /*7b60*/  FMUL.FTZ R173, R166, R173 ;  /* 0x000000ada6ad7220 */ /* 0x000fe20000410000 */
[----:B------:R-:W-:Y:S01]  /*7b70*/  HADD2.F32 R169, -RZ, R167.H1_H1 ;  /* 0x300000a7ffa97230 */ /* 0x000fe20000004100 */
[----:B------:R-:W-:Y:S01]  /*7b80*/  F2FP.SATFINITE.E4M3.F32.PACK_AB_MERGE_C R57, R58, R57, RZ ;  /* 0x000000393a39723e */ /* 0x000fe200048070ff */
[----:B------:R-:W-:Y:S02]  /*7b90*/  HADD2.F32 R167, -RZ, R162.H1_H1 ;  /* 0x300000a2ffa77230 */ /* 0x000fe40000004100 */
[-C--:B------:R-:W-:Y:S01]  /*7ba0*/  FFMA.FTZ R162, R166, R171.reuse, -R175 ;  /* 0x000000aba6a27223 */ /* 0x080fe200000108af */
[----:B------:R-:W-:Y:S02]  /*7bb0*/  HADD2.F32 R170, -RZ, R170.H1_H1 ;  /* 0x300000aaffaa7230 */ /* 0x000fe40000004100 */
[----:B------:R-:W-:Y:S01]  /*7bc0*/  FFMA.FTZ R166, R168, R171, R173 ;  /* 0x000000aba8a67223 */ /* 0x000fe200000100ad */
[-C--:B------:R-:W-:Y:S01]  /*7bd0*/  FMUL.FTZ R174, R169, R172.reuse ;  /* 0x000000aca9ae7220 */ /* 0x080fe20000410000 */
[----:B------:R-:W-:Y:S01]  /*7be0*/  F2FP.F16.E4M3.UNPACK_B R168, R161 ;  /* 0x000000a1ffa8723e */ /* 0x000fe200020006ff */
[C---:B------:R-:W-:Y:S01]  /*7bf0*/  FMUL.FTZ R172, R167.reuse, R172 ;  /* 0x000000aca7ac7220 */ /* 0x040fe20000410000 */
[----:B------:R-:W-:Y:S01]  /*7c00*/  F2FP.F16.E4M3.UNPACK_B R161, R90 ;  /* 0x0000005affa1723e */ /* 0x000fe200020006ff */
[----:B------:R-:W-:Y:S01]  /*7c10*/  FFMA.FTZ R177, R167, R170, -R174 ;  /* 0x000000aaa7b17223 */ /* 0x000fe200000108ae */
[----:B------:R-:W-:Y:S01]  /*7c20*/  F2FP.F16.E4M3.UNPACK_B R167, R160 ;  /* 0x000000a0ffa7723e */ /* 0x000fe200020006ff */
[----:B------:R-:W-:-:S02]  /*7c30*/  HADD2.F32 R171, -RZ, R168.H0_H0 ;  /* 0x200000a8ffab7230 */ /* 0x000fc40000004100 */
[----:B------:R-:W-:Y:S01]  /*7c40*/  FFMA.FTZ R179, R169, R170, R172 ;  /* 0x000000aaa9b37223 */ /* 0x000fe200000100ac */
[--C-:B------:R-:W-:Y:S01]  /*7c50*/  HADD2.F32 R160, -RZ, R161.reuse.H0_H0 ;  /* 0x200000a1ffa07230 */ /* 0x100fe20000004100 */
[----:B------:R-:W-:Y:S01]  /*7c60*/  F2FP.F16.E4M3.UNPACK_B R58, R89 ;  /* 0x00000059ff3a723e */ /* 0x000fe200020006ff */
[----:B------:R-:W-:Y:S01]  /*7c70*/  HADD2.F32 R168, -RZ, R168.H1_H1 ;  /* 0x300000a8ffa87230 */ /* 0x000fe20000004100 */
[----:B------:R-:W-:Y:S01]  /*7c80*/  F2FP.F16.E4M3.UNPACK_B R59, R55 ;  /* 0x00000037ff3b723e */ /* 0x000fe200020006ff */
[--C-:B------:R-:W-:Y:S02]  /*7c90*/  HADD2.F32 R90, -RZ, R86.reuse.H0_H0 ;  /* 0x20000056ff5a7230 */ /* 0x100fe40000004100 */
[----:B------:R-:W-:Y:S01]  /*7ca0*/  FMUL.FTZ R173, R160, R171 ;  /* 0x000000aba0ad7220 */ /* 0x000fe20000410000 */
[----:B------:R-:W-:Y:S01]  /*7cb0*/  HADD2.F32 R161, -RZ, R161.H1_H1 ;  /* 0x300000a1ffa17230 */ /* 0x000fe20000004100 */
[----:B------:R-:W-:Y:S01]  /*7cc0*/  F2FP.SATFINITE.E4M3.F32.PACK_AB_MERGE_C R88, R165, R88, R57 ;  /* 0x00000058a558723e */ /* 0x000fe20004807039 */
[----:B------:R-:W-:-:S02]  /*7cd0*/  HADD2.F32 R86, -RZ, R86.H1_H1 ;  /* 0x30000056ff567230 */ /* 0x000fc40000004100 */
[----:B------:R-:W-:Y:S01]  /*7ce0*/  FMUL.FTZ R171, R90, R171 ;  /* 0x000000ab5aab7220 */ /* 0x000fe20000410000 */
[--C-:B------:R-:W-:Y:S02]  /*7cf0*/  HADD2.F32 R169, -RZ, R167.reuse.H0_H0 ;  /* 0x200000a7ffa97230 */ /* 0x100fe40000004100 */
[CC--:B------:R-:W-:Y:S01]  /*7d00*/  FMUL.FTZ R175, R161.reuse, R168.reuse ;  /* 0x000000a8a1af7220 */ /* 0x0c0fe20000410000 */
[----:B------:R-:W-:Y:S02]  /*7d10*/  HADD2.F32 R167, -RZ, R167.H1_H1 ;  /* 0x300000a7ffa77230 */ /* 0x000fe40000004100 */
[----:B------:R-:W-:Y:S01]  /*7d20*/  FMUL.FTZ R168, R86, R168 ;  /* 0x000000a856a87220 */ /* 0x000fe20000410000 */
[----:B------:R-:W-:Y:S01]  /*7d30*/  F2FP.F16.E4M3.UNPACK_B R57, R85 ;  /* 0x00000055ff39723e */ /* 0x000fe200020006ff */
[-C--:B------:R-:W-:Y:S01]  /*7d40*/  FFMA.FTZ R173, R90, R169.reuse, -R173 ;  /* 0x000000a95aad7223 */ /* 0x080fe200000108ad */
[----:B------:R-:W-:Y:S01]  /*7d50*/  FFMA.FTZ R90, R160, R169, R171 ;  /* 0x000000a9a05a7223 */ /* 0x000fe200000100ab */
[-C--:B------:R-:W-:Y:S01]  /*7d60*/  FFMA.FTZ R86, R86, R167.reuse, -R175 ;  /* 0x000000a756567223 */ /* 0x080fe200000108af */
[----:B------:R-:W-:Y:S01]  /*7d70*/  FFMA.FTZ R167, R161, R167, R168 ;  /* 0x000000a7a1a77223 */ /* 0x000fe200000100a8 */
[----:B------:R-:W-:Y:S01]  /*7d80*/  F2FP.SATFINITE.E4M3.F32.PACK_AB_MERGE_C R162, R177, R162, RZ ;  /* 0x000000a2b1a2723e */ /* 0x000fe200048070ff */
[--C-:B------:R-:W-:Y:S01]  /*7d90*/  HADD2.F32 R160, -RZ, R58.reuse.H0_H0 ;  /* 0x2000003affa07230 */ /* 0x100fe20000004100 */
[----:B------:R-:W-:Y:S01]  /*7da0*/  F2FP.SATFINITE.E4M3.F32.PACK_AB_MERGE_C R166, R179, R166, RZ ;  /* 0x000000a6b3a6723e */ /* 0x000fe200048070ff */
[----:B------:R-:W-:Y:S01]  /*7db0*/  HADD2.F32 R165, -RZ, R59.H0_H0 ;  /* 0x2000003bffa57230 */ /* 0x000fe20000004100 */
[----:B------:R-:W-:Y:S01]  /*7dc0*/  F2FP.SATFINITE.E4M3.F32.PACK_AB_MERGE_C R84, R163, R84, R56 ;  /* 0x00000054a354723e */ /* 0x000fe20004807038 */
[----:B------:R-:W-:Y:S01]  /*7dd0*/  HADD2.F32 R56, -RZ, R57.H0_H0 ;  /* 0x20000039ff387230 */ /* 0x000fe20000004100 */
[----:B------:R-:W-:Y:S01]  /*7de0*/  F2FP.F16.E4M3.UNPACK_B R161, R54 ;  /* 0x00000036ffa1723e */ /* 0x000fe200020006ff */
[----:B------:R-:W-:Y:S01]  /*7df0*/  HADD2.F32 R58, -RZ, R58.H1_H1 ;  /* 0x3000003aff3a7230 */ /* 0x000fe20000004100 */
[----:B------:R-:W-:Y:S01]  /*7e00*/  F2FP.SATFINITE.E4M3.F32.PACK_AB_MERGE_C R86, R86, R173, R162 ;  /* 0x000000ad5656723e */ /* 0x000fe200048070a2 */
[----:B------:R-:W-:Y:S01]  /*7e10*/  HADD2.F32 R162, -RZ, R59.H1_H1 ;  /* 0x3000003bffa27230 */ /* 0x000fe20000004100 */
[----:B------:R-:W-:Y:S01]  /*7e20*/  F2FP.SATFINITE.E4M3.F32.PACK_AB_MERGE_C R90, R167, R90, R166 ;  /* 0x0000005aa75a723e */ /* 0x000fe200048070a6 */
[----:B------:R-:W-:-:S02]  /*7e30*/  HADD2.F32 R163, -RZ, R161.H0_H0 ;  /* 0x200000a1ffa37230 */ /* 0x000fc40000004100 */
[-C--:B------:R-:W-:Y:S01]  /*7e40*/  FMUL.FTZ R167, R160, R165.reuse ;  /* 0x000000a5a0a77220 */ /* 0x080fe20000410000 */
[C---:B------:R-:W-:Y:S01]  /*7e50*/  FMUL.FTZ R165, R56.reuse, R165 ;  /* 0x000000a538a57220 */ /* 0x040fe20000410000 */
[----:B------:R-:W-:Y:S01]  /*7e60*/  HADD2.F32 R59, -RZ, R57.H1_H1 ;  /* 0x30000039ff3b7230 */ /* 0x000fe20000004100 */
[----:B------:R-:W-:Y:S01]  /*7e70*/  F2FP.F16.E4M3.UNPACK_B R89, R89.H1 ;  /* 0x00000059ff59723e */ /* 0x000fe200030006ff */
[-C--:B------:R-:W-:Y:S01]  /*7e80*/  FFMA.FTZ R56, R56, R163.reuse, -R167 ;  /* 0x000000a338387223 */ /* 0x080fe200000108a7 */
[----:B------:R-:W-:Y:S01]  /*7e90*/  FFMA.FTZ R57, R160, R163, R165 ;  /* 0x000000a3a0397223 */ /* 0x000fe200000100a5 */
[----:B------:R-:W-:Y:S02]  /*7ea0*/  HADD2.F32 R161, -RZ, R161.H1_H1 ;  /* 0x300000a1ffa17230 */ /* 0x000fe40000004100 */
[-C--:B------:R-:W-:Y:S01]  /*7eb0*/  FMUL.FTZ R160, R58, R162.reuse ;  /* 0x000000a23aa07220 */ /* 0x080fe20000410000 */
[----:B------:R-:W-:Y:S01]  /*7ec0*/  FMUL.FTZ R163, R59, R162 ;  /* 0x000000a23ba37220 */ /* 0x000fe20000410000 */
[----:B------:R-:W-:-:S02]  /*7ed0*/  F2FP.F16.E4M3.UNPACK_B R162, R55.H1 ;  /* 0x00000037ffa2723e */ /* 0x000fc400030006ff */
[----:B------:R-:W-:Y:S01]  /*7ee0*/  F2FP.F16.E4M3.UNPACK_B R85, R85.H1 ;  /* 0x00000055ff55723e */ /* 0x000fe200030006ff */
[-C--:B------:R-:W-:Y:S01]  /*7ef0*/  FFMA.FTZ R59, R59, R161.reuse, -R160 ;  /* 0x000000a13b3b7223 */ /* 0x080fe200000108a0 */
[----:B------:R-:W-:Y:S01]  /*7f00*/  FFMA.FTZ R58, R58, R161, R163 ;  /* 0x000000a13a3a7223 */ /* 0x000fe200000100a3 */
[----:B------:R-:W-:Y:S01]  /*7f10*/  F2FP.F16.E4M3.UNPACK_B R54, R54.H1 ;  /* 0x00000036ff36723e */ /* 0x000fe200030006ff */
[----:B------:R-:W-:Y:S01]  /*7f20*/  HADD2.F32 R160, -RZ, R89.H0_H0 ;  /* 0x20000059ffa07230 */ /* 0x000fe20000004100 */
[-C--:B------:R-:W-:Y:S01]  /*7f30*/  F2FP.F16.E4M3.UNPACK_B R171, R53.reuse ;  /* 0x00000035ffab723e */ /* 0x080fe200020006ff */
[----:B------:R-:W-:Y:S01]  /*7f40*/  HADD2.F32 R163, -RZ, R162.H0_H0 ;  /* 0x200000a2ffa37230 */ /* 0x000fe20000004100 */
[----:B------:R-:W-:Y:S01]  /*7f50*/  F2FP.F16.E4M3.UNPACK_B R172, R53.H1 ;  /* 0x00000035ffac723e */ /* 0x000fe200030006ff */
[----:B------:R-:W-:Y:S01]  /*7f60*/  HADD2.F32 R55, -RZ, R85.H0_H0 ;  /* 0x20000055ff377230 */ /* 0x000fe20000004100 */
[----:B------:R-:W-:Y:S01]  /*7f70*/  F2FP.F16.E4M3.UNPACK_B R167, R52 ;  /* 0x00000034ffa7723e */ /* 0x000fe200020006ff */
[----:B------:R-:W-:-:S02]  /*7f80*/  HADD2.F32 R161, -RZ, R89.H1_H1 ;  /* 0x30000059ffa17230 */ /* 0x000fc40000004100 */
[CC--:B------:R-:W-:Y:S01]  /*7f90*/  FMUL.FTZ R168, R160.reuse, R163.reuse ;  /* 0x000000a3a0a87220 */ /* 0x0c0fe20000410000 */
[----:B------:R-:W-:Y:S02]  /*7fa0*/  HADD2.F32 R89, -RZ, R54.H0_H0 ;  /* 0x20000036ff597230 */ /* 0x000fe40000004100 */
[C---:B------:R-:W-:Y:S01]  /*7fb0*/  FMUL.FTZ R163, R55.reuse, R163 ;  /* 0x000000a337a37220 */ /* 0x040fe20000410000 */
[----:B------:R-:W-:Y:S02]  /*7fc0*/  HADD2.F32 R85, -RZ, R85.H1_H1 ;  /* 0x30000055ff557230 */ /* 0x000fe40000004100 */
[----:B------:R-:W-:Y:S02]  /*7fd0*/  HADD2.F32 R162, -RZ, R162.H1_H1 ;  /* 0x300000a2ffa27230 */ /* 0x000fe40000004100 */
[----:B------:R-:W-:Y:S02]  /*7fe0*/  HADD2.F32 R166, -RZ, R54.H1_H1 ;  /* 0x30000036ffa67230 */ /* 0x000fe40000004100 */
[-C--:B------:R-:W-:Y:S01]  /*7ff0*/  FFMA.FTZ R54, R55, R89.reuse, -R168 ;  /* 0x0000005937367223 */ /* 0x080fe200000108a8 */
[----:B------:R-:W-:Y:S01]  /*8000*/  FFMA.FTZ R55, R160, R89, R163 ;  /* 0x00000059a0377223 */ /* 0x000fe200000100a3 */
[-C--:B------:R-:W-:Y:S01]  /*8010*/  FMUL.FTZ R170, R161, R162.reuse ;  /* 0x000000a2a1aa7220 */ /* 0x080fe20000410000 */
[C---:B------:R-:W-:Y:S01]  /*8020*/  FMUL.FTZ R160, R85.reuse, R162 ;  /* 0x000000a255a07220 */ /* 0x040fe20000410000 */
[----:B------:R-:W-:Y:S01]  /*8030*/  F2FP.F16.E4M3.UNPACK_B R89, R87 ;  /* 0x00000057ff59723e */ /* 0x000fe200020006ff */
[----:B------:R-:W-:Y:S01]  /*8040*/  HADD2.F32 R53, -RZ, R172.H0_H0 ;  /* 0x200000acff357230 */ /* 0x000fe20000004100 */
[----:B------:R-:W-:Y:S01]  /*8050*/  F2FP.F16.E4M3.UNPACK_B R162, R91 ;  /* 0x0000005bffa2723e */ /* 0x000fe200020006ff */
[-C--:B------:R-:W-:Y:S01]  /*8060*/  FFMA.FTZ R85, R85, R166.reuse, -R170 ;  /* 0x000000a655557223 */ /* 0x080fe200000108aa */
[----:B------:R-:W-:Y:S01]  /*8070*/  F2FP.F16.E4M3.UNPACK_B R87, R87.H1 ;  /* 0x00000057ff57723e */ /* 0x000fe200030006ff */
[----:B------:R-:W-:Y:S01]  /*8080*/  FFMA.FTZ R160, R161, R166, R160 ;  /* 0x000000a6a1a07223 */ /* 0x000fe200000100a0 */
[----:B------:R-:W-:Y:S01]  /*8090*/  F2FP.F16.E4M3.UNPACK_B R163, R91.H1 ;  /* 0x0000005bffa3723e */ /* 0x000fe200030006ff */
[----:B------:R-:W-:Y:S01]  /*80a0*/  HADD2.F32 R91, -RZ, R89.H0_H0 ;  /* 0x20000059ff5b7230 */ /* 0x000fe20000004100 */
[----:B------:R-:W-:Y:S01]  /*80b0*/  F2FP.F16.E4M3.UNPACK_B R168, R52.H1 ;  /* 0x00000034ffa8723e */ /* 0x000fe200030006ff */
[----:B------:R-:W-:Y:S01]  /*80c0*/  HADD2.F32 R165, -RZ, R162.H0_H0 ;  /* 0x200000a2ffa57230 */ /* 0x000fe20000004100 */
[----:B------:R-:W-:Y:S01]  /*80d0*/  F2FP.SATFINITE.E4M3.F32.PACK_AB_MERGE_C R54, R85, R54, RZ ;  /* 0x000000365536723e */ /* 0x000fe200048070ff */
[----:B------:R-:W-:Y:S01]  /*80e0*/  HADD2.F32 R52, -RZ, R171.H0_H0 ;  /* 0x200000abff347230 */ /* 0x000fe20000004100 */
[----:B------:R-:W-:Y:S01]  /*80f0*/  F2FP.SATFINITE.E4M3.F32.PACK_AB_MERGE_C R55, R160, R55, RZ ;  /* 0x00000037a037723e */ /* 0x000fe200048070ff */
[----:B------:R-:W-:Y:S01]  /*8100*/  HADD2.F32 R161, -RZ, R87.H0_H0 ;  /* 0x20000057ffa17230 */ /* 0x000fe20000004100 */
[----:B------:R-:W-:Y:S01]  /*8110*/  F2FP.SATFINITE.E4M3.F32.PACK_AB_MERGE_C R85, R59, R56, R54 ;  /* 0x000000383b55723e */ /* 0x000fe20004807036 */
[----:B------:R-:W-:-:S02]  /*8120*/  HADD2.F32 R166, -RZ, R163.H0_H0 ;  /* 0x200000a3ffa67230 */ /* 0x000fc40000004100 */
[-C--:B------:R-:W-:Y:S01]  /*8130*/  FMUL.FTZ R174, R165, R52.reuse ;  /* 0x00000034a5ae7220 */ /* 0x080fe20000410000 */
[----:B------:R-:W-:Y:S02]  /*8140*/  HADD2.F32 R170, -RZ, R167.H0_H0 ;  /* 0x200000a7ffaa7230 */ /* 0x000fe40000004100 */
[----:B------:R-:W-:Y:S01]  /*8150*/  FMUL.FTZ R176, R91, R52 ;  /* 0x000000345bb07220 */ /* 0x000fe20000410000 */
[----:B------:R-:W-:Y:S02]  /*8160*/  HADD2.F32 R163, -RZ, R163.H1_H1 ;  /* 0x300000a3ffa37230 */ /* 0x000fe40000004100 */
[-C--:B------:R-:W-:Y:S01]  /*8170*/  FMUL.FTZ R178, R166, R53.reuse ;  /* 0x00000035a6b27220 */ /* 0x080fe20000410000 */
[----:B------:R-:W-:Y:S02]  /*8180*/  HADD2.F32 R172, -RZ, R172.H1_H1 ;  /* 0x300000acffac7230 */ /* 0x000fe40000004100 */
[----:B------:R-:W-:Y:S01]  /*8190*/  FMUL.FTZ R173, R161, R53 ;  /* 0x00000035a1ad7220 */ /* 0x000fe20000410000 */
[----:B------:R-:W-:-:S02]  /*81a0*/  HADD2.F32 R87, -RZ, R87.H1_H1 ;  /* 0x30000057ff577230 */ /* 0x000fc40000004100 */
[-C--:B------:R-:W-:Y:S01]  /*81b0*/  FFMA.FTZ R52, R91, R170.reuse, -R174 ;  /* 0x000000aa5b347223 */ /* 0x080fe200000108ae */
[----:B------:R-:W-:Y:S02]  /*81c0*/  HADD2.F32 R169, -RZ, R168.H0_H0 ;  /* 0x200000a8ffa97230 */ /* 0x000fe40000004100 */
[----:B------:R-:W-:Y:S01]  /*81d0*/  FFMA.FTZ R53, R165, R170, R176 ;  /* 0x000000aaa5357223 */ /* 0x000fe200000100b0 */
[----:B------:R-:W-:Y:S02]  /*81e0*/  HADD2.F32 R162, -RZ, R162.H1_H1 ;  /* 0x300000a2ffa27230 */ /* 0x000fe40000004100 */
[-C--:B------:R-:W-:Y:S01]  /*81f0*/  FMUL.FTZ R170, R163, R172.reuse ;  /* 0x000000aca3aa7220 */ /* 0x080fe20000410000 */
[----:B------:R-:W-:Y:S02]  /*8200*/  HADD2.F32 R171, -RZ, R171.H1_H1 ;  /* 0x300000abffab7230 */ /* 0x000fe40000004100 */
[----:B------:R-:W-:Y:S01]  /*8210*/  FMUL.FTZ R172, R87, R172 ;  /* 0x000000ac57ac7220 */ /* 0x000fe20000410000 */
[----:B------:R-:W-:-:S02]  /*8220*/  HADD2.F32 R168, -RZ, R168.H1_H1 ;  /* 0x300000a8ffa87230 */ /* 0x000fc40000004100 */
[-C--:B------:R-:W-:Y:S01]  /*8230*/  FFMA.FTZ R173, R166, R169.reuse, R173 ;  /* 0x000000a9a6ad7223 */ /* 0x080fe200000100ad */
[----:B------:R-:W-:Y:S02]  /*8240*/  HADD2.F32 R89, -RZ, R89.H1_H1 ;  /* 0x30000059ff597230 */ /* 0x000fe40000004100 */
[----:B------:R-:W-:Y:S01]  /*8250*/  FFMA.FTZ R178, R161, R169, -R178 ;  /* 0x000000a9a1b27223 */ /* 0x000fe200000108b2 */
[----:B------:R-:W-:Y:S02]  /*8260*/  HADD2.F32 R167, -RZ, R167.H1_H1 ;  /* 0x300000a7ffa77230 */ /* 0x000fe40000004100 */
[-C--:B------:R-:W-:Y:S01]  /*8270*/  FMUL.FTZ R166, R162, R171.reuse ;  /* 0x000000aba2a67220 */ /* 0x080fe20000410000 */
[-C--:B------:R-:W-:Y:S01]  /*8280*/  FFMA.FTZ R87, R87, R168.reuse, -R170 ;  /* 0x000000a857577223 */ /* 0x080fe200000108aa */
[----:B------:R-:W-:Y:S01]  /*8290*/  FMUL.FTZ R171, R89, R171 ;  /* 0x000000ab59ab7220 */ /* 0x000fe20000410000 */
[----:B------:R-:W-:Y:S01]  /*82a0*/  FFMA.FTZ R172, R163, R168, R172 ;  /* 0x000000a8a3ac7223 */ /* 0x000fe200000100ac */
[----:B------:R-:W-:-:S02]  /*82b0*/  FFMA.FTZ R89, R89, R167, -R166 ;  /* 0x000000a759597223 */ /* 0x000fc400000108a6 */
[----:B------:R-:W-:Y:S01]  /*82c0*/  FFMA.FTZ R162, R162, R167, R171 ;  /* 0x000000a7a2a27223 */ /* 0x000fe200000100ab */
[----:B------:R-:W-:Y:S02]  /*82d0*/  F2FP.SATFINITE.E4M3.F32.PACK_AB_MERGE_C R87, R87, R178, RZ ;  /* 0x000000b25757723e */ /* 0x000fe400048070ff */
[----:B------:R-:W-:Y:S02]  /*82e0*/  F2FP.SATFINITE.E4M3.F32.PACK_AB_MERGE_C R172, R172, R173, RZ ;  /* 0x000000adacac723e */ /* 0x000fe400048070ff */
[----:B------:R-:W-:Y:S02]  /*82f0*/  F2FP.SATFINITE.E4M3.F32.PACK_AB_MERGE_C R87, R89, R52, R87 ;  /* 0x000000345957723e */ /* 0x000fe40004807057 */
[----:B------:R-:W-:Y:S02]  /*8300*/  F2FP.SATFINITE.E4M3.F32.PACK_AB_MERGE_C R89, R58, R57, R55 ;  /* 0x000000393a59723e */ /* 0x000fe40004807037 */
[----:B------:R-:W-:-:S07]  /*8310*/  F2FP.SATFINITE.E4M3.F32.PACK_AB_MERGE_C R91, R162, R53, R172 ;  /* 0x00000035a25b723e */ /* 0x000fce00048070ac */
.L_x_345:
[----:B------:R-:W-:Y:S05]  /*8320*/  BSYNC B2 ;  /* 0x0000000000027941 */ /* 0x000fea0003800000 */
.L_x_344:
[----:B------:R-:W-:Y:S01]  /*8330*/  ISETP.GE.AND P3, PT, R159, R147, PT ;  /* 0x000000939f00720c */ /* 0x000fe20003f66270 */
[----:B------:R-:W-:-:S12]  /*8340*/  ULDC.64 UR4, c[0x0][0x2d8] ;  /* 0x0000b60000047ab9 */ /* 0x000fd80000000a00 */
[--C-:B------:R-:W-:Y:S02]  /*8350*/  @!P3 SHF.R.S32.HI R52, RZ, 0x1f, R159.reuse ;  /* 0x0000001fff34b819 */ /* 0x100fe4000001149f */
[----:B------:R-:W-:-:S04]  /*8360*/  @!P3 IADD3 R54, P4, P6, R46, R136, R159 ;  /* 0x000000882e36b210 */ /* 0x000fc80007e9e09f */
[----:B------:R-:W-:Y:S02]  /*8370*/  @!P3 IADD3.X R158, R21, R158, R52, P4, P6 ;  /* 0x0000009e159eb210 */ /* 0x000fe400027ec434 */
[----:B------:R-:W-:-:S04]  /*8380*/  IADD3 R52, P4, R157, UR4, RZ ;  /* 0x000000049d347c10 */ /* 0x000fc8000ff9e0ff */
[----:B------:R-:W-:Y:S02]  /*8390*/  IADD3.X R53, R164, UR5, RZ, P4, !PT ;  /* 0x00000005a4357c10 */ /* 0x000fe4000a7fe4ff */
[----:B------:R-:W-:-:S03]  /*83a0*/  @!P3 IADD3 R54, P4, R54, UR4, RZ ;  /* 0x000000043636bc10 */ /* 0x000fc6000ff9e0ff */
[----:B-1----:R1:W-:Y:S01]  /*83b0*/  STG.E.128 desc[UR60][R52.64], R84 ;  /* 0x0000005434007986 */ /* 0x0023e2000c101d3c */
[----:B------:R-:W-:-:S05]  /*83c0*/  @!P3 IADD3.X R55, R158, UR5, RZ, P4, !PT ;  /* 0x000000059e37bc10 */ /* 0x000fca000a7fe4ff */
[----:B--2---:R1:W-:Y:S04]  /*83d0*/  @!P3 STG.E.128 desc[UR60][R54.64], R88 ;  /* 0x000000583600b986 */ /* 0x0043e8000c101d3c */
.L_x_343:
[----:B------:R-:W-:Y:S05]  /*83e0*/  BSYNC B1 ;  /* 0x0000000000017941 */ /* 0x000fea0003800000 */
.L_x_342:
[----:B-1----:R-:W-:Y:S01]  /*83f0*/  VIADD R53, R228, 0x40 ;  /* 0x00000040e4357836 */ /* 0x002fe20000000000 */
[----:B------:R-:W-:Y:S04]  /*8400*/  BSSY B1, `(.L_x_346) ;  /* 0x0000101000017945 */ /* 0x000fe80003800000 */
[----:B------:R-:W-:-:S13]  /*8410*/  ISETP.GE.OR P3, PT, R53, R120, P0 ;  /* 0x000000783500720c */ /* 0x000fda0000766670 */
[----:B------:R-:W-:Y:S05]  /*8420*/  @P3 BRA `(.L_x_347) ;  /* 0x0000000c00f83947 */ /* 0x000fea0003800000 */
[----:B------:R-:W3:Y:S01]  /*8430*/  LDL R54, [R1+0x58] ;  /* 0x0000580001367983 */ /* 0x000ee20000100800 */
[-C--:B--2---:R-:W-:Y:S01]  /*8440*/  IMAD R52, R126, R130.reuse, RZ ;  /* 0x000000827e347224 */ /* 0x084fe200078e02ff */
[----:B------:R-:W-:Y:S01]  /*8450*/  ISETP.NE.AND P6, PT, R0, RZ, PT ;  /* 0x000000ff0000720c */ /* 0x000fe20003fc5270 */
[C---:B------:R-:W-:Y:S01]  /*8460*/  IMAD.WIDE.U32 R84, R53.reuse, R130, R128 ;  /* 0x0000008235547225 */ /* 0x040fe200078e0080 */
[C---:B------:R-:W-:Y:S01]  /*8470*/  IADD3 R55, R228.reuse, 0x40, RZ ;  /* 0x00000040e4377810 */ /* 0x040fe20007ffe0ff */
[----:B------:R-:W-:Y:S02]  /*8480*/  BSSY B2, `(.L_x_348) ;  /* 0x00000ed000027945 */ /* 0x000fe40003800000 */
[----:B------:R-:W-:Y:S01]  /*8490*/  IMAD R53, R53, R131, R52 ;  /* 0x0000008335357224 */ /* 0x000fe200078e0234 */
[----:B------:R-:W-:Y:S01]  /*84a0*/  SEL R52, R123, R148, !P6 ;  /* 0x000000947b347207 */ /* 0x000fe20007000000 */
[----:B------:R-:W-:Y:S01]  /*84b0*/  VIADD R56, R228, 0x40 ;  /* 0x00000040e4387836 */ /* 0x000fe20000000000 */
[----:B------:R-:W-:Y:S01]  /*84c0*/  IADD3 R87, P3, P4, R46, R84, R27 ;  /* 0x000000542e577210 */ /* 0x000fe20007c7e01b */
[----:B------:R-:W-:Y:S01]  /*84d0*/  IMAD.IADD R86, R85, 0x1, R53 ;  /* 0x0000000155567824 */ /* 0x000fe200078e0235 */
[----:B------:R-:W-:Y:S01]  /*84e0*/  SHF.R.S32.HI R53, RZ, 0x1f, R52 ;  /* 0x0000001fff357819 */ /* 0x000fe20000011434 */
[----:B------:R-:W-:-:S02]  /*84f0*/  IMAD.SHL.U32 R55, R55, 0x80, RZ ;  /* 0x0000008037377824 */ /* 0x000fc400078e00ff */
[----:B------:R-:W-:Y:S01]  /*8500*/  IMAD.SHL.U32 R56, R56, 0x80, RZ ;  /* 0x0000008038387824 */ /* 0x000fe200078e00ff */
[----:B------:R-:W-:Y:S02]  /*8510*/  LEA.HI R53, R53, R52, RZ, 0x5 ;  /* 0x0000003435357211 */ /* 0x000fe400078f28ff */
[----:B------:R-:W-:Y:S02]  /*8520*/  LOP3.LUT R55, R55, 0x380, RZ, 0xc0, !PT ;  /* 0x0000038037377812 */ /* 0x000fe400078ec0ff */
[----:B------:R-:W-:Y:S02]  /*8530*/  LEA.HI.SX32 R53, R53, R28, 0x1b ;  /* 0x0000001c35357211 */ /* 0x000fe400078fdaff */
[----:B------:R-:W-:Y:S02]  /*8540*/  LOP3.LUT R56, R56, 0x380, RZ, 0xc0, !PT ;  /* 0x0000038038387812 */ /* 0x000fe400078ec0ff */
[----:B------:R-:W-:Y:S01]  /*8550*/  SHF.R.U32.HI R55, RZ, 0x3, R55 ;  /* 0x00000003ff377819 */ /* 0x000fe20000011637 */
[----:B------:R-:W-:Y:S01]  /*8560*/  IMAD.SHL.U32 R89, R53, 0x10, RZ ;  /* 0x0000001035597824 */ /* 0x000fe200078e00ff */
[----:B------:R-:W-:Y:S01]  /*8570*/  IADD3.X R90, R21, R86, R26, P3, P4 ;  /* 0x00000056155a7210 */ /* 0x000fe20001fe841a */
[----:B------:R-:W-:-:S03]  /*8580*/  IMAD R53, R17, 0x7000, R115 ;  /* 0x0000700011357824 */ /* 0x000fc600078e0273 */
[----:B------:R-:W-:Y:S01]  /*8590*/  LOP3.LUT R52, R56, 0x70, R89, 0xf8, !PT ;  /* 0x0000007038347812 */ /* 0x000fe200078ef859 */
[----:B------:R-:W-:-:S03]  /*85a0*/  IMAD.IADD R53, R16, 0x1, R53 ;  /* 0x0000000110357824 */ /* 0x000fc600078e0235 */
[----:B------:R-:W-:-:S05]  /*85b0*/  LOP3.LUT R52, R52, R55, RZ, 0x3c, !PT ;  /* 0x0000003734347212 */ /* 0x000fca00078e3cff */
[----:B---3--:R-:W-:-:S04]  /*85c0*/  IMAD.IADD R52, R54, 0x1, R52 ;  /* 0x0000000136347824 */ /* 0x008fc800078e0234 */
[----:B------:R-:W-:-:S05]  /*85d0*/  IMAD R55, R17, 0x7000, R52 ;  /* 0x0000700011377824 */ /* 0x000fca00078e0234 */
[----:B------:R-:W-:Y:S02]  /*85e0*/  IADD3 R56, R16, R55, RZ ;  /* 0x0000003710387210 */ /* 0x000fe40007ffe0ff */
[----:B------:R-:W1:Y:S04]  /*85f0*/  LDS.128 R52, [R53+0x20400] ;  /* 0x0204000035347984 */ /* 0x000e680000000c00 */
[----:B------:R-:W2:Y:S01]  /*8600*/  LDS.128 R56, [R56+0x20400] ;  /* 0x0204000038387984 */ /* 0x000ea20000000c00 */
[----:B------:R-:W-:Y:S05]  /*8610*/  @P2 BRA `(.L_x_349) ;  /* 0x0000000c004c2947 */ /* 0x000fea0003800000 */
[----:B------:R-:W-:Y:S01]  /*8620*/  SHF.R.U32.HI R158, RZ, 0x8, R61 ;  /* 0x00000008ff9e7819 */ /* 0x000fe2000001163d */
[----:B-1----:R-:W-:Y:S01]  /*8630*/  IMAD.MOV.U32 R64, RZ, RZ, R52 ;  /* 0x000000ffff407224 */ /* 0x002fe200078e0034 */
[----:B------:R-:W-:Y:S01]  /*8640*/  LOP3.LUT R91, R61, 0xff0000ff, RZ, 0xc0, !PT ;  /* 0xff0000ff3d5b7812 */ /* 0x000fe200078ec0ff */
[----:B--2---:R-:W-:Y:S01]  /*8650*/  IMAD.MOV.U32 R66, RZ, RZ, R56 ;  /* 0x000000ffff427224 */ /* 0x004fe200078e0038 */
[----:B------:R-:W-:Y:S01]  /*8660*/  SHF.R.U32.HI R137, RZ, 0x8, R63 ;  /* 0x00000008ff897819 */ /* 0x000fe2000001163f */
[----:B------:R-:W-:Y:S01]  /*8670*/  IMAD.SHL.U32 R52, R158, 0x100, RZ ;  /* 0x000001009e347824 */ /* 0x000fe200078e00ff */
[----:B------:R-:W-:Y:S01]  /*8680*/  SHF.R.U32.HI R88, RZ, 0x8, R67 ;  /* 0x00000008ff587819 */ /* 0x000fe20000011643 */
[----:B------:R-:W-:Y:S01]  /*8690*/  IMAD.MOV.U32 R60, RZ, RZ, R53 ;  /* 0x000000ffff3c7224 */ /* 0x000fe200078e0035 */
[----:B------:R-:W-:Y:S02]  /*86a0*/  SHF.R.U32.HI R160, RZ, 0x10, R63 ;  /* 0x00000010ffa07819 */ /* 0x000fe4000001163f */
[----:B------:R-:W-:Y:S01]  /*86b0*/  LOP3.LUT R91, R91, 0xff00, R52, 0xf8, !PT ;  /* 0x0000ff005b5b7812 */ /* 0x000fe200078ef834 */
[----:B------:R-:W-:Y:S01]  /*86c0*/  IMAD.SHL.U32 R52, R137, 0x100, RZ ;  /* 0x0000010089347824 */ /* 0x000fe200078e00ff */
[----:B------:R-:W-:Y:S01]  /*86d0*/  LOP3.LUT R63, R63, 0xff0000ff, RZ, 0xc0, !PT ;  /* 0xff0000ff3f3f7812 */ /* 0x000fe200078ec0ff */
[----:B------:R-:W-:Y:S01]  /*86e0*/  IMAD.SHL.U32 R56, R88, 0x100, RZ ;  /* 0x0000010058387824 */ /* 0x000fe200078e00ff */
[----:B------:R-:W-:-:S02]  /*86f0*/  SHF.R.U32.HI R159, RZ, 0x10, R65 ;  /* 0x00000010ff9f7819 */ /* 0x000fc40000011641 */
[----:B------:R-:W-:Y:S02]  /*8700*/  SHF.R.U32.HI R136, RZ, 0x8, R65 ;  /* 0x00000008ff887819 */ /* 0x000fe40000011641 */
[----:B------:R-:W-:Y:S02]  /*8710*/  LOP3.LUT R62, R65, 0xff0000ff, RZ, 0xc0, !PT ;  /* 0xff0000ff413e7812 */ /* 0x000fe400078ec0ff */
[----:B------:R-:W-:Y:S02]  /*8720*/  LOP3.LUT R65, R67, 0xff0000ff, RZ, 0xc0, !PT ;  /* 0xff0000ff43417812 */ /* 0x000fe400078ec0ff */
[----:B------:R-:W-:Y:S01]  /*8730*/  SHF.R.U32.HI R161, RZ, 0x10, R61 ;  /* 0x00000010ffa17819 */ /* 0x000fe2000001163d */
[----:B------:R-:W-:Y:S01]  /*8740*/  IMAD.MOV.U32 R61, RZ, RZ, R54 ;  /* 0x000000ffff3d7224 */ /* 0x000fe200078e0036 */
[----:B------:R-:W-:Y:S01]  /*8750*/  LOP3.LUT R63, R63, 0xff00, R52, 0xf8, !PT ;  /* 0x0000ff003f3f7812 */ /* 0x000fe200078ef834 */
[----:B------:R-:W-:Y:S01]  /*8760*/  IMAD.U32 R52, R160, 0x10000, RZ ;  /* 0x00010000a0347824 */ /* 0x000fe200078e00ff */
[----:B------:R-:W-:Y:S01]  /*8770*/  SHF.R.U32.HI R157, RZ, 0x10, R67 ;  /* 0x00000010ff9d7819 */ /* 0x000fe20000011643 */
[----:B------:R-:W-:Y:S01]  /*8780*/  IMAD.U32 R54, R161, 0x10000, RZ ;  /* 0x00010000a1367824 */ /* 0x000fe200078e00ff */
[----:B------:R-:W-:-:S02]  /*8790*/  SHF.L.U32 R53, R136, 0x8, RZ ;  /* 0x0000000888357819 */ /* 0x000fc400000006ff */
[----:B------:R-:W-:Y:S01]  /*87a0*/  LOP3.LUT R158, R65, 0xff00, R56, 0xf8, !PT ;  /* 0x0000ff00419e7812 */ /* 0x000fe200078ef838 */
[----:B------:R-:W-:Y:S01]  /*87b0*/  IMAD.U32 R56, R159, 0x10000, RZ ;  /* 0x000100009f387824 */ /* 0x000fe200078e00ff */
[----:B------:R-:W-:Y:S01]  /*87c0*/  F2FP.F16.E4M3.UNPACK_B R136, R155.H1 ;  /* 0x0000009bff88723e */ /* 0x000fe200030006ff */
[----:B------:R-:W-:Y:S01]  /*87d0*/  IMAD.U32 R157, R157, 0x10000, RZ ;  /* 0x000100009d9d7824 */ /* 0x000fe200078e00ff */
[----:B------:R-:W-:Y:S02]  /*87e0*/  F2FP.F16.E4M3.UNPACK_B R67, R66.H1 ;  /* 0x00000042ff43723e */ /* 0x000fe400030006ff */
[----:B------:R-:W-:Y:S02]  /*87f0*/  F2FP.F16.E4M3.UNPACK_B R65, R64.H1 ;  /* 0x00000040ff41723e */ /* 0x000fe400030006ff */
[----:B------:R-:W-:Y:S01]  /*8800*/  LOP3.LUT R137, R62, 0xff00, R53, 0xf8, !PT ;  /* 0x0000ff003e897812 */ /* 0x000fe200078ef835 */
[----:B------:R-:W-:Y:S01]  /*8810*/  HADD2.F32 R53, -RZ, R136.H0_H0 ;  /* 0x20000088ff357230 */ /* 0x000fe20000004100 */
[----:B------:R-:W-:Y:S01]  /*8820*/  LOP3.LUT R52, R63, 0xff0000, R52, 0xf8, !PT ;  /* 0x00ff00003f347812 */ /* 0x000fe200078ef834 */
[----:B------:R-:W-:Y:S01]  /*8830*/  HADD2.F32 R63, -RZ, R67.H0_H0 ;  /* 0x20000043ff3f7230 */ /* 0x000fe20000004100 */
[----:B------:R-:W-:Y:S01]  /*8840*/  F2FP.F16.E4M3.UNPACK_B R88, R153.H1 ;  /* 0x00000099ff58723e */ /* 0x000fe200030006ff */
[--C-:B------:R-:W-:Y:S01]  /*8850*/  HADD2.F32 R62, -RZ, R65.reuse.H0_H0 ;  /* 0x20000041ff3e7230 */ /* 0x100fe20000004100 */
[----:B------:R-:W-:Y:S01]  /*8860*/  LOP3.LUT R54, R91, 0xff0000, R54, 0xf8, !PT ;  /* 0x00ff00005b367812 */ /* 0x000fe200078ef836 */
[----:B------:R-:W-:-:S02]  /*8870*/  HADD2.F32 R65, -RZ, R65.H1_H1 ;  /* 0x30000041ff417230 */ /* 0x000fc40000004100 */
[-C--:B------:R-:W-:Y:S01]  /*8880*/  FMUL.FTZ R159, R63, R53.reuse ;  /* 0x000000353f9f7220 */ /* 0x080fe20000410000 */
[--C-:B------:R-:W-:Y:S02]  /*8890*/  HADD2.F32 R91, -RZ, R88.reuse.H0_H0 ;  /* 0x20000058ff5b7230 */ /* 0x100fe40000004100 */
[C---:B------:R-:W-:Y:S01]  /*88a0*/  FMUL.FTZ R160, R62.reuse, R53 ;  /* 0x000000353ea07220 */ /* 0x040fe20000410000 */
[----:B------:R-:W-:Y:S01]  /*88b0*/  LOP3.LUT R56, R137, 0xff0000, R56, 0xf8, !PT ;  /* 0x00ff000089387812 */ /* 0x000fe200078ef838 */
[----:B------:R-:W-:Y:S01]  /*88c0*/  HADD2.F32 R137, -RZ, R88.H1_H1 ;  /* 0x30000058ff897230 */ /* 0x000fe20000004100 */
[----:B------:R-:W-:Y:S01]  /*88d0*/  F2FP.F16.E4M3.UNPACK_B R155, R155 ;  /* 0x0000009bff9b723e */ /* 0x000fe200020006ff */
[-C--:B------:R-:W-:Y:S01]  /*88e0*/  FFMA.FTZ R62, R62, R91.reuse, -R159 ;  /* 0x0000005b3e3e7223 */ /* 0x080fe2000001089f */
[----:B------:R-:W-:Y:S01]  /*88f0*/  FFMA.FTZ R63, R63, R91, R160 ;  /* 0x0000005b3f3f7223 */ /* 0x000fe200000100a0 */
[----:B------:R-:W-:Y:S01]  /*8900*/  HADD2.F32 R91, -RZ, R136.H1_H1 ;  /* 0x30000088ff5b7230 */ /* 0x000fe20000004100 */
[----:B------:R-:W-:Y:S01]  /*8910*/  F2FP.F16.E4M3.UNPACK_B R88, R64 ;  /* 0x00000040ff58723e */ /* 0x000fe200020006ff */
[----:B------:R-:W-:Y:S01]  /*8920*/  HADD2.F32 R136, -RZ, R67.H1_H1 ;  /* 0x30000043ff887230 */ /* 0x000fe20000004100 */
[----:B------:R-:W-:-:S02]  /*8930*/  F2FP.F16.E4M3.UNPACK_B R67, R66 ;  /* 0x00000042ff43723e */ /* 0x000fc400020006ff */
[----:B------:R-:W-:Y:S01]  /*8940*/  LOP3.LUT R53, R158, 0xff0000, R157, 0xf8, !PT ;  /* 0x00ff00009e357812 */ /* 0x000fe200078ef89d */
[CC--:B------:R-:W-:Y:S01]  /*8950*/  FMUL.FTZ R159, R65.reuse, R91.reuse ;  /* 0x0000005b419f7220 */ /* 0x0c0fe20000410000 */
[C---:B------:R-:W-:Y:S01]  /*8960*/  FMUL.FTZ R64, R136.reuse, R91 ;  /* 0x0000005b88407220 */ /* 0x040fe20000410000 */
[----:B------:R-:W-:Y:S01]  /*8970*/  F2FP.F16.E4M3.UNPACK_B R153, R153 ;  /* 0x00000099ff99723e */ /* 0x000fe200020006ff */
[----:B------:R-:W-:Y:S02]  /*8980*/  HADD2.F32 R157, -RZ, R155.H0_H0 ;  /* 0x2000009bff9d7230 */ /* 0x000fe40000004100 */
[----:B------:R-:W-:Y:S02]  /*8990*/  HADD2.F32 R91, -RZ, R67.H0_H0 ;  /* 0x20000043ff5b7230 */ /* 0x000fe40000004100 */
[-C--:B------:R-:W-:Y:S01]  /*89a0*/  FFMA.FTZ R65, R65, R137.reuse, -R64 ;  /* 0x0000008941417223 */ /* 0x080fe20000010840 */
[----:B------:R-:W-:Y:S02]  /*89b0*/  HADD2.F32 R66, -RZ, R88.H0_H0 ;  /* 0x20000058ff427230 */ /* 0x000fe40000004100 */
[----:B------:R-:W-:Y:S01]  /*89c0*/  FFMA.FTZ R64, R136, R137, R159 ;  /* 0x0000008988407223 */ /* 0x000fe2000001009f */
[----:B------:R-:W-:-:S02]  /*89d0*/  HADD2.F32 R136, -RZ, R153.H0_H0 ;  /* 0x20000099ff887230 */ /* 0x000fc40000004100 */
[CC--:B------:R-:W-:Y:S01]  /*89e0*/  FMUL.FTZ R159, R91.reuse, R157.reuse ;  /* 0x0000009d5b9f7220 */ /* 0x0c0fe20000410000 */
[----:B------:R-:W-:Y:S02]  /*89f0*/  HADD2.F32 R155, -RZ, R155.H1_H1 ;  /* 0x3000009bff9b7230 */ /* 0x000fe40000004100 */
[C---:B------:R-:W-:Y:S01]  /*8a00*/  FMUL.FTZ R158, R66.reuse, R157 ;  /* 0x0000009d429e7220 */ /* 0x040fe20000410000 */
[----:B------:R-:W-:Y:S02]  /*8a10*/  HADD2.F32 R137, -RZ, R67.H1_H1 ;  /* 0x30000043ff897230 */ /* 0x000fe40000004100 */
[----:B------:R-:W-:Y:S01]  /*8a20*/  FFMA.FTZ R66, R66, R136, -R159 ;  /* 0x0000008842427223 */ /* 0x000fe2000001089f */
[----:B------:R-:W-:Y:S01]  /*8a30*/  HADD2.F32 R88, -RZ, R88.H1_H1 ;  /* 0x30000058ff587230 */ /* 0x000fe20000004100 */
[----:B------:R-:W-:Y:S01]  /*8a40*/  F2FP.F16.E4M3.UNPACK_B R159, R156.H1 ;  /* 0x0000009cff9f723e */ /* 0x000fe200030006ff */
[----:B------:R-:W-:Y:S01]  /*8a50*/  HADD2.F32 R157, -RZ, R153.H1_H1 ;  /* 0x30000099ff9d7230 */ /* 0x000fe20000004100 */
[----:B------:R-:W-:Y:S01]  /*8a60*/  F2FP.F16.E4M3.UNPACK_B R153, R58.H1 ;  /* 0x0000003aff99723e */ /* 0x000fe200030006ff */
[----:B------:R-:W-:Y:S01]  /*8a70*/  FFMA.FTZ R67, R91, R136, R158 ;  /* 0x000000885b437223 */ /* 0x000fe2000001009e */
[-C--:B------:R-:W-:Y:S01]  /*8a80*/  FMUL.FTZ R91, R137, R155.reuse ;  /* 0x0000009b895b7220 */ /* 0x080fe20000410000 */
[----:B------:R-:W-:Y:S01]  /*8a90*/  FMUL.FTZ R160, R88, R155 ;  /* 0x0000009b58a07220 */ /* 0x000fe20000410000 */
[----:B------:R-:W-:Y:S01]  /*8aa0*/  F2FP.F16.E4M3.UNPACK_B R158, R154.H1 ;  /* 0x0000009aff9e723e */ /* 0x000fe200030006ff */
[----:B------:R-:W-:Y:S01]  /*8ab0*/  HADD2.F32 R162, -RZ, R159.H0_H0 ;  /* 0x2000009fffa27230 */ /* 0x000fe20000004100 */
[----:B------:R-:W-:Y:S01]  /*8ac0*/  F2FP.F16.E4M3.UNPACK_B R136, R61.H1 ;  /* 0x0000003dff88723e */ /* 0x000fe200030006ff */
[----:B------:R-:W-:-:S02]  /*8ad0*/  HADD2.F32 R155, -RZ, R153.H0_H0 ;  /* 0x20000099ff9b7230 */ /* 0x000fc40000004100 */
[-C--:B------:R-:W-:Y:S01]  /*8ae0*/  FFMA.FTZ R91, R88, R157.reuse, -R91 ;  /* 0x0000009d585b7223 */ /* 0x080fe2000001085b */
[----:B------:R-:W-:Y:S01]  /*8af0*/  FFMA.FTZ R88, R137, R157, R160 ;  /* 0x0000009d89587223 */ /* 0x000fe200000100a0 */
[----:B------:R-:W-:Y:S01]  /*8b00*/  HADD2.F32 R160, -RZ, R158.H0_H0 ;  /* 0x2000009effa07230 */ /* 0x000fe20000004100 */
[----:B------:R-:W-:Y:S01]  /*8b10*/  F2FP.F16.E4M3.UNPACK_B R156, R156 ;  /* 0x0000009cff9c723e */ /* 0x000fe200020006ff */
[--C-:B------:R-:W-:Y:S02]  /*8b20*/  HADD2.F32 R137, -RZ, R136.reuse.H0_H0 ;  /* 0x20000088ff897230 */ /* 0x100fe40000004100 */
[-C--:B------:R-:W-:Y:S01]  /*8b30*/  FMUL.FTZ R164, R155, R162.reuse ;  /* 0x000000a29ba47220 */ /* 0x080fe20000410000 */
[----:B------:R-:W-:Y:S01]  /*8b40*/  HADD2.F32 R159, -RZ, R159.H1_H1 ;  /* 0x3000009fff9f7230 */ /* 0x000fe20000004100 */
[----:B------:R-:W-:Y:S01]  /*8b50*/  F2FP.F16.E4M3.UNPACK_B R61, R61 ;  /* 0x0000003dff3d723e */ /* 0x000fe200020006ff */
[----:B------:R-:W-:Y:S02]  /*8b60*/  HADD2.F32 R153, -RZ, R153.H1_H1 ;  /* 0x30000099ff997230 */ /* 0x000fe40000004100 */
[----:B------:R-:W-:Y:S01]  /*8b70*/  FMUL.FTZ R162, R137, R162 ;  /* 0x000000a289a27220 */ /* 0x000fe20000410000 */
[----:B------:R-:W-:-:S02]  /*8b80*/  HADD2.F32 R136, -RZ, R136.H1_H1 ;  /* 0x30000088ff887230 */ /* 0x000fc40000004100 */
[-C--:B------:R-:W-:Y:S01]  /*8b90*/  FFMA.FTZ R164, R137, R160.reuse, -R164 ;  /* 0x000000a089a47223 */ /* 0x080fe200000108a4 */
[----:B------:R-:W-:Y:S02]  /*8ba0*/  HADD2.F32 R158, -RZ, R158.H1_H1 ;  /* 0x3000009eff9e7230 */ /* 0x000fe40000004100 */
[-C--:B------:R-:W-:Y:S01]  /*8bb0*/  FMUL.FTZ R137, R153, R159.reuse ;  /* 0x0000009f99897220 */ /* 0x080fe20000410000 */
[----:B------:R-:W-:Y:S01]  /*8bc0*/  FFMA.FTZ R162, R155, R160, R162 ;  /* 0x000000a09ba27223 */ /* 0x000fe200000100a2 */
[C---:B------:R-:W-:Y:S01]  /*8bd0*/  FMUL.FTZ R166, R136.reuse, R159 ;  /* 0x0000009f88a67220 */ /* 0x040fe20000410000 */
[----:B------:R-:W-:Y:S01]  /*8be0*/  F2FP.F16.E4M3.UNPACK_B R154, R154 ;  /* 0x0000009aff9a723e */ /* 0x000fe200020006ff */
[----:B------:R-:W-:Y:S01]  /*8bf0*/  FFMA.FTZ R159, R136, R158, -R137 ;  /* 0x0000009e889f7223 */ /* 0x000fe20000010889 */
[----:B------:R-:W-:Y:S01]  /*8c00*/  F2FP.F16.E4M3.UNPACK_B R136, R58 ;  /* 0x0000003aff88723e */ /* 0x000fe200020006ff */
[----:B------:R-:W-:Y:S02]  /*8c10*/  HADD2.F32 R155, -RZ, R156.H0_H0 ;  /* 0x2000009cff9b7230 */ /* 0x000fe40000004100 */
[----:B------:R-:W-:Y:S01]  /*8c20*/  FFMA.FTZ R161, R153, R158, R166 ;  /* 0x0000009e99a17223 */ /* 0x000fe200000100a6 */
[----:B------:R-:W-:Y:S01]  /*8c30*/  HADD2.F32 R58, -RZ, R61.H0_H0 ;  /* 0x2000003dff3a7230 */ /* 0x000fe20000004100 */
[----:B------:R-:W-:Y:S01]  /*8c40*/  F2FP.SATFINITE.E4M3.F32.PACK_AB_MERGE_C R62, R65, R62, RZ ;  /* 0x0000003e413e723e */ /* 0x000fe200048070ff */
[----:B------:R-:W-:Y:S01]  /*8c50*/  HADD2.F32 R137, -RZ, R136.H0_H0 ;  /* 0x20000088ff897230 */ /* 0x000fe20000004100 */
[----:B------:R-:W-:Y:S01]  /*8c60*/  F2FP.SATFINITE.E4M3.F32.PACK_AB_MERGE_C R64, R64, R63, RZ ;  /* 0x0000003f4040723e */ /* 0x000fe200048070ff */
[----:B------:R-:W-:-:S02]  /*8c70*/  HADD2.F32 R156, -RZ, R156.H1_H1 ;  /* 0x3000009cff9c7230 */ /* 0x000fc40000004100 */
[CC--:B------:R-:W-:Y:S01]  /*8c80*/  FMUL.FTZ R158, R58.reuse, R155.reuse ;  /* 0x0000009b3a9e7220 */ /* 0x0c0fe20000410000 */
[----:B------:R-:W-:Y:S02]  /*8c90*/  HADD2.F32 R61, -RZ, R61.H1_H1 ;  /* 0x3000003dff3d7230 */ /* 0x000fe40000004100 */
[----:B------:R-:W-:Y:S01]  /*8ca0*/  FMUL.FTZ R157, R137, R155 ;  /* 0x0000009b899d7220 */ /* 0x000fe20000410000 */
[----:B------:R-:W-:Y:S01]  /*8cb0*/  HADD2.F32 R153, -RZ, R154.H0_H0 ;  /* 0x2000009aff997230 */ /* 0x000fe20000004100 */
[----:B------:R-:W-:Y:S01]  /*8cc0*/  F2FP.SATFINITE.E4M3.F32.PACK_AB_MERGE_C R63, R91, R66, R62 ;  /* 0x000000425b3f723e */ /* 0x000fe2000480703e */
[----:B------:R-:W-:Y:S02]  /*8cd0*/  HADD2.F32 R136, -RZ, R136.H1_H1 ;  /* 0x30000088ff887230 */ /* 0x000fe40000004100 */
[----:B------:R-:W-:Y:S01]  /*8ce0*/  FMUL.FTZ R155, R61, R156 ;  /* 0x0000009c3d9b7220 */ /* 0x000fe20000410000 */
[----:B------:R-:W-:Y:S01]  /*8cf0*/  HADD2.F32 R154, -RZ, R154.H1_H1 ;  /* 0x3000009aff9a7230 */ /* 0x000fe20000004100 */
[----:B------:R-:W-:Y:S01]  /*8d00*/  F2FP.F16.E4M3.UNPACK_B R66, R56 ;  /* 0x00000038ff42723e */ /* 0x000fe200020006ff */
[----:B------:R-:W-:Y:S01]  /*8d10*/  FFMA.FTZ R157, R58, R153, -R157 ;  /* 0x000000993a9d7223 */ /* 0x000fe2000001089d */
[C---:B------:R-:W-:Y:S01]  /*8d20*/  FMUL.FTZ R160, R136.reuse, R156 ;  /* 0x0000009c88a07220 */ /* 0x040fe20000410000 */
[----:B------:R-:W-:Y:S01]  /*8d30*/  F2FP.F16.E4M3.UNPACK_B R65, R60 ;  /* 0x0000003cff41723e */ /* 0x000fe200020006ff */
[----:B------:R-:W-:Y:S01]  /*8d40*/  FFMA.FTZ R155, R136, R154, R155 ;  /* 0x0000009a889b7223 */ /* 0x000fe2000001009b */
[----:B------:R-:W-:Y:S01]  /*8d50*/  F2FP.F16.E4M3.UNPACK_B R136, R57 ;  /* 0x00000039ff88723e */ /* 0x000fe200020006ff */
[----:B------:R-:W-:Y:S01]  /*8d60*/  FFMA.FTZ R58, R137, R153, R158 ;  /* 0x00000099893a7223 */ /* 0x000fe2000001009e */
[----:B------:R-:W-:Y:S01]  /*8d70*/  F2FP.SATFINITE.E4M3.F32.PACK_AB_MERGE_C R62, R88, R67, R64 ;  /* 0x00000043583e723e */ /* 0x000fe20004807040 */
[----:B------:R-:W-:Y:S01]  /*8d80*/  HADD2.F32 R137, -RZ, R66.H0_H0 ;  /* 0x20000042ff897230 */ /* 0x000fe20000004100 */
[----:B------:R-:W-:Y:S01]  /*8d90*/  F2FP.F16.E4M3.UNPACK_B R88, R54 ;  /* 0x00000036ff58723e */ /* 0x000fe200020006ff */
[----:B------:R-:W-:-:S02]  /*8da0*/  HADD2.F32 R67, -RZ, R136.H0_H0 ;  /* 0x20000088ff437230 */ /* 0x000fc40000004100 */
[----:B------:R-:W-:Y:S01]  /*8db0*/  FFMA.FTZ R160, R61, R154, -R160 ;  /* 0x0000009a3da07223 */ /* 0x000fe200000108a0 */
[--C-:B------:R-:W-:Y:S01]  /*8dc0*/  HADD2.F32 R64, -RZ, R65.reuse.H0_H0 ;  /* 0x20000041ff407230 */ /* 0x100fe20000004100 */
[----:B------:R-:W-:Y:S01]  /*8dd0*/  F2FP.F16.E4M3.UNPACK_B R60, R60.H1 ;  /* 0x0000003cff3c723e */ /* 0x000fe200030006ff */
[----:B------:R-:W-:Y:S02]  /*8de0*/  HADD2.F32 R91, -RZ, R88.H0_H0 ;  /* 0x20000058ff5b7230 */ /* 0x000fe40000004100 */
[-C--:B------:R-:W-:Y:S01]  /*8df0*/  FMUL.FTZ R153, R67, R137.reuse ;  /* 0x0000008943997220 */ /* 0x080fe20000410000 */
[----:B------:R-:W-:Y:S02]  /*8e00*/  HADD2.F32 R136, -RZ, R136.H1_H1 ;  /* 0x30000088ff887230 */ /* 0x000fe40000004100 */
[C---:B------:R-:W-:Y:S01]  /*8e10*/  FMUL.FTZ R154, R64.reuse, R137 ;  /* 0x00000089409a7220 */ /* 0x040fe20000410000 */
[----:B------:R-:W-:Y:S02]  /*8e20*/  HADD2.F32 R137, -RZ, R66.H1_H1 ;  /* 0x30000042ff897230 */ /* 0x000fe40000004100 */
[----:B------:R-:W-:Y:S01]  /*8e30*/  FFMA.FTZ R64, R64, R91, -R153 ;  /* 0x0000005b40407223 */ /* 0x000fe20000010899 */
[----:B------:R-:W-:-:S02]  /*8e40*/  HADD2.F32 R66, -RZ, R65.H1_H1 ;  /* 0x30000041ff427230 */ /* 0x000fc40000004100 */
[----:B------:R-:W-:Y:S01]  /*8e50*/  FFMA.FTZ R65, R67, R91, R154 ;  /* 0x0000005b43417223 */ /* 0x000fe2000001009a */
[----:B------:R-:W-:Y:S02]  /*8e60*/  HADD2.F32 R67, -RZ, R88.H1_H1 ;  /* 0x30000058ff437230 */ /* 0x000fe40000004100 */
[----:B------:R-:W-:Y:S01]  /*8e70*/  FMUL.FTZ R91, R136, R137 ;  /* 0x00000089885b7220 */ /* 0x000fe20000410000 */
[----:B------:R-:W-:Y:S01]  /*8e80*/  F2FP.F16.E4M3.UNPACK_B R88, R57.H1 ;  /* 0x00000039ff58723e */ /* 0x000fe200030006ff */
[C---:B------:R-:W-:Y:S01]  /*8e90*/  FMUL.FTZ R153, R66.reuse, R137 ;  /* 0x0000008942997220 */ /* 0x040fe20000410000 */
[----:B------:R-:W-:Y:S01]  /*8ea0*/  F2FP.F16.E4M3.UNPACK_B R137, R56.H1 ;  /* 0x00000038ff89723e */ /* 0x000fe200030006ff */
[-C--:B------:R-:W-:Y:S01]  /*8eb0*/  FFMA.FTZ R57, R66, R67.reuse, -R91 ;  /* 0x0000004342397223 */ /* 0x080fe2000001085b */
[----:B------:R-:W-:Y:S01]  /*8ec0*/  F2FP.F16.E4M3.UNPACK_B R54, R54.H1 ;  /* 0x00000036ff36723e */ /* 0x000fe200030006ff */
[----:B------:R-:W-:Y:S01]  /*8ed0*/  FFMA.FTZ R56, R136, R67, R153 ;  /* 0x0000004388387223 */ /* 0x000fe20000010099 */
[----:B------:R-:W-:Y:S01]  /*8ee0*/  HADD2.F32 R91, -RZ, R88.H0_H0 ;  /* 0x20000058ff5b7230 */ /* 0x000fe20000004100 */
[----:B------:R-:W-:Y:S01]  /*8ef0*/  F2FP.SATFINITE.E4M3.F32.PACK_AB_MERGE_C R161, R161, R162, RZ ;  /* 0x000000a2a1a1723e */ /* 0x000fe200048070ff */
[----:B------:R-:W-:Y:S01]  /*8f00*/  HADD2.F32 R136, -RZ, R137.H0_H0 ;  /* 0x20000089ff887230 */ /* 0x000fe20000004100 */
[----:B------:R-:W-:Y:S01]  /*8f10*/  F2FP.SATFINITE.E4M3.F32.PACK_AB_MERGE_C R61, R159, R164, RZ ;  /* 0x000000a49f3d723e */ /* 0x000fe200048070ff */
[----:B------:R-:W-:Y:S01]  /*8f20*/  HADD2.F32 R66, -RZ, R60.H0_H0 ;  /* 0x2000003cff427230 */ /* 0x000fe20000004100 */
[----:B------:R-:W-:Y:S01]  /*8f30*/  F2FP.SATFINITE.E4M3.F32.PACK_AB_MERGE_C R58, R155, R58, R161 ;  /* 0x0000003a9b3a723e */ /* 0x000fe200048070a1 */
[----:B------:R-:W-:-:S02]  /*8f40*/  HADD2.F32 R88, -RZ, R88.H1_H1 ;  /* 0x30000058ff587230 */ /* 0x000fc40000004100 */
[-C--:B------:R-:W-:Y:S01]  /*8f50*/  FMUL.FTZ R153, R91, R136.reuse ;  /* 0x000000885b997220 */ /* 0x080fe20000410000 */
[----:B------:R-:W-:Y:S02]  /*8f60*/  HADD2.F32 R137, -RZ, R137.H1_H1 ;  /* 0x30000089ff897230 */ /* 0x000fe40000004100 */
[----:B------:R-:W-:Y:S01]  /*8f70*/  FMUL.FTZ R154, R66, R136 ;  /* 0x00000088429a7220 */ /* 0x000fe20000410000 */
[----:B------:R-:W-:Y:S01]  /*8f80*/  HADD2.F32 R67, -RZ, R60.H1_H1 ;  /* 0x3000003cff437230 */ /* 0x000fe20000004100 */
[----:B------:R-:W-:Y:S01]  /*8f90*/  F2FP.F16.E4M3.UNPACK_B R155, R53 ;  /* 0x00000035ff9b723e */ /* 0x000fe200020006ff */
[--C-:B------:R-:W-:Y:S02]  /*8fa0*/  HADD2.F32 R60, -RZ, R54.reuse.H0_H0 ;  /* 0x20000036ff3c7230 */ /* 0x100fe40000004100 */
[-C--:B------:R-:W-:Y:S01]  /*8fb0*/  FMUL.FTZ R156, R88, R137.reuse ;  /* 0x00000089589c7220 */ /* 0x080fe20000410000 */
[----:B------:R-:W-:Y:S02]  /*8fc0*/  HADD2.F32 R136, -RZ, R54.H1_H1 ;  /* 0x30000036ff887230 */ /* 0x000fe40000004100 */
[----:B------:R-:W-:Y:S01]  /*8fd0*/  FMUL.FTZ R137, R67, R137 ;  /* 0x0000008943897220 */ /* 0x000fe20000410000 */
[----:B------:R-:W-:Y:S01]  /*8fe0*/  F2FP.SATFINITE.E4M3.F32.PACK_AB_MERGE_C R61, R160, R157, R61 ;  /* 0x0000009da03d723e */ /* 0x000fe2000480703d */
[-C--:B------:R-:W-:Y:S01]  /*8ff0*/  FFMA.FTZ R54, R66, R60.reuse, -R153 ;  /* 0x0000003c42367223 */ /* 0x080fe20000010899 */
[----:B------:R-:W-:Y:S01]  /*9000*/  FFMA.FTZ R60, R91, R60, R154 ;  /* 0x0000003c5b3c7223 */ /* 0x000fe2000001009a */
[----:B------:R-:W-:Y:S01]  /*9010*/  F2FP.F16.E4M3.UNPACK_B R91, R59 ;  /* 0x0000003bff5b723e */ /* 0x000fe200020006ff */
[-C--:B------:R-:W-:Y:S01]  /*9020*/  FFMA.FTZ R159, R67, R136.reuse, -R156 ;  /* 0x00000088439f7223 */ /* 0x080fe2000001089c */
[----:B------:R-:W-:Y:S01]  /*9030*/  F2FP.F16.E4M3.UNPACK_B R66, R55 ;  /* 0x00000037ff42723e */ /* 0x000fe200020006ff */
[----:B------:R-:W-:Y:S01]  /*9040*/  FFMA.FTZ R161, R88, R136, R137 ;  /* 0x0000008858a17223 */ /* 0x000fe20000010089 */
[----:B------:R-:W-:Y:S01]  /*9050*/  F2FP.F16.E4M3.UNPACK_B R88, R59.H1 ;  /* 0x0000003bff58723e */ /* 0x000fe200030006ff */
[----:B------:R-:W-:Y:S01]  /*9060*/  HADD2.F32 R136, -RZ, R91.H0_H0 ;  /* 0x2000005bff887230 */ /* 0x000fe20000004100 */
[----:B------:R-:W-:Y:S01]  /*9070*/  F2FP.F16.E4M3.UNPACK_B R156, R53.H1 ;  /* 0x00000035ff9c723e */ /* 0x000fe200030006ff */
[----:B------:R-:W-:Y:S01]  /*9080*/  HADD2.F32 R157, -RZ, R155.H0_H0 ;  /* 0x2000009bff9d7230 */ /* 0x000fe20000004100 */
[-C--:B------:R-:W-:Y:S01]  /*9090*/  F2FP.F16.E4M3.UNPACK_B R53, R52.reuse ;  /* 0x00000034ff35723e */ /* 0x080fe200020006ff */
[----:B------:R-:W-:Y:S01]  /*90a0*/  HADD2.F32 R59, -RZ, R66.H0_H0 ;  /* 0x20000042ff3b7230 */ /* 0x000fe20000004100 */
[----:B------:R-:W-:Y:S01]  /*90b0*/  F2FP.F16.E4M3.UNPACK_B R55, R55.H1 ;  /* 0x00000037ff37723e */ /* 0x000fe200030006ff */
[----:B------:R-:W-:Y:S01]  /*90c0*/  HADD2.F32 R158, -RZ, R156.H0_H0 ;  /* 0x2000009cff9e7230 */ /* 0x000fe20000004100 */
[----:B------:R-:W-:Y:S01]  /*90d0*/  F2FP.F16.E4M3.UNPACK_B R137, R52.H1 ;  /* 0x00000034ff89723e */ /* 0x000fe200030006ff */
[----:B------:R-:W-:-:S02]  /*90e0*/  HADD2.F32 R52, -RZ, R88.H0_H0 ;  /* 0x20000058ff347230 */ /* 0x000fc40000004100 */
[-C--:B------:R-:W-:Y:S01]  /*90f0*/  FMUL.FTZ R160, R136, R157.reuse ;  /* 0x0000009d88a07220 */ /* 0x080fe20000410000 */
[----:B------:R-:W-:Y:S02]  /*9100*/  HADD2.F32 R153, -RZ, R53.H0_H0 ;  /* 0x20000035ff997230 */ /* 0x000fe40000004100 */
[----:B------:R-:W-:Y:S01]  /*9110*/  FMUL.FTZ R157, R59, R157 ;  /* 0x0000009d3b9d7220 */ /* 0x000fe20000410000 */
[----:B------:R-:W-:Y:S02]  /*9120*/  HADD2.F32 R67, -RZ, R55.H0_H0 ;  /* 0x20000037ff437230 */ /* 0x000fe40000004100 */
[----:B------:R-:W-:Y:S01]  /*9130*/  FMUL.FTZ R162, R52, R158 ;  /* 0x0000009e34a27220 */ /* 0x000fe20000410000 */
[----:B------:R-:W-:Y:S02]  /*9140*/  HADD2.F32 R154, -RZ, R137.H0_H0 ;  /* 0x20000089ff9a7230 */ /* 0x000fe40000004100 */
[----:B------:R-:W-:Y:S01]  /*9150*/  FFMA.FTZ R157, R136, R153, R157 ;  /* 0x00000099889d7223 */ /* 0x000fe2000001009d */
[----:B------:R-:W-:-:S02]  /*9160*/  HADD2.F32 R88, -RZ, R88.H1_H1 ;  /* 0x30000058ff587230 */ /* 0x000fc40000004100 */
[C---:B------:R-:W-:Y:S01]  /*9170*/  FMUL.FTZ R163, R67.reuse, R158 ;  /* 0x0000009e43a37220 */ /* 0x040fe20000410000 */
[----:B------:R-:W-:Y:S02]  /*9180*/  HADD2.F32 R156, -RZ, R156.H1_H1 ;  /* 0x3000009cff9c7230 */ /* 0x000fe40000004100 */
[----:B------:R-:W-:Y:S01]  /*9190*/  FFMA.FTZ R162, R67, R154, -R162 ;  /* 0x0000009a43a27223 */ /* 0x000fe200000108a2 */
[----:B------:R-:W-:Y:S02]  /*91a0*/  HADD2.F32 R55, -RZ, R55.H1_H1 ;  /* 0x30000037ff377230 */ /* 0x000fe40000004100 */
[----:B------:R-:W-:Y:S01]  /*91b0*/  FFMA.FTZ R160, R59, R153, -R160 ;  /* 0x000000993ba07223 */ /* 0x000fe200000108a0 */
[----:B------:R-:W-:Y:S02]  /*91c0*/  HADD2.F32 R91, -RZ, R91.H1_H1 ;  /* 0x3000005bff5b7230 */ /* 0x000fe40000004100 */
[----:B------:R-:W-:Y:S01]  /*91d0*/  FMUL.FTZ R136, R88, R156 ;  /* 0x0000009c58887220 */ /* 0x000fe20000410000 */
[----:B------:R-:W-:-:S02]  /*91e0*/  HADD2.F32 R155, -RZ, R155.H1_H1 ;  /* 0x3000009bff9b7230 */ /* 0x000fc40000004100 */
[----:B------:R-:W-:Y:S01]  /*91f0*/  FMUL.FTZ R67, R55, R156 ;  /* 0x0000009c37437220 */ /* 0x000fe20000410000 */
[----:B------:R-:W-:Y:S02]  /*9200*/  HADD2.F32 R137, -RZ, R137.H1_H1 ;  /* 0x30000089ff897230 */ /* 0x000fe40000004100 */
[----:B------:R-:W-:Y:S01]  /*9210*/  FFMA.FTZ R163, R52, R154, R163 ;  /* 0x0000009a34a37223 */ /* 0x000fe200000100a3 */
[----:B------:R-:W-:Y:S02]  /*9220*/  HADD2.F32 R66, -RZ, R66.H1_H1 ;  /* 0x30000042ff427230 */ /* 0x000fe40000004100 */
[----:B------:R-:W-:Y:S01]  /*9230*/  FMUL.FTZ R59, R91, R155 ;  /* 0x0000009b5b3b7220 */ /* 0x000fe20000410000 */
[----:B------:R-:W-:Y:S02]  /*9240*/  HADD2.F32 R53, -RZ, R53.H1_H1 ;  /* 0x30000035ff357230 */ /* 0x000fe40000004100 */
[-C--:B------:R-:W-:Y:S01]  /*9250*/  FFMA.FTZ R55, R55, R137.reuse, -R136 ;  /* 0x0000008937377223 */ /* 0x080fe20000010888 */
[----:B------:R-:W-:Y:S01]  /*9260*/  FFMA.FTZ R88, R88, R137, R67 ;  /* 0x0000008958587223 */ /* 0x000fe20000010043 */
[C---:B------:R-:W-:Y:S01]  /*9270*/  FMUL.FTZ R52, R66.reuse, R155 ;  /* 0x0000009b42347220 */ /* 0x040fe20000410000 */
[----:B------:R-:W-:Y:S01]  /*9280*/  F2FP.SATFINITE.E4M3.F32.PACK_AB_MERGE_C R54, R159, R54, RZ ;  /* 0x000000369f36723e */ /* 0x000fe200048070ff */
[-C--:B------:R-:W-:Y:S01]  /*9290*/  FFMA.FTZ R59, R66, R53.reuse, -R59 ;  /* 0x00000035423b7223 */ /* 0x080fe2000001083b */
[----:B------:R-:W-:Y:S01]  /*92a0*/  F2FP.SATFINITE.E4M3.F32.PACK_AB_MERGE_C R55, R55, R162, RZ ;  /* 0x000000a23737723e */ /* 0x000fe200048070ff */
[----:B------:R-:W-:Y:S01]  /*92b0*/  FFMA.FTZ R52, R91, R53, R52 ;  /* 0x000000355b347223 */ /* 0x000fe20000010034 */
[----:B------:R-:W-:-:S02]  /*92c0*/  F2FP.SATFINITE.E4M3.F32.PACK_AB_MERGE_C R60, R161, R60, RZ ;  /* 0x0000003ca13c723e */ /* 0x000fc400048070ff */
[----:B------:R-:W-:Y:S02]  /*92d0*/  F2FP.SATFINITE.E4M3.F32.PACK_AB_MERGE_C R88, R88, R163, RZ ;  /* 0x000000a35858723e */ /* 0x000fe400048070ff */
[----:B------:R-:W-:Y:S01]  /*92e0*/  F2FP.SATFINITE.E4M3.F32.PACK_AB_MERGE_C R53, R57, R64, R54 ;  /* 0x000000403935723e */ /* 0x000fe20004807036 */
[----:B------:R-:W-:Y:S01]  /*92f0*/  IMAD.MOV.U32 R54, RZ, RZ, R61 ;  /* 0x000000ffff367224 */ /* 0x000fe200078e003d */
[----:B------:R-:W-:Y:S02]  /*9300*/  F2FP.SATFINITE.E4M3.F32.PACK_AB_MERGE_C R55, R59, R160, R55 ;  /* 0x000000a03b37723e */ /* 0x000fe40004807037 */
[----:B------:R-:W-:Y:S02]  /*9310*/  F2FP.SATFINITE.E4M3.F32.PACK_AB_MERGE_C R57, R56, R65, R60 ;  /* 0x000000413839723e */ /* 0x000fe4000480703c */
[----:B------:R-:W-:Y:S01]  /*9320*/  F2FP.SATFINITE.E4M3.F32.PACK_AB_MERGE_C R59, R52, R157, R88 ;  /* 0x0000009d343b723e */ /* 0x000fe20004807058 */
[----:B------:R-:W-:Y:S01]  /*9330*/  IMAD.MOV.U32 R52, RZ, RZ, R63 ;  /* 0x000000ffff347224 */ /* 0x000fe200078e003f */
[----:B------:R-:W-:-:S07]  /*9340*/  MOV R56, R62 ;  /* 0x0000003e00387202 */ /* 0x000fce0000000f00 */
.L_x_349:
[----:B------:R-:W-:Y:S05]  /*9350*/  BSYNC B2 ;  /* 0x0000000000027941 */ /* 0x000fea0003800000 */
.L_x_348:
        /* <DEDUP_REMOVED lines=11> */
.L_x_347:
[----:B------:R-:W-:Y:S05]  /*9410*/  BSYNC B1 ;  /* 0x0000000000017941 */ /* 0x000fea0003800000 */
.L_x_346:
        /* <DEDUP_REMOVED lines=8> */
[----:B------:R-:W-:Y:S03]  /*94a0*/  BSSY B2, `(.L_x_352) ;  /* 0x00000eb000027945 */ /* 0x000fe60003800000 */
[----:B------:R-:W-:Y:S01]  /*94b0*/  IMAD R53, R53, R131, R52 ;  /* 0x0000008335357224 */ /* 0x000fe200078e0234 */
[----:B------:R-:W-:Y:S01]  /*94c0*/  SEL R52, R123, R148, !P6 ;  /* 0x000000947b347207 */ /* 0x000fe20007000000 */
[----:B------:R-:W-:Y:S01]  /*94d0*/  VIADD R55, R228, 0x80 ;  /* 0x00000080e4377836 */ /* 0x000fe20000000000 */
[----:B------:R-:W-:Y:S01]  /*94e0*/  IADD3 R63, P3, P4, R46, R60, R27 ;  /* 0x0000003c2e3f7210 */ /* 0x000fe20007c7e01b */
[----:B------:R-:W-:Y:S01]  /*94f0*/  IMAD.IADD R62, R61, 0x1, R53 ;  /* 0x000000013d3e7824 */ /* 0x000fe200078e0235 */
[----:B------:R-:W-:Y:S01]  /*9500*/  SHF.R.S32.HI R53, RZ, 0x1f, R52 ;  /* 0x0000001fff357819 */ /* 0x000fe20000011434 */
[----:B------:R-:W-:-:S03]  /*9510*/  IMAD.SHL.U32 R55, R55, 0x80, RZ ;  /* 0x0000008037377824 */ /* 0x000fc600078e00ff */
[----:B------:R-:W-:Y:S02]  /*9520*/  LEA.HI R53, R53, R52, RZ, 0x5 ;  /* 0x0000003435357211 */ /* 0x000fe400078f28ff */
[----:B------:R-:W-:Y:S02]  /*9530*/  LOP3.LUT R55, R55, 0x380, RZ, 0xc0, !PT ;  /* 0x0000038037377812 */ /* 0x000fe400078ec0ff */
[----:B------:R-:W-:Y:S02]  /*9540*/  LEA.HI.SX32 R53, R53, R28, 0x1b ;  /* 0x0000001c35357211 */ /* 0x000fe400078fdaff */
[----:B------:R-:W-:-:S03]  /*9550*/  IADD3.X R84, R21, R62, R26, P3, P4 ;  /* 0x0000003e15547210 */ /* 0x000fc60001fe841a */
[----:B------:R-:W-:-:S05]  /*9560*/  IMAD.SHL.U32 R65, R53, 0x10, RZ ;  /* 0x0000001035417824 */ /* 0x000fca00078e00ff */
[----:B------:R-:W-:-:S04]  /*9570*/  LOP3.LUT R53, R55, 0x70, R65, 0xf8, !PT ;  /* 0x0000007037357812 */ /* 0x000fc800078ef841 */
[----:B------:R-:W-:-:S04]  /*9580*/  LOP3.LUT R53, R53, R142, RZ, 0x3c, !PT ;  /* 0x0000008e35357212 */ /* 0x000fc800078e3cff */
[----:B---3--:R-:W-:Y:S01]  /*9590*/  IADD3 R52, R54, R53, RZ ;  /* 0x0000003536347210 */ /* 0x008fe20007ffe0ff */
[----:B------:R-:W-:-:S04]  /*95a0*/  IMAD R53, R17, 0x7000, R114 ;  /* 0x0000700011357824 */ /* 0x000fc800078e0272 */
[----:B------:R-:W-:Y:S02]  /*95b0*/  IMAD R55, R17, 0x7000, R52 ;  /* 0x0000700011377824 */ /* 0x000fe400078e0234 */
[C---:B------:R-:W-:Y:S02]  /*95c0*/  IMAD.IADD R53, R16.reuse, 0x1, R53 ;  /* 0x0000000110357824 */ /* 0x040fe400078e0235 */
[----:B------:R-:W-:-:S04]  /*95d0*/  IMAD.IADD R56, R16, 0x1, R55 ;  /* 0x0000000110387824 */ /* 0x000fc800078e0237 */
[----:B------:R-:W1:Y:S04]  /*95e0*/  LDS.128 R52, [R53+0x20400] ;  /* 0x0204000035347984 */ /* 0x000e680000000c00 */
[----:B------:R-:W2:Y:S01]  /*95f0*/  LDS.128 R56, [R56+0x20400] ;  /* 0x0204000038387984 */ /* 0x000ea20000000c00 */
[----:B------:R-:W-:Y:S05]  /*9600*/  @P2 BRA `(.L_x_353) ;  /* 0x0000000c00502947 */ /* 0x000fea0003800000 */
[----:B------:R-:W-:Y:S01]  /*9610*/  SHF.R.U32.HI R66, RZ, 0x8, R69 ;  /* 0x00000008ff427819 */ /* 0x000fe20000011645 */
[----:B-1----:R-:W-:Y:S01]  /*9620*/  IMAD.MOV.U32 R64, RZ, RZ, R53 ;  /* 0x000000ffff407224 */ /* 0x002fe200078e0035 */
[----:B------:R-:W-:Y:S02]  /*9630*/  LOP3.LUT R67, R69, 0xff0000ff, RZ, 0xc0, !PT ;  /* 0xff0000ff45437812 */ /* 0x000fe400078ec0ff */
[----:B------:R-:W-:Y:S01]  /*9640*/  SHF.R.U32.HI R90, RZ, 0x10, R69 ;  /* 0x00000010ff5a7819 */ /* 0x000fe20000011645 */
[----:B------:R-:W-:Y:S01]  /*9650*/  IMAD.MOV.U32 R69, RZ, RZ, R52 ;  /* 0x000000ffff457224 */ /* 0x000fe200078e0034 */
[----:B------:R-:W-:Y:S01]  /*9660*/  SHF.R.U32.HI R86, RZ, 0x8, R73 ;  /* 0x00000008ff567819 */ /* 0x000fe20000011649 */
[----:B------:R-:W-:Y:S01]  /*9670*/  IMAD.SHL.U32 R52, R66, 0x100, RZ ;  /* 0x0000010042347824 */ /* 0x000fe200078e00ff */
[----:B------:R-:W-:Y:S01]  /*9680*/  SHF.R.U32.HI R74, RZ, 0x8, R75 ;  /* 0x00000008ff4a7819 */ /* 0x000fe2000001164b */
[----:B------:R-:W-:Y:S01]  /*9690*/  IMAD.U32 R53, R90, 0x10000, RZ ;  /* 0x000100005a357824 */ /* 0x000fe200078e00ff */
[----:B------:R-:W-:-:S02]  /*96a0*/  SHF.R.U32.HI R89, RZ, 0x8, R71 ;  /* 0x00000008ff597819 */ /* 0x000fc40000011647 */
[----:B------:R-:W-:Y:S02]  /*96b0*/  LOP3.LUT R70, R73, 0xff0000ff, RZ, 0xc0, !PT ;  /* 0xff0000ff49467812 */ /* 0x000fe400078ec0ff */
[----:B------:R-:W-:Y:S01]  /*96c0*/  SHF.R.U32.HI R85, RZ, 0x10, R73 ;  /* 0x00000010ff557819 */ /* 0x000fe20000011649 */
[----:B------:R-:W-:Y:S01]  /*96d0*/  IMAD.SHL.U32 R73, R86, 0x100, RZ ;  /* 0x0000010056497824 */ /* 0x000fe200078e00ff */
[----:B------:R-:W-:Y:S02]  /*96e0*/  LOP3.LUT R72, R75, 0xff0000ff, RZ, 0xc0, !PT ;  /* 0xff0000ff4b487812 */ /* 0x000fe400078ec0ff */
[----:B------:R-:W-:Y:S01]  /*96f0*/  SHF.R.U32.HI R87, RZ, 0x10, R75 ;  /* 0x00000010ff577819 */ /* 0x000fe2000001164b */
[----:B------:R-:W-:Y:S01]  /*9700*/  IMAD.SHL.U32 R75, R74, 0x100, RZ ;  /* 0x000001004a4b7824 */ /* 0x000fe200078e00ff */
[----:B------:R-:W-:Y:S01]  /*9710*/  LOP3.LUT R68, R71, 0xff0000ff, RZ, 0xc0, !PT ;  /* 0xff0000ff47447812 */ /* 0x000fe200078ec0ff */
[----:B------:R-:W-:Y:S01]  /*9720*/  IMAD.U32 R85, R85, 0x10000, RZ ;  /* 0x0001000055557824 */ /* 0x000fe200078e00ff */
[----:B------:R-:W-:Y:S01]  /*9730*/  SHF.R.U32.HI R88, RZ, 0x10, R71 ;  /* 0x00000010ff587819 */ /* 0x000fe20000011647 */
[----:B--2---:R-:W-:Y:S01]  /*9740*/  IMAD.MOV.U32 R71, RZ, RZ, R56 ;  /* 0x000000ffff477224 */ /* 0x004fe200078e0038 */
[----:B------:R-:W-:Y:S01]  /*9750*/  LOP3.LUT R52, R67, 0xff00, R52, 0xf8, !PT ;  /* 0x0000ff0043347812 */ /* 0x000fe200078ef834 */
[----:B------:R-:W-:Y:S01]  /*9760*/  IMAD.SHL.U32 R67, R89, 0x100, RZ ;  /* 0x0000010059437824 */ /* 0x000fe200078e00ff */
[----:B------:R-:W-:-:S02]  /*9770*/  MOV R66, R54 ;  /* 0x0000003600427202 */ /* 0x000fc40000000f00 */
[----:B------:R-:W-:Y:S01]  /*9780*/  LOP3.LUT R54, R52, 0xff0000, R53, 0xf8, !PT ;  /* 0x00ff000034367812 */ /* 0x000fe200078ef835 */
[----:B------:R-:W-:Y:S01]  /*9790*/  IMAD.U32 R52, R88, 0x10000, RZ ;  /* 0x0001000058347824 */ /* 0x000fe200078e00ff */
[----:B------:R-:W-:Y:S02]  /*97a0*/  LOP3.LUT R56, R70, 0xff00, R73, 0xf8, !PT ;  /* 0x0000ff0046387812 */ /* 0x000fe400078ef849 */
[----:B------:R-:W-:Y:S02]  /*97b0*/  LOP3.LUT R86, R72, 0xff00, R75, 0xf8, !PT ;  /* 0x0000ff0048567812 */ /* 0x000fe400078ef84b */
[----:B------:R-:W-:Y:S02]  /*97c0*/  LOP3.LUT R67, R68, 0xff00, R67, 0xf8, !PT ;  /* 0x0000ff0044437812 */ /* 0x000fe400078ef843 */
[----:B------:R-:W-:Y:S02]  /*97d0*/  F2FP.F16.E4M3.UNPACK_B R75, R151.H1 ;  /* 0x00000097ff4b723e */ /* 0x000fe400030006ff */
[----:B------:R-:W-:-:S02]  /*97e0*/  F2FP.F16.E4M3.UNPACK_B R72, R71.H1 ;  /* 0x00000047ff48723e */ /* 0x000fc400030006ff */
[----:B------:R-:W-:Y:S01]  /*97f0*/  F2FP.F16.E4M3.UNPACK_B R70, R69.H1 ;  /* 0x00000045ff46723e */ /* 0x000fe200030006ff */
[----:B------:R-:W-:Y:S01]  /*9800*/  HADD2.F32 R53, -RZ, R75.H0_H0 ;  /* 0x2000004bff357230 */ /* 0x000fe20000004100 */
[----:B------:R-:W-:Y:S01]  /*9810*/  LOP3.LUT R52, R67, 0xff0000, R52, 0xf8, !PT ;  /* 0x00ff000043347812 */ /* 0x000fe200078ef834 */
[----:B------:R-:W-:Y:S01]  /*9820*/  HADD2.F32 R68, -RZ, R72.H0_H0 ;  /* 0x20000048ff447230 */ /* 0x000fe20000004100 */
[----:B------:R-:W-:Y:S01]  /*9830*/  F2FP.F16.E4M3.UNPACK_B R73, R149.H1 ;  /* 0x00000095ff49723e */ /* 0x000fe200030006ff */
[--C-:B------:R-:W-:Y:S01]  /*9840*/  HADD2.F32 R67, -RZ, R70.reuse.H0_H0 ;  /* 0x20000046ff437230 */ /* 0x100fe20000004100 */
[----:B------:R-:W-:Y:S01]  /*9850*/  LOP3.LUT R56, R56, 0xff0000, R85, 0xf8, !PT ;  /* 0x00ff000038387812 */ /* 0x000fe200078ef855 */
[----:B------:R-:W-:Y:S02]  /*9860*/  HADD2.F32 R70, -RZ, R70.H1_H1 ;  /* 0x30000046ff467230 */ /* 0x000fe40000004100 */
[----:B------:R-:W-:Y:S01]  /*9870*/  FMUL.FTZ R88, R68, R53 ;  /* 0x0000003544587220 */ /* 0x000fe20000410000 */
[----:B------:R-:W-:-:S02]  /*9880*/  HADD2.F32 R74, -RZ, R73.H0_H0 ;  /* 0x20000049ff4a7230 */ /* 0x000fc40000004100 */
[----:B------:R-:W-:Y:S01]  /*9890*/  FMUL.FTZ R89, R67, R53 ;  /* 0x0000003543597220 */ /* 0x000fe20000410000 */
[----:B------:R-:W-:Y:S01]  /*98a0*/  HADD2.F32 R85, -RZ, R73.H1_H1 ;  /* 0x30000049ff557230 */ /* 0x000fe20000004100 */
[----:B------:R-:W-:Y:S01]  /*98b0*/  SHF.L.U32 R87, R87, 0x10, RZ ;  /* 0x0000001057577819 */ /* 0x000fe200000006ff */
[-C--:B------:R-:W-:Y:S01]  /*98c0*/  FFMA.FTZ R67, R67, R74.reuse, -R88 ;  /* 0x0000004a43437223 */ /* 0x080fe20000010858 */
[----:B------:R-:W-:Y:S01]  /*98d0*/  FFMA.FTZ R68, R68, R74, R89 ;  /* 0x0000004a44447223 */ /* 0x000fe20000010059 */
[----:B------:R-:W-:Y:S01]  /*98e0*/  HADD2.F32 R74, -RZ, R75.H1_H1 ;  /* 0x3000004bff4a7230 */ /* 0x000fe20000004100 */
[----:B------:R-:W-:Y:S01]  /*98f0*/  F2FP.F16.E4M3.UNPACK_B R151, R151 ;  /* 0x00000097ff97723e */ /* 0x000fe200020006ff */
[----:B------:R-:W-:Y:S01]  /*9900*/  HADD2.F32 R75, -RZ, R72.H1_H1 ;  /* 0x30000048ff4b7230 */ /* 0x000fe20000004100 */
[----:B------:R-:W-:Y:S02]  /*9910*/  F2FP.F16.E4M3.UNPACK_B R73, R71 ;  /* 0x00000047ff49723e */ /* 0x000fe400020006ff */
[----:B------:R-:W-:Y:S01]  /*9920*/  F2FP.F16.E4M3.UNPACK_B R72, R69 ;  /* 0x00000045ff48723e */ /* 0x000fe200020006ff */
[-C--:B------:R-:W-:Y:S01]  /*9930*/  FMUL.FTZ R88, R70, R74.reuse ;  /* 0x0000004a46587220 */ /* 0x080fe20000410000 */
[----:B------:R-:W-:Y:S01]  /*9940*/  FMUL.FTZ R69, R75, R74 ;  /* 0x0000004a4b457220 */ /* 0x000fe20000410000 */
[----:B------:R-:W-:Y:S01]  /*9950*/  LOP3.LUT R53, R86, 0xff0000, R87, 0xf8, !PT ;  /* 0x00ff000056357812 */ /* 0x000fe200078ef857 */
[----:B------:R-:W-:Y:S01]  /*9960*/  HADD2.F32 R86, -RZ, R151.H0_H0 ;  /* 0x20000097ff567230 */ /* 0x000fe20000004100 */
[----:B------:R-:W-:Y:S01]  /*9970*/  F2FP.F16.E4M3.UNPACK_B R149, R149 ;  /* 0x00000095ff95723e */ /* 0x000fe200020006ff */
[----:B------:R-:W-:-:S02]  /*9980*/  HADD2.F32 R74, -RZ, R73.H0_H0 ;  /* 0x20000049ff4a7230 */ /* 0x000fc40000004100 */
[-C--:B------:R-:W-:Y:S01]  /*9990*/  FFMA.FTZ R70, R70, R85.reuse, -R69 ;  /* 0x0000005546467223 */ /* 0x080fe20000010845 */
[----:B------:R-:W-:Y:S02]  /*99a0*/  HADD2.F32 R71, -RZ, R72.H0_H0 ;  /* 0x20000048ff477230 */ /* 0x000fe40000004100 */
[----:B------:R-:W-:Y:S01]  /*99b0*/  FFMA.FTZ R69, R75, R85, R88 ;  /* 0x000000554b457223 */ /* 0x000fe20000010058 */
[----:B------:R-:W-:Y:S02]  /*99c0*/  HADD2.F32 R75, -RZ, R149.H0_H0 ;  /* 0x20000095ff4b7230 */ /* 0x000fe40000004100 */
[-C--:B------:R-:W-:Y:S01]  /*99d0*/  FMUL.FTZ R88, R74, R86.reuse ;  /* 0x000000564a587220 */ /* 0x080fe20000410000 */
[----:B------:R-:W-:Y:S02]  /*99e0*/  HADD2.F32 R151, -RZ, R151.H1_H1 ;  /* 0x30000097ff977230 */ /* 0x000fe40000004100 */
[----:B------:R-:W-:Y:S01]  /*99f0*/  FMUL.FTZ R85, R71, R86 ;  /* 0x0000005647557220 */ /* 0x000fe20000410000 */
[----:B------:R-:W-:-:S02]  /*9a00*/  HADD2.F32 R73, -RZ, R73.H1_H1 ;  /* 0x30000049ff497230 */ /* 0x000fc40000004100 */
[-C--:B------:R-:W-:Y:S01]  /*9a10*/  FFMA.FTZ R71, R71, R75.reuse, -R88 ;  /* 0x0000004b47477223 */ /* 0x080fe20000010858 */
[----:B------:R-:W-:Y:S02]  /*9a20*/  HADD2.F32 R72, -RZ, R72.H1_H1 ;  /* 0x30000048ff487230 */ /* 0x000fe40000004100 */
[----:B------:R-:W-:Y:S01]  /*9a30*/  FFMA.FTZ R89, R74, R75, R85 ;  /* 0x0000004b4a597223 */ /* 0x000fe20000010055 */
[----:B------:R-:W-:Y:S02]  /*9a40*/  HADD2.F32 R149, -RZ, R149.H1_H1 ;  /* 0x30000095ff957230 */ /* 0x000fe40000004100 */
[-C--:B------:R-:W-:Y:S01]  /*9a50*/  FMUL.FTZ R75, R73, R151.reuse ;  /* 0x00000097494b7220 */ /* 0x080fe20000410000 */
[----:B------:R-:W-:Y:S01]  /*9a60*/  F2FP.F16.E4M3.UNPACK_B R86, R152.H1 ;  /* 0x00000098ff56723e */ /* 0x000fe200030006ff */
[C---:B------:R-:W-:Y:S01]  /*9a70*/  FMUL.FTZ R136, R72.reuse, R151 ;  /* 0x0000009748887220 */ /* 0x040fe20000410000 */
[----:B------:R-:W-:Y:S01]  /*9a80*/  F2FP.F16.E4M3.UNPACK_B R74, R58.H1 ;  /* 0x0000003aff4a723e */ /* 0x000fe200030006ff */
[----:B------:R-:W-:Y:S01]  /*9a90*/  FFMA.FTZ R90, R72, R149, -R75 ;  /* 0x00000095485a7223 */ /* 0x000fe2000001084b */
[----:B------:R-:W-:Y:S01]  /*9aa0*/  F2FP.F16.E4M3.UNPACK_B R85, R150.H1 ;  /* 0x00000096ff55723e */ /* 0x000fe200030006ff */
[----:B------:R-:W-:Y:S01]  /*9ab0*/  HADD2.F32 R88, -RZ, R86.H0_H0 ;  /* 0x20000056ff587230 */ /* 0x000fe20000004100 */
[----:B------:R-:W-:Y:S01]  /*9ac0*/  F2FP.F16.E4M3.UNPACK_B R72, R66.H1 ;  /* 0x00000042ff48723e */ /* 0x000fe200030006ff */
[----:B------:R-:W-:-:S02]  /*9ad0*/  HADD2.F32 R75, -RZ, R74.H0_H0 ;  /* 0x2000004aff4b7230 */ /* 0x000fc40000004100 */
[----:B------:R-:W-:Y:S01]  /*9ae0*/  FFMA.FTZ R136, R73, R149, R136 ;  /* 0x0000009549887223 */ /* 0x000fe20000010088 */
[----:B------:R-:W-:Y:S01]  /*9af0*/  HADD2.F32 R87, -RZ, R86.H1_H1 ;  /* 0x30000056ff577230 */ /* 0x000fe20000004100 */
[----:B------:R-:W-:Y:S01]  /*9b00*/  F2FP.F16.E4M3.UNPACK_B R152, R152 ;  /* 0x00000098ff98723e */ /* 0x000fe200020006ff */
[----:B------:R-:W-:Y:S02]  /*9b10*/  HADD2.F32 R73, -RZ, R72.H0_H0 ;  /* 0x20000048ff497230 */ /* 0x000fe40000004100 */
[----:B------:R-:W-:Y:S01]  /*9b20*/  FMUL.FTZ R154, R75, R88 ;  /* 0x000000584b9a7220 */ /* 0x000fe20000410000 */
[----:B------:R-:W-:Y:S01]  /*9b30*/  HADD2.F32 R86, -RZ, R85.H0_H0 ;  /* 0x20000055ff567230 */ /* 0x000fe20000004100 */
[----:B------:R-:W-:Y:S01]  /*9b40*/  F2FP.F16.E4M3.UNPACK_B R66, R66 ;  /* 0x00000042ff42723e */ /* 0x000fe200020006ff */
[----:B------:R-:W-:Y:S02]  /*9b50*/  HADD2.F32 R74, -RZ, R74.H1_H1 ;  /* 0x3000004aff4a7230 */ /* 0x000fe40000004100 */
[----:B------:R-:W-:Y:S01]  /*9b60*/  FMUL.FTZ R88, R73, R88 ;  /* 0x0000005849587220 */ /* 0x000fe20000410000 */
[----:B------:R-:W-:-:S02]  /*9b70*/  HADD2.F32 R72, -RZ, R72.H1_H1 ;  /* 0x30000048ff487230 */ /* 0x000fc40000004100 */
[----:B------:R-:W-:Y:S01]  /*9b80*/  FFMA.FTZ R154, R73, R86, -R154 ;  /* 0x00000056499a7223 */ /* 0x000fe2000001089a */
[----:B------:R-:W-:Y:S02]  /*9b90*/  HADD2.F32 R85, -RZ, R85.H1_H1 ;  /* 0x30000055ff557230 */ /* 0x000fe40000004100 */
[-C--:B------:R-:W-:Y:S01]  /*9ba0*/  FMUL.FTZ R73, R74, R87.reuse ;  /* 0x000000574a497220 */ /* 0x080fe20000410000 */
[----:B------:R-:W-:Y:S01]  /*9bb0*/  F2FP.F16.E4M3.UNPACK_B R150, R150 ;  /* 0x00000096ff96723e */ /* 0x000fe200020006ff */
[C---:B------:R-:W-:Y:S01]  /*9bc0*/  FMUL.FTZ R87, R72.reuse, R87 ;  /* 0x0000005748577220 */ /* 0x040fe20000410000 */
[----:B------:R-:W-:Y:S01]  /*9bd0*/  FFMA.FTZ R88, R75, R86, R88 ;  /* 0x000000564b587223 */ /* 0x000fe20000010058 */
[-C--:B------:R-:W-:Y:S01]  /*9be0*/  FFMA.FTZ R137, R72, R85.reuse, -R73 ;  /* 0x0000005548897223 */ /* 0x080fe20000010849 */
[----:B------:R-:W-:Y:S01]  /*9bf0*/  F2FP.F16.E4M3.UNPACK_B R72, R58 ;  /* 0x0000003aff48723e */ /* 0x000fe200020006ff */
[----:B------:R-:W-:Y:S01]  /*9c00*/  FFMA.FTZ R149, R74, R85, R87 ;  /* 0x000000554a957223 */ /* 0x000fe20000010057 */
[----:B------:R-:W-:Y:S01]  /*9c10*/  HADD2.F32 R85, -RZ, R152.H0_H0 ;  /* 0x20000098ff557230 */ /* 0x000fe20000004100 */
[----:B------:R-:W-:Y:S01]  /*9c20*/  F2FP.SATFINITE.E4M3.F32.PACK_AB_MERGE_C R67, R70, R67, RZ ;  /* 0x000000434643723e */ /* 0x000fe200048070ff */
[----:B------:R-:W-:Y:S01]  /*9c30*/  HADD2.F32 R58, -RZ, R66.H0_H0 ;  /* 0x20000042ff3a7230 */ /* 0x000fe20000004100 */
[----:B------:R-:W-:Y:S01]  /*9c40*/  F2FP.SATFINITE.E4M3.F32.PACK_AB_MERGE_C R69, R69, R68, RZ ;  /* 0x000000444545723e */ /* 0x000fe200048070ff */
[----:B------:R-:W-:Y:S01]  /*9c50*/  HADD2.F32 R73, -RZ, R72.H0_H0 ;  /* 0x20000048ff497230 */ /* 0x000fe20000004100 */
[----:B------:R-:W-:Y:S01]  /*9c60*/  F2FP.F16.E4M3.UNPACK_B R70, R64 ;  /* 0x00000040ff46723e */ /* 0x000fe200020006ff */
[----:B------:R-:W-:-:S02]  /*9c70*/  HADD2.F32 R87, -RZ, R152.H1_H1 ;  /* 0x30000098ff577230 */ /* 0x000fc40000004100 */
[-C--:B------:R-:W-:Y:S01]  /*9c80*/  FMUL.FTZ R86, R58, R85.reuse ;  /* 0x000000553a567220 */ /* 0x080fe20000410000 */
[----:B------:R-:W-:Y:S02]  /*9c90*/  HADD2.F32 R72, -RZ, R72.H1_H1 ;  /* 0x30000048ff487230 */ /* 0x000fe40000004100 */
[----:B------:R-:W-:Y:S01]  /*9ca0*/  FMUL.FTZ R91, R73, R85 ;  /* 0x00000055495b7220 */ /* 0x000fe20000410000 */
[----:B------:R-:W-:Y:S01]  /*9cb0*/  HADD2.F32 R66, -RZ, R66.H1_H1 ;  /* 0x30000042ff427230 */ /* 0x000fe20000004100 */
[----:B------:R-:W-:Y:S01]  /*9cc0*/  F2FP.SATFINITE.E4M3.F32.PACK_AB_MERGE_C R149, R149, R88, RZ ;  /* 0x000000589595723e */ /* 0x000fe200048070ff */
[--C-:B------:R-:W-:Y:S02]  /*9cd0*/  HADD2.F32 R75, -RZ, R150.reuse.H1_H1 ;  /* 0x30000096ff4b7230 */ /* 0x100fe40000004100 */
[-C--:B------:R-:W-:Y:S01]  /*9ce0*/  FMUL.FTZ R85, R72, R87.reuse ;  /* 0x0000005748557220 */ /* 0x080fe20000410000 */
[----:B------:R-:W-:Y:S02]  /*9cf0*/  HADD2.F32 R74, -RZ, R150.H0_H0 ;  /* 0x20000096ff4a7230 */ /* 0x000fe40000004100 */
[----:B------:R-:W-:Y:S01]  /*9d00*/  FMUL.FTZ R87, R66, R87 ;  /* 0x0000005742577220 */ /* 0x000fe20000410000 */
[----:B------:R-:W-:Y:S01]  /*9d10*/  F2FP.SATFINITE.E4M3.F32.PACK_AB_MERGE_C R68, R90, R71, R67 ;  /* 0x000000475a44723e */ /* 0x000fe20004807043 */
[----:B------:R-:W-:Y:S01]  /*9d20*/  FFMA.FTZ R66, R66, R75, -R85 ;  /* 0x0000004b42427223 */ /* 0x000fe20000010855 */
[----:B------:R-:W-:Y:S01]  /*9d30*/  F2FP.SATFINITE.E4M3.F32.PACK_AB_MERGE_C R67, R136, R89, R69 ;  /* 0x000000598843723e */ /* 0x000fe20004807045 */
[----:B------:R-:W-:Y:S01]  /*9d40*/  FFMA.FTZ R87, R72, R75, R87 ;  /* 0x0000004b48577223 */ /* 0x000fe20000010057 */
[----:B------:R-:W-:Y:S01]  /*9d50*/  F2FP.F16.E4M3.UNPACK_B R72, R57 ;  /* 0x00000039ff48723e */ /* 0x000fe200020006ff */
[----:B------:R-:W-:Y:S01]  /*9d60*/  FFMA.FTZ R91, R58, R74, -R91 ;  /* 0x0000004a3a5b7223 */ /* 0x000fe2000001085b */
[----:B------:R-:W-:Y:S01]  /*9d70*/  F2FP.F16.E4M3.UNPACK_B R75, R56 ;  /* 0x00000038ff4b723e */ /* 0x000fe200020006ff */
[----:B------:R-:W-:Y:S01]  /*9d80*/  FFMA.FTZ R58, R73, R74, R86 ;  /* 0x0000004a493a7223 */ /* 0x000fe20000010056 */
[-C--:B------:R-:W-:Y:S01]  /*9d90*/  F2FP.F16.E4M3.UNPACK_B R73, R54.reuse ;  /* 0x00000036ff49723e */ /* 0x080fe200020006ff */
[----:B------:R-:W-:Y:S01]  /*9da0*/  HADD2.F32 R71, -RZ, R72.H0_H0 ;  /* 0x20000048ff477230 */ /* 0x000fe20000004100 */
[----:B------:R-:W-:Y:S01]  /*9db0*/  F2FP.F16.E4M3.UNPACK_B R54, R54.H1 ;  /* 0x00000036ff36723e */ /* 0x000fe200030006ff */
[----:B------:R-:W-:Y:S01]  /*9dc0*/  HADD2.F32 R88, -RZ, R75.H0_H0 ;  /* 0x2000004bff587230 */ /* 0x000fe20000004100 */
[----:B------:R-:W-:Y:S01]  /*9dd0*/  F2FP.SATFINITE.E4M3.F32.PACK_AB_MERGE_C R58, R87, R58, R149 ;  /* 0x0000003a573a723e */ /* 0x000fe20004807095 */
[----:B------:R-:W-:Y:S01]  /*9de0*/  HADD2.F32 R69, -RZ, R70.H0_H0 ;  /* 0x20000046ff457230 */ /* 0x000fe20000004100 */
[----:B------:R-:W-:Y:S01]  /*9df0*/  F2FP.SATFINITE.E4M3.F32.PACK_AB_MERGE_C R137, R137, R154, RZ ;  /* 0x0000009a8989723e */ /* 0x000fe200048070ff */
[----:B------:R-:W-:-:S02]  /*9e00*/  HADD2.F32 R74, -RZ, R72.H1_H1 ;  /* 0x30000048ff4a7230 */ /* 0x000fc40000004100 */
[-C--:B------:R-:W-:Y:S01]  /*9e10*/  FMUL.FTZ R90, R71, R88.reuse ;  /* 0x00000058475a7220 */ /* 0x080fe20000410000 */
[----:B------:R-:W-:Y:S02]  /*9e20*/  HADD2.F32 R85, -RZ, R75.H1_H1 ;  /* 0x3000004bff557230 */ /* 0x000fe40000004100 */
[----:B------:R-:W-:Y:S01]  /*9e30*/  FMUL.FTZ R88, R69, R88 ;  /* 0x0000005845587220 */ /* 0x000fe20000410000 */
[----:B------:R-:W-:Y:S01]  /*9e40*/  HADD2.F32 R72, -RZ, R70.H1_H1 ;  /* 0x30000046ff487230 */ /* 0x000fe20000004100 */
[----:B------:R-:W-:Y:S01]  /*9e50*/  F2FP.SATFINITE.E4M3.F32.PACK_AB_MERGE_C R66, R66, R91, R137 ;  /* 0x0000005b4242723e */ /* 0x000fe20004807089 */
[--C-:B------:R-:W-:Y:S02]  /*9e60*/  HADD2.F32 R86, -RZ, R73.reuse.H0_H0 ;  /* 0x20000049ff567230 */ /* 0x100fe40000004100 */
[-C--:B------:R-:W-:Y:S01]  /*9e70*/  FMUL.FTZ R87, R74, R85.reuse ;  /* 0x000000554a577220 */ /* 0x080fe20000410000 */
[----:B------:R-:W-:Y:S02]  /*9e80*/  HADD2.F32 R75, -RZ, R73.H1_H1 ;  /* 0x30000049ff4b7230 */ /* 0x000fe40000004100 */
[C---:B------:R-:W-:Y:S01]  /*9e90*/  FMUL.FTZ R89, R72.reuse, R85 ;  /* 0x0000005548597220 */ /* 0x040fe20000410000 */
[----:B------:R-:W-:Y:S01]  /*9ea0*/  F2FP.F16.E4M3.UNPACK_B R73, R57.H1 ;  /* 0x00000039ff49723e */ /* 0x000fe200030006ff */
[----:B------:R-:W-:Y:S01]  /*9eb0*/  FFMA.FTZ R70, R71, R86, R88 ;  /* 0x0000005647467223 */ /* 0x000fe20000010058 */
[----:B------:R-:W-:Y:S01]  /*9ec0*/  F2FP.F16.E4M3.UNPACK_B R85, R56.H1 ;  /* 0x00000038ff55723e */ /* 0x000fe200030006ff */
[----:B------:R-:W-:Y:S01]  /*9ed0*/  FFMA.FTZ R69, R69, R86, -R90 ;  /* 0x0000005645457223 */ /* 0x000fe2000001085a */
[----:B------:R-:W-:Y:S01]  /*9ee0*/  F2FP.F16.E4M3.UNPACK_B R71, R64.H1 ;  /* 0x00000040ff47723e */ /* 0x000fe200030006ff */
[----:B------:R-:W-:Y:S01]  /*9ef0*/  FFMA.FTZ R64, R72, R75, -R87 ;  /* 0x0000004b48407223 */ /* 0x000fe20000010857 */
[----:B------:R-:W-:-:S02]  /*9f00*/  HADD2.F32 R72, -RZ, R73.H0_H0 ;  /* 0x20000049ff487230 */ /* 0x000fc40000004100 */
[----:B------:R-:W-:Y:S01]  /*9f10*/  FFMA.FTZ R57, R74, R75, R89 ;  /* 0x0000004b4a397223 */ /* 0x000fe20000010059 */
[----:B------:R-:W-:Y:S02]  /*9f20*/  HADD2.F32 R87, -RZ, R85.H0_H0 ;  /* 0x20000055ff577230 */ /* 0x000fe40000004100 */
[----:B------:R-:W-:Y:S02]  /*9f30*/  HADD2.F32 R56, -RZ, R71.H0_H0 ;  /* 0x20000047ff387230 */ /* 0x000fe40000004100 */
[----:B------:R-:W-:Y:S02]  /*9f40*/  HADD2.F32 R73, -RZ, R73.H1_H1 ;  /* 0x30000049ff497230 */ /* 0x000fe40000004100 */
[----:B------:R-:W-:Y:S02]  /*9f50*/  HADD2.F32 R86, -RZ, R85.H1_H1 ;  /* 0x30000055ff567230 */ /* 0x000fe40000004100 */
[----:B------:R-:W-:Y:S01]  /*9f60*/  FMUL.FTZ R85, R72, R87 ;  /* 0x0000005748557220 */ /* 0x000fe20000410000 */
[----:B------:R-:W-:-:S02]  /*9f70*/  HADD2.F32 R71, -RZ, R71.H1_H1 ;  /* 0x30000047ff477230 */ /* 0x000fc40000004100 */
[----:B------:R-:W-:Y:S01]  /*9f80*/  FMUL.FTZ R87, R56, R87 ;  /* 0x0000005738577220 */ /* 0x000fe20000410000 */
[--C-:B------:R-:W-:Y:S02]  /*9f90*/  HADD2.F32 R75, -RZ, R54.reuse.H0_H0 ;  /* 0x20000036ff4b7230 */ /* 0x100fe40000004100 */
[----:B------:R-:W-:Y:S02]  /*9fa0*/  HADD2.F32 R74, -RZ, R54.H1_H1 ;  /* 0x30000036ff4a7230 */ /* 0x000fe40000004100 */
[-C--:B------:R-:W-:Y:S01]  /*9fb0*/  FMUL.FTZ R54, R73, R86.reuse ;  /* 0x0000005649367220 */ /* 0x080fe20000410000 */
[C---:B------:R-:W-:Y:S01]  /*9fc0*/  FMUL.FTZ R86, R71.reuse, R86 ;  /* 0x0000005647567220 */ /* 0x040fe20000410000 */
[----:B------:R-:W-:Y:S01]  /*9fd0*/  FFMA.FTZ R91, R72, R75, R87 ;  /* 0x0000004b485b7223 */ /* 0x000fe20000010057 */
[----:B------:R-:W-:Y:S01]  /*9fe0*/  F2FP.F16.E4M3.UNPACK_B R72, R59.H1 ;  /* 0x0000003bff48723e */ /* 0x000fe200030006ff */
[-C--:B------:R-:W-:Y:S01]  /*9ff0*/  FFMA.FTZ R137, R71, R74.reuse, -R54 ;  /* 0x0000004a47897223 */ /* 0x080fe20000010836 */
[----:B------:R-:W-:Y:S01]  /*a000*/  F2FP.F16.E4M3.UNPACK_B R54, R55 ;  /* 0x00000037ff36723e */ /* 0x000fe200020006ff */
[----:B------:R-:W-:Y:S01]  /*a010*/  FFMA.FTZ R136, R73, R74, R86 ;  /* 0x0000004a49887223 */ /* 0x000fe20000010056 */
[----:B------:R-:W-:Y:S01]  /*a020*/  F2FP.F16.E4M3.UNPACK_B R87, R53.H1 ;  /* 0x00000035ff57723e */ /* 0x000fe200030006ff */
[----:B------:R-:W-:Y:S01]  /*a030*/  FFMA.FTZ R90, R56, R75, -R85 ;  /* 0x0000004b385a7223 */ /* 0x000fe20000010855 */
[----:B------:R-:W-:Y:S01]  /*a040*/  F2FP.F16.E4M3.UNPACK_B R55, R55.H1 ;  /* 0x00000037ff37723e */ /* 0x000fe200030006ff */
[----:B------:R-:W-:Y:S01]  /*a050*/  HADD2.F32 R56, -RZ, R54.H0_H0 ;  /* 0x20000036ff387230 */ /* 0x000fe20000004100 */
[----:B------:R-:W-:Y:S01]  /*a060*/  F2FP.F16.E4M3.UNPACK_B R86, R53 ;  /* 0x00000035ff56723e */ /* 0x000fe200020006ff */
[--C-:B------:R-:W-:Y:S01]  /*a070*/  HADD2.F32 R89, -RZ, R87.reuse.H0_H0 ;  /* 0x20000057ff597230 */ /* 0x100fe20000004100 */
[-C--:B------:R-:W-:Y:S01]  /*a080*/  F2FP.F16.E4M3.UNPACK_B R53, R52.reuse ;  /* 0x00000034ff35723e */ /* 0x080fe200020006ff */
[----:B------:R-:W-:Y:S01]  /*a090*/  HADD2.F32 R87, -RZ, R87.H1_H1 ;  /* 0x30000057ff577230 */ /* 0x000fe20000004100 */
[----:B------:R-:W-:Y:S01]  /*a0a0*/  F2FP.F16.E4M3.UNPACK_B R74, R52.H1 ;  /* 0x00000034ff4a723e */ /* 0x000fe200030006ff */
[----:B------:R-:W-:Y:S01]  /*a0b0*/  HADD2.F32 R52, -RZ, R72.H0_H0 ;  /* 0x20000048ff347230 */ /* 0x000fe20000004100 */
[----:B------:R-:W-:Y:S01]  /*a0c0*/  F2FP.F16.E4M3.UNPACK_B R71, R59 ;  /* 0x0000003bff47723e */ /* 0x000fe200020006ff */
[----:B------:R-:W-:Y:S01]  /*a0d0*/  HADD2.F32 R59, -RZ, R55.H0_H0 ;  /* 0x20000037ff3b7230 */ /* 0x000fe20000004100 */
[----:B------:R-:W-:Y:S01]  /*a0e0*/  F2FP.SATFINITE.E4M3.F32.PACK_AB_MERGE_C R90, R137, R90, RZ ;  /* 0x0000005a895a723e */ /* 0x000fe200048070ff */
[----:B------:R-:W-:-:S02]  /*a0f0*/  HADD2.F32 R85, -RZ, R74.H0_H0 ;  /* 0x2000004aff557230 */ /* 0x000fc40000004100 */
[CC--:B------:R-:W-:Y:S01]  /*a100*/  FMUL.FTZ R150, R52.reuse, R89.reuse ;  /* 0x0000005934967220 */ /* 0x0c0fe20000410000 */
[----:B------:R-:W-:Y:S02]  /*a110*/  HADD2.F32 R72, -RZ, R72.H1_H1 ;  /* 0x30000048ff487230 */ /* 0x000fe40000004100 */
[C---:B------:R-:W-:Y:S01]  /*a120*/  FMUL.FTZ R89, R59.reuse, R89 ;  /* 0x000000593b597220 */ /* 0x040fe20000410000 */
[----:B------:R-:W-:Y:S02]  /*a130*/  HADD2.F32 R55, -RZ, R55.H1_H1 ;  /* 0x30000037ff377230 */ /* 0x000fe40000004100 */
[-C--:B------:R-:W-:Y:S01]  /*a140*/  FFMA.FTZ R150, R59, R85.reuse, -R150 ;  /* 0x000000553b967223 */ /* 0x080fe20000010896 */
[----:B------:R-:W-:Y:S02]  /*a150*/  HADD2.F32 R73, -RZ, R71.H0_H0 ;  /* 0x20000047ff497230 */ /* 0x000fe40000004100 */
[----:B------:R-:W-:Y:S01]  /*a160*/  FFMA.FTZ R89, R52, R85, R89 ;  /* 0x0000005534597223 */ /* 0x000fe20000010059 */
[----:B------:R-:W-:-:S02]  /*a170*/  HADD2.F32 R88, -RZ, R86.H0_H0 ;  /* 0x20000056ff587230 */ /* 0x000fc40000004100 */
[-C--:B------:R-:W-:Y:S01]  /*a180*/  FMUL.FTZ R52, R72, R87.reuse ;  /* 0x0000005748347220 */ /* 0x080fe20000410000 */
[----:B------:R-:W-:Y:S02]  /*a190*/  HADD2.F32 R71, -RZ, R71.H1_H1 ;  /* 0x30000047ff477230 */ /* 0x000fe40000004100 */
[----:B------:R-:W-:Y:S01]  /*a1a0*/  FMUL.FTZ R87, R55, R87 ;  /* 0x0000005737577220 */ /* 0x000fe20000410000 */
[----:B------:R-:W-:Y:S02]  /*a1b0*/  HADD2.F32 R86, -RZ, R86.H1_H1 ;  /* 0x30000056ff567230 */ /* 0x000fe40000004100 */
[-C--:B------:R-:W-:Y:S01]  /*a1c0*/  FMUL.FTZ R149, R73, R88.reuse ;  /* 0x0000005849957220 */ /* 0x080fe20000410000 */
[----:B------:R-:W-:Y:S02]  /*a1d0*/  HADD2.F32 R54, -RZ, R54.H1_H1 ;  /* 0x30000036ff367230 */ /* 0x000fe40000004100 */
[----:B------:R-:W-:Y:S01]  /*a1e0*/  FMUL.FTZ R88, R56, R88 ;  /* 0x0000005838587220 */ /* 0x000fe20000410000 */
[----:B------:R-:W-:-:S02]  /*a1f0*/  HADD2.F32 R74, -RZ, R74.H1_H1 ;  /* 0x3000004aff4a7230 */ /* 0x000fc40000004100 */
[-C--:B------:R-:W-:Y:S01]  /*a200*/  FMUL.FTZ R59, R71, R86.reuse ;  /* 0x00000056473b7220 */ /* 0x080fe20000410000 */
[--C-:B------:R-:W-:Y:S02]  /*a210*/  HADD2.F32 R75, -RZ, R53.reuse.H0_H0 ;  /* 0x20000035ff4b7230 */ /* 0x100fe40000004100 */
[----:B------:R-:W-:Y:S01]  /*a220*/  FMUL.FTZ R86, R54, R86 ;  /* 0x0000005636567220 */ /* 0x000fe20000410000 */
[----:B------:R-:W-:Y:S02]  /*a230*/  HADD2.F32 R53, -RZ, R53.H1_H1 ;  /* 0x30000035ff357230 */ /* 0x000fe40000004100 */
[-C--:B------:R-:W-:Y:S01]  /*a240*/  FFMA.FTZ R55, R55, R74.reuse, -R52 ;  /* 0x0000004a37377223 */ /* 0x080fe20000010834 */
[----:B------:R-:W-:Y:S01]  /*a250*/  FFMA.FTZ R72, R72, R74, R87 ;  /* 0x0000004a48487223 */ /* 0x000fe20000010057 */
[-C--:B------:R-:W-:Y:S01]  /*a260*/  FFMA.FTZ R149, R56, R75.reuse, -R149 ;  /* 0x0000004b38957223 */ /* 0x080fe20000010895 */
[----:B------:R-:W-:Y:S01]  /*a270*/  FFMA.FTZ R88, R73, R75, R88 ;  /* 0x0000004b49587223 */ /* 0x000fe20000010058 */
[-C--:B------:R-:W-:Y:S01]  /*a280*/  FFMA.FTZ R54, R54, R53.reuse, -R59 ;  /* 0x0000003536367223 */ /* 0x080fe2000001083b */
[----:B------:R-:W-:Y:S01]  /*a290*/  FFMA.FTZ R53, R71, R53, R86 ;  /* 0x0000003547357223 */ /* 0x000fe20000010056 */
[----:B------:R-:W-:Y:S01]  /*a2a0*/  F2FP.SATFINITE.E4M3.F32.PACK_AB_MERGE_C R55, R55, R150, RZ ;  /* 0x000000963737723e */ /* 0x000fe200048070ff */
[----:B------:R-:W-:Y:S01]  /*a2b0*/  IMAD.MOV.U32 R52, RZ, RZ, R68 ;  /* 0x000000ffff347224 */ /* 0x000fe200078e0044 */
[----:B------:R-:W-:Y:S01]  /*a2c0*/  F2FP.SATFINITE.E4M3.F32.PACK_AB_MERGE_C R72, R72, R89, RZ ;  /* 0x000000594848723e */ /* 0x000fe200048070ff */
[----:B------:R-:W-:Y:S01]  /*a2d0*/  IMAD.MOV.U32 R56, RZ, RZ, R67 ;  /* 0x000000ffff387224 */ /* 0x000fe200078e0043 */
[----:B------:R-:W-:-:S02]  /*a2e0*/  F2FP.SATFINITE.E4M3.F32.PACK_AB_MERGE_C R69, R64, R69, R90 ;  /* 0x000000454045723e */ /* 0x000fc4000480705a */
[----:B------:R-:W-:Y:S02]  /*a2f0*/  F2FP.SATFINITE.E4M3.F32.PACK_AB_MERGE_C R91, R136, R91, RZ ;  /* 0x0000005b885b723e */ /* 0x000fe400048070ff */
[----:B------:R-:W-:Y:S01]  /*a300*/  F2FP.SATFINITE.E4M3.F32.PACK_AB_MERGE_C R55, R54, R149, R55 ;  /* 0x000000953637723e */ /* 0x000fe20004807037 */
[----:B------:R-:W-:Y:S01]  /*a310*/  IMAD.MOV.U32 R54, RZ, RZ, R66 ;  /* 0x000000ffff367224 */ /* 0x000fe200078e0042 */
[----:B------:R-:W-:Y:S01]  /*a320*/  F2FP.SATFINITE.E4M3.F32.PACK_AB_MERGE_C R59, R53, R88, R72 ;  /* 0x00000058353b723e */ /* 0x000fe20004807048 */
[----:B------:R-:W-:Y:S01]  /*a330*/  IMAD.MOV.U32 R53, RZ, RZ, R69 ;  /* 0x000000ffff357224 */ /* 0x000fe200078e0045 */
[----:B------:R-:W-:-:S07]  /*a340*/  F2FP.SATFINITE.E4M3.F32.PACK_AB_MERGE_C R57, R57, R70, R91 ;  /* 0x000000463939723e */ /* 0x000fce000480705b */
.L_x_353:
[----:B------:R-:W-:Y:S05]  /*a350*/  BSYNC B2 ;  /* 0x0000000000027941 */ /* 0x000fea0003800000 */
.L_x_352:
        /* <DEDUP_REMOVED lines=11> */
.L_x_351:
[----:B------:R-:W-:Y:S05]  /*a410*/  BSYNC B1 ;  /* 0x0000000000017941 */ /* 0x000fea0003800000 */
.L_x_350:
[----:B-1----:R-:W-:Y:S02]  /*a420*/  VIADD R53, R228, 0xc0 ;  /* 0x000000c0e4357836 */ /* 0x002fe40000000000 */
[-C--:B--2---:R-:W-:Y:S02]  /*a430*/  IMAD R52, R124, R130.reuse, RZ ;  /* 0x000000827c347224 */ /* 0x084fe400078e02ff */
[C---:B------:R-:W-:Y:S01]  /*a440*/  IMAD.WIDE.U32 R128, R53.reuse, R130, R128 ;  /* 0x0000008235807225 */ /* 0x040fe200078e0080 */
[----:B------:R-:W-:-:S03]  /*a450*/  ISETP.GE.OR P3, PT, R53, R120, P0 ;  /* 0x000000783500720c */ /* 0x000fc60000766670 */
[----:B------:R-:W-:-:S10]  /*a460*/  IMAD R131, R53, R131, R52 ;  /* 0x0000008335837224 */ /* 0x000fd400078e0234 */
[----:B------:R-:W-:Y:S05]  /*a470*/  @P3 BRA `(.L_x_332) ;  /* 0x0000001400a03947 */ /* 0x000fea0003800000 */
[----:B------:R-:W2:Y:S01]  /*a480*/  LDL R54, [R1+0x5c] ;  /* 0x00005c0001367983 */ /* 0x000ea20000100800 */
[----:B------:R-:W1:Y:S01]  /*a490*/  LDC.64 R60, c[0x0][0x2d8] ;  /* 0x0000b600ff3c7b82 */ /* 0x000e620000000a00 */
[----:B------:R-:W-:Y:S01]  /*a4a0*/  ISETP.NE.AND P6, PT, R0, RZ, PT ;  /* 0x000000ff0000720c */ /* 0x000fe20003fc5270 */
[----:B------:R-:W-:Y:S01]  /*a4b0*/  VIADD R55, R228, 0xc0 ;  /* 0x000000c0e4377836 */ /* 0x000fe20000000000 */
[----:B------:R-:W-:Y:S01]  /*a4c0*/  IADD3 R63, P3, P4, R46, R128, R27 ;  /* 0x000000802e3f7210 */ /* 0x000fe20007c7e01b */
[----:B------:R-:W-:Y:S01]  /*a4d0*/  IMAD.IADD R64, R129, 0x1, R131 ;  /* 0x0000000181407824 */ /* 0x000fe200078e0283 */
[----:B------:R-:W-:Y:S01]  /*a4e0*/  SEL R148, R123, R148, !P6 ;  /* 0x000000947b947207 */ /* 0x000fe20007000000 */
[----:B------:R-:W-:Y:S01]  /*a4f0*/  IMAD.SHL.U32 R55, R55, 0x80, RZ ;  /* 0x0000008037377824 */ /* 0x000fe200078e00ff */
[----:B------:R-:W-:Y:S02]  /*a500*/  BSSY B1, `(.L_x_354) ;  /* 0x00000e7000017945 */ /* 0x000fe40003800000 */
[----:B------:R-:W-:-:S02]  /*a510*/  SHF.R.S32.HI R53, RZ, 0x1f, R148 ;  /* 0x0000001fff357819 */ /* 0x000fc40000011494 */
[----:B------:R-:W-:Y:S02]  /*a520*/  IADD3.X R52, R21, R64, R26, P3, P4 ;  /* 0x0000004015347210 */ /* 0x000fe40001fe841a */
[----:B------:R-:W-:Y:S02]  /*a530*/  LEA.HI R53, R53, R148, RZ, 0x5 ;  /* 0x0000009435357211 */ /* 0x000fe400078f28ff */
[----:B------:R-:W-:Y:S02]  /*a540*/  LOP3.LUT R55, R55, 0x380, RZ, 0xc0, !PT ;  /* 0x0000038037377812 */ /* 0x000fe400078ec0ff */
[----:B------:R-:W-:-:S05]  /*a550*/  LEA.HI.SX32 R53, R53, R28, 0x1b ;  /* 0x0000001c35357211 */ /* 0x000fca00078fdaff */
[----:B------:R-:W-:Y:S01]  /*a560*/  IMAD.SHL.U32 R65, R53, 0x10, RZ ;  /* 0x0000001035417824 */ /* 0x000fe200078e00ff */
[----:B-1----:R-:W-:Y:S01]  /*a570*/  IADD3 R62, P3, R63, R60, RZ ;  /* 0x0000003c3f3e7210 */ /* 0x002fe20007f7e0ff */
[----:B------:R-:W-:-:S03]  /*a580*/  IMAD R53, R17, 0x7000, R113 ;  /* 0x0000700011357824 */ /* 0x000fc600078e0271 */
[----:B------:R-:W-:Y:S01]  /*a590*/  IADD3.X R63, R52, R61, RZ, P3, !PT ;  /* 0x0000003d343f7210 */ /* 0x000fe20001ffe4ff */
[----:B------:R-:W-:Y:S01]  /*a5a0*/  IMAD.IADD R53, R16, 0x1, R53 ;  /* 0x0000000110357824 */ /* 0x000fe200078e0235 */
[----:B------:R-:W-:-:S04]  /*a5b0*/  LOP3.LUT R52, R55, 0x70, R65, 0xf8, !PT ;  /* 0x0000007037347812 */ /* 0x000fc800078ef841 */
[----:B------:R-:W-:-:S05]  /*a5c0*/  LOP3.LUT R52, R52, R141, RZ, 0x3c, !PT ;  /* 0x0000008d34347212 */ /* 0x000fca00078e3cff */
[----:B--2---:R-:W-:-:S04]  /*a5d0*/  IMAD.IADD R52, R54, 0x1, R52 ;  /* 0x0000000136347824 */ /* 0x004fc800078e0234 */
[----:B------:R-:W-:-:S04]  /*a5e0*/  IMAD R55, R17, 0x7000, R52 ;  /* 0x0000700011377824 */ /* 0x000fc800078e0234 */
[----:B------:R-:W-:Y:S02]  /*a5f0*/  IMAD.IADD R56, R16, 0x1, R55 ;  /* 0x0000000110387824 */ /* 0x000fe400078e0237 */
[----:B------:R-:W1:Y:S04]  /*a600*/  LDS.128 R52, [R53+0x20400] ;  /* 0x0204000035347984 */ /* 0x000e680000000c00 */
[----:B------:R-:W2:Y:S01]  /*a610*/  LDS.128 R56, [R56+0x20400] ;  /* 0x0204000038387984 */ /* 0x000ea20000000c00 */
[----:B------:R-:W-:Y:S05]  /*a620*/  @P2 BRA `(.L_x_355) ;  /* 0x0000000c00502947 */ /* 0x000fea0003800000 */
[----:B------:R-:W-:Y:S01]  /*a630*/  SHF.R.U32.HI R66, RZ, 0x8, R77 ;  /* 0x00000008ff427819 */ /* 0x000fe2000001164d */
[----:B--2---:R-:W-:Y:S01]  /*a640*/  IMAD.MOV.U32 R73, RZ, RZ, R56 ;  /* 0x000000ffff497224 */ /* 0x004fe200078e0038 */
[----:B-1----:R-:W-:Y:S01]  /*a650*/  MOV R70, R52 ;  /* 0x0000003400467202 */ /* 0x002fe20000000f00 */
[----:B------:R-:W-:Y:S01]  /*a660*/  IMAD.MOV.U32 R67, RZ, RZ, R58 ;  /* 0x000000ffff437224 */ /* 0x000fe200078e003a */
[----:B------:R-:W-:Y:S01]  /*a670*/  LOP3.LUT R69, R77, 0xff0000ff, RZ, 0xc0, !PT ;  /* 0xff0000ff4d457812 */ /* 0x000fe200078ec0ff */
[----:B------:R-:W-:Y:S01]  /*a680*/  IMAD.SHL.U32 R52, R66, 0x100, RZ ;  /* 0x0000010042347824 */ /* 0x000fe200078e00ff */
[----:B------:R-:W-:Y:S01]  /*a690*/  SHF.R.U32.HI R74, RZ, 0x8, R79 ;  /* 0x00000008ff4a7819 */ /* 0x000fe2000001164f */
[----:B------:R-:W-:Y:S01]  /*a6a0*/  IMAD.MOV.U32 R66, RZ, RZ, R54 ;  /* 0x000000ffff427224 */ /* 0x000fe200078e0036 */
[----:B------:R-:W-:Y:S02]  /*a6b0*/  SHF.R.U32.HI R72, RZ, 0x8, R81 ;  /* 0x00000008ff487819 */ /* 0x000fe40000011651 */
[----:B------:R-:W-:-:S02]  /*a6c0*/  SHF.R.U32.HI R75, RZ, 0x10, R77 ;  /* 0x00000010ff4b7819 */ /* 0x000fc4000001164d */
[----:B------:R-:W-:Y:S01]  /*a6d0*/  LOP3.LUT R69, R69, 0xff00, R52, 0xf8, !PT ;  /* 0x0000ff0045457812 */ /* 0x000fe200078ef834 */
[----:B------:R-:W-:Y:S01]  /*a6e0*/  IMAD.SHL.U32 R52, R74, 0x100, RZ ;  /* 0x000001004a347824 */ /* 0x000fe200078e00ff */
[----:B------:R-:W-:Y:S01]  /*a6f0*/  LOP3.LUT R71, R79, 0xff0000ff, RZ, 0xc0, !PT ;  /* 0xff0000ff4f477812 */ /* 0x000fe200078ec0ff */
[----:B------:R-:W-:Y:S01]  /*a700*/  IMAD.SHL.U32 R54, R72, 0x100, RZ ;  /* 0x0000010048367824 */ /* 0x000fe200078e00ff */
[----:B------:R-:W-:Y:S01]  /*a710*/  LOP3.LUT R77, R81, 0xff0000ff, RZ, 0xc0, !PT ;  /* 0xff0000ff514d7812 */ /* 0x000fe200078ec0ff */
[----:B------:R-:W-:Y:S01]  /*a720*/  IMAD.U32 R56, R75, 0x10000, RZ ;  /* 0x000100004b387824 */ /* 0x000fe200078e00ff */
[----:B------:R-:W-:Y:S02]  /*a730*/  SHF.R.U32.HI R80, RZ, 0x10, R79 ;  /* 0x00000010ff507819 */ /* 0x000fe4000001164f */
[----:B------:R-:W-:Y:S02]  /*a740*/  LOP3.LUT R75, R71, 0xff00, R52, 0xf8, !PT ;  /* 0x0000ff00474b7812 */ /* 0x000fe400078ef834 */
[----:B------:R-:W-:Y:S01]  /*a750*/  LOP3.LUT R79, R77, 0xff00, R54, 0xf8, !PT ;  /* 0x0000ff004d4f7812 */ /* 0x000fe200078ef836 */
[----:B------:R-:W-:Y:S01]  /*a760*/  IMAD.U32 R52, R80, 0x10000, RZ ;  /* 0x0001000050347824 */ /* 0x000fe200078e00ff */
[----:B------:R-:W-:-:S02]  /*a770*/  SHF.R.U32.HI R68, RZ, 0x8, R83 ;  /* 0x00000008ff447819 */ /* 0x000fc40000011653 */
[----:B------:R-:W-:Y:S02]  /*a780*/  F2FP.F16.E4M3.UNPACK_B R77, R145.H1 ;  /* 0x00000091ff4d723e */ /* 0x000fe400030006ff */
[----:B------:R-:W-:Y:S02]  /*a790*/  F2FP.F16.E4M3.UNPACK_B R74, R73.H1 ;  /* 0x00000049ff4a723e */ /* 0x000fe400030006ff */
[----:B------:R-:W-:Y:S01]  /*a7a0*/  F2FP.F16.E4M3.UNPACK_B R71, R70.H1 ;  /* 0x00000046ff47723e */ /* 0x000fe200030006ff */
[----:B------:R-:W-:Y:S01]  /*a7b0*/  HADD2.F32 R54, -RZ, R77.H0_H0 ;  /* 0x2000004dff367230 */ /* 0x000fe20000004100 */
[----:B------:R-:W-:Y:S02]  /*a7c0*/  SHF.R.U32.HI R78, RZ, 0x10, R81 ;  /* 0x00000010ff4e7819 */ /* 0x000fe40000011651 */
[----:B------:R-:W-:Y:S02]  /*a7d0*/  SHF.R.U32.HI R76, RZ, 0x10, R83 ;  /* 0x00000010ff4c7819 */ /* 0x000fe40000011653 */
[----:B------:R-:W-:-:S02]  /*a7e0*/  LOP3.LUT R81, R83, 0xff0000ff, RZ, 0xc0, !PT ;  /* 0xff0000ff53517812 */ /* 0x000fc400078ec0ff */
[----:B------:R-:W-:Y:S01]  /*a7f0*/  SHF.L.U32 R58, R68, 0x8, RZ ;  /* 0x00000008443a7819 */ /* 0x000fe200000006ff */
[----:B------:R-:W-:Y:S01]  /*a800*/  HADD2.F32 R68, -RZ, R71.H0_H0 ;  /* 0x20000047ff447230 */ /* 0x000fe20000004100 */
[----:B------:R-:W-:Y:S01]  /*a810*/  LOP3.LUT R56, R69, 0xff0000, R56, 0xf8, !PT ;  /* 0x00ff000045387812 */ /* 0x000fe200078ef838 */
[----:B------:R-:W-:Y:S01]  /*a820*/  HADD2.F32 R69, -RZ, R74.H0_H0 ;  /* 0x2000004aff457230 */ /* 0x000fe20000004100 */
[----:B------:R-:W-:Y:S01]  /*a830*/  F2FP.F16.E4M3.UNPACK_B R72, R143.H1 ;  /* 0x0000008fff48723e */ /* 0x000fe200030006ff */
[----:B------:R-:W-:Y:S01]  /*a840*/  IMAD.U32 R76, R76, 0x10000, RZ ;  /* 0x000100004c4c7824 */ /* 0x000fe200078e00ff */
[----:B------:R-:W-:Y:S01]  /*a850*/  LOP3.LUT R81, R81, 0xff00, R58, 0xf8, !PT ;  /* 0x0000ff0051517812 */ /* 0x000fe200078ef83a */
[----:B------:R-:W-:Y:S01]  /*a860*/  IMAD.U32 R58, R78, 0x10000, RZ ;  /* 0x000100004e3a7824 */ /* 0x000fe200078e00ff */
[----:B------:R-:W-:Y:S01]  /*a870*/  LOP3.LUT R52, R75, 0xff0000, R52, 0xf8, !PT ;  /* 0x00ff00004b347812 */ /* 0x000fe200078ef834 */
[--C-:B------:R-:W-:Y:S02]  /*a880*/  HADD2.F32 R75, -RZ, R72.reuse.H0_H0 ;  /* 0x20000048ff4b7230 */ /* 0x100fe40000004100 */
[-C--:B------:R-:W-:Y:S01]  /*a890*/  FMUL.FTZ R83, R69, R54.reuse ;  /* 0x0000003645537220 */ /* 0x080fe20000410000 */
[----:B------:R-:W-:Y:S01]  /*a8a0*/  FMUL.FTZ R78, R68, R54 ;  /* 0x00000036444e7220 */ /* 0x000fe20000410000 */
[----:B------:R-:W-:Y:S01]  /*a8b0*/  LOP3.LUT R54, R81, 0xff0000, R76, 0xf8, !PT ;  /* 0x00ff000051367812 */ /* 0x000fe200078ef84c */
[----:B------:R-:W-:-:S02]  /*a8c0*/  HADD2.F32 R76, -RZ, R72.H1_H1 ;  /* 0x30000048ff4c7230 */ /* 0x000fc40000004100 */
[-C--:B------:R-:W-:Y:S01]  /*a8d0*/  FFMA.FTZ R68, R68, R75.reuse, -R83 ;  /* 0x0000004b44447223 */ /* 0x080fe20000010853 */
[----:B------:R-:W-:Y:S01]  /*a8e0*/  FFMA.FTZ R69, R69, R75, R78 ;  /* 0x0000004b45457223 */ /* 0x000fe2000001004e */
[----:B------:R-:W-:Y:S01]  /*a8f0*/  HADD2.F32 R78, -RZ, R77.H1_H1 ;  /* 0x3000004dff4e7230 */ /* 0x000fe20000004100 */
[----:B------:R-:W-:Y:S01]  /*a900*/  F2FP.F16.E4M3.UNPACK_B R145, R145 ;  /* 0x00000091ff91723e */ /* 0x000fe200020006ff */
[----:B------:R-:W-:Y:S01]  /*a910*/  HADD2.F32 R75, -RZ, R74.H1_H1 ;  /* 0x3000004aff4b7230 */ /* 0x000fe20000004100 */
[----:B------:R-:W-:Y:S01]  /*a920*/  F2FP.F16.E4M3.UNPACK_B R73, R73 ;  /* 0x00000049ff49723e */ /* 0x000fe200020006ff */
[----:B------:R-:W-:Y:S01]  /*a930*/  HADD2.F32 R72, -RZ, R71.H1_H1 ;  /* 0x30000047ff487230 */ /* 0x000fe20000004100 */
[----:B------:R-:W-:Y:S01]  /*a940*/  F2FP.F16.E4M3.UNPACK_B R70, R70 ;  /* 0x00000046ff46723e */ /* 0x000fe200020006ff */
[----:B------:R-:W-:Y:S01]  /*a950*/  HADD2.F32 R77, -RZ, R145.H0_H0 ;  /* 0x20000091ff4d7230 */ /* 0x000fe20000004100 */
[----:B------:R-:W-:Y:S01]  /*a960*/  LOP3.LUT R58, R79, 0xff0000, R58, 0xf8, !PT ;  /* 0x00ff00004f3a7812 */ /* 0x000fe200078ef83a */
[-C--:B------:R-:W-:Y:S01]  /*a970*/  FMUL.FTZ R79, R75, R78.reuse ;  /* 0x0000004e4b4f7220 */ /* 0x080fe20000410000 */
[----:B------:R-:W-:Y:S01]  /*a980*/  F2FP.F16.E4M3.UNPACK_B R143, R143 ;  /* 0x0000008fff8f723e */ /* 0x000fe200020006ff */
[----:B------:R-:W-:Y:S01]  /*a990*/  FMUL.FTZ R78, R72, R78 ;  /* 0x0000004e484e7220 */ /* 0x000fe20000410000 */
        /* <DEDUP_REMOVED lines=34> */
[----:B------:R-:W-:Y:S01]  /*abc0*/  FMUL.FTZ R71, R72, R77 ;  /* 0x0000004d48477220 */ /* 0x000fe20000410000 */
[----:B------:R-:W-:Y:S01]  /*abd0*/  FFMA.FTZ R86, R74, R73, R85 ;  /* 0x000000494a567223 */ /* 0x000fe20000010055 */
[C---:B------:R-:W-:Y:S01]  /*abe0*/  FMUL.FTZ R77, R70.reuse, R77 ;  /* 0x0000004d464d7220 */ /* 0x040fe20000410000 */
[--C-:B------:R-:W-:Y:S02]  /*abf0*/  HADD2.F32 R74, -RZ, R146.reuse.H0_H0 ;  /* 0x20000092ff4a7230 */ /* 0x100fe40000004100 */
[----:B------:R-:W-:Y:S01]  /*ac00*/  FFMA.FTZ R87, R70, R75, -R71 ;  /* 0x0000004b46577223 */ /* 0x000fe20000010847 */
[----:B------:R-:W-:Y:S01]  /*ac10*/  F2FP.F16.E4M3.UNPACK_B R70, R67 ;  /* 0x00000043ff46723e */ /* 0x000fe200020006ff */
[----:B------:R-:W-:Y:S01]  /*ac20*/  FFMA.FTZ R89, R72, R75, R77 ;  /* 0x0000004b48597223 */ /* 0x000fe2000001004d */
[----:B------:R-:W-:Y:S01]  /*ac30*/  F2FP.F16.E4M3.UNPACK_B R144, R144 ;  /* 0x00000090ff90723e */ /* 0x000fe200020006ff */
[----:B------:R-:W-:Y:S01]  /*ac40*/  HADD2.F32 R75, -RZ, R146.H1_H1 ;  /* 0x30000092ff4b7230 */ /* 0x000fe20000004100 */
        /* <DEDUP_REMOVED lines=9> */
[--C-:B------:R-:W-:Y:S02]  /*ace0*/  HADD2.F32 R72, -RZ, R144.reuse.H0_H0 ;  /* 0x20000090ff487230 */ /* 0x100fe40000004100 */
[-C--:B------:R-:W-:Y:S01]  /*acf0*/  FMUL.FTZ R77, R70, R75.reuse ;  /* 0x0000004b464d7220 */ /* 0x080fe20000410000 */
[----:B------:R-:W-:Y:S02]  /*ad00*/  HADD2.F32 R73, -RZ, R144.H1_H1 ;  /* 0x30000090ff497230 */ /* 0x000fe40000004100 */
[C---:B------:R-:W-:Y:S01]  /*ad10*/  FMUL.FTZ R75, R66.reuse, R75 ;  /* 0x0000004b424b7220 */ /* 0x040fe20000410000 */
[----:B------:R-:W-:Y:S01]  /*ad20*/  F2FP.SATFINITE.E4M3.F32.PACK_AB_MERGE_C R84, R87, R84, RZ ;  /* 0x000000545754723e */ /* 0x000fe200048070ff */
[-C--:B------:R-:W-:Y:S01]  /*ad30*/  FFMA.FTZ R67, R67, R72.reuse, -R76 ;  /* 0x0000004843437223 */ /* 0x080fe2000001084c */
[----:B------:R-:W-:Y:S01]  /*ad40*/  FFMA.FTZ R74, R71, R72, R74 ;  /* 0x00000048474a7223 */ /* 0x000fe2000001004a */
[----:B------:R-:W-:Y:S01]  /*ad50*/  FFMA.FTZ R66, R66, R73, -R77 ;  /* 0x0000004942427223 */ /* 0x000fe2000001084d */
[----:B------:R-:W-:Y:S01]  /*ad60*/  F2FP.F16.E4M3.UNPACK_B R72, R57 ;  /* 0x00000039ff48723e */ /* 0x000fe200020006ff */
[----:B------:R-:W-:Y:S01]  /*ad70*/  FFMA.FTZ R85, R70, R73, R75 ;  /* 0x0000004946557223 */ /* 0x000fe2000001004b */
[----:B------:R-:W-:-:S02]  /*ad80*/  F2FP.F16.E4M3.UNPACK_B R77, R58 ;  /* 0x0000003aff4d723e */ /* 0x000fc400020006ff */
[----:B------:R-:W-:Y:S01]  /*ad90*/  F2FP.F16.E4M3.UNPACK_B R71, R53 ;  /* 0x00000035ff47723e */ /* 0x000fe200020006ff */
[--C-:B------:R-:W-:Y:S01]  /*ada0*/  HADD2.F32 R73, -RZ, R72.reuse.H0_H0 ;  /* 0x20000048ff497230 */ /* 0x100fe20000004100 */
[----:B------:R-:W-:Y:S01]  /*adb0*/  F2FP.F16.E4M3.UNPACK_B R75, R56 ;  /* 0x00000038ff4b723e */ /* 0x000fe200020006ff */
[----:B------:R-:W-:Y:S01]  /*adc0*/  HADD2.F32 R78, -RZ, R77.H0_H0 ;  /* 0x2000004dff4e7230 */ /* 0x000fe20000004100 */
[----:B------:R-:W-:Y:S01]  /*add0*/  F2FP.SATFINITE.E4M3.F32.PACK_AB_MERGE_C R86, R89, R86, RZ ;  /* 0x000000565956723e */ /* 0x000fe200048070ff */
[----:B------:R-:W-:Y:S01]  /*ade0*/  HADD2.F32 R70, -RZ, R71.H0_H0 ;  /* 0x20000047ff467230 */ /* 0x000fe20000004100 */
[----:B------:R-:W-:Y:S01]  /*adf0*/  F2FP.SATFINITE.E4M3.F32.PACK_AB_MERGE_C R68, R80, R79, R82 ;  /* 0x0000004f5044723e */ /* 0x000fe20004807052 */
[----:B------:R-:W-:Y:S01]  /*ae00*/  HADD2.F32 R76, -RZ, R75.H0_H0 ;  /* 0x2000004bff4c7230 */ /* 0x000fe20000004100 */
[----:B------:R-:W-:Y:S01]  /*ae10*/  F2FP.SATFINITE.E4M3.F32.PACK_AB_MERGE_C R67, R66, R67, R84 ;  /* 0x000000434243723e */ /* 0x000fe20004807054 */
[----:B------:R-:W-:Y:S01]  /*ae20*/  FMUL.FTZ R79, R73, R78 ;  /* 0x0000004e494f7220 */ /* 0x000fe20000410000 */
[----:B------:R-:W-:Y:S01]  /*ae30*/  F2FP.SATFINITE.E4M3.F32.PACK_AB_MERGE_C R66, R85, R74, R86 ;  /* 0x0000004a5542723e */ /* 0x000fe20004807056 */
[----:B------:R-:W-:-:S02]  /*ae40*/  HADD2.F32 R74, -RZ, R72.H1_H1 ;  /* 0x30000048ff4a7230 */ /* 0x000fc40000004100 */
[C---:B------:R-:W-:Y:S01]  /*ae50*/  FMUL.FTZ R78, R70.reuse, R78 ;  /* 0x0000004e464e7220 */ /* 0x040fe20000410000 */
[----:B------:R-:W-:Y:S02]  /*ae60*/  HADD2.F32 R77, -RZ, R77.H1_H1 ;  /* 0x3000004dff4d7230 */ /* 0x000fe40000004100 */
[-C--:B------:R-:W-:Y:S01]  /*ae70*/  FFMA.FTZ R70, R70, R76.reuse, -R79 ;  /* 0x0000004c46467223 */ /* 0x080fe2000001084f */
[----:B------:R-:W-:Y:S02]  /*ae80*/  HADD2.F32 R71, -RZ, R71.H1_H1 ;  /* 0x30000047ff477230 */ /* 0x000fe40000004100 */
[----:B------:R-:W-:Y:S01]  /*ae90*/  FFMA.FTZ R79, R73, R76, R78 ;  /* 0x0000004c494f7223 */ /* 0x000fe2000001004e */
[----:B------:R-:W-:Y:S02]  /*aea0*/  HADD2.F32 R75, -RZ, R75.H1_H1 ;  /* 0x3000004bff4b7230 */ /* 0x000fe40000004100 */
[----:B------:R-:W-:Y:S01]  /*aeb0*/  FMUL.FTZ R76, R74, R77 ;  /* 0x0000004d4a4c7220 */ /* 0x000fe20000410000 */
        /* <DEDUP_REMOVED lines=9> */
[--C-:B------:R-:W-:Y:S01]  /*af50*/  HADD2.F32 R73, -RZ, R71.reuse.H0_H0 ;  /* 0x20000047ff497230 */ /* 0x100fe20000004100 */
[----:B------:R-:W-:Y:S01]  /*af60*/  F2FP.F16.E4M3.UNPACK_B R75, R54 ;  /* 0x00000036ff4b723e */ /* 0x000fe200020006ff */
[----:B------:R-:W-:Y:S02]  /*af70*/  HADD2.F32 R72, -RZ, R72.H1_H1 ;  /* 0x30000048ff487230 */ /* 0x000fe40000004100 */
[----:B------:R-:W-:Y:S02]  /*af80*/  HADD2.F32 R74, -RZ, R71.H1_H1 ;  /* 0x30000047ff4a7230 */ /* 0x000fe40000004100 */
[-C--:B------:R-:W-:Y:S01]  /*af90*/  FMUL.FTZ R76, R58, R73.reuse ;  /* 0x000000493a4c7220 */ /* 0x080fe20000410000 */
[----:B------:R-:W-:Y:S02]  /*afa0*/  HADD2.F32 R71, -RZ, R56.H0_H0 ;  /* 0x20000038ff477230 */ /* 0x000fe40000004100 */
[----:B------:R-:W-:Y:S01]  /*afb0*/  FMUL.FTZ R73, R57, R73 ;  /* 0x0000004939497220 */ /* 0x000fe20000410000 */
[----:B------:R-:W-:-:S02]  /*afc0*/  HADD2.F32 R53, -RZ, R53.H1_H1 ;  /* 0x30000035ff357230 */ /* 0x000fc40000004100 */
[-C--:B------:R-:W-:Y:S01]  /*afd0*/  FMUL.FTZ R78, R72, R74.reuse ;  /* 0x0000004a484e7220 */ /* 0x080fe20000410000 */
[----:B------:R-:W-:Y:S02]  /*afe0*/  HADD2.F32 R56, -RZ, R56.H1_H1 ;  /* 0x30000038ff387230 */ /* 0x000fe40000004100 */
[----:B------:R-:W-:Y:S01]  /*aff0*/  FFMA.FTZ R83, R58, R71, R73 ;  /* 0x000000473a537223 */ /* 0x000fe20000010049 */
[----:B------:R-:W-:Y:S01]  /*b000*/  F2FP.F16.E4M3.UNPACK_B R58, R59 ;  /* 0x0000003bff3a723e */ /* 0x000fe200020006ff */
[----:B------:R-:W-:Y:S01]  /*b010*/  FFMA.FTZ R82, R57, R71, -R76 ;  /* 0x0000004739527223 */ /* 0x000fe2000001084c */
[C---:B------:R-:W-:Y:S01]  /*b020*/  FMUL.FTZ R57, R53.reuse, R74 ;  /* 0x0000004a35397220 */ /* 0x040fe20000410000 */
[----:B------:R-:W-:Y:S01]  /*b030*/  FFMA.FTZ R85, R53, R56, -R78 ;  /* 0x0000003835557223 */ /* 0x000fe2000001084e */
[-C--:B------:R-:W-:Y:S01]  /*b040*/  F2FP.F16.E4M3.UNPACK_B R53, R55.reuse ;  /* 0x00000037ff35723e */ /* 0x080fe200020006ff */
[----:B------:R-:W-:Y:S01]  /*b050*/  HADD2.F32 R71, -RZ, R58.H0_H0 ;  /* 0x2000003aff477230 */ /* 0x000fe20000004100 */
[----:B------:R-:W-:Y:S01]  /*b060*/  F2FP.F16.E4M3.UNPACK_B R76, R54.H1 ;  /* 0x00000036ff4c723e */ /* 0x000fe200030006ff */
[----:B------:R-:W-:Y:S01]  /*b070*/  HADD2.F32 R77, -RZ, R75.H0_H0 ;  /* 0x2000004bff4d7230 */ /* 0x000fe20000004100 */
[----:B------:R-:W-:Y:S01]  /*b080*/  F2FP.F16.E4M3.UNPACK_B R55, R55.H1 ;  /* 0x00000037ff37723e */ /* 0x000fe200030006ff */
[----:B------:R-:W-:Y:S01]  /*b090*/  FFMA.FTZ R84, R72, R56, R57 ;  /* 0x0000003848547223 */ /* 0x000fe20000010039 */
[----:B------:R-:W-:Y:S01]  /*b0a0*/  F2FP.F16.E4M3.UNPACK_B R59, R59.H1 ;  /* 0x0000003bff3b723e */ /* 0x000fe200030006ff */
[----:B------:R-:W-:Y:S01]  /*b0b0*/  HADD2.F32 R56, -RZ, R53.H0_H0 ;  /* 0x20000035ff387230 */ /* 0x000fe20000004100 */
[-C--:B------:R-:W-:Y:S01]  /*b0c0*/  F2FP.F16.E4M3.UNPACK_B R54, R52.reuse ;  /* 0x00000034ff36723e */ /* 0x080fe200020006ff */
[----:B------:R-:W-:Y:S01]  /*b0d0*/  HADD2.F32 R57, -RZ, R55.H0_H0 ;  /* 0x20000037ff397230 */ /* 0x000fe20000004100 */
[----:B------:R-:W-:Y:S01]  /*b0e0*/  F2FP.F16.E4M3.UNPACK_B R72, R52.H1 ;  /* 0x00000034ff48723e */ /* 0x000fe200030006ff */
[----:B------:R-:W-:-:S02]  /*b0f0*/  HADD2.F32 R52, -RZ, R59.H0_H0 ;  /* 0x2000003bff347230 */ /* 0x000fc40000004100 */
[-C--:B------:R-:W-:Y:S01]  /*b100*/  FMUL.FTZ R87, R71, R77.reuse ;  /* 0x0000004d47577220 */ /* 0x080fe20000410000 */
[----:B------:R-:W-:Y:S02]  /*b110*/  HADD2.F32 R78, -RZ, R76.H0_H0 ;  /* 0x2000004cff4e7230 */ /* 0x000fe40000004100 */
[C---:B------:R-:W-:Y:S01]  /*b120*/  FMUL.FTZ R86, R56.reuse, R77 ;  /* 0x0000004d38567220 */ /* 0x040fe20000410000 */
[----:B------:R-:W-:Y:S01]  /*b130*/  HADD2.F32 R73, -RZ, R54.H0_H0 ;  /* 0x20000036ff497230 */ /* 0x000fe20000004100 */
[----:B------:R-:W-:Y:S01]  /*b140*/  F2FP.SATFINITE.E4M3.F32.PACK_AB_MERGE_C R82, R85, R82, RZ ;  /* 0x000000525552723e */ /* 0x000fe200048070ff */
[----:B------:R-:W-:Y:S02]  /*b150*/  HADD2.F32 R59, -RZ, R59.H1_H1 ;  /* 0x3000003bff3b7230 */ /* 0x000fe40000004100 */
[----:B------:R-:W-:Y:S01]  /*b160*/  FMUL.FTZ R77, R57, R78 ;  /* 0x0000004e394d7220 */ /* 0x000fe20000410000 */
[----:B------:R-:W-:Y:S02]  /*b170*/  HADD2.F32 R76, -RZ, R76.H1_H1 ;  /* 0x3000004cff4c7230 */ /* 0x000fe40000004100 */
[----:B------:R-:W-:Y:S01]  /*b180*/  FFMA.FTZ R87, R56, R73, -R87 ;  /* 0x0000004938577223 */ /* 0x000fe20000010857 */
[----:B------:R-:W-:-:S02]  /*b190*/  HADD2.F32 R55, -RZ, R55.H1_H1 ;  /* 0x30000037ff377230 */ /* 0x000fc40000004100 */
[C---:B------:R-:W-:Y:S01]  /*b1a0*/  FMUL.FTZ R88, R52.reuse, R78 ;  /* 0x0000004e34587220 */ /* 0x040fe20000410000 */
[----:B------:R-:W-:Y:S02]  /*b1b0*/  HADD2.F32 R74, -RZ, R72.H0_H0 ;  /* 0x20000048ff4a7230 */ /* 0x000fe40000004100 */
[-C--:B------:R-:W-:Y:S01]  /*b1c0*/  FMUL.FTZ R56, R59, R76.reuse ;  /* 0x0000004c3b387220 */ /* 0x080fe20000410000 */
[----:B------:R-:W-:Y:S02]  /*b1d0*/  HADD2.F32 R58, -RZ, R58.H1_H1 ;  /* 0x3000003aff3a7230 */ /* 0x000fe40000004100 */
[----:B------:R-:W-:Y:S01]  /*b1e0*/  FMUL.FTZ R76, R55, R76 ;  /* 0x0000004c374c7220 */ /* 0x000fe20000410000 */
[----:B------:R-:W-:Y:S02]  /*b1f0*/  HADD2.F32 R75, -RZ, R75.H1_H1 ;  /* 0x3000004bff4b7230 */ /* 0x000fe40000004100 */
[----:B------:R-:W-:Y:S01]  /*b200*/  FFMA.FTZ R77, R52, R74, R77 ;  /* 0x0000004a344d7223 */ /* 0x000fe2000001004d */
[----:B------:R-:W-:-:S02]  /*b210*/  HADD2.F32 R72, -RZ, R72.H1_H1 ;  /* 0x30000048ff487230 */ /* 0x000fc40000004100 */
[----:B------:R-:W-:Y:S01]  /*b220*/  FFMA.FTZ R88, R57, R74, -R88 ;  /* 0x0000004a39587223 */ /* 0x000fe20000010858 */
[----:B------:R-:W-:Y:S02]  /*b230*/  HADD2.F32 R53, -RZ, R53.H1_H1 ;  /* 0x30000035ff357230 */ /* 0x000fe40000004100 */
[CC--:B------:R-:W-:Y:S01]  /*b240*/  FMUL.FTZ R52, R58.reuse, R75.reuse ;  /* 0x0000004b3a347220 */ /* 0x0c0fe20000410000 */
[----:B------:R-:W-:Y:S02]  /*b250*/  HADD2.F32 R54, -RZ, R54.H1_H1 ;  /* 0x30000036ff367230 */ /* 0x000fe40000004100 */
[-C--:B------:R-:W-:Y:S01]  /*b260*/  FFMA.FTZ R55, R55, R72.reuse, -R56 ;  /* 0x0000004837377223 */ /* 0x080fe20000010838 */
[----:B------:R-:W-:Y:S01]  /*b270*/  FFMA.FTZ R76, R59, R72, R76 ;  /* 0x000000483b4c7223 */ /* 0x000fe2000001004c */
[----:B------:R-:W-:Y:S01]  /*b280*/  FMUL.FTZ R75, R53, R75 ;  /* 0x0000004b354b7220 */ /* 0x000fe20000410000 */
[----:B------:R-:W-:Y:S01]  /*b290*/  FFMA.FTZ R86, R71, R73, R86 ;  /* 0x0000004947567223 */ /* 0x000fe20000010056 */
[----:B------:R-:W-:Y:S01]  /*b2a0*/  FFMA.FTZ R52, R53, R54, -R52 ;  /* 0x0000003635347223 */ /* 0x000fe20000010834 */
[----:B------:R-:W-:Y:S01]  /*b2b0*/  F2FP.SATFINITE.E4M3.F32.PACK_AB_MERGE_C R55, R55, R88, RZ ;  /* 0x000000583737723e */ /* 0x000fe200048070ff */
[----:B------:R-:W-:Y:S01]  /*b2c0*/  FFMA.FTZ R75, R58, R54, R75 ;  /* 0x000000363a4b7223 */ /* 0x000fe2000001004b */
[----:B------:R-:W-:Y:S01]  /*b2d0*/  F2FP.SATFINITE.E4M3.F32.PACK_AB_MERGE_C R83, R84, R83, RZ ;  /* 0x000000535453723e */ /* 0x000fe200048070ff */
[----:B------:R-:W-:Y:S01]  /*b2e0*/  IMAD.MOV.U32 R56, RZ, RZ, R68 ;  /* 0x000000ffff387224 */ /* 0x000fe200078e0044 */
[----:B------:R-:W-:Y:S01]  /*b2f0*/  F2FP.SATFINITE.E4M3.F32.PACK_AB_MERGE_C R76, R76, R77, RZ ;  /* 0x0000004d4c4c723e */ /* 0x000fe200048070ff */
[----:B------:R-:W-:Y:S01]  /*b300*/  IMAD.MOV.U32 R58, RZ, RZ, R66 ;  /* 0x000000ffff3a7224 */ /* 0x000fe200078e0042 */
[----:B------:R-:W-:Y:S01]  /*b310*/  F2FP.SATFINITE.E4M3.F32.PACK_AB_MERGE_C R55, R52, R87, R55 ;  /* 0x000000573437723e */ /* 0x000fe20004807037 */
[----:B------:R-:W-:Y:S01]  /*b320*/  IMAD.MOV.U32 R52, RZ, RZ, R69 ;  /* 0x000000ffff347224 */ /* 0x000fe200078e0045 */
[----:B------:R-:W-:-:S02]  /*b330*/  F2FP.SATFINITE.E4M3.F32.PACK_AB_MERGE_C R53, R81, R70, R82 ;  /* 0x000000465135723e */ /* 0x000fc40004807052 */
[----:B------:R-:W-:Y:S02]  /*b340*/  F2FP.SATFINITE.E4M3.F32.PACK_AB_MERGE_C R57, R80, R79, R83 ;  /* 0x0000004f5039723e */ /* 0x000fe40004807053 */
[----:B------:R-:W-:Y:S02]  /*b350*/  F2FP.SATFINITE.E4M3.F32.PACK_AB_MERGE_C R59, R75, R86, R76 ;  /* 0x000000564b3b723e */ /* 0x000fe4000480704c */
[----:B------:R-:W-:-:S07]  /*b360*/  MOV R54, R67 ;  /* 0x0000004300367202 */ /* 0x000fce0000000f00 */
.L_x_355:
[----:B------:R-:W-:Y:S05]  /*b370*/  BSYNC B1 ;  /* 0x0000000000017941 */ /* 0x000fea0003800000 */
.L_x_354:
[----:B-1----:R3:W-:Y:S01]  /*b380*/  STG.E.128 desc[UR60][R62.64], R52 ;  /* 0x000000343e007986 */ /* 0x0027e2000c101d3c */
[----:B------:R-:W-:-:S13]  /*b390*/  ISETP.GE.AND P2, PT, R65, R147, PT ;  /* 0x000000934100720c */ /* 0x000fda0003f46270 */
[----:B------:R-:W-:Y:S05]  /*b3a0*/  @P2 BRA `(.L_x_332) ;  /* 0x0000000400d42947 */ /* 0x000fea0003800000 */
[--C-:B---3--:R-:W-:Y:S02]  /*b3b0*/  SHF.R.S32.HI R52, RZ, 0x1f, R65.reuse ;  /* 0x0000001fff347819 */ /* 0x108fe40000011441 */
[----:B------:R-:W-:-:S04]  /*b3c0*/  IADD3 R65, P2, P3, R46, R128, R65 ;  /* 0x000000802e417210 */ /* 0x000fc80007b5e041 */
[----:B------:R-:W-:Y:S02]  /*b3d0*/  IADD3.X R64, R21, R64, R52, P2, P3 ;  /* 0x0000004015407210 */ /* 0x000fe400017e6434 */
[----:B------:R-:W-:-:S05]  /*b3e0*/  IADD3 R60, P2, R65, R60, RZ ;  /* 0x0000003c413c7210 */ /* 0x000fca0007f5e0ff */
[----:B------:R-:W-:-:S05]  /*b3f0*/  IMAD.X R61, R64, 0x1, R61, P2 ;  /* 0x00000001403d7824 */ /* 0x000fca00010e063d */
[----:B--2---:R4:W-:Y:S01]  /*b400*/  STG.E.128 desc[UR60][R60.64], R56 ;  /* 0x000000383c007986 */ /* 0x0049e2000c101d3c */
[----:B------:R-:W-:Y:S05]  /*b410*/  BRA `(.L_x_332) ;  /* 0x0000000400b87947 */ /* 0x000fea0003800000 */
.L_x_295:
[----:B------:R-:W2:Y:S02]  /*b420*/  LDL R52, [R1+0x40] ;  /* 0x0000400001347983 */ /* 0x000ea40000100800 */
[----:B--2---:R-:W-:-:S13]  /*b430*/  R2UR UR4, R52 ;  /* 0x00000000340472ca */ /* 0x004fda00000e0000 */
[----:B------:R-:W-:-:S06]  /*b440*/  UISETP.NE.AND UP0, UPT, UR4, 0x3, UPT ;  /* 0x000000030400788c */ /* 0x000fcc000bf05270 */
[----:B------:R-:W-:-:S13]  /*b450*/  PLOP3.LUT P5, PT, PT, PT, UP0, 0x80, 0x0 ;  /* 0x000000000000781c */ /* 0x000fda0003faf008 */
[----:B------:R-:W-:Y:S05]  /*b460*/  @!P5 BRA `(.L_x_356) ;  /* 0x000000000004d947 */ /* 0x000fea0003800000 */
[----:B------:R-:W-:Y:S01]  /*b470*/  BPT.TRAP 0x1 ;  /* 0x000000040000795c */ /* 0x000fe20000300000 */
.L_x_356:
[----:B------:R-:W-:Y:S01]  /*b480*/  IMAD R111, R17, 0x8, R16 ;  /* 0x00000008116f7824 */ /* 0x000fe200078e0210 */
[----:B------:R-:W-:Y:S01]  /*b490*/  SHF.L.U32 R127, R231, 0x1f, RZ ;  /* 0x0000001fe77f7819 */ /* 0x000fe200000006ff */
[----:B------:R-:W-:Y:S01]  /*b4a0*/  IMAD R120, R25, -0xe0, R2 ;  /* 0xffffff2019787824 */ /* 0x000fe200078e0202 */
[----:B------:R-:W-:Y:S01]  /*b4b0*/  BSSY B1, `(.L_x_357) ;  /* 0x0000006000017945 */ /* 0x000fe20003800000 */
[----:B------:R-:W-:Y:S01]  /*b4c0*/  SHF.R.S32.HI R53, RZ, 0x1f, R25 ;  /* 0x0000001fff357819 */ /* 0x000fe20000011419 */
[----:B------:R-:W0:Y:S01]  /*b4d0*/  SYNCS.PHASECHK.TRANS64.TRYWAIT P2, [R111+URZ+0x2e890], R127 ;  /* 0x02e8907f6f0075a7 */ /* 0x000e22000804017f */
[----:B------:R-:W-:Y:S01]  /*b4e0*/  IMAD R52, R40, R25, RZ ;  /* 0x0000001928347224 */ /* 0x000fe200078e02ff */
[----:B------:R-:W-:Y:S01]  /*b4f0*/  VIMNMX R120, R120, 0xe0, PT ;  /* 0x000000e078787848 */ /* 0x000fe20003fe0100 */
[----:B0-----:R-:W-:Y:S06]  /*b500*/  @!P2 BRA `(.L_x_358) ;  /* 0x0000016c00d4a947 */ /* 0x001fec0003800000 */
.L_x_578:
[----:B------:R-:W-:Y:S05]  /*b510*/  BSYNC B1 ;  /* 0x0000000000017941 */ /* 0x000fea0003800000 */
.L_x_357:
[----:B------:R-:W-:Y:S01]  /*b520*/  ISETP.GE.AND P2, PT, R228, R120, PT ;  /* 0x00000078e400720c */ /* 0x000fe20003f46270 */
[----:B------:R-:W-:Y:S01]  /*b530*/  IMAD R53, R53, R132, R52 ;  /* 0x0000008435357224 */ /* 0x000fe200078e0234 */
[----:B------:R-:W-:Y:S01]  /*b540*/  BSSY B1, `(.L_x_359) ;  /* 0x0000014000017945 */ /* 0x000fe20003800000 */
[----:B------:R-:W-:-:S04]  /*b550*/  IMAD.WIDE.U32 R56, R132, R25, RZ ;  /* 0x0000001984387225 */ /* 0x000fc800078e00ff */
[----:B------:R-:W-:-:S06]  /*b560*/  IMAD.IADD R60, R53, 0x1, R57 ;  /* 0x00000001353c7824 */ /* 0x000fcc00078e0239 */
[----:B------:R-:W-:Y:S05]  /*b570*/  @P2 BRA `(.L_x_360) ;  /* 0x0000000000402947 */ /* 0x000fea0003800000 */
[----:B------:R-:W1:Y:S01]  /*b580*/  @!P0 LDS.128 R52, [R119+0x20400] ;  /* 0x0204000077348984 */ /* 0x000e620000000c00 */
[----:B------:R-:W2:Y:S02]  /*b590*/  @!P0 LDC.64 R58, c[0x0][0x2d8] ;  /* 0x0000b600ff3a8b82 */ /* 0x000ea40000000a00 */
[----:B--2---:R-:W-:-:S04]  /*b5a0*/  @!P0 IADD3 R58, P2, P3, R56, R58, R20 ;  /* 0x0000003a383a8210 */ /* 0x004fc80007b5e014 */
[----:B------:R-:W-:-:S05]  /*b5b0*/  @!P0 IADD3.X R59, R60, R59, R14, P2, P3 ;  /* 0x0000003b3c3b8210 */ /* 0x000fca00017e640e */
[----:B-1----:R1:W-:Y:S01]  /*b5c0*/  @!P0 STG.E.128 desc[UR60][R58.64], R52 ;  /* 0x000000343a008986 */ /* 0x0023e2000c101d3c */
[----:B------:R-:W-:Y:S05]  /*b5d0*/  @P1 BRA `(.L_x_360) ;  /* 0x0000000000281947 */ /* 0x000fea0003800000 */
[----:B------:R-:W-:Y:S01]  /*b5e0*/  ULDC.64 UR4, c[0x0][0x2d8] ;  /* 0x0000b60000047ab9 */ /* 0x000fe20000000a00 */
[----:B-1----:R-:W-:Y:S01]  /*b5f0*/  VIADD R52, R34, 0x40 ;  /* 0x0000004022347836 */ /* 0x002fe20000000000 */
[----:B------:R-:W-:-:S04]  /*b600*/  IADD3 R58, P2, P3, R13, UR4, R56 ;  /* 0x000000040d3a7c10 */ /* 0x000fc8000fb5e038 */
[----:B------:R-:W-:Y:S02]  /*b610*/  IADD3.X R59, R109, UR5, R60, P2, P3 ;  /* 0x000000056d3b7c10 */ /* 0x000fe400097e643c */
[----:B------:R-:W-:-:S13]  /*b620*/  LOP3.LUT P2, RZ, R229, 0x4, RZ, 0xc0, !PT ;  /* 0x00000004e5ff7812 */ /* 0x000fda000784c0ff */
[----:B------:R-:W-:-:S04]  /*b630*/  @P2 VIADD R52, R34, 0xffffffc0 ;  /* 0xffffffc022342836 */ /* 0x000fc80000000000 */
[----:B------:R-:W-:-:S05]  /*b640*/  IMAD R53, R17, 0x7000, R52 ;  /* 0x0000700011357824 */ /* 0x000fca00078e0234 */
[----:B------:R-:W-:-:S06]  /*b650*/  IADD3 R53, R16, R53, RZ ;  /* 0x0000003510357210 */ /* 0x000fcc0007ffe0ff */
[----:B------:R-:W1:Y:S04]  /*b660*/  LDS.128 R52, [R53+0x20400] ;  /* 0x0204000035347984 */ /* 0x000e680000000c00 */
[----:B-1----:R2:W-:Y:S02]  /*b670*/  STG.E.128 desc[UR60][R58.64], R52 ;  /* 0x000000343a007986 */ /* 0x0025e4000c101d3c */
.L_x_360:
[----:B------:R-:W-:Y:S05]  /*b680*/  BSYNC B1 ;  /* 0x0000000000017941 */ /* 0x000fea0003800000 */
.L_x_359:
[----:B-12---:R-:W-:Y:S01]  /*b690*/  VIADD R52, R228, 0x40 ;  /* 0x00000040e4347836 */ /* 0x006fe20000000000 */
[----:B------:R-:W-:Y:S04]  /*b6a0*/  BSSY B1, `(.L_x_361) ;  /* 0x0000015000017945 */ /* 0x000fe80003800000 */
[----:B------:R-:W-:-:S13]  /*b6b0*/  ISETP.GE.AND P2, PT, R52, R120, PT ;  /* 0x000000783400720c */ /* 0x000fda0003f46270 */
[----:B------:R-:W-:Y:S05]  /*b6c0*/  @P2 BRA `(.L_x_362) ;  /* 0x0000000000482947 */ /* 0x000fea0003800000 */
[----:B------:R-:W1:Y:S01]  /*b6d0*/  @!P0 LDS.128 R52, [R119+0x22400] ;  /* 0x0224000077348984 */ /* 0x000e620000000c00 */
[----:B------:R-:W2:Y:S01]  /*b6e0*/  @!P0 LDC.64 R58, c[0x0][0x2d8] ;  /* 0x0000b600ff3a8b82 */ /* 0x000ea20000000a00 */
[----:B------:R-:W-:-:S05]  /*b6f0*/  IADD3 R61, P2, R106, R56, RZ ;  /* 0x000000386a3d7210 */ /* 0x000fca0007f5e0ff */
[----:B------:R-:W-:Y:S01]  /*b700*/  IMAD.X R62, R60, 0x1, R107, P2 ;  /* 0x000000013c3e7824 */ /* 0x000fe200010e066b */
        /* <DEDUP_REMOVED lines=10> */
[----:B------:R-:W-:-:S04]  /*b7b0*/  IMAD R53, R17, 0x7000, R52 ;  /* 0x0000700011357824 */ /* 0x000fc800078e0234 */
[----:B------:R-:W-:-:S06]  /*b7c0*/  IMAD.IADD R53, R16, 0x1, R53 ;  /* 0x0000000110357824 */ /* 0x000fcc00078e0235 */
[----:B------:R-:W1:Y:S04]  /*b7d0*/  LDS.128 R52, [R53+0x22400] ;  /* 0x0224000035347984 */ /* 0x000e680000000c00 */
[----:B-1----:R2:W-:Y:S02]  /*b7e0*/  STG.E.128 desc[UR60][R58.64], R52 ;  /* 0x000000343a007986 */ /* 0x0025e4000c101d3c */
.L_x_362:
[----:B------:R-:W-:Y:S05]  /*b7f0*/  BSYNC B1 ;  /* 0x0000000000017941 */ /* 0x000fea0003800000 */
.L_x_361:
[----:B-12---:R-:W-:Y:S01]  /*b800*/  VIADD R52, R228, 0x80 ;  /* 0x00000080e4347836 */ /* 0x006fe20000000000 */
[----:B------:R-:W-:Y:S04]  /*b810*/  BSSY B1, `(.L_x_363) ;  /* 0x0000015000017945 */ /* 0x000fe80003800000 */
[----:B------:R-:W-:-:S13]  /*b820*/  ISETP.GE.AND P2, PT, R52, R120, PT ;  /* 0x000000783400720c */ /* 0x000fda0003f46270 */
[----:B------:R-:W-:Y:S05]  /*b830*/  @P2 BRA `(.L_x_364) ;  /* 0x0000000000482947 */ /* 0x000fea0003800000 */
[----:B------:R-:W1:Y:S01]  /*b840*/  @!P0 LDS.128 R52, [R119+0x24400] ;  /* 0x0244000077348984 */ /* 0x000e620000000c00 */
[----:B------:R-:W2:Y:S01]  /*b850*/  @!P0 LDC.64 R58, c[0x0][0x2d8] ;  /* 0x0000b600ff3a8b82 */ /* 0x000ea20000000a00 */
[----:B------:R-:W-:-:S04]  /*b860*/  LEA R61, P2, R44, R56, 0x7 ;  /* 0x000000382c3d7211 */ /* 0x000fc800078438ff */
[----:B------:R-:W-:Y:S02]  /*b870*/  IADD3.X R62, R60, R45, RZ, P2, !PT ;  /* 0x0000002d3c3e7210 */ /* 0x000fe400017fe4ff */
        /* <DEDUP_REMOVED lines=14> */
.L_x_364:
[----:B------:R-:W-:Y:S05]  /*b960*/  BSYNC B1 ;  /* 0x0000000000017941 */ /* 0x000fea0003800000 */
.L_x_363:
[----:B-12---:R-:W-:-:S05]  /*b970*/  VIADD R52, R228, 0xc0 ;  /* 0x000000c0e4347836 */ /* 0x006fca0000000000 */
[----:B------:R-:W-:-:S13]  /*b980*/  ISETP.GE.AND P2, PT, R52, R120, PT ;  /* 0x000000783400720c */ /* 0x000fda0003f46270 */
[----:B------:R-:W-:Y:S05]  /*b990*/  @P2 BRA `(.L_x_332) ;  /* 0x0000000000582947 */ /* 0x000fea0003800000 */
[----:B------:R-:W1:Y:S01]  /*b9a0*/  LDC.64 R54, c[0x0][0x2f0] ;  /* 0x0000bc00ff367b82 */ /* 0x000e620000000a00 */
[----:B------:R-:W-:Y:S02]  /*b9b0*/  IMAD.MOV.U32 R58, RZ, RZ, R56 ;  /* 0x000000ffff3a7224 */ /* 0x000fe400078e0038 */
[----:B------:R-:W-:-:S05]  /*b9c0*/  IMAD.MOV.U32 R59, RZ, RZ, R60 ;  /* 0x000000ffff3b7224 */ /* 0x000fca00078e003c */
[----:B------:R-:W2:Y:S01]  /*b9d0*/  @!P0 LDC.64 R52, c[0x0][0x2d8] ;  /* 0x0000b600ff348b82 */ /* 0x000ea20000000a00 */
[----:B-1----:R-:W-:-:S04]  /*b9e0*/  IMAD.WIDE.U32 R58, R54, 0xc0, R58 ;  /* 0x000000c0363a7825 */ /* 0x002fc800078e003a */
[----:B------:R-:W-:Y:S01]  /*b9f0*/  IMAD R55, R55, 0xc0, RZ ;  /* 0x000000c037377824 */ /* 0x000fe200078e02ff */
[----:B--2---:R-:W-:-:S04]  /*ba00*/  @!P0 IADD3 R56, P2, P3, R58, R52, R20 ;  /* 0x000000343a388210 */ /* 0x004fc80007b5e014 */
[----:B------:R-:W-:-:S04]  /*ba10*/  IADD3 R60, R59, R55, RZ ;  /* 0x000000373b3c7210 */ /* 0x000fc80007ffe0ff */
[----:B------:R-:W-:Y:S02]  /*ba20*/  @!P0 IADD3.X R57, R60, R53, R14, P2, P3 ;  /* 0x000000353c398210 */ /* 0x000fe400017e640e */
[----:B------:R-:W1:Y:S04]  /*ba30*/  @!P0 LDS.128 R52, [R119+0x26400] ;  /* 0x0264000077348984 */ /* 0x000e680000000c00 */
        /* <DEDUP_REMOVED lines=12> */
.L_x_332:
[----:B------:R-:W-:Y:S05]  /*bb00*/  BSYNC B0 ;  /* 0x0000000000007941 */ /* 0x000fea0003800000 */
.L_x_294:
[----:B-1234-:R-:W1:Y:S01]  /*bb10*/  S2R R52, SR_TID.X ;  /* 0x0000000000347919 */ /* 0x01ee620000002100 */
[----:B------:R-:W-:Y:S01]  /*bb20*/  @!PT LDS RZ, [RZ] ;  /* 0x00000000fffff984 */ /* 0x000fe20000000800 */
[----:B------:R-:W-:Y:S01]  /*bb30*/  @!PT LDS RZ, [RZ] ;  /* 0x00000000fffff984 */ /* 0x000fe20000000800 */
[----:B------:R-:W-:Y:S01]  /*bb40*/  @!PT LDS RZ, [RZ] ;  /* 0x00000000fffff984 */ /* 0x000fe20000000800 */
[----:B------:R-:W-:Y:S01]  /*bb50*/  @!PT LDS RZ, [RZ] ;  /* 0x00000000fffff984 */ /* 0x000fe20000000800 */
[----:B------:R2:W-:Y:S06]  /*bb60*/  MEMBAR.ALL.CTA ;  /* 0x0000000000007992 */ /* 0x0005ec0000008000 */
[----:B--2---:R-:W2:Y:S01]  /*bb70*/  FENCE.VIEW.ASYNC.S ;  /* 0x00000000000073c6 */ /* 0x004ea20000000000 */
[----:B------:R-:W-:Y:S05]  /*bb80*/  WARPSYNC.ALL ;  /* 0x0000000000007948 */ /* 0x000fea0003800000 */
[----:B------:R-:W-:Y:S01]  /*bb90*/  BSSY B0, `(.L_x_365) ;  /* 0x0000009000007945 */ /* 0x000fe20003800000 */
[----:B-1----:R-:W-:Y:S01]  /*bba0*/  LOP3.LUT R52, R52, 0x7f, RZ, 0xc0, !PT ;  /* 0x0000007f34347812 */ /* 0x002fe200078ec0ff */
[----:B--2---:R1:W-:Y:S03]  /*bbb0*/  BAR.SYNC.DEFER_BLOCKING R140, 0x80 ;  /* 0x0002008c0000751d */ /* 0x0043e60000010000 */
[----:B------:R-:W-:-:S13]  /*bbc0*/  ISETP.NE.AND P2, PT, R52, RZ, PT ;  /* 0x000000ff3400720c */ /* 0x000fda0003f45270 */
[----:B------:R-:W-:-:S05]  /*bbd0*/  @!P2 VIADD R52, R111, 0x2e8a0 ;  /* 0x0002e8a06f34a836 */ /* 0x000fca0000000000 */
[----:B------:R-:W-:-:S04]  /*bbe0*/  @!P2 PRMT R52, RZ, 0x654, R52 ;  /* 0x00000654ff34a816 */ /* 0x000fc80000000034 */
[----:B------:R1:W-:Y:S01]  /*bbf0*/  @!P2 SYNCS.ARRIVE.TRANS64.RED.A1T0 RZ, [R52+URZ], RZ ;  /* 0x000000ff34ffa9a7 */ /* 0x0003e2000810043f */
[----:B------:R-:W-:Y:S05]  /*bc00*/  @!P5 BRA `(.L_x_366) ;  /* 0x000000000004d947 */ /* 0x000fea0003800000 */
[----:B------:R-:W-:Y:S01]  /*bc10*/  BPT.TRAP 0x1 ;  /* 0x000000040000795c */ /* 0x000fe20000300000 */
.L_x_366:
[----:B------:R-:W-:Y:S05]  /*bc20*/  BSYNC B0 ;  /* 0x0000000000007941 */ /* 0x000fea0003800000 */
.L_x_365:
[----:B------:R-:W2:Y:S01]  /*bc30*/  SYNCS.PHASECHK.TRANS64.TRYWAIT P3, [R111+URZ+0x2e8b0], R127 ;  /* 0x02e8b07f6f0075a7 */ /* 0x000ea2000806017f */
[----:B------:R-:W-:Y:S01]  /*bc40*/  ULDC.64 UR38, c[0x0][0x318] ;  /* 0x0000c60000267ab9 */ /* 0x000fe20000000a00 */
[----:B------:R-:W-:Y:S01]  /*bc50*/  ULDC.64 UR36, c[0x0][0x308] ;  /* 0x0000c20000247ab9 */ /* 0x000fe20000000a00 */
[----:B------:R-:W-:Y:S04]  /*bc60*/  BSSY B0, `(.L_x_367) ;  /* 0x0000002000007945 */ /* 0x000fe80003800000 */
[----:B--2---:R-:W-:Y:S05]  /*bc70*/  @!P3 BRA `(.L_x_368) ;  /* 0x00000168000cb947 */ /* 0x004fea0003800000 */
.L_x_579:
[----:B------:R-:W-:Y:S05]  /*bc80*/  BSYNC B0 ;  /* 0x0000000000007941 */ /* 0x000fea0003800000 */
.L_x_367:
[----:B------:R-:W-:Y:S01]  /*bc90*/  ISETP.GE.AND P3, PT, R228, R120, PT ;  /* 0x00000078e400720c */ /* 0x000fe20003f66270 */
[----:B------:R-:W-:Y:S01]  /*bca0*/  BSSY B0, `(.L_x_369) ;  /* 0x0000017000007945 */ /* 0x000fe20003800000 */
[----:B------:R-:W-:-:S11]  /*bcb0*/  IMAD.WIDE R56, R25, 0xe0, R102 ;  /* 0x000000e019387825 */ /* 0x000fd600078e0266 */
[----:B------:R-:W-:Y:S05]  /*bcc0*/  @P3 BRA `(.L_x_370) ;  /* 0x0000000000503947 */ /* 0x000fea0003800000 */
[----:B------:R-:W-:Y:S01]  /*bcd0*/  ULDC UR4, c[0x0][0x2e4] ;  /* 0x0000b90000047ab9 */ /* 0x000fe20000000800 */
[----:B------:R-:W-:Y:S01]  /*bce0*/  PLOP3.LUT P4, PT, PT, PT, PT, 0x8, 0x0 ;  /* 0x000000000000781c */ /* 0x000fe20003f8e170 */
[----:B-1----:R-:W-:Y:S01]  /*bcf0*/  IMAD.MOV.U32 R52, RZ, RZ, R48 ;  /* 0x000000ffff347224 */ /* 0x002fe200078e0030 */
[----:B------:R-:W-:Y:S01]  /*bd00*/  ISETP.GE.AND P3, PT, R4, UR4, PT ;  /* 0x0000000404007c0c */ /* 0x000fe2000bf66270 */
[----:B------:R-:W-:Y:S02]  /*bd10*/  IMAD.MOV.U32 R53, RZ, RZ, R110 ;  /* 0x000000ffff357224 */ /* 0x000fe400078e006e */
[----:B------:R-:W-:Y:S02]  /*bd20*/  IMAD R55, R57, UR38, RZ ;  /* 0x0000002639377c24 */ /* 0x000fe4000f8e02ff */
[----:B------:R-:W-:-:S04]  /*bd30*/  IMAD.WIDE.U32 R52, R56, UR38, R52 ;  /* 0x0000002638347c25 */ /* 0x000fc8000f8e0034 */
[----:B------:R-:W-:-:S04]  /*bd40*/  IMAD R55, R56, UR39, R55 ;  /* 0x0000002738377c24 */ /* 0x000fc8000f8e0237 */
[----:B------:R-:W-:Y:S02]  /*bd50*/  @!P3 LOP3.LUT P5, RZ, R229, 0x4, RZ, 0xc0, !PT ;  /* 0x00000004e5ffb812 */ /* 0x000fe400078ac0ff */
[----:B------:R-:W-:Y:S02]  /*bd60*/  @!P3 IADD3 R60, R118, 0x40, RZ ;  /* 0x00000040763cb810 */ /* 0x000fe40007ffe0ff */
[----:B------:R-:W-:Y:S02]  /*bd70*/  @!P3 PLOP3.LUT P4, PT, P5, PT, PT, 0x80, 0x0 ;  /* 0x000000000000b81c */ /* 0x000fe40002f8f070 */
[----:B------:R-:W-:-:S04]  /*bd80*/  IADD3 R58, P5, R52, UR36, RZ ;  /* 0x00000024343a7c10 */ /* 0x000fc8000ffbe0ff */
[----:B------:R-:W-:-:S07]  /*bd90*/  IADD3.X R59, R53, UR37, R55, P5, !PT ;  /* 0x00000025353b7c10 */ /* 0x000fce000affe437 */
[----:B------:R-:W-:Y:S01]  /*bda0*/  @P4 VIADD R60, R118, 0xffffffc0 ;  /* 0xffffffc0763c4836 */ /* 0x000fe20000000000 */
[----:B------:R-:W-:-:S03]  /*bdb0*/  ISETP.GE.AND P4, PT, R18, UR4, PT ;  /* 0x0000000412007c0c */ /* 0x000fc6000bf86270 */
[----:B------:R-:W-:-:S10]  /*bdc0*/  @!P3 IMAD.IADD R60, R16, 0x1, R60 ;  /* 0x00000001103cb824 */ /* 0x000fd400078e023c */
[----:B------:R-:W1:Y:S04]  /*bdd0*/  @!P4 LDS.128 R52, [R119+0xe400] ;  /* 0x00e400007734c984 */ /* 0x000e680000000c00 */
[----:B-1----:R-:W-:Y:S04]  /*bde0*/  @!P4 STG.E.128 desc[UR60][R58.64], R52 ;  /* 0x000000343a00c986 */ /* 0x002fe8000c101d3c */
[----:B------:R-:W1:Y:S04]  /*bdf0*/  @!P3 LDS.128 R52, [R60+0xe400] ;  /* 0x00e400003c34b984 */ /* 0x000e680000000c00 */
[----:B-1----:R3:W-:Y:S02]  /*be00*/  @!P3 STG.E.128 desc[UR60][R58.64+0x40], R52 ;  /* 0x000040343a00b986 */ /* 0x0027e4000c101d3c */
.L_x_370:
[----:B------:R-:W-:Y:S05]  /*be10*/  BSYNC B0 ;  /* 0x0000000000007941 */ /* 0x000fea0003800000 */
.L_x_369:
[----:B-1-3--:R-:W-:Y:S01]  /*be20*/  VIADD R52, R228, 0x40 ;  /* 0x00000040e4347836 */ /* 0x00afe20000000000 */
[----:B------:R-:W-:Y:S04]  /*be30*/  BSSY B0, `(.L_x_371) ;  /* 0x0000019000007945 */ /* 0x000fe80003800000 */
[----:B------:R-:W-:-:S13]  /*be40*/  ISETP.GE.AND P3, PT, R52, R120, PT ;  /* 0x000000783400720c */ /* 0x000fda0003f66270 */
[----:B------:R-:W-:Y:S05]  /*be50*/  @P3 BRA `(.L_x_372) ;  /* 0x0000000000583947 */ /* 0x000fea0003800000 */
[----:B------:R-:W-:Y:S01]  /*be60*/  ULDC UR4, c[0x0][0x2e4] ;  /* 0x0000b90000047ab9 */ /* 0x000fe20000000800 */
[----:B------:R-:W-:Y:S01]  /*be70*/  PLOP3.LUT P4, PT, PT, PT, PT, 0x8, 0x0 ;  /* 0x000000000000781c */ /* 0x000fe20003f8e170 */
[----:B------:R-:W-:Y:S01]  /*be80*/  IMAD.MOV.U32 R53, RZ, RZ, R110 ;  /* 0x000000ffff357224 */ /* 0x000fe200078e006e */
[----:B------:R-:W-:Y:S02]  /*be90*/  ISETP.GE.AND P3, PT, R4, UR4, PT ;  /* 0x0000000404007c0c */ /* 0x000fe4000bf66270 */
[----:B------:R-:W-:-:S11]  /*bea0*/  MOV R52, R48 ;  /* 0x0000003000347202 */ /* 0x000fd60000000f00 */
[----:B------:R-:W-:Y:S01]  /*beb0*/  @!P3 LOP3.LUT P5, RZ, R229, 0x4, RZ, 0xc0, !PT ;  /* 0x00000004e5ffb812 */ /* 0x000fe200078ac0ff */
[----:B------:R-:W-:-:S03]  /*bec0*/  @!P3 VIADD R60, R118, 0x40 ;  /* 0x00000040763cb836 */ /* 0x000fc60000000000 */
[----:B------:R-:W-:Y:S02]  /*bed0*/  @!P3 PLOP3.LUT P4, PT, P5, PT, PT, 0x80, 0x0 ;  /* 0x000000000000b81c */ /* 0x000fe40002f8f070 */
[----:B------:R-:W-:-:S05]  /*bee0*/  IADD3 R55, P5, R56, 0x40, RZ ;  /* 0x0000004038377810 */ /* 0x000fca0007fbe0ff */
[----:B------:R-:W-:Y:S02]  /*bef0*/  IMAD.X R54, RZ, RZ, R57, P5 ;  /* 0x000000ffff367224 */ /* 0x000fe400028e0639 */
[----:B------:R-:W-:-:S04]  /*bf00*/  IMAD.WIDE.U32 R52, R55, UR38, R52 ;  /* 0x0000002637347c25 */ /* 0x000fc8000f8e0034 */
[----:B------:R-:W-:Y:S02]  /*bf10*/  IMAD R54, R54, UR38, RZ ;  /* 0x0000002636367c24 */ /* 0x000fe4000f8e02ff */
[----:B------:R-:W-:Y:S01]  /*bf20*/  @P4 VIADD R60, R118, 0xffffffc0 ;  /* 0xffffffc0763c4836 */ /* 0x000fe20000000000 */
[----:B------:R-:W-:Y:S01]  /*bf30*/  IADD3 R58, P4, R52, UR36, RZ ;  /* 0x00000024343a7c10 */ /* 0x000fe2000ff9e0ff */
[----:B------:R-:W-:Y:S02]  /*bf40*/  IMAD R55, R55, UR39, R54 ;  /* 0x0000002737377c24 */ /* 0x000fe4000f8e0236 */
[----:B------:R-:W-:-:S03]  /*bf50*/  @!P3 IMAD.IADD R60, R16, 0x1, R60 ;  /* 0x00000001103cb824 */ /* 0x000fc600078e023c */
[----:B------:R-:W-:Y:S02]  /*bf60*/  IADD3.X R59, R53, UR37, R55, P4, !PT ;  /* 0x00000025353b7c10 */ /* 0x000fe4000a7fe437 */
[----:B------:R-:W-:-:S13]  /*bf70*/  ISETP.GE.AND P4, PT, R18, UR4, PT ;  /* 0x0000000412007c0c */ /* 0x000fda000bf86270 */
[----:B------:R-:W1:Y:S04]  /*bf80*/  @!P4 LDS.128 R52, [R119+0x10400] ;  /* 0x010400007734c984 */ /* 0x000e680000000c00 */
[----:B-1----:R-:W-:Y:S04]  /*bf90*/  @!P4 STG.E.128 desc[UR60][R58.64], R52 ;  /* 0x000000343a00c986 */ /* 0x002fe8000c101d3c */
[----:B------:R-:W1:Y:S04]  /*bfa0*/  @!P3 LDS.128 R52, [R60+0x10400] ;  /* 0x010400003c34b984 */ /* 0x000e680000000c00 */
[----:B-1----:R1:W-:Y:S02]  /*bfb0*/  @!P3 STG.E.128 desc[UR60][R58.64+0x40], R52 ;  /* 0x000040343a00b986 */ /* 0x0023e4000c101d3c */
.L_x_372:
[----:B------:R-:W-:Y:S05]  /*bfc0*/  BSYNC B0 ;  /* 0x0000000000007941 */ /* 0x000fea0003800000 */
.L_x_371:
[----:B-1----:R-:W-:Y:S01]  /*bfd0*/  VIADD R52, R228, 0x80 ;  /* 0x00000080e4347836 */ /* 0x002fe20000000000 */
        /* <DEDUP_REMOVED lines=25> */
.L_x_374:
[----:B------:R-:W-:Y:S05]  /*c170*/  BSYNC B0 ;  /* 0x0000000000007941 */ /* 0x000fea0003800000 */
.L_x_373:
        /* <DEDUP_REMOVED lines=16> */
[----:B------:R-:W-:Y:S02]  /*c280*/  @P4 VIADD R58, R118, 0xffffffc0 ;  /* 0xffffffc0763a4836 */ /* 0x000fe40000000000 */
[----:B------:R-:W-:Y:S01]  /*c290*/  IMAD R55, R55, UR39, R56 ;  /* 0x0000002737377c24 */ /* 0x000fe2000f8e0238 */
[----:B------:R-:W-:Y:S01]  /*c2a0*/  IADD3 R56, P4, R52, UR36, RZ ;  /* 0x0000002434387c10 */ /* 0x000fe2000ff9e0ff */
[----:B------:R-:W-:-:S03]  /*c2b0*/  @!P3 IMAD.IADD R58, R16, 0x1, R58 ;  /* 0x00000001103ab824 */ /* 0x000fc600078e023a */
[----:B------:R-:W-:Y:S02]  /*c2c0*/  IADD3.X R57, R53, UR37, R55, P4, !PT ;  /* 0x0000002535397c10 */ /* 0x000fe4000a7fe437 */
[----:B------:R-:W-:-:S13]  /*c2d0*/  ISETP.GE.AND P4, PT, R18, UR4, PT ;  /* 0x0000000412007c0c */ /* 0x000fda000bf86270 */
[----:B------:R-:W1:Y:S04]  /*c2e0*/  @!P4 LDS.128 R52, [R119+0x14400] ;  /* 0x014400007734c984 */ /* 0x000e680000000c00 */
[----:B-1----:R-:W-:Y:S04]  /*c2f0*/  @!P4 STG.E.128 desc[UR60][R56.64], R52 ;  /* 0x000000343800c986 */ /* 0x002fe8000c101d3c */
[----:B------:R-:W1:Y:S04]  /*c300*/  @!P3 LDS.128 R52, [R58+0x14400] ;  /* 0x014400003a34b984 */ /* 0x000e680000000c00 */
[----:B-1----:R1:W-:Y:S02]  /*c310*/  @!P3 STG.E.128 desc[UR60][R56.64+0x40], R52 ;  /* 0x000040343800b986 */ /* 0x0023e4000c101d3c */
.L_x_376:
[----:B------:R-:W-:Y:S05]  /*c320*/  BSYNC B0 ;  /* 0x0000000000007941 */ /* 0x000fea0003800000 */
.L_x_375:
[----:B------:R-:W-:Y:S01]  /*c330*/  @!PT LDS RZ, [RZ] ;  /* 0x00000000fffff984 */ /* 0x000fe20000000800 */
[----:B------:R-:W-:Y:S01]  /*c340*/  @!PT LDS RZ, [RZ] ;  /* 0x00000000fffff984 */ /* 0x000fe20000000800 */
[----:B------:R-:W-:Y:S01]  /*c350*/  @!PT LDS RZ, [RZ] ;  /* 0x00000000fffff984 */ /* 0x000fe20000000800 */
[----:B------:R-:W-:Y:S01]  /*c360*/  @!PT LDS RZ, [RZ] ;  /* 0x00000000fffff984 */ /* 0x000fe20000000800 */
[----:B------:R3:W-:Y:S06]  /*c370*/  MEMBAR.ALL.CTA ;  /* 0x0000000000007992 */ /* 0x0007ec0000008000 */
[----:B---3--:R-:W3:Y:S01]  /*c380*/  FENCE.VIEW.ASYNC.S ;  /* 0x00000000000073c6 */ /* 0x008ee20000000000 */
[----:B0-2---:R-:W-:Y:S01]  /*c390*/  @!P2 VIADD R111, R111, 0x2e8c0 ;  /* 0x0002e8c06f6fa836 */ /* 0x005fe20000000000 */
[----:B---3--:R0:W-:Y:S01]  /*c3a0*/  BAR.SYNC.DEFER_BLOCKING R140, 0x80 ;  /* 0x0002008c0000751d */ /* 0x0081e20000010000 */
[----:B------:R-:W-:Y:S01]  /*c3b0*/  ISETP.NE.AND P3, PT, R112, RZ, PT ;  /* 0x000000ff7000720c */ /* 0x000fe20003f65270 */
[----:B------:R-:W-:-:S02]  /*c3c0*/  VIADD R17, R17, 0x1 ;  /* 0x0000000111117836 */ /* 0x000fc40000000000 */
[----:B------:R-:W-:-:S04]  /*c3d0*/  @!P2 PRMT R111, RZ, 0x654, R111 ;  /* 0x00000654ff6fa816 */ /* 0x000fc8000000006f */
[----:B------:R0:W-:Y:S01]  /*c3e0*/  @!P2 SYNCS.ARRIVE.TRANS64.RED.A1T0 RZ, [R111+URZ], RZ ;  /* 0x000000ff6fffa9a7 */ /* 0x0001e2000810043f */
[----:B------:R-:W-:-:S04]  /*c3f0*/  ISETP.NE.AND P2, PT, R17, 0x2, PT ;  /* 0x000000021100780c */ /* 0x000fc80003f45270 */
[----:B-1----:R-:W-:Y:S02]  /*c400*/  SEL R52, RZ, 0x1, P2 ;  /* 0x00000001ff347807 */ /* 0x002fe40001000000 */
[----:B------:R-:W-:Y:S02]  /*c410*/  SEL R17, R17, RZ, P2 ;  /* 0x000000ff11117207 */ /* 0x000fe40001000000 */
[----:B------:R-:W-:Y:S01]  /*c420*/  LOP3.LUT R231, R231, R52, RZ, 0x3c, !PT ;  /* 0x00000034e7e77212 */ /* 0x000fe200078e3cff */
[----:B0-----:R-:W-:Y:S06]  /*c430*/  @P3 BRA `(.L_x_377) ;  /* 0xffffff6000a43947 */ /* 0x001fec000383ffff */
[----:B------:R-:W0:Y:S01]  /*c440*/  S2R R53, SR_TID.X ;  /* 0x0000000000357919 */ /* 0x000e220000002100 */
[----:B------:R-:W-:Y:S02]  /*c450*/  PLOP3.LUT P0, PT, PT, PT, PT, 0x8, 0x0 ;  /* 0x000000000000781c */ /* 0x000fe40003f0e170 */
[----:B0-----:R-:W-:-:S04]  /*c460*/  SHF.R.U32.HI R53, RZ, 0x7, R53 ;  /* 0x00000007ff357819 */ /* 0x001fc80000011635 */
[----:B------:R-:W-:-:S13]  /*c470*/  ISETP.NE.AND P3, PT, R53, 0x1, PT ;  /* 0x000000013500780c */ /* 0x000fda0003f65270 */
[----:B------:R-:W-:Y:S06]  /*c480*/  @!P3 BAR.ARV 0x9, 0x100 ;  /* 0x024400000000bb1d */ /* 0x000fec0000002000 */
.L_x_289:
[----:B------:R-:W0:Y:S01]  /*c490*/  LDC R0, c[0x0][0x428] ;  /* 0x00010a00ff007b82 */ /* 0x000e220000000800 */
[----:B------:R-:W-:Y:S05]  /*c4a0*/  @P0 BRA `(.L_x_378) ;  /* 0x00000000000c0947 */ /* 0x000fea0003800000 */
[----:B------:R-:W1:Y:S01]  /*c4b0*/  FENCE.VIEW.ASYNC.G ;  /* 0x00000000000073c6 */ /* 0x000e620000000100 */
[----:B------:R-:W-:Y:S05]  /*c4c0*/  WARPSYNC.ALL ;  /* 0x0000000000007948 */ /* 0x000fea0003800000 */
[----:B-1----:R-:W-:Y:S06]  /*c4d0*/  BAR.ARV 0xc, 0x180 ;  /* 0x0306000000007b1d */ /* 0x002fec0000002000 */
.L_x_378:
[----:B------:R-:W2:Y:S01]  /*c4e0*/  LDL R4, [R1+0x78] ;  /* 0x0000780001047983 */ /* 0x000ea20000100800 */
[----:B------:R-:W-:-:S03]  /*c4f0*/  ULDC.64 UR4, c[0x0][0x990] ;  /* 0x0002640000047ab9 */ /* 0x000fc60000000a00 */
[----:B------:R-:W3:Y:S01]  /*c500*/  LDL R5, [R1+0x68] ;  /* 0x0000680001057983 */ /* 0x000ee20000100800 */
[----:B------:R-:W-:Y:S01]  /*c510*/  ISETP.NE.U32.AND P0, PT, RZ, UR4, PT ;  /* 0x00000004ff007c0c */ /* 0x000fe2000bf05070 */
[----:B------:R-:W-:Y:S01]  /*c520*/  ULDC.64 UR6, c[0x0][0x998] ;  /* 0x0002660000067ab9 */ /* 0x000fe20000000a00 */
[----:B0-----:R-:W-:Y:S01]  /*c530*/  ISETP.NE.AND P2, PT, R0, 0x1, PT ;  /* 0x000000010000780c */ /* 0x001fe20003f45270 */
[----:B------:R-:W-:Y:S01]  /*c540*/  IMAD.MOV.U32 R7, RZ, RZ, R122 ;  /* 0x000000ffff077224 */ /* 0x000fe200078e007a */
[----:B------:R-:W-:Y:S02]  /*c550*/  ISETP.NE.U32.AND P1, PT, RZ, UR6, PT ;  /* 0x00000006ff007c0c */ /* 0x000fe4000bf25070 */
[----:B------:R-:W-:Y:S02]  /*c560*/  ISETP.NE.AND.EX P0, PT, RZ, UR5, PT, P0 ;  /* 0x00000005ff007c0c */ /* 0x000fe4000bf05300 */
[----:B------:R-:W-:-:S07]  /*c570*/  ISETP.NE.AND.EX P1, PT, RZ, UR7, PT, P1 ;  /* 0x00000007ff007c0c */ /* 0x000fce000bf25310 */
[----:B------:R-:W0:Y:S08]  /*c580*/  @P2 LDC R3, c[0x0][0x42c] ;  /* 0x00010b00ff032b82 */ /* 0x000e300000000800 */
[----:B------:R-:W2:Y:S08]  /*c590*/  @P0 LDC.64 R10, c[0x0][0x9a8] ;  /* 0x00026a00ff0a0b82 */ /* 0x000eb00000000a00 */
[----:B------:R-:W1:Y:S08]  /*c5a0*/  @P2 LDC R2, c[0x0][0x430] ;  /* 0x00010c00ff022b82 */ /* 0x000e700000000800 */
[----:B------:R-:W4:Y:S01]  /*c5b0*/  @P1 LDC.64 R12, c[0x0][0x9b8] ;  /* 0x00026e00ff0c1b82 */ /* 0x000f220000000a00 */
[----:B0-----:R-:W-:-:S07]  /*c5c0*/  @P2 IMAD.HI.U32 R3, R122, R3, RZ ;  /* 0x000000037a032227 */ /* 0x001fce00078e00ff */
[----:B------:R-:W0:Y:S08]  /*c5d0*/  @P0 LDC.64 R14, c[0x0][0x9b0] ;  /* 0x00026c00ff0e0b82 */ /* 0x000e300000000a00 */
[----:B------:R-:W0:Y:S01]  /*c5e0*/  @P1 LDC.64 R20, c[0x0][0x9c0] ;  /* 0x00027000ff141b82 */ /* 0x000e220000000a00 */
[----:B-1----:R-:W-:-:S04]  /*c5f0*/  @P2 SHF.R.U32.HI R7, RZ, R2, R3 ;  /* 0x00000002ff072219 */ /* 0x002fc80000011603 */
[----:B------:R-:W-:Y:S01]  /*c600*/  @P0 SHF.R.S32.HI R9, RZ, 0x1f, R7 ;  /* 0x0000001fff090819 */ /* 0x000fe20000011407 */
[C---:B--2---:R-:W-:Y:S02]  /*c610*/  @P0 IMAD R0, R4.reuse, R10, RZ ;  /* 0x0000000a04000224 */ /* 0x044fe400078e02ff */
[----:B----4-:R-:W-:Y:S02]  /*c620*/  @P1 IMAD R4, R4, R12, RZ ;  /* 0x0000000c04041224 */ /* 0x010fe400078e02ff */
[C---:B---3--:R-:W-:Y:S02]  /*c630*/  @P0 IMAD R11, R5.reuse, R11, R0 ;  /* 0x0000000b050b0224 */ /* 0x048fe400078e0200 */
[----:B------:R-:W-:-:S04]  /*c640*/  @P0 IMAD.WIDE.U32 R2, R5, R10, RZ ;  /* 0x0000000a05020225 */ /* 0x000fc800078e00ff */
[----:B------:R-:W-:Y:S02]  /*c650*/  @P1 IMAD R13, R5, R13, R4 ;  /* 0x0000000d050d1224 */ /* 0x000fe400078e0204 */
[----:B------:R-:W-:Y:S01]  /*c660*/  @P0 IMAD.IADD R3, R3, 0x1, R11 ;  /* 0x0000000103030824 */ /* 0x000fe200078e020b */
[----:B------:R-:W-:Y:S01]  /*c670*/  @P1 SHF.R.S32.HI R11, RZ, 0x1f, R7 ;  /* 0x0000001fff0b1819 */ /* 0x000fe20000011407 */
[----:B------:R-:W-:-:S04]  /*c680*/  @P1 IMAD.WIDE.U32 R4, R5, R12, RZ ;  /* 0x0000000c05041225 */ /* 0x000fc800078e00ff */
[----:B0-----:R-:W-:Y:S01]  /*c690*/  @P0 IMAD R0, R9, R14, RZ ;  /* 0x0000000e09000224 */ /* 0x001fe200078e02ff */
[----:B------:R-:W-:Y:S01]  /*c6a0*/  @P1 IADD3 R5, R5, R13, RZ ;  /* 0x0000000d05051210 */ /* 0x000fe20007ffe0ff */
[----:B------:R-:W-:Y:S02]  /*c6b0*/  @P1 IMAD R6, R11, R20, RZ ;  /* 0x000000140b061224 */ /* 0x000fe400078e02ff */
[C---:B------:R-:W-:Y:S02]  /*c6c0*/  @P0 IMAD R9, R7.reuse, R15, R0 ;  /* 0x0000000f07090224 */ /* 0x040fe400078e0200 */
[----:B------:R-:W-:-:S04]  /*c6d0*/  @P0 IMAD.WIDE.U32 R2, R7, R14, R2 ;  /* 0x0000000e07020225 */ /* 0x000fc800078e0002 */
[C---:B------:R-:W-:Y:S02]  /*c6e0*/  @P1 IMAD R11, R7.reuse, R21, R6 ;  /* 0x00000015070b1224 */ /* 0x040fe400078e0206 */
[----:B------:R-:W-:Y:S01]  /*c6f0*/  @P1 IMAD.WIDE.U32 R6, R7, R20, R4 ;  /* 0x0000001407061225 */ /* 0x000fe200078e0004 */
[----:B------:R-:W-:Y:S01]  /*c700*/  @P0 LEA R4, P3, R2, UR4, 0x2 ;  /* 0x0000000402040c11 */ /* 0x000fe2000f8610ff */
[----:B------:R-:W-:Y:S02]  /*c710*/  ULDC UR4, c[0x0][0x988] ;  /* 0x0002620000047ab9 */ /* 0x000fe40000000800 */
[----:B------:R-:W-:Y:S01]  /*c720*/  @P0 IMAD.IADD R5, R3, 0x1, R9 ;  /* 0x0000000103050824 */ /* 0x000fe200078e0209 */
[----:B------:R-:W-:Y:S01]  /*c730*/  @P1 LEA R8, P4, R6, UR6, 0x2 ;  /* 0x0000000606081c11 */ /* 0x000fe2000f8810ff */
[----:B------:R-:W-:Y:S02]  /*c740*/  @P1 IMAD.IADD R3, R7, 0x1, R11 ;  /* 0x0000000107031824 */ /* 0x000fe400078e020b */
[----:B------:R-:W-:Y:S01]  /*c750*/  IMAD.MOV.U32 R0, RZ, RZ, 0x3f800000 ;  /* 0x3f800000ff007424 */ /* 0x000fe200078e00ff */
[----:B------:R-:W-:Y:S01]  /*c760*/  @P0 LEA.HI.X R5, R2, UR5, R5, 0x2, P3 ;  /* 0x0000000502050c11 */ /* 0x000fe200098f1405 */
[----:B------:R-:W0:Y:S01]  /*c770*/  @P2 LDC R7, c[0x0][0x42c] ;  /* 0x00010b00ff072b82 */ /* 0x000e220000000800 */
[----:B------:R-:W-:Y:S01]  /*c780*/  @P1 LEA.HI.X R9, R6, UR7, R3, 0x2, P4 ;  /* 0x0000000706091c11 */ /* 0x000fe2000a0f1403 */
[----:B------:R-:W-:-:S04]  /*c790*/  IMAD.MOV.U32 R3, RZ, RZ, 0x3f800000 ;  /* 0x3f800000ff037424 */ /* 0x000fc800078e00ff */
[----:B------:R1:W2:Y:S02]  /*c7a0*/  @P1 LDG.E R0, desc[UR60][R8.64] ;  /* 0x0000003c08001981 */ /* 0x0002a4000c1e1900 */
[----:B------:R-:W3:Y:S02]  /*c7b0*/  @P2 LDC R2, c[0x0][0x430] ;  /* 0x00010c00ff022b82 */ /* 0x000ee40000000800 */
[----:B------:R4:W2:Y:S01]  /*c7c0*/  @P0 LDG.E R3, desc[UR60][R4.64] ;  /* 0x0000003c04030981 */ /* 0x0008a2000c1e1900 */
[----:B------:R-:W-:Y:S01]  /*c7d0*/  ISETP.GE.AND P1, PT, R139, 0x1, PT ;  /* 0x000000018b00780c */ /* 0x000fe20003f26270 */
[----:B------:R-:W-:Y:S01]  /*c7e0*/  IMAD.MOV.U32 R10, RZ, RZ, R122 ;  /* 0x000000ffff0a7224 */ /* 0x000fe200078e007a */
[----:B------:R-:W-:Y:S01]  /*c7f0*/  PLOP3.LUT P0, PT, PT, PT, PT, 0x80, 0x0 ;  /* 0x000000000000781c */ /* 0x000fe20003f0f070 */
[----:B0-----:R-:W-:Y:S01]  /*c800*/  @P2 IMAD.HI.U32 R7, R122, R7, RZ ;  /* 0x000000077a072227 */ /* 0x001fe200078e00ff */
[----:B------:R-:W-:Y:S02]  /*c810*/  CS2R R88, SRZ ;  /* 0x0000000000587805 */ /* 0x000fe4000001ff00 */
[----:B-1----:R-:W-:-:S02]  /*c820*/  CS2R R8, SRZ ;  /* 0x0000000000087805 */ /* 0x002fc4000001ff00 */
[----:B---3--:R-:W-:Y:S01]  /*c830*/  @P2 SHF.R.U32.HI R10, RZ, R2, R7 ;  /* 0x00000002ff0a2219 */ /* 0x008fe20000011607 */
[----:B------:R-:W-:Y:S01]  /*c840*/  IMAD.MOV.U32 R87, RZ, RZ, RZ ;  /* 0x000000ffff577224 */ /* 0x000fe200078e00ff */
[----:B------:R-:W-:Y:S02]  /*c850*/  CS2R R6, SRZ ;  /* 0x0000000000067805 */ /* 0x000fe4000001ff00 */
[----:B----4-:R-:W-:Y:S02]  /*c860*/  CS2R R4, SRZ ;  /* 0x0000000000047805 */ /* 0x010fe4000001ff00 */
[----:B------:R-:W-:Y:S01]  /*c870*/  CS2R R12, SRZ ;  /* 0x00000000000c7805 */ /* 0x000fe2000001ff00 */
[----:B------:R0:W-:Y:S01]  /*c880*/  STL [R1+0x80], R10 ;  /* 0x0000800a01007387 */ /* 0x0001e20000100800 */
        /* <DEDUP_REMOVED lines=9> */
[----:B0-----:R-:W-:Y:S02]  /*c920*/  CS2R R10, SRZ ;  /* 0x00000000000a7805 */ /* 0x001fe4000001ff00 */
        /* <DEDUP_REMOVED lines=15> */
[----:B------:R-:W-:-:S02]  /*ca20*/  MOV R68, RZ ;  /* 0x000000ff00447202 */ /* 0x000fc40000000f00 */
[----:B------:R-:W-:Y:S01]  /*ca30*/  CS2R R100, SRZ ;  /* 0x0000000000647805 */ /* 0x000fe2000001ff00 */
[----:B------:R-:W-:Y:S02]  /*ca40*/  IMAD.MOV.U32 R72, RZ, RZ, RZ ;  /* 0x000000ffff487224 */ /* 0x000fe400078e00ff */
[----:B------:R-:W-:Y:S02]  /*ca50*/  IMAD.MOV.U32 R103, RZ, RZ, RZ ;  /* 0x000000ffff677224 */ /* 0x000fe400078e00ff */
[----:B--2---:R-:W-:-:S04]  /*ca60*/  FMUL.FTZ R0, R3, R0 ;  /* 0x0000000003007220 */ /* 0x004fc80000410000 */
[----:B------:R-:W-:Y:S01]  /*ca70*/  FMUL.FTZ R2, R0, UR4 ;  /* 0x0000000400027c20 */ /* 0x000fe20008410000 */
[----:B------:R-:W-:Y:S06]  /*ca80*/  @!P1 BRA `(.L_x_379) ;  /* 0x000000d400589947 */ /* 0x000fec0003800000 */
[----:B------:R-:W-:-:S03]  /*ca90*/  UMOV UR4, 0xffffffff ;  /* 0xffffffff00047882 */ /* 0x000fc60000000000 */
[----:B------:R-:W-:Y:S05]  /*caa0*/  BRA.DIV UR4, `(.L_x_380) ;  /* 0x0000015a04947947 */ /* 0x000fea000b800000 */
[----:B------:R-:W0:Y:S02]  /*cab0*/  S2R R0, SR_TID.X ;  /* 0x0000000000007919 */ /* 0x000e240000002100 */
[----:B0-----:R-:W-:-:S05]  /*cac0*/  VIADD R3, R0, 0xffffff80 ;  /* 0xffffff8000037836 */ /* 0x001fca0000000000 */
[----:B------:R-:W-:-:S04]  /*cad0*/  SHF.R.S32.HI R0, RZ, 0x1f, R3 ;  /* 0x0000001fff007819 */ /* 0x000fc80000011403 */
[----:B------:R-:W-:-:S04]  /*cae0*/  LEA.HI R0, R0, R3, RZ, 0x7 ;  /* 0x0000000300007211 */ /* 0x000fc800078f38ff */
[----:B------:R-:W-:-:S06]  /*caf0*/  SHF.R.S32.HI R0, RZ, 0x7, R0 ;  /* 0x00000007ff007819 */ /* 0x000fcc0000011400 */
[----:B------:R-:W0:Y:S04]  /*cb00*/  SHFL.IDX PT, R0, R0, RZ, 0x1f ;  /* 0x00001fff00007589 */ /* 0x000e2800000e0000 */
[----:B0-----:R0:W-:Y:S02]  /*cb10*/  STL [R1+0x44], R0 ;  /* 0x0000440001007387 */ /* 0x0011e40000100800 */
.L_x_582:
[----:B------:R-:W0:Y:S01]  /*cb20*/  LDL R3, [R1+0x44] ;  /* 0x0000440001037983 */ /* 0x000e220000100800 */
[----:B------:R-:W-:Y:S01]  /*cb30*/  VIADD R27, R16, 0x1c400 ;  /* 0x0001c400101b7836 */ /* 0x000fe20000000000 */
[----:B------:R-:W-:Y:S04]  /*cb40*/  BSSY B6, `(.L_x_381) ;  /* 0x0000019000067945 */ /* 0x000fe80003800000 */
[----:B------:R-:W-:Y:S02]  /*cb50*/  LOP3.LUT P0, RZ, R27, 0x9f, RZ, 0xc0, !PT ;  /* 0x0000009f1bff7812 */ /* 0x000fe4000780c0ff */
[----:B0-----:R-:W-:-:S04]  /*cb60*/  LEA.HI R0, R3, R3, RZ, 0x1 ;  /* 0x0000000303007211 */ /* 0x001fc800078f08ff */
[----:B------:R-:W-:-:S05]  /*cb70*/  LOP3.LUT R0, R0, 0x1e, RZ, 0xc0, !PT ;  /* 0x0000001e00007812 */ /* 0x000fca00078ec0ff */
[----:B------:R-:W-:-:S04]  /*cb80*/  IMAD.IADD R0, R3, 0x1, -R0 ;  /* 0x0000000103007824 */ /* 0x000fc800078e0a00 */
[----:B------:R-:W-:-:S05]  /*cb90*/  IMAD R0, R0, 0x2000, R27 ;  /* 0x0000200000007824 */ /* 0x000fca00078e021b */
[----:B------:R-:W-:-:S04]  /*cba0*/  SHF.R.U32.HI R0, RZ, 0x4, R0 ;  /* 0x00000004ff007819 */ /* 0x000fc80000011600 */
[----:B------:R-:W-:Y:S01]  /*cbb0*/  LOP3.LUT R30, R0, 0x3fff, RZ, 0xc0, !PT ;  /* 0x00003fff001e7812 */ /* 0x000fe200078ec0ff */
[----:B------:R-:W-:Y:S06]  /*cbc0*/  @!P0 BRA `(.L_x_382) ;  /* 0x0000000000408947 */ /* 0x000fec0003800000 */
[----:B------:R-:W-:Y:S01]  /*cbd0*/  MOV R0, 0x0 ;  /* 0x0000000000007802 */ /* 0x000fe20000000f00 */
[----:B------:R-:W-:Y:S01]  /*cbe0*/  ULDC.64 UR4, c[0x4][0x98] ;  /* 0x0100260000047ab9 */ /* 0x000fe20000000a00 */
[----:B------:R-:W-:Y:S01]  /*cbf0*/  ULDC.64 UR6, c[0x4][0xa0] ;  /* 0x0100280000067ab9 */ /* 0x000fe20000000a00 */
[----:B------:R-:W-:Y:S01]  /*cc00*/  MOV R4, UR4 ;  /* 0x0000000400047c02 */ /* 0x000fe20008000f00 */
[----:B-1----:R0:W1:Y:S01]  /*cc10*/  LDC.64 R14, c[0x4][R0] ;  /* 0x01000000000e7b82 */ /* 0x0020620000000a00 */
[----:B------:R-:W-:Y:S01]  /*cc20*/  IMAD.U32 R5, RZ, RZ, UR5 ;  /* 0x00000005ff057e24 */ /* 0x000fe2000f8e00ff */
[----:B------:R-:W-:Y:S01]  /*cc30*/  ULDC.64 UR4, c[0x4][0x28] ;  /* 0x01000a0000047ab9 */ /* 0x000fe20000000a00 */
[----:B------:R-:W-:Y:S01]  /*cc40*/  IMAD.U32 R6, RZ, RZ, UR6 ;  /* 0x00000006ff067e24 */ /* 0x000fe2000f8e00ff */
[----:B------:R-:W-:Y:S01]  /*cc50*/  MOV R12, 0x1 ;  /* 0x00000001000c7802 */ /* 0x000fe20000000f00 */
[----:B------:R-:W-:Y:S02]  /*cc60*/  IMAD.U32 R7, RZ, RZ, UR7 ;  /* 0x00000007ff077e24 */ /* 0x000fe4000f8e00ff */
[----:B------:R-:W-:-:S02]  /*cc70*/  IMAD.U32 R10, RZ, RZ, UR4 ;  /* 0x00000004ff0a7e24 */ /* 0x000fc4000f8e00ff */
[----:B------:R-:W-:Y:S02]  /*cc80*/  IMAD.U32 R11, RZ, RZ, UR5 ;  /* 0x00000005ff0b7e24 */ /* 0x000fe4000f8e00ff */
[----:B------:R-:W-:Y:S02]  /*cc90*/  IMAD.MOV.U32 R8, RZ, RZ, 0x70 ;  /* 0x00000070ff087424 */ /* 0x000fe400078e00ff */
[----:B0-----:R-:W-:-:S07]  /*cca0*/  IMAD.MOV.U32 R13, RZ, RZ, RZ ;  /* 0x000000ffff0d7224 */ /* 0x001fce00078e00ff */
[----:B------:R-:W-:-:S07]  /*ccb0*/  LEPC R20, `(.L_x_382) ;  /* 0x000000001014794e */ /* 0x000fce0000000000 */
[----:B-1---5:R-:W-:Y:S05]  /*ccc0*/  CALL.ABS.NOINC R14 ;  /* 0x000000000e007343 */ /* 0x022fea0003c00000 */
.L_x_382:
[----:B------:R-:W-:Y:S05]  /*ccd0*/  BSYNC B6 ;  /* 0x0000000000067941 */ /* 0x000fea0003800000 */
.L_x_381:
[----:B------:R-:W-:Y:S02]  /*cce0*/  ULDC UR4, c[0x0][0x3d4] ;  /* 0x0000f50000047ab9 */ /* 0x000fe40000000800 */
[----:B------:R-:W-:-:S13]  /*ccf0*/  ISETP.LT.AND P0, PT, RZ, UR4, PT ;  /* 0x00000004ff007c0c */ /* 0x000fda000bf01270 */
[----:B------:R-:W-:Y:S05]  /*cd00*/  @P0 BRA `(.L_x_383) ;  /* 0x0000000000480947 */ /* 0x000fea0003800000 */
[----:B------:R-:W2:Y:S02]  /*cd10*/  LDL R20, [R1+0x84] ;  /* 0x0000840001147983 */ /* 0x000ea40000100800 */
[----:B--2---:R-:W-:-:S13]  /*cd20*/  R2UR UR5, R20 ;  /* 0x00000000140572ca */ /* 0x004fda00000e0000 */
[----:B------:R-:W-:-:S04]  /*cd30*/  ULEA.HI UR4, UR5, UR5, URZ, 0x1 ;  /* 0x0000000505047291 */ /* 0x000fc8000f8f083f */
[----:B------:R-:W-:-:S04]  /*cd40*/  ULOP3.LUT UR4, UR4, 0xfffffffe, URZ, 0xc0, !UPT ;  /* 0xfffffffe04047892 */ /* 0x000fc8000f8ec03f */
[----:B------:R-:W-:-:S06]  /*cd50*/  UIADD3 UR4, UR5, -UR4, URZ ;  /* 0x8000000405047290 */ /* 0x000fcc000fffe03f */
[----:B------:R-:W-:-:S05]  /*cd60*/  IMAD.U32 R3, RZ, RZ, UR4 ;  /* 0x00000004ff037e24 */ /* 0x000fca000f8e00ff */
[----:B------:R-:W-:-:S04]  /*cd70*/  SHF.L.U32 R3, R3, 0x1f, RZ ;  /* 0x0000001f03037819 */ /* 0x000fc800000006ff */
[----:B------:R0:W2:Y:S03]  /*cd80*/  SYNCS.PHASECHK.TRANS64.TRYWAIT P0, [R16+URZ+0x2e800], R3 ;  /* 0x02e80003100075a7 */ /* 0x0000a6000800017f */
[----:B--2---:R-:W-:Y:S05]  /*cd90*/  @!P0 NANOSLEEP.SYNCS 0x989680 ;  /* 0x009896800000895d */ /* 0x004fea0003900000 */
[----:B------:R-:W2:Y:S01]  /*cda0*/  @!P0 SYNCS.PHASECHK.TRANS64 P0, [R16+URZ+0x2e800], R3 ;  /* 0x02e80003100085a7 */ /* 0x000ea2000800007f */
[----:B------:R-:W-:Y:S04]  /*cdb0*/  BSSY B0, `(.L_x_384) ;  /* 0x0000006000007945 */ /* 0x000fe80003800000 */
[----:B--2---:R-:W-:Y:S05]  /*cdc0*/  @P0 BRA `(.L_x_385) ;  /* 0x0000000000100947 */ /* 0x004fea0003800000 */
.L_x_386:
[----:B--2---:R2:W3:Y:S02]  /*cdd0*/  SYNCS.PHASECHK.TRANS64.TRYWAIT P0, [R16+URZ+0x2e800], R3 ;  /* 0x02e80003100075a7 */ /* 0x0044e4000800017f */
[----:B---3--:R-:W-:Y:S05]  /*cde0*/  @!P0 NANOSLEEP.SYNCS 0x989680 ;  /* 0x009896800000895d */ /* 0x008fea0003900000 */
[----:B------:R-:W3:Y:S02]  /*cdf0*/  @!P0 SYNCS.PHASECHK.TRANS64 P0, [R16+URZ+0x2e800], R3 ;  /* 0x02e80003100085a7 */ /* 0x000ee4000800007f */
[----:B---3--:R-:W-:Y:S05]  /*ce00*/  @!P0 BRA `(.L_x_386) ;  /* 0xfffffffc00f08947 */ /* 0x008fea000383ffff */
.L_x_385:
[----:B------:R-:W-:Y:S05]  /*ce10*/  BSYNC B0 ;  /* 0x0000000000007941 */ /* 0x000fea0003800000 */
.L_x_384:
[----:B------:R-:W-:Y:S05]  /*ce20*/  BRA `(.L_x_387) ;  /* 0x0000004000387947 */ /* 0x000fea0003800000 */
.L_x_383:
[----:B------:R-:W0:Y:S01]  /*ce30*/  LDC.64 R24, c[0x0][0x3c8] ;  /* 0x0000f200ff187b82 */ /* 0x000e220000000a00 */
[----:B-----5:R-:W-:Y:S01]  /*ce40*/  SHF.R.S32.HI R0, RZ, 0x1f, R117 ;  /* 0x0000001fff007819 */ /* 0x020fe20000011475 */
[----:B------:R-:W-:Y:S01]  /*ce50*/  IMAD.MOV.U32 R8, RZ, RZ, R18 ;  /* 0x000000ffff087224 */ /* 0x000fe200078e0012 */
[----:B------:R-:W-:Y:S01]  /*ce60*/  ULDC.64 UR4, c[0x0][0x3d8] ;  /* 0x0000f60000047ab9 */ /* 0x000fe20000000a00 */
[----:B------:R-:W-:Y:S01]  /*ce70*/  IMAD.MOV.U32 R9, RZ, RZ, R19 ;  /* 0x000000ffff097224 */ /* 0x000fe200078e0013 */
[----:B------:R-:W-:Y:S01]  /*ce80*/  ULDC.64 UR8, c[0x0][0x3c8] ;  /* 0x0000f20000087ab9 */ /* 0x000fe20000000a00 */
[----:B------:R-:W-:Y:S01]  /*ce90*/  IMAD R6, R0, UR4, RZ ;  /* 0x0000000400067c24 */ /* 0x000fe2000f8e02ff */
[----:B------:R-:W-:Y:S01]  /*cea0*/  SHF.R.S32.HI R7, RZ, 0x1f, R22 ;  /* 0x0000001fff077819 */ /* 0x000fe20000011416 */
[----:B------:R-:W2:Y:S01]  /*ceb0*/  LDC.64 R28, c[0x0][0x3e0] ;  /* 0x0000f800ff1c7b82 */ /* 0x000ea20000000a00 */
[----:B------:R-:W-:Y:S01]  /*cec0*/  IMAD.WIDE.U32 R4, R117, UR4, R8 ;  /* 0x0000000475047c25 */ /* 0x000fe2000f8e0008 */
[----:B------:R-:W-:Y:S01]  /*ced0*/  LOP3.LUT P0, RZ, R27, 0x3ff, RZ, 0xc0, !PT ;  /* 0x000003ff1bff7812 */ /* 0x000fe2000780c0ff */
[----:B------:R-:W-:Y:S01]  /*cee0*/  ULDC.64 UR6, c[0x0][0x3e8] ;  /* 0x0000fa0000067ab9 */ /* 0x000fe20000000a00 */
[----:B------:R-:W-:Y:S01]  /*cef0*/  BSSY B6, `(.L_x_388) ;  /* 0x0000026000067945 */ /* 0x000fe20003800000 */
[----:B------:R-:W-:Y:S01]  /*cf00*/  IMAD R3, R117, UR5, R6 ;  /* 0x0000000575037c24 */ /* 0x000fe2000f8e0206 */
[----:B------:R-:W-:Y:S01]  /*cf10*/  IADD3 R36, P1, R4, UR8, RZ ;  /* 0x0000000804247c10 */ /* 0x000fe2000ff3e0ff */
[----:B------:R-:W-:-:S02]  /*cf20*/  IMAD.MOV.U32 R6, RZ, RZ, R22 ;  /* 0x000000ffff067224 */ /* 0x000fc400078e0016 */
[----:B------:R-:W-:Y:S01]  /*cf30*/  IMAD R0, R0, UR6, RZ ;  /* 0x0000000600007c24 */ /* 0x000fe2000f8e02ff */
[----:B------:R-:W-:Y:S01]  /*cf40*/  IADD3.X R37, R3, UR9, R5, P1, !PT ;  /* 0x0000000903257c10 */ /* 0x000fe20008ffe405 */
[----:B------:R-:W-:-:S04]  /*cf50*/  IMAD.WIDE.U32 R4, R117, UR4, R6 ;  /* 0x0000000475047c25 */ /* 0x000fc8000f8e0006 */
[----:B------:R-:W-:Y:S01]  /*cf60*/  IMAD.WIDE.U32 R6, R117, UR6, R6 ;  /* 0x0000000675067c25 */ /* 0x000fe2000f8e0006 */
[----:B------:R-:W-:-:S03]  /*cf70*/  IADD3 R34, P1, R4, UR8, RZ ;  /* 0x0000000804227c10 */ /* 0x000fc6000ff3e0ff */
[----:B------:R-:W-:Y:S01]  /*cf80*/  IMAD.WIDE.U32 R8, R117, UR6, R8 ;  /* 0x0000000675087c25 */ /* 0x000fe2000f8e0008 */
[----:B------:R-:W-:-:S03]  /*cf90*/  IADD3.X R35, R3, UR9, R5, P1, !PT ;  /* 0x0000000903237c10 */ /* 0x000fc60008ffe405 */
[C---:B0-----:R-:W-:Y:S01]  /*cfa0*/  IMAD.WIDE.U32 R24, R117.reuse, UR4, R24 ;  /* 0x0000000475187c25 */ /* 0x041fe2000f8e0018 */
[----:B------:R-:W-:Y:S02]  /*cfb0*/  ULDC.64 UR4, c[0x0][0x3e0] ;  /* 0x0000f80000047ab9 */ /* 0x000fe40000000a00 */
[----:B------:R-:W-:Y:S01]  /*cfc0*/  IADD3 R38, P2, R6, UR4, RZ ;  /* 0x0000000406267c10 */ /* 0x000fe2000ff5e0ff */
[C---:B------:R-:W-:Y:S01]  /*cfd0*/  IMAD R27, R117.reuse, UR7, R0 ;  /* 0x00000007751b7c24 */ /* 0x040fe2000f8e0200 */
[----:B------:R-:W-:Y:S01]  /*cfe0*/  IADD3 R40, P3, R8, UR4, RZ ;  /* 0x0000000408287c10 */ /* 0x000fe2000ff7e0ff */
[----:B--2---:R-:W-:Y:S01]  /*cff0*/  IMAD.WIDE.U32 R28, R117, UR6, R28 ;  /* 0x00000006751c7c25 */ /* 0x004fe2000f8e001c */
[----:B------:R-:W-:Y:S02]  /*d000*/  IADD3 R26, R3, R25, RZ ;  /* 0x00000019031a7210 */ /* 0x000fe40007ffe0ff */
[C---:B------:R-:W-:Y:S02]  /*d010*/  IADD3.X R39, R27.reuse, UR5, R7, P2, !PT ;  /* 0x000000051b277c10 */ /* 0x040fe400097fe407 */
[C---:B------:R-:W-:Y:S01]  /*d020*/  IADD3.X R41, R27.reuse, UR5, R9, P3, !PT ;  /* 0x000000051b297c10 */ /* 0x040fe20009ffe409 */
[----:B------:R-:W-:Y:S01]  /*d030*/  IMAD.IADD R27, R27, 0x1, R29 ;  /* 0x000000011b1b7824 */ /* 0x000fe200078e021d */
[----:B------:R-:W-:Y:S06]  /*d040*/  @!P0 BRA `(.L_x_389) ;  /* 0x0000000000408947 */ /* 0x000fec0003800000 */
[----:B------:R-:W-:Y:S01]  /*d050*/  MOV R0, 0x0 ;  /* 0x0000000000007802 */ /* 0x000fe20000000f00 */
[----:B------:R-:W-:Y:S01]  /*d060*/  ULDC.64 UR4, c[0x4][0x98] ;  /* 0x0100260000047ab9 */ /* 0x000fe20000000a00 */
[----:B------:R-:W-:Y:S01]  /*d070*/  ULDC.64 UR6, c[0x4][0xa0] ;  /* 0x0100280000067ab9 */ /* 0x000fe20000000a00 */
[----:B------:R-:W-:Y:S01]  /*d080*/  IMAD.U32 R4, RZ, RZ, UR4 ;  /* 0x00000004ff047e24 */ /* 0x000fe2000f8e00ff */
[----:B-1----:R0:W1:Y:S01]  /*d090*/  LDC.64 R14, c[0x4][R0] ;  /* 0x01000000000e7b82 */ /* 0x0020620000000a00 */
        /* <DEDUP_REMOVED lines=10> */
[----:B-1----:R-:W-:Y:S05]  /*d140*/  CALL.ABS.NOINC R14 ;  /* 0x000000000e007343 */ /* 0x002fea0003c00000 */
.L_x_389:
[----:B------:R-:W-:Y:S05]  /*d150*/  BSYNC B6 ;  /* 0x0000000000067941 */ /* 0x000fea0003800000 */
.L_x_388:
[----:B------:R-:W-:Y:S01]  /*d160*/  ULDC.U8 UR4, c[0x0][0x3f0] ;  /* 0x0000fc0000047ab9 */ /* 0x000fe20000000000 */
[----:B------:R-:W-:Y:S01]  /*d170*/  IMAD R3, R121, -0x80, R138 ;  /* 0xffffff8079037824 */ /* 0x000fe200078e028a */
[----:B------:R-:W-:Y:S01]  /*d180*/  ISETP.NE.AND P0, PT, RZ, UR4, PT ;  /* 0x00000004ff007c0c */ /* 0x000fe2000bf05270 */
[----:B------:R-:W-:Y:S03]  /*d190*/  BSSY B0, `(.L_x_390) ;  /* 0x00003cf000007945 */ /* 0x000fe60003800000 */
[----:B------:R-:W-:-:S09]  /*d1a0*/  VIMNMX R3, R3, 0x80, PT ;  /* 0x0000008003037848 */ /* 0x000fd20003fe0100 */
[----:B------:R-:W-:Y:S05]  /*d1b0*/  @!P0 BRA `(.L_x_391) ;  /* 0x0000001c00ac8947 */ /* 0x000fea0003800000 */
[C---:B------:R-:W-:Y:S01]  /*d1c0*/  IMAD.SHL.U32 R0, R229.reuse, 0x80, RZ ;  /* 0x00000080e5007824 */ /* 0x040fe200078e00ff */
[----:B------:R-:W-:Y:S01]  /*d1d0*/  ISETP.GE.AND P0, PT, R228, R3, PT ;  /* 0x00000003e400720c */ /* 0x000fe20003f06270 */
[----:B------:R-:W-:Y:S01]  /*d1e0*/  BSSY B1, `(.L_x_392) ;  /* 0x0000016000017945 */ /* 0x000fe20003800000 */
[----:B------:R-:W-:Y:S02]  /*d1f0*/  LOP3.LUT P3, RZ, R229, 0x4, RZ, 0xc0, !PT ;  /* 0x00000004e5ff7812 */ /* 0x000fe4000786c0ff */
[----:B------:R-:W-:Y:S02]  /*d200*/  CS2R R20, SRZ ;  /* 0x0000000000147805 */ /* 0x000fe4000001ff00 */
[----:B------:R-:W-:Y:S02]  /*d210*/  LOP3.LUT R5, R0, 0x380, RZ, 0xc0, !PT ;  /* 0x0000038000057812 */ /* 0x000fe400078ec0ff */
[----:B------:R-:W-:Y:S02]  /*d220*/  CS2R R32, SRZ ;  /* 0x0000000000207805 */ /* 0x000fe4000001ff00 */
[----:B------:R-:W-:-:S02]  /*d230*/  CS2R R6, SRZ ;  /* 0x0000000000067805 */ /* 0x000fc4000001ff00 */
[----:B------:R-:W-:Y:S02]  /*d240*/  LOP3.LUT R0, R5, 0x30, R18, 0xf8, !PT ;  /* 0x0000003005007812 */ /* 0x000fe400078ef812 */
[----:B------:R-:W-:-:S04]  /*d250*/  SHF.R.U32.HI R5, RZ, 0x3, R5 ;  /* 0x00000003ff057819 */ /* 0x000fc80000011605 */
[----:B------:R-:W-:Y:S02]  /*d260*/  LOP3.LUT R9, R0, R5, RZ, 0x3c, !PT ;  /* 0x0000000500097212 */ /* 0x000fe400078e3cff */
[----:B------:R-:W-:Y:S01]  /*d270*/  CS2R R4, SRZ ;  /* 0x0000000000047805 */ /* 0x000fe2000001ff00 */
[----:B------:R-:W-:Y:S06]  /*d280*/  @P0 BRA `(.L_x_393) ;  /* 0x00000000002c0947 */ /* 0x000fec0003800000 */
[----:B------:R-:W-:Y:S01]  /*d290*/  ULDC UR4, c[0x0][0x3d4] ;  /* 0x0000f50000047ab9 */ /* 0x000fe20000000800 */
[----:B------:R-:W-:Y:S02]  /*d2a0*/  CS2R R32, SRZ ;  /* 0x0000000000207805 */ /* 0x000fe4000001ff00 */
[----:B------:R-:W-:Y:S02]  /*d2b0*/  ISETP.GE.AND P1, PT, R22, UR4, PT ;  /* 0x0000000416007c0c */ /* 0x000fe4000bf26270 */
[----:B------:R-:W-:Y:S02]  /*d2c0*/  CS2R R6, SRZ ;  /* 0x0000000000067805 */ /* 0x000fe4000001ff00 */
[----:B------:R-:W-:Y:S02]  /*d2d0*/  ISETP.GE.AND P2, PT, R230, UR4, PT ;  /* 0x00000004e6007c0c */ /* 0x000fe4000bf46270 */
[----:B------:R-:W-:Y:S02]  /*d2e0*/  CS2R R20, SRZ ;  /* 0x0000000000147805 */ /* 0x000fe4000001ff00 */
[----:B------:R-:W-:-:S05]  /*d2f0*/  CS2R R4, SRZ ;  /* 0x0000000000047805 */ /* 0x000fca000001ff00 */
[----:B------:R0:W5:Y:S04]  /*d300*/  @!P1 LDG.E.64 R32, desc[UR60][R34.64] ;  /* 0x0000003c22209981 */ /* 0x000168000c1e1b00 */
[----:B------:R0:W5:Y:S04]  /*d310*/  @!P2 LDG.E.64 R6, desc[UR60][R34.64+0x20] ;  /* 0x0000203c2206a981 */ /* 0x000168000c1e1b00 */
[----:B------:R0:W5:Y:S04]  /*d320*/  @!P1 LDG.E.64 R20, desc[UR60][R38.64] ;  /* 0x0000003c26149981 */ /* 0x000168000c1e1b00 */
[----:B------:R0:W5:Y:S02]  /*d330*/  @!P2 LDG.E.64 R4, desc[UR60][R38.64+0x20] ;  /* 0x0000203c2604a981 */ /* 0x000164000c1e1b00 */
.L_x_393:
[----:B------:R-:W-:Y:S05]  /*d340*/  BSYNC B1 ;  /* 0x0000000000017941 */ /* 0x000fea0003800000 */
.L_x_392:
[----:B------:R-:W2:Y:S01]  /*d350*/  S2R R0, SR_TID.X ;  /* 0x0000000000007919 */ /* 0x000ea20000002100 */
[----:B------:R-:W-:Y:S01]  /*d360*/  UMOV UR4, 0xffffffff ;  /* 0xffffffff00047882 */ /* 0x000fe20000000000 */
[----:B--2---:R-:W-:-:S04]  /*d370*/  IADD3 R8, R0, -0x80, RZ ;  /* 0xffffff8000087810 */ /* 0x004fc80007ffe0ff */
[----:B------:R-:W-:-:S04]  /*d380*/  SHF.R.S32.HI R0, RZ, 0x1f, R8 ;  /* 0x0000001fff007819 */ /* 0x000fc80000011408 */
[----:B------:R-:W-:-:S05]  /*d390*/  LEA.HI R0, R0, R8, RZ, 0x5 ;  /* 0x0000000800007211 */ /* 0x000fca00078f28ff */
[----:B------:R-:W-:-:S05]  /*d3a0*/  IMAD.SHL.U32 R0, R0, 0x20, RZ ;  /* 0x0000002000007824 */ /* 0x000fca00078e00ff */
[----:B------:R-:W-:-:S04]  /*d3b0*/  LOP3.LUT R0, R0, 0xfffffc00, RZ, 0xc0, !PT ;  /* 0xfffffc0000007812 */ /* 0x000fc800078ec0ff */
[----:B------:R-:W-:Y:S01]  /*d3c0*/  IADD3 R0, R16, R9, R0 ;  /* 0x0000000910007210 */ /* 0x000fe20007ffe000 */
[----:B------:R-:W-:Y:S06]  /*d3d0*/  BRA.DIV UR4, `(.L_x_394) ;  /* 0x0000015204887947 */ /* 0x000fec000b800000 */
.L_x_585:
[----:B------:R-:W-:-:S03]  /*d3e0*/  UMOV UR4, 0xffffffff ;  /* 0xffffffff00047882 */ /* 0x000fc60000000000 */
[----:B------:R-:W-:Y:S05]  /*d3f0*/  BRA.DIV UR4, `(.L_x_395) ;  /* 0x0000015204a87947 */ /* 0x000fea000b800000 */
.L_x_588:
[----:B------:R-:W-:-:S03]  /*d400*/  UMOV UR4, 0xffffffff ;  /* 0xffffffff00047882 */ /* 0x000fc60000000000 */
[----:B------:R-:W-:Y:S05]  /*d410*/  BRA.DIV UR4, `(.L_x_396) ;  /* 0x0000015204c87947 */ /* 0x000fea000b800000 */
.L_x_591:
[----:B------:R-:W-:Y:S01]  /*d420*/  UMOV UR4, 0xffffffff ;  /* 0xffffffff00047882 */ /* 0x000fe20000000000 */
[----:B-----5:R-:W-:Y:S02]  /*d430*/  SHF.R.U32.HI R8, RZ, 0x8, R33 ;  /* 0x00000008ff087819 */ /* 0x020fe40000011621 */
[----:B------:R-:W-:Y:S05]  /*d440*/  BRA.DIV UR4, `(.L_x_397) ;  /* 0x0000015204e47947 */ /* 0x000fea000b800000 */
.L_x_594:
[----:B------:R-:W2:Y:S01]  /*d450*/  LDL R9, [R1+0x84] ;  /* 0x0000840001097983 */ /* 0x000ea20000100800 */
[----:B------:R-:W-:Y:S01]  /*d460*/  VIADD R12, R0, 0x1c400 ;  /* 0x0001c400000c7836 */ /* 0x000fe20000000000 */
[----:B------:R-:W-:Y:S01]  /*d470*/  LOP3.LUT R11, R8, 0xff, RZ, 0xc0, !PT ;  /* 0x000000ff080b7812 */ /* 0x000fe200078ec0ff */
[----:B------:R-:W-:Y:S01]  /*d480*/  VIADD R8, R0, 0x1c440 ;  /* 0x0001c44000087836 */ /* 0x000fe20000000000 */
[----:B------:R-:W-:Y:S01]  /*d490*/  LOP3.LUT R10, R33, 0xff, RZ, 0xc0, !PT ;  /* 0x000000ff210a7812 */ /* 0x000fe200078ec0ff */
[----:B------:R-:W-:Y:S01]  /*d4a0*/  @P3 VIADD R8, R12, 0xffffffc0 ;  /* 0xffffffc00c083836 */ /* 0x000fe20000000000 */
[----:B-1----:R-:W-:Y:S01]  /*d4b0*/  SHF.R.U32.HI R14, RZ, 0x8, R7 ;  /* 0x00000008ff0e7819 */ /* 0x002fe20000011607 */
[----:B------:R-:W-:Y:S01]  /*d4c0*/  BSSY B1, `(.L_x_398) ;  /* 0x000003b000017945 */ /* 0x000fe20003800000 */
[----:B------:R-:W-:Y:S02]  /*d4d0*/  PRMT R12, R11, 0x7604, R10 ;  /* 0x000076040b0c7816 */ /* 0x000fe4000000000a */
[----:B------:R-:W-:-:S02]  /*d4e0*/  LOP3.LUT R10, R32, 0xff, RZ, 0xc0, !PT ;  /* 0x000000ff200a7812 */ /* 0x000fc400078ec0ff */
[----:B------:R-:W-:Y:S02]  /*d4f0*/  LOP3.LUT R14, R14, 0xff, RZ, 0xc0, !PT ;  /* 0x000000ff0e0e7812 */ /* 0x000fe400078ec0ff */
[----:B------:R-:W-:Y:S02]  /*d500*/  LOP3.LUT R13, R7, 0xff, RZ, 0xc0, !PT ;  /* 0x000000ff070d7812 */ /* 0x000fe400078ec0ff */
[----:B------:R-:W-:Y:S02]  /*d510*/  SHF.R.U32.HI R15, RZ, 0x8, R21 ;  /* 0x00000008ff0f7819 */ /* 0x000fe40000011615 */
[----:B------:R-:W-:Y:S02]  /*d520*/  PRMT R14, R14, 0x7604, R13 ;  /* 0x000076040e0e7816 */ /* 0x000fe4000000000d */
[----:B------:R-:W-:Y:S02]  /*d530*/  LOP3.LUT R15, R15, 0xff, RZ, 0xc0, !PT ;  /* 0x000000ff0f0f7812 */ /* 0x000fe400078ec0ff */
[----:B------:R-:W-:-:S02]  /*d540*/  SHF.R.U32.HI R28, RZ, 0x8, R5 ;  /* 0x00000008ff1c7819 */ /* 0x000fc40000011605 */
[----:B------:R-:W-:Y:S02]  /*d550*/  LOP3.LUT R27, R5, 0xff, RZ, 0xc0, !PT ;  /* 0x000000ff051b7812 */ /* 0x000fe400078ec0ff */
[----:B------:R-:W-:Y:S02]  /*d560*/  LOP3.LUT R28, R28, 0xff, RZ, 0xc0, !PT ;  /* 0x000000ff1c1c7812 */ /* 0x000fe400078ec0ff */
[----:B------:R-:W-:Y:S02]  /*d570*/  SHF.R.U32.HI R31, RZ, 0x10, R5 ;  /* 0x00000010ff1f7819 */ /* 0x000fe40000011605 */
[----:B------:R-:W-:Y:S02]  /*d580*/  PRMT R28, R28, 0x7604, R27 ;  /* 0x000076041c1c7816 */ /* 0x000fe4000000001b */
[----:B------:R-:W-:Y:S01]  /*d590*/  SHF.R.U32.HI R27, RZ, 0x10, R21 ;  /* 0x00000010ff1b7819 */ /* 0x000fe20000011615 */
[----:B------:R-:W-:-:S04]  /*d5a0*/  IMAD.U32 R31, R31, 0x10000, RZ ;  /* 0x000100001f1f7824 */ /* 0x000fc800078e00ff */
[----:B------:R-:W-:Y:S01]  /*d5b0*/  IMAD.U32 R27, R27, 0x10000, RZ ;  /* 0x000100001b1b7824 */ /* 0x000fe200078e00ff */
[----:B------:R-:W-:Y:S02]  /*d5c0*/  LOP3.LUT R31, R28, 0xff0000, R31, 0xf8, !PT ;  /* 0x00ff00001c1f7812 */ /* 0x000fe400078ef81f */
[----:B--2---:R-:W-:Y:S02]  /*d5d0*/  R2UR UR5, R9 ;  /* 0x00000000090572ca */ /* 0x004fe400000e0000 */
[----:B------:R-:W-:-:S04]  /*d5e0*/  SHF.R.U32.HI R9, RZ, 0x8, R32 ;  /* 0x00000008ff097819 */ /* 0x000fc80000011620 */
[----:B------:R-:W-:Y:S02]  /*d5f0*/  LOP3.LUT R11, R9, 0xff, RZ, 0xc0, !PT ;  /* 0x000000ff090b7812 */ /* 0x000fe400078ec0ff */
[----:B------:R-:W-:Y:S02]  /*d600*/  SHF.R.U32.HI R9, RZ, 0x8, R6 ;  /* 0x00000008ff097819 */ /* 0x000fe40000011606 */
[----:B------:R-:W-:Y:S02]  /*d610*/  PRMT R11, R11, 0x7604, R10 ;  /* 0x000076040b0b7816 */ /* 0x000fe4000000000a */
[----:B------:R-:W-:Y:S01]  /*d620*/  LOP3.LUT R10, R9, 0xff, RZ, 0xc0, !PT ;  /* 0x000000ff090a7812 */ /* 0x000fe200078ec0ff */
[----:B------:R-:W-:Y:S01]  /*d630*/  ULEA.HI UR4, UR5, UR5, URZ, 0x1 ;  /* 0x0000000505047291 */ /* 0x000fe2000f8f083f */
[----:B------:R-:W-:Y:S02]  /*d640*/  LOP3.LUT R9, R6, 0xff, RZ, 0xc0, !PT ;  /* 0x000000ff06097812 */ /* 0x000fe400078ec0ff */
[----:B------:R-:W-:Y:S01]  /*d650*/  LOP3.LUT R11, R11, 0xff0000, R32, 0xf8, !PT ;  /* 0x00ff00000b0b7812 */ /* 0x000fe200078ef820 */
[----:B------:R-:W-:Y:S01]  /*d660*/  ULOP3.LUT UR4, UR4, 0xfffffffe, URZ, 0xc0, !UPT ;  /* 0xfffffffe04047892 */ /* 0x000fe2000f8ec03f */
[----:B------:R-:W-:-:S02]  /*d670*/  PRMT R13, R10, 0x7604, R9 ;  /* 0x000076040a0d7816 */ /* 0x000fc40000000009 */
[----:B------:R-:W-:Y:S01]  /*d680*/  LOP3.LUT R10, R21, 0xff, RZ, 0xc0, !PT ;  /* 0x000000ff150a7812 */ /* 0x000fe200078ec0ff */
[----:B------:R-:W-:Y:S01]  /*d690*/  UIADD3 UR4, UR5, -UR4, URZ ;  /* 0x8000000405047290 */ /* 0x000fe2000fffe03f */
[----:B------:R-:W-:Y:S02]  /*d6a0*/  SHF.R.U32.HI R9, RZ, 0x8, R20 ;  /* 0x00000008ff097819 */ /* 0x000fe40000011614 */
[----:B------:R-:W-:Y:S02]  /*d6b0*/  PRMT R26, R15, 0x7604, R10 ;  /* 0x000076040f1a7816 */ /* 0x000fe4000000000a */
[----:B------:R-:W-:Y:S01]  /*d6c0*/  SHF.R.U32.HI R10, RZ, 0x8, R4 ;  /* 0x00000008ff0a7819 */ /* 0x000fe20000011604 */
[----:B0-----:R-:W-:Y:S01]  /*d6d0*/  IMAD.U32 R35, RZ, RZ, UR4 ;  /* 0x00000004ff237e24 */ /* 0x001fe2000f8e00ff */
[----:B------:R-:W-:Y:S02]  /*d6e0*/  LOP3.LUT R24, R9, 0xff, RZ, 0xc0, !PT ;  /* 0x000000ff09187812 */ /* 0x000fe400078ec0ff */
[----:B------:R-:W-:-:S02]  /*d6f0*/  LOP3.LUT R15, R10, 0xff, RZ, 0xc0, !PT ;  /* 0x000000ff0a0f7812 */ /* 0x000fc400078ec0ff */
[----:B------:R-:W-:Y:S02]  /*d700*/  SHF.L.U32 R35, R35, 0x1f, RZ ;  /* 0x0000001f23237819 */ /* 0x000fe400000006ff */
[----:B------:R-:W-:Y:S02]  /*d710*/  LOP3.LUT R9, R20, 0xff, RZ, 0xc0, !PT ;  /* 0x000000ff14097812 */ /* 0x000fe400078ec0ff */
[----:B------:R-:W0:Y:S01]  /*d720*/  SYNCS.PHASECHK.TRANS64.TRYWAIT P1, [R16+URZ+0x2e800], R35 ;  /* 0x02e80023100075a7 */ /* 0x000e22000802017f */
[----:B------:R-:W-:Y:S02]  /*d730*/  LOP3.LUT R10, R4, 0xff, RZ, 0xc0, !PT ;  /* 0x000000ff040a7812 */ /* 0x000fe400078ec0ff */
[----:B------:R-:W-:Y:S02]  /*d740*/  PRMT R25, R24, 0x7604, R9 ;  /* 0x0000760418197816 */ /* 0x000fe40000000009 */
[----:B------:R-:W-:Y:S02]  /*d750*/  PRMT R29, R15, 0x7604, R10 ;  /* 0x000076040f1d7816 */ /* 0x000fe4000000000a */
[----:B------:R-:W-:-:S02]  /*d760*/  SHF.R.U32.HI R9, RZ, 0x10, R33 ;  /* 0x00000010ff097819 */ /* 0x000fc40000011621 */
[----:B------:R-:W-:Y:S02]  /*d770*/  SHF.R.U32.HI R15, RZ, 0x10, R7 ;  /* 0x00000010ff0f7819 */ /* 0x000fe40000011607 */
[----:B------:R-:W-:Y:S02]  /*d780*/  SHF.L.U32 R9, R9, 0x10, RZ ;  /* 0x0000001009097819 */ /* 0x000fe400000006ff */
[----:B------:R-:W-:Y:S01]  /*d790*/  LOP3.LUT R13, R13, 0xff0000, R6, 0xf8, !PT ;  /* 0x00ff00000d0d7812 */ /* 0x000fe200078ef806 */
[----:B------:R-:W-:Y:S01]  /*d7a0*/  IMAD.U32 R15, R15, 0x10000, RZ ;  /* 0x000100000f0f7824 */ /* 0x000fe200078e00ff */
[----:B------:R-:W-:Y:S02]  /*d7b0*/  LOP3.LUT R9, R12, 0xff0000, R9, 0xf8, !PT ;  /* 0x00ff00000c097812 */ /* 0x000fe400078ef809 */
[----:B------:R-:W-:Y:S02]  /*d7c0*/  LOP3.LUT R25, R25, 0xff0000, R20, 0xf8, !PT ;  /* 0x00ff000019197812 */ /* 0x000fe400078ef814 */
[----:B------:R-:W-:-:S02]  /*d7d0*/  LOP3.LUT R15, R14, 0xff0000, R15, 0xf8, !PT ;  /* 0x00ff00000e0f7812 */ /* 0x000fc400078ef80f */
[----:B------:R-:W-:Y:S02]  /*d7e0*/  LOP3.LUT R27, R26, 0xff0000, R27, 0xf8, !PT ;  /* 0x00ff00001a1b7812 */ /* 0x000fe400078ef81b */
[----:B------:R-:W-:Y:S02]  /*d7f0*/  LOP3.LUT R12, R9, 0xff000000, R33, 0xf8, !PT ;  /* 0xff000000090c7812 */ /* 0x000fe400078ef821 */
[----:B------:R-:W-:Y:S02]  /*d800*/  LOP3.LUT R9, R13, 0xff000000, R6, 0xf8, !PT ;  /* 0xff0000000d097812 */ /* 0x000fe400078ef806 */
[----:B------:R-:W-:Y:S02]  /*d810*/  LOP3.LUT R14, R25, 0xff000000, R20, 0xf8, !PT ;  /* 0xff000000190e7812 */ /* 0x000fe400078ef814 */
[----:B------:R-:W-:Y:S02]  /*d820*/  LOP3.LUT R11, R11, 0xff000000, R32, 0xf8, !PT ;  /* 0xff0000000b0b7812 */ /* 0x000fe400078ef820 */
[----:B------:R-:W-:-:S02]  /*d830*/  LOP3.LUT R10, R15, 0xff000000, R7, 0xf8, !PT ;  /* 0xff0000000f0a7812 */ /* 0x000fc400078ef807 */
[----:B------:R-:W-:Y:S02]  /*d840*/  LOP3.LUT R20, R27, 0xff000000, R21, 0xf8, !PT ;  /* 0xff0000001b147812 */ /* 0x000fe400078ef815 */
[----:B------:R-:W-:Y:S01]  /*d850*/  LOP3.LUT R13, R29, 0xff0000, R4, 0xf8, !PT ;  /* 0x00ff00001d0d7812 */ /* 0x000fe200078ef804 */
[----:B0-----:R-:W-:Y:S06]  /*d860*/  @!P1 BRA `(.L_x_399) ;  /* 0x0000015000049947 */ /* 0x001fec0003800000 */
.L_x_595:
[----:B------:R-:W-:Y:S05]  /*d870*/  BSYNC B1 ;  /* 0x0000000000017941 */ /* 0x000fea0003800000 */
.L_x_398:
[----:B------:R-:W-:Y:S01]  /*d880*/  BSSY B1, `(.L_x_400) ;  /* 0x00000bf000017945 */ /* 0x000fe20003800000 */
[----:B------:R-:W-:Y:S02]  /*d890*/  LOP3.LUT R13, R13, 0xff000000, R4, 0xf8, !PT ;  /* 0xff0000000d0d7812 */ /* 0x000fe400078ef804 */
[----:B------:R-:W-:Y:S01]  /*d8a0*/  LOP3.LUT R15, R31, 0xff000000, R5, 0xf8, !PT ;  /* 0xff0000001f0f7812 */ /* 0x000fe200078ef805 */
[----:B------:R-:W-:Y:S06]  /*d8b0*/  @P0 BRA `(.L_x_401) ;  /* 0x0000000800ec0947 */ /* 0x000fec0003800000 */
[----:B------:R-:W1:Y:S01]  /*d8c0*/  LDC R5, c[0x0][0x3d4] ;  /* 0x0000f500ff057b82 */ /* 0x000e620000000800 */
[----:B------:R-:W-:Y:S01]  /*d8d0*/  BSSY B2, `(.L_x_402) ;  /* 0x000005e000027945 */ /* 0x000fe20003800000 */
[-C--:B-1----:R-:W-:Y:S02]  /*d8e0*/  ISETP.GE.AND P0, PT, R22, R5.reuse, PT ;  /* 0x000000051600720c */ /* 0x082fe40003f06270 */
[----:B------:R-:W-:-:S11]  /*d8f0*/  ISETP.GE.AND P1, PT, R230, R5, PT ;  /* 0x00000005e600720c */ /* 0x000fd60003f26270 */
[----:B------:R-:W-:Y:S05]  /*d900*/  @P0 BRA `(.L_x_403) ;  /* 0x0000000400680947 */ /* 0x000fea0003800000 */
[----:B------:R-:W1:Y:S01]  /*d910*/  LDS.128 R4, [R0+0x1c400] ;  /* 0x01c4000000047984 */ /* 0x000e620000000c00 */
[----:B------:R-:W-:Y:S02]  /*d920*/  F2FP.F16.E4M3.UNPACK_B R31, R14 ;  /* 0x0000000eff1f723e */ /* 0x000fe400020006ff */
[----:B------:R-:W-:-:S03]  /*d930*/  F2FP.F16.E4M3.UNPACK_B R28, R11 ;  /* 0x0000000bff1c723e */ /* 0x000fc600020006ff */
[--C-:B------:R-:W-:Y:S02]  /*d940*/  HADD2.F32 R32, -RZ, R31.reuse.H1_H1 ;  /* 0x3000001fff207230 */ /* 0x100fe40000004100 */
[--C-:B------:R-:W-:Y:S02]  /*d950*/  HADD2.F32 R29, -RZ, R28.reuse.H1_H1 ;  /* 0x3000001cff1d7230 */ /* 0x100fe40000004100 */
[----:B------:R-:W-:Y:S02]  /*d960*/  HADD2.F32 R31, -RZ, R31.H0_H0 ;  /* 0x2000001fff1f7230 */ /* 0x000fe40000004100 */
[----:B------:R-:W-:Y:S01]  /*d970*/  HADD2.F32 R28, -RZ, R28.H0_H0 ;  /* 0x2000001cff1c7230 */ /* 0x000fe20000004100 */
[-C--:B-1----:R-:W-:Y:S02]  /*d980*/  F2FP.F16.E4M3.UNPACK_B R21, R4.reuse.H1 ;  /* 0x00000004ff15723e */ /* 0x082fe400030006ff */
[-C--:B------:R-:W-:Y:S02]  /*d990*/  F2FP.F16.E4M3.UNPACK_B R25, R5.reuse ;  /* 0x00000005ff19723e */ /* 0x080fe400020006ff */
[----:B------:R-:W-:Y:S01]  /*d9a0*/  F2FP.F16.E4M3.UNPACK_B R26, R5.H1 ;  /* 0x00000005ff1a723e */ /* 0x000fe200030006ff */
[--C-:B------:R-:W-:Y:S01]  /*d9b0*/  HADD2.F32 R24, -RZ, R21.reuse.H0_H0 ;  /* 0x20000015ff187230 */ /* 0x100fe20000004100 */
[----:B------:R-:W-:Y:S01]  /*d9c0*/  F2FP.F16.E4M3.UNPACK_B R4, R4 ;  /* 0x00000004ff04723e */ /* 0x000fe200020006ff */
[----:B------:R-:W-:Y:S01]  /*d9d0*/  HADD2.F32 R21, -RZ, R21.H1_H1 ;  /* 0x30000015ff157230 */ /* 0x000fe20000004100 */
[----:B------:R-:W-:-:S02]  /*d9e0*/  F2FP.F16.E4M3.UNPACK_B R27, R6 ;  /* 0x00000006ff1b723e */ /* 0x000fc400020006ff */
[----:B------:R-:W-:Y:S02]  /*d9f0*/  F2FP.F16.E4M3.UNPACK_B R6, R6.H1 ;  /* 0x00000006ff06723e */ /* 0x000fe400030006ff */
[C---:B------:R-:W-:Y:S01]  /*da00*/  FMUL.FTZ R5, R21.reuse, R32 ;  /* 0x0000002015057220 */ /* 0x040fe20000410000 */
[----:B------:R-:W-:Y:S01]  /*da10*/  FMUL.FTZ R33, R21, R29 ;  /* 0x0000001d15217220 */ /* 0x000fe20000410000 */
[----:B------:R-:W-:Y:S02]  /*da20*/  F2FP.F16.E4M3.UNPACK_B R21, R7 ;  /* 0x00000007ff15723e */ /* 0x000fe400020006ff */
[C---:B0-----:R-:W-:Y:S01]  /*da30*/  FFMA.FTZ R35, R24.reuse, R29, -R5 ;  /* 0x0000001d18237223 */ /* 0x041fe20000010805 */
[--C-:B------:R-:W-:Y:S01]  /*da40*/  HADD2.F32 R5, -RZ, R4.reuse.H1_H1 ;  /* 0x30000004ff057230 */ /* 0x100fe20000004100 */
[----:B------:R-:W-:Y:S01]  /*da50*/  F2FP.F16.E4M3.UNPACK_B R29, R14.H1 ;  /* 0x0000000eff1d723e */ /* 0x000fe200030006ff */
[----:B------:R-:W-:Y:S01]  /*da60*/  FFMA.FTZ R36, R24, R32, R33 ;  /* 0x0000002018247223 */ /* 0x000fe20000010021 */
[----:B------:R-:W-:Y:S01]  /*da70*/  HADD2.F32 R4, -RZ, R4.H0_H0 ;  /* 0x20000004ff047230 */ /* 0x000fe20000004100 */
[----:B------:R-:W-:Y:S01]  /*da80*/  F2FP.F16.E4M3.UNPACK_B R24, R11.H1 ;  /* 0x0000000bff18723e */ /* 0x000fe200030006ff */
[C---:B------:R-:W-:Y:S01]  /*da90*/  FMUL.FTZ R33, R5.reuse, R31 ;  /* 0x0000001f05217220 */ /* 0x040fe20000410000 */
[----:B------:R-:W-:Y:S01]  /*daa0*/  FMUL.FTZ R34, R5, R28 ;  /* 0x0000001c05227220 */ /* 0x000fe20000410000 */
[----:B------:R-:W-:Y:S01]  /*dab0*/  HADD2.F32 R32, -RZ, R29.H1_H1 ;  /* 0x3000001dff207230 */ /* 0x000fe20000004100 */
[----:B------:R-:W-:Y:S01]  /*dac0*/  F2FP.F16.E4M3.UNPACK_B R7, R7.H1 ;  /* 0x00000007ff07723e */ /* 0x000fe200030006ff */
[----:B------:R-:W-:-:S02]  /*dad0*/  HADD2.F32 R5, -RZ, R26.H1_H1 ;  /* 0x3000001aff057230 */ /* 0x000fc40000004100 */
[C---:B------:R-:W-:Y:S01]  /*dae0*/  FFMA.FTZ R33, R4.reuse, R28, -R33 ;  /* 0x0000001c04217223 */ /* 0x040fe20000010821 */
[----:B------:R-:W-:Y:S01]  /*daf0*/  FFMA.FTZ R34, R4, R31, R34 ;  /* 0x0000001f04227223 */ /* 0x000fe20000010022 */
[----:B------:R-:W-:Y:S02]  /*db00*/  HADD2.F32 R28, -RZ, R24.H1_H1 ;  /* 0x30000018ff1c7230 */ /* 0x000fe40000004100 */
[----:B------:R-:W-:Y:S02]  /*db10*/  HADD2.F32 R26, -RZ, R26.H0_H0 ;  /* 0x2000001aff1a7230 */ /* 0x000fe40000004100 */
[C---:B------:R-:W-:Y:S01]  /*db20*/  FMUL.FTZ R31, R5.reuse, R32 ;  /* 0x00000020051f7220 */ /* 0x040fe20000410000 */
[----:B------:R-:W-:Y:S02]  /*db30*/  HADD2.F32 R29, -RZ, R29.H0_H0 ;  /* 0x2000001dff1d7230 */ /* 0x000fe40000004100 */
[----:B------:R-:W-:Y:S01]  /*db40*/  FMUL.FTZ R5, R5, R28 ;  /* 0x0000001c05057220 */ /* 0x000fe20000410000 */
[----:B------:R-:W-:-:S02]  /*db50*/  HADD2.F32 R4, -RZ, R25.H1_H1 ;  /* 0x30000019ff047230 */ /* 0x000fc40000004100 */
[C---:B------:R-:W-:Y:S01]  /*db60*/  FFMA.FTZ R37, R26.reuse, R28, -R31 ;  /* 0x0000001c1a257223 */ /* 0x040fe2000001081f */
[----:B------:R-:W-:Y:S01]  /*db70*/  HADD2.F32 R24, -RZ, R24.H0_H0 ;  /* 0x20000018ff187230 */ /* 0x000fe20000004100 */
[----:B------:R-:W-:Y:S01]  /*db80*/  F2FP.F16.E4M3.UNPACK_B R28, R20 ;  /* 0x00000014ff1c723e */ /* 0x000fe200020006ff */
[----:B------:R-:W-:Y:S02]  /*db90*/  HADD2.F32 R25, -RZ, R25.H0_H0 ;  /* 0x20000019ff197230 */ /* 0x000fe40000004100 */
[----:B------:R-:W-:Y:S01]  /*dba0*/  FFMA.FTZ R32, R26, R32, R5 ;  /* 0x000000201a207223 */ /* 0x000fe20000010005 */
[C---:B------:R-:W-:Y:S01]  /*dbb0*/  FMUL.FTZ R38, R4.reuse, R29 ;  /* 0x0000001d04267220 */ /* 0x040fe20000410000 */
[----:B------:R-:W-:Y:S01]  /*dbc0*/  F2FP.F16.E4M3.UNPACK_B R26, R12 ;  /* 0x0000000cff1a723e */ /* 0x000fe200020006ff */
[-C--:B------:R-:W-:Y:S01]  /*dbd0*/  FMUL.FTZ R4, R4, R24.reuse ;  /* 0x0000001804047220 */ /* 0x080fe20000410000 */
[----:B------:R-:W-:Y:S02]  /*dbe0*/  HADD2.F32 R31, -RZ, R28.H1_H1 ;  /* 0x3000001cff1f7230 */ /* 0x000fe40000004100 */
[----:B------:R-:W-:Y:S01]  /*dbf0*/  FFMA.FTZ R38, R25, R24, -R38 ;  /* 0x0000001819267223 */ /* 0x000fe20000010826 */
[----:B------:R-:W-:-:S02]  /*dc00*/  HADD2.F32 R5, -RZ, R6.H1_H1 ;  /* 0x30000006ff057230 */ /* 0x000fc40000004100 */
[----:B------:R-:W-:Y:S01]  /*dc10*/  FFMA.FTZ R29, R25, R29, R4 ;  /* 0x0000001d191d7223 */ /* 0x000fe20000010004 */
[----:B------:R-:W-:Y:S01]  /*dc20*/  HADD2.F32 R24, -RZ, R26.H1_H1 ;  /* 0x3000001aff187230 */ /* 0x000fe20000004100 */
[----:B------:R-:W-:Y:S01]  /*dc30*/  F2FP.SATFINITE.E4M3.F32.PACK_AB_MERGE_C R32, R32, R37, RZ ;  /* 0x000000252020723e */ /* 0x000fe200048070ff */
[----:B------:R-:W-:Y:S02]  /*dc40*/  HADD2.F32 R6, -RZ, R6.H0_H0 ;  /* 0x20000006ff067230 */ /* 0x000fe40000004100 */
[C---:B------:R-:W-:Y:S01]  /*dc50*/  FMUL.FTZ R25, R5.reuse, R31 ;  /* 0x0000001f05197220 */ /* 0x040fe20000410000 */
[----:B------:R-:W-:Y:S02]  /*dc60*/  HADD2.F32 R26, -RZ, R26.H0_H0 ;  /* 0x2000001aff1a7230 */ /* 0x000fe40000004100 */
[-C--:B------:R-:W-:Y:S01]  /*dc70*/  FMUL.FTZ R41, R5, R24.reuse ;  /* 0x0000001805297220 */ /* 0x080fe20000410000 */
[----:B------:R-:W-:Y:S02]  /*dc80*/  HADD2.F32 R28, -RZ, R28.H0_H0 ;  /* 0x2000001cff1c7230 */ /* 0x000fe40000004100 */
[----:B------:R-:W-:Y:S01]  /*dc90*/  FFMA.FTZ R39, R6, R24, -R25 ;  /* 0x0000001806277223 */ /* 0x000fe20000010819 */
[--C-:B------:R-:W-:Y:S01]  /*dca0*/  HADD2.F32 R4, -RZ, R27.reuse.H1_H1 ;  /* 0x3000001bff047230 */ /* 0x100fe20000004100 */
[----:B------:R-:W-:Y:S01]  /*dcb0*/  F2FP.F16.E4M3.UNPACK_B R5, R12.H1 ;  /* 0x0000000cff05723e */ /* 0x000fe200030006ff */
[----:B------:R-:W-:-:S02]  /*dcc0*/  HADD2.F32 R27, -RZ, R27.H0_H0 ;  /* 0x2000001bff1b7230 */ /* 0x000fc40000004100 */
[----:B------:R-:W-:Y:S01]  /*dcd0*/  FFMA.FTZ R40, R6, R31, R41 ;  /* 0x0000001f06287223 */ /* 0x000fe20000010029 */
[C---:B------:R-:W-:Y:S01]  /*dce0*/  FMUL.FTZ R24, R4.reuse, R28 ;  /* 0x0000001c04187220 */ /* 0x040fe20000410000 */
[----:B------:R-:W-:Y:S01]  /*dcf0*/  FMUL.FTZ R25, R4, R26 ;  /* 0x0000001a04197220 */ /* 0x000fe20000410000 */
[----:B------:R-:W-:Y:S01]  /*dd00*/  F2FP.F16.E4M3.UNPACK_B R4, R20.H1 ;  /* 0x00000014ff04723e */ /* 0x000fe200030006ff */
[--C-:B------:R-:W-:Y:S02]  /*dd10*/  HADD2.F32 R6, -RZ, R5.reuse.H0_H0 ;  /* 0x20000005ff067230 */ /* 0x100fe40000004100 */
[C---:B------:R-:W-:Y:S01]  /*dd20*/  FFMA.FTZ R31, R27.reuse, R26, -R24 ;  /* 0x0000001a1b1f7223 */ /* 0x040fe20000010818 */
[----:B------:R-:W-:Y:S02]  /*dd30*/  HADD2.F32 R24, -RZ, R5.H1_H1 ;  /* 0x30000005ff187230 */ /* 0x000fe40000004100 */
[----:B------:R-:W-:Y:S01]  /*dd40*/  FFMA.FTZ R28, R27, R28, R25 ;  /* 0x0000001c1b1c7223 */ /* 0x000fe20000010019 */
[----:B------:R-:W-:-:S02]  /*dd50*/  HADD2.F32 R26, -RZ, R4.H1_H1 ;  /* 0x30000004ff1a7230 */ /* 0x000fc40000004100 */
[----:B------:R-:W-:Y:S02]  /*dd60*/  HADD2.F32 R5, -RZ, R7.H1_H1 ;  /* 0x30000007ff057230 */ /* 0x000fe40000004100 */
[----:B------:R-:W-:Y:S02]  /*dd70*/  HADD2.F32 R25, -RZ, R4.H0_H0 ;  /* 0x20000004ff197230 */ /* 0x000fe40000004100 */
[----:B------:R-:W-:Y:S02]  /*dd80*/  HADD2.F32 R4, -RZ, R21.H1_H1 ;  /* 0x30000015ff047230 */ /* 0x000fe40000004100 */
[C---:B------:R-:W-:Y:S01]  /*dd90*/  FMUL.FTZ R44, R5.reuse, R26 ;  /* 0x0000001a052c7220 */ /* 0x040fe20000410000 */
[----:B------:R-:W-:Y:S02]  /*dda0*/  HADD2.F32 R7, -RZ, R7.H0_H0 ;  /* 0x20000007ff077230 */ /* 0x000fe40000004100 */
[----:B------:R-:W-:Y:S01]  /*ddb0*/  FMUL.FTZ R5, R5, R24 ;  /* 0x0000001805057220 */ /* 0x000fe20000410000 */
[----:B------:R-:W-:-:S02]  /*ddc0*/  HADD2.F32 R21, -RZ, R21.H0_H0 ;  /* 0x20000015ff157230 */ /* 0x000fc40000004100 */
[CC--:B------:R-:W-:Y:S01]  /*ddd0*/  FMUL.FTZ R42, R4.reuse, R25.reuse ;  /* 0x00000019042a7220 */ /* 0x0c0fe20000410000 */
[----:B------:R-:W-:Y:S01]  /*dde0*/  FMUL.FTZ R4, R4, R6 ;  /* 0x0000000604047220 */ /* 0x000fe20000410000 */
[C---:B------:R-:W-:Y:S01]  /*ddf0*/  FFMA.FTZ R44, R7.reuse, R24, -R44 ;  /* 0x00000018072c7223 */ /* 0x040fe2000001082c */
[----:B------:R-:W-:Y:S01]  /*de00*/  FFMA.FTZ R5, R7, R26, R5 ;  /* 0x0000001a07057223 */ /* 0x000fe20000010005 */
[C---:B------:R-:W-:Y:S01]  /*de10*/  FFMA.FTZ R7, R21.reuse, R6, -R42 ;  /* 0x0000000615077223 */ /* 0x040fe2000001082a */
[----:B------:R-:W-:Y:S01]  /*de20*/  FFMA.FTZ R24, R21, R25, R4 ;  /* 0x0000001915187223 */ /* 0x000fe20000010004 */
[----:B------:R-:W-:Y:S02]  /*de30*/  F2FP.SATFINITE.E4M3.F32.PACK_AB_MERGE_C R4, R36, R35, RZ ;  /* 0x000000232404723e */ /* 0x000fe400048070ff */
[----:B------:R-:W-:Y:S02]  /*de40*/  F2FP.SATFINITE.E4M3.F32.PACK_AB_MERGE_C R6, R40, R39, RZ ;  /* 0x000000272806723e */ /* 0x000fe400048070ff */
[----:B------:R-:W-:-:S02]  /*de50*/  F2FP.SATFINITE.E4M3.F32.PACK_AB_MERGE_C R44, R5, R44, RZ ;  /* 0x0000002c052c723e */ /* 0x000fc400048070ff */
[----:B------:R-:W-:Y:S02]  /*de60*/  F2FP.SATFINITE.E4M3.F32.PACK_AB_MERGE_C R4, R34, R33, R4 ;  /* 0x000000212204723e */ /* 0x000fe40004807004 */
[----:B------:R-:W-:Y:S02]  /*de70*/  F2FP.SATFINITE.E4M3.F32.PACK_AB_MERGE_C R5, R29, R38, R32 ;  /* 0x000000261d05723e */ /* 0x000fe40004807020 */
[----:B------:R-:W-:Y:S02]  /*de80*/  F2FP.SATFINITE.E4M3.F32.PACK_AB_MERGE_C R6, R28, R31, R6 ;  /* 0x0000001f1c06723e */ /* 0x000fe40004807006 */
[----:B------:R-:W-:-:S05]  /*de90*/  F2FP.SATFINITE.E4M3.F32.PACK_AB_MERGE_C R7, R24, R7, R44 ;  /* 0x000000071807723e */ /* 0x000fca000480702c */
[----:B------:R1:W-:Y:S02]  /*dea0*/  STS.128 [R0+0x1c400], R4 ;  /* 0x01c4000400007388 */ /* 0x0003e40000000c00 */
.L_x_403:
[----:B------:R-:W-:Y:S05]  /*deb0*/  BSYNC B2 ;  /* 0x0000000000027941 */ /* 0x000fea0003800000 */
.L_x_402:
[----:B------:R-:W-:Y:S05]  /*dec0*/  @P1 BRA `(.L_x_401) ;  /* 0x0000000400681947 */ /* 0x000fea0003800000 */
[----:B-1----:R-:W1:Y:S01]  /*ded0*/  LDS.128 R4, [R8] ;  /* 0x0000000008047984 */ /* 0x002e620000000c00 */
        /* <DEDUP_REMOVED lines=14> */
[CC--:B------:R-:W-:Y:S01]  /*dfc0*/  FMUL.FTZ R5, R21.reuse, R32.reuse ;  /* 0x0000002015057220 */ /* 0x0c0fe20000410000 */
        /* <DEDUP_REMOVED lines=46> */
[-C--:B------:R-:W-:Y:S01]  /*e2b0*/  FMUL.FTZ R25, R4, R26.reuse ;  /* 0x0000001a04197220 */ /* 0x080fe20000410000 */
        /* <DEDUP_REMOVED lines=26> */
[----:B------:R2:W-:Y:S02]  /*e460*/  STS.128 [R8], R4 ;  /* 0x0000000408007388 */ /* 0x0005e40000000c00 */
.L_x_401:
[----:B------:R-:W-:Y:S05]  /*e470*/  BSYNC B1 ;  /* 0x0000000000017941 */ /* 0x000fea0003800000 */
.L_x_400:
[----:B-12---:R-:W-:-:S05]  /*e480*/  VIADD R4, R228, 0x40 ;  /* 0x00000040e4047836 */ /* 0x006fca0000000000 */
[----:B------:R-:W-:-:S13]  /*e490*/  ISETP.GE.AND P0, PT, R4, R3, PT ;  /* 0x000000030400720c */ /* 0x000fda0003f06270 */
[----:B------:R-:W-:Y:S05]  /*e4a0*/  @P0 BRA `(.L_x_404) ;  /* 0x0000002800740947 */ /* 0x000fea0003800000 */
        /* <DEDUP_REMOVED lines=8> */
[----:B0-----:R-:W-:Y:S02]  /*e530*/  HADD2.F32 R35, -RZ, R33.H1_H1 ;  /* 0x30000021ff237230 */ /* 0x001fe40000004100 */
[----:B------:R-:W-:Y:S02]  /*e540*/  HADD2.F32 R31, -RZ, R29.H1_H1 ;  /* 0x3000001dff1f7230 */ /* 0x000fe40000004100 */
[----:B------:R-:W-:Y:S01]  /*e550*/  HADD2.F32 R34, -RZ, R33.H0_H0 ;  /* 0x20000021ff227230 */ /* 0x000fe20000004100 */
[----:B------:R-:W-:Y:S02]  /*e560*/  F2FP.F16.E4M3.UNPACK_B R33, R14.H1 ;  /* 0x0000000eff21723e */ /* 0x000fe400030006ff */
[----:B-1----:R-:W-:Y:S02]  /*e570*/  F2FP.F16.E4M3.UNPACK_B R3, R4.H1 ;  /* 0x00000004ff03723e */ /* 0x002fe400030006ff */
[-C--:B------:R-:W-:Y:S02]  /*e580*/  F2FP.F16.E4M3.UNPACK_B R25, R6.reuse ;  /* 0x00000006ff19723e */ /* 0x080fe400020006ff */
[----:B------:R-:W-:Y:S01]  /*e590*/  F2FP.F16.E4M3.UNPACK_B R26, R6.H1 ;  /* 0x00000006ff1a723e */ /* 0x000fe200030006ff */
[--C-:B------:R-:W-:Y:S01]  /*e5a0*/  HADD2.F32 R21, -RZ, R3.reuse.H0_H0 ;  /* 0x20000003ff157230 */ /* 0x100fe20000004100 */
[----:B------:R-:W-:Y:S01]  /*e5b0*/  F2FP.F16.E4M3.UNPACK_B R4, R4 ;  /* 0x00000004ff04723e */ /* 0x000fe200020006ff */
[----:B------:R-:W-:Y:S01]  /*e5c0*/  HADD2.F32 R3, -RZ, R3.H1_H1 ;  /* 0x30000003ff037230 */ /* 0x000fe20000004100 */
[----:B------:R-:W-:-:S02]  /*e5d0*/  F2FP.F16.E4M3.UNPACK_B R24, R5 ;  /* 0x00000005ff18723e */ /* 0x000fc400020006ff */
[----:B------:R-:W-:Y:S02]  /*e5e0*/  F2FP.F16.E4M3.UNPACK_B R5, R5.H1 ;  /* 0x00000005ff05723e */ /* 0x000fe400030006ff */
[-C--:B------:R-:W-:Y:S01]  /*e5f0*/  FMUL.FTZ R6, R35, R3.reuse ;  /* 0x0000000323067220 */ /* 0x080fe20000410000 */
[C---:B------:R-:W-:Y:S01]  /*e600*/  FMUL.FTZ R32, R31.reuse, R3 ;  /* 0x000000031f207220 */ /* 0x040fe20000410000 */
[--C-:B------:R-:W-:Y:S01]  /*e610*/  HADD2.F32 R3, -RZ, R4.reuse.H1_H1 ;  /* 0x30000004ff037230 */ /* 0x100fe20000004100 */
[----:B------:R-:W-:Y:S01]  /*e620*/  F2FP.F16.E4M3.UNPACK_B R27, R7 ;  /* 0x00000007ff1b723e */ /* 0x000fe200020006ff */
[-C--:B------:R-:W-:Y:S01]  /*e630*/  FFMA.FTZ R28, R31, R21.reuse, -R6 ;  /* 0x000000151f1c7223 */ /* 0x080fe20000010806 */
[----:B------:R-:W-:Y:S01]  /*e640*/  FFMA.FTZ R21, R35, R21, R32 ;  /* 0x0000001523157223 */ /* 0x000fe20000010020 */
[----:B------:R-:W-:Y:S01]  /*e650*/  HADD2.F32 R32, -RZ, R29.H0_H0 ;  /* 0x2000001dff207230 */ /* 0x000fe20000004100 */
[----:B------:R-:W-:Y:S01]  /*e660*/  F2FP.F16.E4M3.UNPACK_B R29, R11.H1 ;  /* 0x0000000bff1d723e */ /* 0x000fe200030006ff */
[----:B------:R-:W-:-:S02]  /*e670*/  HADD2.F32 R4, -RZ, R4.H0_H0 ;  /* 0x20000004ff047230 */ /* 0x000fc40000004100 */
[-C--:B------:R-:W-:Y:S01]  /*e680*/  FMUL.FTZ R11, R34, R3.reuse ;  /* 0x00000003220b7220 */ /* 0x080fe20000410000 */
[----:B------:R-:W-:Y:S02]  /*e690*/  HADD2.F32 R35, -RZ, R33.H1_H1 ;  /* 0x30000021ff237230 */ /* 0x000fe40000004100 */
[C---:B------:R-:W-:Y:S01]  /*e6a0*/  FMUL.FTZ R3, R32.reuse, R3 ;  /* 0x0000000320037220 */ /* 0x040fe20000410000 */
[----:B------:R-:W-:Y:S02]  /*e6b0*/  HADD2.F32 R6, -RZ, R5.H1_H1 ;  /* 0x30000005ff067230 */ /* 0x000fe40000004100 */
[-C--:B------:R-:W-:Y:S01]  /*e6c0*/  FFMA.FTZ R11, R32, R4.reuse, -R11 ;  /* 0x00000004200b7223 */ /* 0x080fe2000001080b */
[----:B------:R-:W-:Y:S02]  /*e6d0*/  HADD2.F32 R31, -RZ, R29.H1_H1 ;  /* 0x3000001dff1f7230 */ /* 0x000fe40000004100 */
[----:B------:R-:W-:Y:S01]  /*e6e0*/  FFMA.FTZ R14, R34, R4, R3 ;  /* 0x00000004220e7223 */ /* 0x000fe20000010003 */
[----:B------:R-:W-:-:S02]  /*e6f0*/  HADD2.F32 R5, -RZ, R5.H0_H0 ;  /* 0x20000005ff057230 */ /* 0x000fc40000004100 */
[-C--:B------:R-:W-:Y:S01]  /*e700*/  FMUL.FTZ R4, R35, R6.reuse ;  /* 0x0000000623047220 */ /* 0x080fe20000410000 */
[----:B------:R-:W-:Y:S02]  /*e710*/  HADD2.F32 R34, -RZ, R33.H0_H0 ;  /* 0x20000021ff227230 */ /* 0x000fe40000004100 */
[C---:B------:R-:W-:Y:S01]  /*e720*/  FMUL.FTZ R32, R31.reuse, R6 ;  /* 0x000000061f207220 */ /* 0x040fe20000410000 */
[--C-:B------:R-:W-:Y:S02]  /*e730*/  HADD2.F32 R3, -RZ, R24.reuse.H1_H1 ;  /* 0x30000018ff037230 */ /* 0x100fe40000004100 */
[----:B------:R-:W-:Y:S01]  /*e740*/  FFMA.FTZ R6, R31, R5, -R4 ;  /* 0x000000051f067223 */ /* 0x000fe20000010804 */
[----:B------:R-:W-:Y:S01]  /*e750*/  HADD2.F32 R4, -RZ, R29.H0_H0 ;  /* 0x2000001dff047230 */ /* 0x000fe20000004100 */
[----:B------:R-:W-:Y:S01]  /*e760*/  F2FP.F16.E4M3.UNPACK_B R33, R20 ;  /* 0x00000014ff21723e */ /* 0x000fe200020006ff */
[----:B------:R-:W-:Y:S02]  /*e770*/  HADD2.F32 R24, -RZ, R24.H0_H0 ;  /* 0x20000018ff187230 */ /* 0x000fe40000004100 */
[----:B------:R-:W-:Y:S01]  /*e780*/  FMUL.FTZ R29, R34, R3 ;  /* 0x00000003221d7220 */ /* 0x000fe20000410000 */
[----:B------:R-:W-:Y:S01]  /*e790*/  FFMA.FTZ R31, R35, R5, R32 ;  /* 0x00000005231f7223 */ /* 0x000fe20000010020 */
[----:B------:R-:W-:Y:S01]  /*e7a0*/  F2FP.F16.E4M3.UNPACK_B R32, R12 ;  /* 0x0000000cff20723e */ /* 0x000fe200020006ff */
[C---:B------:R-:W-:Y:S01]  /*e7b0*/  FMUL.FTZ R3, R4.reuse, R3 ;  /* 0x0000000304037220 */ /* 0x040fe20000410000 */
[----:B------:R-:W-:Y:S01]  /*e7c0*/  FFMA.FTZ R5, R4, R24, -R29 ;  /* 0x0000001804057223 */ /* 0x000fe2000001081d */
[----:B------:R-:W-:Y:S01]  /*e7d0*/  HADD2.F32 R36, -RZ, R33.H1_H1 ;  /* 0x30000021ff247230 */ /* 0x000fe20000004100 */
[----:B------:R-:W-:Y:S01]  /*e7e0*/  F2FP.F16.E4M3.UNPACK_B R7, R7.H1 ;  /* 0x00000007ff07723e */ /* 0x000fe200030006ff */
[----:B------:R-:W-:-:S02]  /*e7f0*/  HADD2.F32 R4, -RZ, R26.H1_H1 ;  /* 0x3000001aff047230 */ /* 0x000fc40000004100 */
[----:B------:R-:W-:Y:S01]  /*e800*/  FFMA.FTZ R24, R34, R24, R3 ;  /* 0x0000001822187223 */ /* 0x000fe20000010003 */
[----:B------:R-:W-:Y:S01]  /*e810*/  HADD2.F32 R34, -RZ, R32.H1_H1 ;  /* 0x30000020ff227230 */ /* 0x000fe20000004100 */
[----:B------:R-:W-:Y:S01]  /*e820*/  F2FP.F16.E4M3.UNPACK_B R20, R20.H1 ;  /* 0x00000014ff14723e */ /* 0x000fe200030006ff */
[----:B------:R-:W-:Y:S02]  /*e830*/  HADD2.F32 R26, -RZ, R26.H0_H0 ;  /* 0x2000001aff1a7230 */ /* 0x000fe40000004100 */
[-C--:B------:R-:W-:Y:S01]  /*e840*/  FMUL.FTZ R29, R36, R4.reuse ;  /* 0x00000004241d7220 */ /* 0x080fe20000410000 */
[----:B------:R-:W-:Y:S02]  /*e850*/  HADD2.F32 R37, -RZ, R33.H0_H0 ;  /* 0x20000021ff257230 */ /* 0x000fe40000004100 */
[C---:B------:R-:W-:Y:S01]  /*e860*/  FMUL.FTZ R33, R34.reuse, R4 ;  /* 0x0000000422217220 */ /* 0x040fe20000410000 */
[--C-:B------:R-:W-:Y:S02]  /*e870*/  HADD2.F32 R3, -RZ, R25.reuse.H1_H1 ;  /* 0x30000019ff037230 */ /* 0x100fe40000004100 */
[----:B------:R-:W-:Y:S01]  /*e880*/  FFMA.FTZ R29, R34, R26, -R29 ;  /* 0x0000001a221d7223 */ /* 0x000fe2000001081d */
[----:B------:R-:W-:Y:S01]  /*e890*/  HADD2.F32 R35, -RZ, R32.H0_H0 ;  /* 0x20000020ff237230 */ /* 0x000fe20000004100 */
[----:B------:R-:W-:Y:S01]  /*e8a0*/  F2FP.F16.E4M3.UNPACK_B R34, R12.H1 ;  /* 0x0000000cff22723e */ /* 0x000fe200030006ff */
[----:B------:R-:W-:-:S02]  /*e8b0*/  HADD2.F32 R25, -RZ, R25.H0_H0 ;  /* 0x20000019ff197230 */ /* 0x000fc40000004100 */
[-C--:B------:R-:W-:Y:S01]  /*e8c0*/  FMUL.FTZ R4, R37, R3.reuse ;  /* 0x0000000325047220 */ /* 0x080fe20000410000 */
[----:B------:R-:W-:Y:S02]  /*e8d0*/  HADD2.F32 R39, -RZ, R20.H1_H1 ;  /* 0x30000014ff277230 */ /* 0x000fe40000004100 */
[C---:B------:R-:W-:Y:S01]  /*e8e0*/  FMUL.FTZ R32, R35.reuse, R3 ;  /* 0x0000000323207220 */ /* 0x040fe20000410000 */
[----:B------:R-:W-:Y:S01]  /*e8f0*/  FFMA.FTZ R26, R36, R26, R33 ;  /* 0x0000001a241a7223 */ /* 0x000fe20000010021 */
[-C--:B------:R-:W-:Y:S01]  /*e900*/  FFMA.FTZ R12, R35, R25.reuse, -R4 ;  /* 0x00000019230c7223 */ /* 0x080fe20000010804 */
[--C-:B------:R-:W-:Y:S02]  /*e910*/  HADD2.F32 R35, -RZ, R34.reuse.H1_H1 ;  /* 0x30000022ff237230 */ /* 0x100fe40000004100 */
[----:B------:R-:W-:Y:S01]  /*e920*/  FFMA.FTZ R25, R37, R25, R32 ;  /* 0x0000001925197223 */ /* 0x000fe20000010020 */
[----:B------:R-:W-:Y:S01]  /*e930*/  HADD2.F32 R4, -RZ, R7.H1_H1 ;  /* 0x30000007ff047230 */ /* 0x000fe20000004100 */
[----:B------:R-:W-:Y:S01]  /*e940*/  F2FP.SATFINITE.E4M3.F32.PACK_AB_MERGE_C R6, R31, R6, RZ ;  /* 0x000000061f06723e */ /* 0x000fe200048070ff */
[----:B------:R-:W-:Y:S01]  /*e950*/  HADD2.F32 R33, -RZ, R34.H0_H0 ;  /* 0x20000022ff217230 */ /* 0x000fe20000004100 */
[----:B------:R-:W-:Y:S01]  /*e960*/  F2FP.SATFINITE.E4M3.F32.PACK_AB_MERGE_C R26, R26, R29, RZ ;  /* 0x0000001d1a1a723e */ /* 0x000fe200048070ff */
[----:B------:R-:W-:-:S02]  /*e970*/  HADD2.F32 R37, -RZ, R20.H0_H0 ;  /* 0x20000014ff257230 */ /* 0x000fc40000004100 */
[-C--:B------:R-:W-:Y:S01]  /*e980*/  FMUL.FTZ R32, R39, R4.reuse ;  /* 0x0000000427207220 */ /* 0x080fe20000410000 */
[----:B------:R-:W-:Y:S02]  /*e990*/  HADD2.F32 R3, -RZ, R27.H1_H1 ;  /* 0x3000001bff037230 */ /* 0x000fe40000004100 */
[----:B------:R-:W-:Y:S01]  /*e9a0*/  FMUL.FTZ R34, R35, R4 ;  /* 0x0000000423227220 */ /* 0x000fe20000410000 */
[----:B------:R-:W-:Y:S01]  /*e9b0*/  HADD2.F32 R7, -RZ, R7.H0_H0 ;  /* 0x20000007ff077230 */ /* 0x000fe20000004100 */
[----:B------:R-:W-:Y:S01]  /*e9c0*/  F2FP.SATFINITE.E4M3.F32.PACK_AB_MERGE_C R5, R24, R5, R6 ;  /* 0x000000051805723e */ /* 0x000fe20004807006 */
        /* <DEDUP_REMOVED lines=8> */
[----:B------:R-:W-:Y:S02]  /*ea50*/  F2FP.SATFINITE.E4M3.F32.PACK_AB_MERGE_C R3, R3, R32, RZ ;  /* 0x000000200303723e */ /* 0x000fe400048070ff */
[----:B------:R-:W-:Y:S02]  /*ea60*/  F2FP.SATFINITE.E4M3.F32.PACK_AB_MERGE_C R4, R14, R11, R4 ;  /* 0x0000000b0e04723e */ /* 0x000fe40004807004 */
[----:B------:R-:W-:Y:S02]  /*ea70*/  F2FP.SATFINITE.E4M3.F32.PACK_AB_MERGE_C R6, R25, R12, R26 ;  /* 0x0000000c1906723e */ /* 0x000fe4000480701a */
[----:B------:R-:W-:-:S05]  /*ea80*/  F2FP.SATFINITE.E4M3.F32.PACK_AB_MERGE_C R7, R20, R7, R3 ;  /* 0x000000071407723e */ /* 0x000fca0004807003 */
[----:B------:R1:W-:Y:S02]  /*ea90*/  STS.128 [R0+0x1e400], R4 ;  /* 0x01e4000400007388 */ /* 0x0003e40000000c00 */
.L_x_406:
[----:B------:R-:W-:Y:S05]  /*eaa0*/  BSYNC B1 ;  /* 0x0000000000017941 */ /* 0x000fea0003800000 */
.L_x_405:
[----:B------:R-:W-:Y:S05]  /*eab0*/  @P1 BRA `(.L_x_404) ;  /* 0x0000002000f01947 */ /* 0x000fea0003800000 */
[----:B-1----:R-:W1:Y:S01]  /*eac0*/  LDS.128 R4, [R8+0x2000] ;  /* 0x0020000008047984 */ /* 0x002e620000000c00 */
[----:B------:R-:W-:Y:S02]  /*ead0*/  F2FP.F16.E4M3.UNPACK_B R25, R13 ;  /* 0x0000000dff19723e */ /* 0x000fe400020006ff */
[----:B------:R-:W-:Y:S02]  /*eae0*/  F2FP.F16.E4M3.UNPACK_B R24, R9 ;  /* 0x00000009ff18723e */ /* 0x000fe400020006ff */
[----:B------:R-:W-:Y:S01]  /*eaf0*/  F2FP.F16.E4M3.UNPACK_B R26, R13.H1 ;  /* 0x0000000dff1a723e */ /* 0x000fe200030006ff */
[--C-:B------:R-:W-:Y:S01]  /*eb00*/  HADD2.F32 R27, -RZ, R25.reuse.H1_H1 ;  /* 0x30000019ff1b7230 */ /* 0x100fe20000004100 */
[-C--:B------:R-:W-:Y:S01]  /*eb10*/  F2FP.F16.E4M3.UNPACK_B R31, R15.reuse ;  /* 0x0000000fff1f723e */ /* 0x080fe200020006ff */
[--C-:B------:R-:W-:Y:S01]  /*eb20*/  HADD2.F32 R21, -RZ, R24.reuse.H1_H1 ;  /* 0x30000018ff157230 */ /* 0x100fe20000004100 */
[----:B------:R-:W-:Y:S01]  /*eb30*/  F2FP.F16.E4M3.UNPACK_B R15, R15.H1 ;  /* 0x0000000fff0f723e */ /* 0x000fe200030006ff */
[----:B------:R-:W-:Y:S01]  /*eb40*/  HADD2.F32 R28, -RZ, R25.H0_H0 ;  /* 0x20000019ff1c7230 */ /* 0x000fe20000004100 */
[----:B------:R-:W-:Y:S01]  /*eb50*/  F2FP.F16.E4M3.UNPACK_B R25, R9.H1 ;  /* 0x00000009ff19723e */ /* 0x000fe200030006ff */
[----:B------:R-:W-:-:S02]  /*eb60*/  HADD2.F32 R24, -RZ, R24.H0_H0 ;  /* 0x20000018ff187230 */ /* 0x000fc40000004100 */
[----:B------:R-:W-:Y:S02]  /*eb70*/  HADD2.F32 R29, -RZ, R26.H0_H0 ;  /* 0x2000001aff1d7230 */ /* 0x000fe40000004100 */
[--C-:B------:R-:W-:Y:S02]  /*eb80*/  HADD2.F32 R36, -RZ, R31.reuse.H1_H1 ;  /* 0x3000001fff247230 */ /* 0x100fe40000004100 */
[----:B------:R-:W-:Y:S01]  /*eb90*/  HADD2.F32 R34, -RZ, R31.H0_H0 ;  /* 0x2000001fff227230 */ /* 0x000fe20000004100 */
[-C--:B-1----:R-:W-:Y:S02]  /*eba0*/  F2FP.F16.E4M3.UNPACK_B R0, R4.reuse.H1 ;  /* 0x00000004ff00723e */ /* 0x082fe400030006ff */
[----:B------:R-:W-:Y:S02]  /*ebb0*/  F2FP.F16.E4M3.UNPACK_B R4, R4 ;  /* 0x00000004ff04723e */ /* 0x000fe400020006ff */
[-C--:B------:R-:W-:Y:S01]  /*ebc0*/  F2FP.F16.E4M3.UNPACK_B R11, R5.reuse ;  /* 0x00000005ff0b723e */ /* 0x080fe200020006ff */
[--C-:B------:R-:W-:Y:S01]  /*ebd0*/  HADD2.F32 R3, -RZ, R0.reuse.H0_H0 ;  /* 0x20000000ff037230 */ /* 0x100fe20000004100 */
[----:B------:R-:W-:Y:S01]  /*ebe0*/  F2FP.F16.E4M3.UNPACK_B R5, R5.H1 ;  /* 0x00000005ff05723e */ /* 0x000fe200030006ff */
[----:B------:R-:W-:Y:S01]  /*ebf0*/  HADD2.F32 R0, -RZ, R0.H1_H1 ;  /* 0x30000000ff007230 */ /* 0x000fe20000004100 */
[----:B------:R-:W-:-:S02]  /*ec00*/  F2FP.F16.E4M3.UNPACK_B R12, R6 ;  /* 0x00000006ff0c723e */ /* 0x000fc400020006ff */
[----:B------:R-:W-:Y:S02]  /*ec10*/  F2FP.F16.E4M3.UNPACK_B R6, R6.H1 ;  /* 0x00000006ff06723e */ /* 0x000fe400030006ff */
[-C--:B------:R-:W-:Y:S01]  /*ec20*/  FMUL.FTZ R20, R27, R0.reuse ;  /* 0x000000001b147220 */ /* 0x080fe20000410000 */
[C---:B------:R-:W-:Y:S01]  /*ec30*/  FMUL.FTZ R0, R21.reuse, R0 ;  /* 0x0000000015007220 */ /* 0x040fe20000410000 */
[----:B------:R-:W-:Y:S02]  /*ec40*/  F2FP.F16.E4M3.UNPACK_B R14, R7 ;  /* 0x00000007ff0e723e */ /* 0x000fe400020006ff */
[-C--:B------:R-:W-:Y:S01]  /*ec50*/  FFMA.FTZ R20, R21, R3.reuse, -R20 ;  /* 0x0000000315147223 */ /* 0x080fe20000010814 */
[----:B------:R-:W-:Y:S01]  /*ec60*/  FFMA.FTZ R21, R27, R3, R0 ;  /* 0x000000031b157223 */ /* 0x000fe20000010000 */
[--C-:B------:R-:W-:Y:S01]  /*ec70*/  HADD2.F32 R0, -RZ, R4.reuse.H1_H1 ;  /* 0x30000004ff007230 */ /* 0x100fe20000004100 */
[----:B------:R-:W-:Y:S01]  /*ec80*/  F2FP.F16.E4M3.UNPACK_B R7, R7.H1 ;  /* 0x00000007ff07723e */ /* 0x000fe200030006ff */
[----:B------:R-:W-:-:S02]  /*ec90*/  HADD2.F32 R4, -RZ, R4.H0_H0 ;  /* 0x20000004ff047230 */ /* 0x000fc40000004100 */
[----:B------:R-:W-:Y:S02]  /*eca0*/  HADD2.F32 R27, -RZ, R26.H1_H1 ;  /* 0x3000001aff1b7230 */ /* 0x000fe40000004100 */
[-C--:B------:R-:W-:Y:S01]  /*ecb0*/  FMUL.FTZ R9, R28, R0.reuse ;  /* 0x000000001c097220 */ /* 0x080fe20000410000 */
[C---:B------:R-:W-:Y:S01]  /*ecc0*/  FMUL.FTZ R13, R24.reuse, R0 ;  /* 0x00000000180d7220 */ /* 0x040fe20000410000 */
[----:B------:R-:W-:Y:S01]  /*ecd0*/  HADD2.F32 R3, -RZ, R5.H1_H1 ;  /* 0x30000005ff037230 */ /* 0x000fe20000004100 */
[----:B------:R-:W-:Y:S01]  /*ece0*/  F2FP.SATFINITE.E4M3.F32.PACK_AB_MERGE_C R20, R21, R20, RZ ;  /* 0x000000141514723e */ /* 0x000fe200048070ff */
[-C--:B------:R-:W-:Y:S01]  /*ecf0*/  FFMA.FTZ R9, R24, R4.reuse, -R9 ;  /* 0x0000000418097223 */ /* 0x080fe20000010809 */
[----:B------:R-:W-:Y:S01]  /*ed00*/  FFMA.FTZ R4, R28, R4, R13 ;  /* 0x000000041c047223 */ /* 0x000fe2000001000d */
[----:B------:R-:W-:Y:S02]  /*ed10*/  HADD2.F32 R13, -RZ, R25.H1_H1 ;  /* 0x30000019ff0d7230 */ /* 0x000fe40000004100 */
[----:B------:R-:W-:Y:S01]  /*ed20*/  FMUL.FTZ R24, R27, R3 ;  /* 0x000000031b187220 */ /* 0x000fe20000410000 */
[----:B------:R-:W-:-:S02]  /*ed30*/  HADD2.F32 R5, -RZ, R5.H0_H0 ;  /* 0x20000005ff057230 */ /* 0x000fc40000004100 */
[----:B------:R-:W-:Y:S02]  /*ed40*/  HADD2.F32 R0, -RZ, R11.H1_H1 ;  /* 0x3000000bff007230 */ /* 0x000fe40000004100 */
[C---:B------:R-:W-:Y:S01]  /*ed50*/  FMUL.FTZ R26, R13.reuse, R3 ;  /* 0x000000030d1a7220 */ /* 0x040fe20000410000 */
[----:B------:R-:W-:Y:S02]  /*ed60*/  HADD2.F32 R25, -RZ, R25.H0_H0 ;  /* 0x20000019ff197230 */ /* 0x000fe40000004100 */
[-C--:B------:R-:W-:Y:S01]  /*ed70*/  FFMA.FTZ R13, R13, R5.reuse, -R24 ;  /* 0x000000050d0d7223 */ /* 0x080fe20000010818 */
[----:B------:R-:W-:Y:S02]  /*ed80*/  HADD2.F32 R11, -RZ, R11.H0_H0 ;  /* 0x2000000bff0b7230 */ /* 0x000fe40000004100 */
[----:B------:R-:W-:Y:S01]  /*ed90*/  FFMA.FTZ R26, R27, R5, R26 ;  /* 0x000000051b1a7223 */ /* 0x000fe2000001001a */
[----:B------:R-:W-:Y:S01]  /*eda0*/  FMUL.FTZ R24, R29, R0 ;  /* 0x000000001d187220 */ /* 0x000fe20000410000 */
[----:B------:R-:W-:Y:S01]  /*edb0*/  F2FP.F16.E4M3.UNPACK_B R27, R10 ;  /* 0x0000000aff1b723e */ /* 0x000fe200020006ff */
[----:B------:R-:W-:Y:S01]  /*edc0*/  FMUL.FTZ R0, R25, R0 ;  /* 0x0000000019007220 */ /* 0x000fe20000410000 */
[----:B------:R-:W-:-:S02]  /*edd0*/  HADD2.F32 R3, -RZ, R6.H1_H1 ;  /* 0x30000006ff037230 */ /* 0x000fc40000004100 */
[-C--:B------:R-:W-:Y:S01]  /*ede0*/  FFMA.FTZ R5, R25, R11.reuse, -R24 ;  /* 0x0000000b19057223 */ /* 0x080fe20000010818 */
[----:B------:R-:W-:Y:S02]  /*edf0*/  HADD2.F32 R6, -RZ, R6.H0_H0 ;  /* 0x20000006ff067230 */ /* 0x000fe40000004100 */
[----:B------:R-:W-:Y:S01]  /*ee00*/  FFMA.FTZ R24, R29, R11, R0 ;  /* 0x0000000b1d187223 */ /* 0x000fe20000010000 */
[--C-:B------:R-:W-:Y:S02]  /*ee10*/  HADD2.F32 R28, -RZ, R27.reuse.H1_H1 ;  /* 0x3000001bff1c7230 */ /* 0x100fe40000004100 */
[----:B------:R-:W-:Y:S01]  /*ee20*/  FMUL.FTZ R11, R36, R3 ;  /* 0x00000003240b7220 */ /* 0x000fe20000410000 */
[--C-:B------:R-:W-:Y:S01]  /*ee30*/  HADD2.F32 R0, -RZ, R12.reuse.H1_H1 ;  /* 0x3000000cff007230 */ /* 0x100fe20000004100 */
[----:B------:R-:W-:Y:S01]  /*ee40*/  F2FP.SATFINITE.E4M3.F32.PACK_AB_MERGE_C R13, R26, R13, RZ ;  /* 0x0000000d1a0d723e */ /* 0x000fe200048070ff */
[----:B------:R-:W-:Y:S02]  /*ee50*/  HADD2.F32 R32, -RZ, R27.H0_H0 ;  /* 0x2000001bff207230 */ /* 0x000fe40000004100 */
[----:B------:R-:W-:Y:S01]  /*ee60*/  FMUL.FTZ R27, R28, R3 ;  /* 0x000000031c1b7220 */ /* 0x000fe20000410000 */
[----:B------:R-:W-:-:S02]  /*ee70*/  HADD2.F32 R12, -RZ, R12.H0_H0 ;  /* 0x2000000cff0c7230 */ /* 0x000fc40000004100 */
[----:B------:R-:W-:Y:S01]  /*ee80*/  FFMA.FTZ R25, R28, R6, -R11 ;  /* 0x000000061c197223 */ /* 0x000fe2000001080b */
[----:B------:R-:W-:Y:S01]  /*ee90*/  FMUL.FTZ R3, R34, R0 ;  /* 0x0000000022037220 */ /* 0x000fe20000410000 */
[----:B------:R-:W-:Y:S01]  /*eea0*/  F2FP.F16.E4M3.UNPACK_B R28, R10.H1 ;  /* 0x0000000aff1c723e */ /* 0x000fe200030006ff */
[----:B------:R-:W-:Y:S01]  /*eeb0*/  FFMA.FTZ R10, R36, R6, R27 ;  /* 0x00000006240a7223 */ /* 0x000fe2000001001b */
[C---:B------:R-:W-:Y:S01]  /*eec0*/  FMUL.FTZ R11, R32.reuse, R0 ;  /* 0x00000000200b7220 */ /* 0x040fe20000410000 */
[-C--:B------:R-:W-:Y:S01]  /*eed0*/  FFMA.FTZ R6, R32, R12.reuse, -R3 ;  /* 0x0000000c20067223 */ /* 0x080fe20000010803 */
[----:B------:R-:W-:Y:S01]  /*eee0*/  HADD2.F32 R29, -RZ, R15.H1_H1 ;  /* 0x3000000fff1d7230 */ /* 0x000fe20000004100 */
[----:B------:R-:W-:Y:S01]  /*eef0*/  F2FP.SATFINITE.E4M3.F32.PACK_AB_MERGE_C R4, R4, R9, R20 ;  /* 0x000000090404723e */ /* 0x000fe20004807014 */
[----:B------:R-:W-:Y:S02]  /*ef00*/  HADD2.F32 R3, -RZ, R7.H1_H1 ;  /* 0x30000007ff037230 */ /* 0x000fe40000004100 */
[----:B------:R-:W-:Y:S01]  /*ef10*/  FFMA.FTZ R11, R34, R12, R11 ;  /* 0x0000000c220b7223 */ /* 0x000fe2000001000b */
[----:B------:R-:W-:Y:S01]  /*ef20*/  HADD2.F32 R27, -RZ, R28.H1_H1 ;  /* 0x3000001cff1b7230 */ /* 0x000fe20000004100 */
[----:B------:R-:W-:Y:S01]  /*ef30*/  F2FP.SATFINITE.E4M3.F32.PACK_AB_MERGE_C R10, R10, R25, RZ ;  /* 0x000000190a0a723e */ /* 0x000fe200048070ff */
[----:B------:R-:W-:-:S02]  /*ef40*/  HADD2.F32 R34, -RZ, R15.H0_H0 ;  /* 0x2000000fff227230 */ /* 0x000fc40000004100 */
[----:B------:R-:W-:Y:S01]  /*ef50*/  FMUL.FTZ R12, R29, R3 ;  /* 0x000000031d0c7220 */ /* 0x000fe20000410000 */
[----:B------:R-:W-:Y:S01]  /*ef60*/  HADD2.F32 R0, -RZ, R14.H1_H1 ;  /* 0x3000000eff007230 */ /* 0x000fe20000004100 */
[----:B------:R-:W-:Y:S01]  /*ef70*/  F2FP.SATFINITE.E4M3.F32.PACK_AB_MERGE_C R5, R24, R5, R13 ;  /* 0x000000051805723e */ /* 0x000fe2000480700d */
[----:B------:R-:W-:Y:S01]  /*ef80*/  HADD2.F32 R7, -RZ, R7.H0_H0 ;  /* 0x20000007ff077230 */ /* 0x000fe20000004100 */
[----:B------:R-:W-:Y:S01]  /*ef90*/  F2FP.SATFINITE.E4M3.F32.PACK_AB_MERGE_C R6, R11, R6, R10 ;  /* 0x000000060b06723e */ /* 0x000fe2000480700a */
[----:B------:R-:W-:Y:S02]  /*efa0*/  HADD2.F32 R32, -RZ, R28.H0_H0 ;  /* 0x2000001cff207230 */ /* 0x000fe40000004100 */
[C---:B------:R-:W-:Y:S01]  /*efb0*/  FMUL.FTZ R28, R27.reuse, R3 ;  /* 0x000000031b1c7220 */ /* 0x040fe20000410000 */
[----:B------:R-:W-:Y:S02]  /*efc0*/  HADD2.F32 R14, -RZ, R14.H0_H0 ;  /* 0x2000000eff0e7230 */ /* 0x000fe40000004100 */
[-C--:B------:R-:W-:Y:S01]  /*efd0*/  FMUL.FTZ R3, R34, R0.reuse ;  /* 0x0000000022037220 */ /* 0x080fe20000410000 */
[-C--:B------:R-:W-:Y:S01]  /*efe0*/  FFMA.FTZ R12, R27, R7.reuse, -R12 ;  /* 0x000000071b0c7223 */ /* 0x080fe2000001080c */
[C---:B------:R-:W-:Y:S01]  /*eff0*/  FMUL.FTZ R15, R32.reuse, R0 ;  /* 0x00000000200f7220 */ /* 0x040fe20000410000 */
[----:B------:R-:W-:Y:S01]  /*f000*/  FFMA.FTZ R7, R29, R7, R28 ;  /* 0x000000071d077223 */ /* 0x000fe2000001001c */
[----:B------:R-:W-:-:S02]  /*f010*/  FFMA.FTZ R3, R32, R14, -R3 ;  /* 0x0000000e20037223 */ /* 0x000fc40000010803 */
[----:B------:R-:W-:Y:S02]  /*f020*/  FFMA.FTZ R14, R34, R14, R15 ;  /* 0x0000000e220e7223 */ /* 0x000fe4000001000f */
[----:B------:R-:W-:-:S04]  /*f030*/  F2FP.SATFINITE.E4M3.F32.PACK_AB_MERGE_C R7, R7, R12, RZ ;  /* 0x0000000c0707723e */ /* 0x000fc800048070ff */
[----:B------:R-:W-:-:S05]  /*f040*/  F2FP.SATFINITE.E4M3.F32.PACK_AB_MERGE_C R7, R14, R3, R7 ;  /* 0x000000030e07723e */ /* 0x000fca0004807007 */
[----:B------:R2:W-:Y:S01]  /*f050*/  STS.128 [R8+0x2000], R4 ;  /* 0x0020000408007388 */ /* 0x0005e20000000c00 */
[----:B------:R-:W-:Y:S05]  /*f060*/  BRA `(.L_x_404) ;  /* 0x0000001c00847947 */ /* 0x000fea0003800000 */
.L_x_391:
[----:B------:R-:W0:Y:S01]  /*f070*/  LDC R21, c[0x0][0x3d4] ;  /* 0x0000f500ff157b82 */ /* 0x000e220000000800 */
[----:B------:R-:W-:Y:S02]  /*f080*/  ISETP.GE.AND P0, PT, R228, R3, PT ;  /* 0x00000003e400720c */ /* 0x000fe40003f06270 */
[----:B------:R-:W-:Y:S02]  /*f090*/  CS2R R4, SRZ ;  /* 0x0000000000047805 */ /* 0x000fe4000001ff00 */
[----:B------:R-:W-:Y:S02]  /*f0a0*/  CS2R R6, SRZ ;  /* 0x0000000000067805 */ /* 0x000fe4000001ff00 */
[----:B------:R-:W-:Y:S02]  /*f0b0*/  CS2R R32, SRZ ;  /* 0x0000000000207805 */ /* 0x000fe4000001ff00 */
[----:B------:R-:W-:Y:S01]  /*f0c0*/  CS2R R34, SRZ ;  /* 0x0000000000227805 */ /* 0x000fe2000001ff00 */
[----:B------:R-:W-:Y:S01]  /*f0d0*/  UMOV UR4, 0xffffffff ;  /* 0xffffffff00047882 */ /* 0x000fe20000000000 */
[----:B0-----:R-:W-:-:S13]  /*f0e0*/  ISETP.GE.OR P0, PT, R18, R21, P0 ;  /* 0x000000151200720c */ /* 0x001fda0000706670 */
[----:B------:R0:W5:Y:S04]  /*f0f0*/  @!P0 LDG.E.128 R4, desc[UR60][R36.64] ;  /* 0x0000003c24048981 */ /* 0x000168000c1e1d00 */
[----:B------:R0:W5:Y:S01]  /*f100*/  @!P0 LDG.E.128 R32, desc[UR60][R40.64] ;  /* 0x0000003c28208981 */ /* 0x000162000c1e1d00 */
[----:B------:R-:W-:Y:S01]  /*f110*/  ISETP.GE.AND P0, PT, R18, R21, PT ;  /* 0x000000151200720c */ /* 0x000fe20003f06270 */
[----:B------:R-:W-:-:S12]  /*f120*/  BRA.DIV UR4, `(.L_x_407) ;  /* 0x0000013604e87947 */ /* 0x000fd8000b800000 */
.L_x_598:
[----:B------:R-:W-:-:S03]  /*f130*/  UMOV UR4, 0xffffffff ;  /* 0xffffffff00047882 */ /* 0x000fc60000000000 */
[----:B------:R-:W-:Y:S05]  /*f140*/  BRA.DIV UR4, `(.L_x_408) ;  /* 0x0000013a04087947 */ /* 0x000fea000b800000 */
.L_x_601:
[----:B------:R-:W-:Y:S01]  /*f150*/  UMOV UR4, 0xffffffff ;  /* 0xffffffff00047882 */ /* 0x000fe20000000000 */
[----:B-----5:R-:W-:Y:S02]  /*f160*/  SHF.R.U32.HI R9, RZ, 0x8, R5 ;  /* 0x00000008ff097819 */ /* 0x020fe40000011605 */
[----:B------:R-:W-:Y:S05]  /*f170*/  BRA.DIV UR4, `(.L_x_409) ;  /* 0x0000013a04247947 */ /* 0x000fea000b800000 */
.L_x_604:
[----:B------:R-:W-:Y:S01]  /*f180*/  UMOV UR4, 0xffffffff ;  /* 0xffffffff00047882 */ /* 0x000fe20000000000 */
[----:B------:R-:W-:Y:S02]  /*f190*/  LOP3.LUT R0, R5, 0xff, RZ, 0xc0, !PT ;  /* 0x000000ff05007812 */ /* 0x000fe400078ec0ff */
[----:B------:R-:W-:Y:S01]  /*f1a0*/  LOP3.LUT R9, R9, 0xff, RZ, 0xc0, !PT ;  /* 0x000000ff09097812 */ /* 0x000fe200078ec0ff */
[----:B------:R-:W-:Y:S06]  /*f1b0*/  BRA.DIV UR4, `(.L_x_410) ;  /* 0x0000013a043c7947 */ /* 0x000fec000b800000 */
.L_x_607:
[----:B------:R-:W2:Y:S01]  /*f1c0*/  LDL R10, [R1+0x84] ;  /* 0x00008400010a7983 */ /* 0x000ea20000100800 */
[C---:B------:R-:W-:Y:S01]  /*f1d0*/  VIADD R8, R228.reuse, 0x40 ;  /* 0x00000040e4087836 */ /* 0x040fe20000000000 */
[----:B------:R-:W-:Y:S01]  /*f1e0*/  PRMT R9, R9, 0x7604, R0 ;  /* 0x0000760409097816 */ /* 0x000fe20000000000 */
[----:B------:R-:W-:Y:S01]  /*f1f0*/  BSSY B1, `(.L_x_411) ;  /* 0x000003f000017945 */ /* 0x000fe20003800000 */
[----:B------:R-:W-:Y:S02]  /*f200*/  SHF.R.U32.HI R0, RZ, 0x8, R4 ;  /* 0x00000008ff007819 */ /* 0x000fe40000011604 */
[----:B------:R-:W-:Y:S02]  /*f210*/  SHF.R.U32.HI R11, RZ, 0x8, R7 ;  /* 0x00000008ff0b7819 */ /* 0x000fe40000011607 */
[-C--:B------:R-:W-:Y:S02]  /*f220*/  ISETP.GE.OR P2, PT, R228, R3.reuse, P0 ;  /* 0x00000003e400720c */ /* 0x080fe40000746670 */
[----:B------:R-:W-:-:S02]  /*f230*/  ISETP.GE.OR P0, PT, R8, R3, P0 ;  /* 0x000000030800720c */ /* 0x000fc40000706670 */
[----:B------:R-:W-:Y:S02]  /*f240*/  LOP3.LUT R8, R0, 0xff, RZ, 0xc0, !PT ;  /* 0x000000ff00087812 */ /* 0x000fe400078ec0ff */
[----:B------:R-:W-:Y:S02]  /*f250*/  LOP3.LUT R11, R11, 0xff, RZ, 0xc0, !PT ;  /* 0x000000ff0b0b7812 */ /* 0x000fe400078ec0ff */
[----:B------:R-:W-:Y:S02]  /*f260*/  SHF.R.U32.HI R0, RZ, 0x8, R6 ;  /* 0x00000008ff007819 */ /* 0x000fe40000011606 */
[----:B------:R-:W-:Y:S02]  /*f270*/  LOP3.LUT R3, R4, 0xff, RZ, 0xc0, !PT ;  /* 0x000000ff04037812 */ /* 0x000fe400078ec0ff */
[----:B------:R-:W-:Y:S02]  /*f280*/  SHF.R.U32.HI R13, RZ, 0x10, R7 ;  /* 0x00000010ff0d7819 */ /* 0x000fe40000011607 */
[----:B------:R-:W-:-:S02]  /*f290*/  PRMT R3, R8, 0x7604, R3 ;  /* 0x0000760408037816 */ /* 0x000fc40000000003 */
[----:B------:R-:W-:Y:S01]  /*f2a0*/  LOP3.LUT R8, R6, 0xff, RZ, 0xc0, !PT ;  /* 0x000000ff06087812 */ /* 0x000fe200078ec0ff */
[----:B------:R-:W-:Y:S01]  /*f2b0*/  IMAD.U32 R13, R13, 0x10000, RZ ;  /* 0x000100000d0d7824 */ /* 0x000fe200078e00ff */
[----:B------:R-:W-:Y:S02]  /*f2c0*/  LOP3.LUT R3, R3, 0xff0000, R4, 0xf8, !PT ;  /* 0x00ff000003037812 */ /* 0x000fe400078ef804 */
[----:B--2---:R-:W-:Y:S02]  /*f2d0*/  R2UR UR5, R10 ;  /* 0x000000000a0572ca */ /* 0x004fe400000e0000 */
[----:B------:R-:W-:-:S04]  /*f2e0*/  LOP3.LUT R10, R7, 0xff, RZ, 0xc0, !PT ;  /* 0x000000ff070a7812 */ /* 0x000fc800078ec0ff */
[----:B------:R-:W-:Y:S02]  /*f2f0*/  PRMT R10, R11, 0x7604, R10 ;  /* 0x000076040b0a7816 */ /* 0x000fe4000000000a */
[----:B------:R-:W-:Y:S02]  /*f300*/  LOP3.LUT R11, R0, 0xff, RZ, 0xc0, !PT ;  /* 0x000000ff000b7812 */ /* 0x000fe400078ec0ff */
[----:B------:R-:W-:Y:S02]  /*f310*/  SHF.R.U32.HI R0, RZ, 0x10, R5 ;  /* 0x00000010ff007819 */ /* 0x000fe40000011605 */
[----:B------:R-:W-:Y:S01]  /*f320*/  PRMT R11, R11, 0x7604, R8 ;  /* 0x000076040b0b7816 */ /* 0x000fe20000000008 */
[----:B------:R-:W-:Y:S01]  /*f330*/  ULEA.HI UR4, UR5, UR5, URZ, 0x1 ;  /* 0x0000000505047291 */ /* 0x000fe2000f8f083f */
[----:B------:R-:W-:Y:S01]  /*f340*/  LOP3.LUT R13, R10, 0xff0000, R13, 0xf8, !PT ;  /* 0x00ff00000a0d7812 */ /* 0x000fe200078ef80d */
[----:B------:R-:W-:Y:S01]  /*f350*/  IMAD.U32 R0, R0, 0x10000, RZ ;  /* 0x0001000000007824 */ /* 0x000fe200078e00ff */
[----:B------:R-:W-:Y:S01]  /*f360*/  LOP3.LUT R8, R33, 0xff, RZ, 0xc0, !PT ;  /* 0x000000ff21087812 */ /* 0x000fe200078ec0ff */
[----:B------:R-:W-:Y:S01]  /*f370*/  ULOP3.LUT UR4, UR4, 0xfffffffe, URZ, 0xc0, !UPT ;  /* 0xfffffffe04047892 */ /* 0x000fe2000f8ec03f */
[----:B------:R-:W-:-:S02]  /*f380*/  LOP3.LUT R11, R11, 0xff0000, R6, 0xf8, !PT ;  /* 0x00ff00000b0b7812 */ /* 0x000fc400078ef806 */
[----:B------:R-:W-:Y:S01]  /*f390*/  LOP3.LUT R9, R9, 0xff0000, R0, 0xf8, !PT ;  /* 0x00ff000009097812 */ /* 0x000fe200078ef800 */
[----:B------:R-:W-:Y:S01]  /*f3a0*/  UIADD3 UR4, UR5, -UR4, URZ ;  /* 0x8000000405047290 */ /* 0x000fe2000fffe03f */
[----:B------:R-:W-:Y:S02]  /*f3b0*/  LOP3.LUT R0, R3, 0xff000000, R4, 0xf8, !PT ;  /* 0xff00000003007812 */ /* 0x000fe400078ef804 */
[----:B------:R-:W-:Y:S02]  /*f3c0*/  SHF.R.U32.HI R4, RZ, 0x8, R32 ;  /* 0x00000008ff047819 */ /* 0x000fe40000011620 */
[----:B------:R-:W-:Y:S02]  /*f3d0*/  LOP3.LUT R3, R9, 0xff000000, R5, 0xf8, !PT ;  /* 0xff00000009037812 */ /* 0x000fe400078ef805 */
[----:B------:R-:W-:Y:S02]  /*f3e0*/  MOV R25, UR4 ;  /* 0x0000000400197c02 */ /* 0x000fe40008000f00 */
[----:B------:R-:W-:-:S02]  /*f3f0*/  SHF.R.U32.HI R9, RZ, 0x8, R33 ;  /* 0x00000008ff097819 */ /* 0x000fc40000011621 */
[----:B------:R-:W-:Y:S02]  /*f400*/  SHF.L.U32 R25, R25, 0x1f, RZ ;  /* 0x0000001f19197819 */ /* 0x000fe400000006ff */
[----:B------:R-:W-:Y:S02]  /*f410*/  LOP3.LUT R5, R32, 0xff, RZ, 0xc0, !PT ;  /* 0x000000ff20057812 */ /* 0x000fe400078ec0ff */
[----:B------:R-:W2:Y:S01]  /*f420*/  SYNCS.PHASECHK.TRANS64.TRYWAIT P1, [R16+URZ+0x2e800], R25 ;  /* 0x02e80019100075a7 */ /* 0x000ea2000802017f */
[----:B------:R-:W-:Y:S02]  /*f430*/  LOP3.LUT R4, R4, 0xff, RZ, 0xc0, !PT ;  /* 0x000000ff04047812 */ /* 0x000fe400078ec0ff */
[----:B------:R-:W-:Y:S02]  /*f440*/  LOP3.LUT R9, R9, 0xff, RZ, 0xc0, !PT ;  /* 0x000000ff09097812 */ /* 0x000fe400078ec0ff */
[----:B------:R-:W-:Y:S02]  /*f450*/  PRMT R5, R4, 0x7604, R5 ;  /* 0x0000760404057816 */ /* 0x000fe40000000005 */
[----:B------:R-:W-:-:S02]  /*f460*/  SHF.R.U32.HI R10, RZ, 0x8, R35 ;  /* 0x00000008ff0a7819 */ /* 0x000fc40000011623 */
[----:B------:R-:W-:Y:S02]  /*f470*/  SHF.R.U32.HI R4, RZ, 0x8, R34 ;  /* 0x00000008ff047819 */ /* 0x000fe40000011622 */
[----:B------:R-:W-:Y:S02]  /*f480*/  LOP3.LUT R12, R11, 0xff000000, R6, 0xf8, !PT ;  /* 0xff0000000b0c7812 */ /* 0x000fe400078ef806 */
[----:B------:R-:W-:Y:S02]  /*f490*/  LOP3.LUT R13, R13, 0xff000000, R7, 0xf8, !PT ;  /* 0xff0000000d0d7812 */ /* 0x000fe400078ef807 */
[----:B------:R-:W-:Y:S02]  /*f4a0*/  PRMT R8, R9, 0x7604, R8 ;  /* 0x0000760409087816 */ /* 0x000fe40000000008 */
[----:B------:R-:W-:Y:S02]  /*f4b0*/  SHF.R.U32.HI R11, RZ, 0x10, R33 ;  /* 0x00000010ff0b7819 */ /* 0x000fe40000011621 */
[----:B------:R-:W-:-:S02]  /*f4c0*/  LOP3.LUT R7, R35, 0xff, RZ, 0xc0, !PT ;  /* 0x000000ff23077812 */ /* 0x000fc400078ec0ff */
[----:B------:R-:W-:Y:S02]  /*f4d0*/  LOP3.LUT R10, R10, 0xff, RZ, 0xc0, !PT ;  /* 0x000000ff0a0a7812 */ /* 0x000fe400078ec0ff */
[----:B------:R-:W-:Y:S02]  /*f4e0*/  LOP3.LUT R9, R4, 0xff, RZ, 0xc0, !PT ;  /* 0x000000ff04097812 */ /* 0x000fe400078ec0ff */
[----:B------:R-:W-:Y:S02]  /*f4f0*/  SHF.R.U32.HI R4, RZ, 0x10, R35 ;  /* 0x00000010ff047819 */ /* 0x000fe40000011623 */
[----:B------:R-:W-:Y:S02]  /*f500*/  LOP3.LUT R6, R34, 0xff, RZ, 0xc0, !PT ;  /* 0x000000ff22067812 */ /* 0x000fe400078ec0ff */
[----:B------:R-:W-:Y:S01]  /*f510*/  PRMT R10, R10, 0x7604, R7 ;  /* 0x000076040a0a7816 */ /* 0x000fe20000000007 */
[----:B------:R-:W-:Y:S01]  /*f520*/  IMAD.U32 R7, R11, 0x10000, RZ ;  /* 0x000100000b077824 */ /* 0x000fe200078e00ff */
[----:B------:R-:W-:Y:S01]  /*f530*/  PRMT R9, R9, 0x7604, R6 ;  /* 0x0000760409097816 */ /* 0x000fe20000000006 */
[----:B------:R-:W-:Y:S01]  /*f540*/  IMAD.U32 R11, R4, 0x10000, RZ ;  /* 0x00010000040b7824 */ /* 0x000fe200078e00ff */
[----:B------:R-:W-:-:S02]  /*f550*/  LOP3.LUT R5, R5, 0xff0000, R32, 0xf8, !PT ;  /* 0x00ff000005057812 */ /* 0x000fc400078ef820 */
[----:B------:R-:W-:Y:S02]  /*f560*/  LOP3.LUT R9, R9, 0xff0000, R34, 0xf8, !PT ;  /* 0x00ff000009097812 */ /* 0x000fe400078ef822 */
[----:B------:R-:W-:Y:S02]  /*f570*/  LOP3.LUT R7, R8, 0xff0000, R7, 0xf8, !PT ;  /* 0x00ff000008077812 */ /* 0x000fe400078ef807 */
[----:B------:R-:W-:Y:S02]  /*f580*/  LOP3.LUT R11, R10, 0xff0000, R11, 0xf8, !PT ;  /* 0x00ff00000a0b7812 */ /* 0x000fe400078ef80b */
[----:B-1----:R-:W-:Y:S02]  /*f590*/  LOP3.LUT R14, R5, 0xff000000, R32, 0xf8, !PT ;  /* 0xff000000050e7812 */ /* 0x002fe400078ef820 */
[----:B------:R-:W-:Y:S02]  /*f5a0*/  LOP3.LUT R15, R9, 0xff000000, R34, 0xf8, !PT ;  /* 0xff000000090f7812 */ /* 0x000fe400078ef822 */
[----:B------:R-:W-:-:S02]  /*f5b0*/  LOP3.LUT R32, R7, 0xff000000, R33, 0xf8, !PT ;  /* 0xff00000007207812 */ /* 0x000fc400078ef821 */
[----:B------:R-:W-:Y:S01]  /*f5c0*/  LOP3.LUT R34, R11, 0xff000000, R35, 0xf8, !PT ;  /* 0xff0000000b227812 */ /* 0x000fe200078ef823 */
[----:B--2---:R-:W-:Y:S06]  /*f5d0*/  @!P1 BRA `(.L_x_412) ;  /* 0x00000134005c9947 */ /* 0x004fec0003800000 */
.L_x_608:
[----:B------:R-:W-:Y:S05]  /*f5e0*/  BSYNC B1 ;  /* 0x0000000000017941 */ /* 0x000fea0003800000 */
.L_x_411:
[----:B------:R-:W-:Y:S04]  /*f5f0*/  BSSY B1, `(.L_x_413) ;  /* 0x00000c6000017945 */ /* 0x000fe80003800000 */
[----:B------:R-:W-:Y:S05]  /*f600*/  @P2 BRA `(.L_x_414) ;  /* 0x0000000c00102947 */ /* 0x000fea0003800000 */
[----:B------:R-:W2:Y:S01]  /*f610*/  S2R R5, SR_TID.X ;  /* 0x0000000000057919 */ /* 0x000ea20000002100 */
[----:B------:R-:W-:Y:S01]  /*f620*/  IMAD.SHL.U32 R4, R229, 0x80, RZ ;  /* 0x00000080e5047824 */ /* 0x000fe200078e00ff */
[----:B------:R-:W-:Y:S01]  /*f630*/  F2FP.F16.E4M3.UNPACK_B R39, R14.H1 ;  /* 0x0000000eff27723e */ /* 0x000fe200030006ff */
[----:B------:R-:W-:Y:S01]  /*f640*/  IMAD.IADD R6, R18, 0x1, R21 ;  /* 0x0000000112067824 */ /* 0x000fe200078e0215 */
[----:B------:R-:W-:Y:S02]  /*f650*/  F2FP.F16.E4M3.UNPACK_B R38, R0.H1 ;  /* 0x00000000ff26723e */ /* 0x000fe400030006ff */
[----:B------:R-:W-:Y:S01]  /*f660*/  LOP3.LUT R7, R4, 0x380, RZ, 0xc0, !PT ;  /* 0x0000038004077812 */ /* 0x000fe200078ec0ff */
[----:B------:R-:W-:Y:S01]  /*f670*/  HADD2.F32 R42, -RZ, R39.H0_H0 ;  /* 0x20000027ff2a7230 */ /* 0x000fe20000004100 */
[----:B0-----:R-:W-:Y:S01]  /*f680*/  F2FP.F16.E4M3.UNPACK_B R41, R14 ;  /* 0x0000000eff29723e */ /* 0x001fe200020006ff */
[----:B------:R-:W-:Y:S01]  /*f690*/  HADD2.F32 R40, -RZ, R38.H0_H0 ;  /* 0x20000026ff287230 */ /* 0x000fe20000004100 */
[----:B------:R-:W-:-:S02]  /*f6a0*/  LOP3.LUT R4, R7, 0x70, R18, 0xf8, !PT ;  /* 0x0000007007047812 */ /* 0x000fc400078ef812 */
[----:B------:R-:W-:Y:S02]  /*f6b0*/  SHF.R.U32.HI R9, RZ, 0x3, R7 ;  /* 0x00000003ff097819 */ /* 0x000fe40000011607 */
[----:B------:R-:W-:Y:S02]  /*f6c0*/  LOP3.LUT R6, R7, 0x70, R6, 0xf8, !PT ;  /* 0x0000007007067812 */ /* 0x000fe400078ef806 */
[----:B--2---:R-:W-:-:S04]  /*f6d0*/  IADD3 R5, R5, -0x80, RZ ;  /* 0xffffff8005057810 */ /* 0x004fc80007ffe0ff */
[----:B------:R-:W-:-:S04]  /*f6e0*/  SHF.R.S32.HI R8, RZ, 0x1f, R5 ;  /* 0x0000001fff087819 */ /* 0x000fc80000011405 */
[----:B------:R-:W-:Y:S02]  /*f6f0*/  LEA.HI R8, R8, R5, RZ, 0x5 ;  /* 0x0000000508087211 */ /* 0x000fe400078f28ff */
[-C--:B------:R-:W-:Y:S02]  /*f700*/  LOP3.LUT R5, R4, R9.reuse, RZ, 0x3c, !PT ;  /* 0x0000000904057212 */ /* 0x080fe400078e3cff */
[----:B------:R-:W-:Y:S01]  /*f710*/  LOP3.LUT R9, R6, R9, RZ, 0x3c, !PT ;  /* 0x0000000906097212 */ /* 0x000fe200078e3cff */
[----:B------:R-:W-:-:S05]  /*f720*/  IMAD.SHL.U32 R8, R8, 0x20, RZ ;  /* 0x0000002008087824 */ /* 0x000fca00078e00ff */
[----:B------:R-:W-:-:S04]  /*f730*/  LOP3.LUT R8, R8, 0xfffffc00, RZ, 0xc0, !PT ;  /* 0xfffffc0008087812 */ /* 0x000fc800078ec0ff */
[C-C-:B------:R-:W-:Y:S02]  /*f740*/  IADD3 R24, R16.reuse, R9, R8.reuse ;  /* 0x0000000910187210 */ /* 0x140fe40007ffe008 */
[----:B------:R-:W-:-:S03]  /*f750*/  IADD3 R20, R16, R5, R8 ;  /* 0x0000000510147210 */ /* 0x000fc60007ffe008 */
[----:B------:R-:W0:Y:S04]  /*f760*/  LDS.128 R8, [R24+0x1c400] ;  /* 0x01c4000018087984 */ /* 0x000e280000000c00 */
[----:B------:R-:W1:Y:S01]  /*f770*/  LDS.128 R4, [R20+0x1c400] ;  /* 0x01c4000014047984 */ /* 0x000e620000000c00 */
[----:B0-----:R-:W-:Y:S02]  /*f780*/  F2FP.F16.E4M3.UNPACK_B R31, R8.H1 ;  /* 0x00000008ff1f723e */ /* 0x001fe400030006ff */
[----:B------:R-:W-:Y:S02]  /*f790*/  F2FP.F16.E4M3.UNPACK_B R35, R9 ;  /* 0x00000009ff23723e */ /* 0x000fe400020006ff */
[-C--:B-1----:R-:W-:Y:S01]  /*f7a0*/  F2FP.F16.E4M3.UNPACK_B R25, R4.reuse ;  /* 0x00000004ff19723e */ /* 0x082fe200020006ff */
[--C-:B------:R-:W-:Y:S01]  /*f7b0*/  HADD2.F32 R33, -RZ, R31.reuse.H0_H0 ;  /* 0x2000001fff217230 */ /* 0x100fe20000004100 */
[----:B------:R-:W-:Y:S01]  /*f7c0*/  F2FP.F16.E4M3.UNPACK_B R4, R4.H1 ;  /* 0x00000004ff04723e */ /* 0x000fe200030006ff */
[----:B------:R-:W-:Y:S01]  /*f7d0*/  HADD2.F32 R31, -RZ, R31.H1_H1 ;  /* 0x3000001fff1f7230 */ /* 0x000fe20000004100 */
[----:B------:R-:W-:-:S02]  /*f7e0*/  F2FP.F16.E4M3.UNPACK_B R26, R5 ;  /* 0x00000005ff1a723e */ /* 0x000fc400020006ff */
[----:B------:R-:W-:Y:S01]  /*f7f0*/  F2FP.F16.E4M3.UNPACK_B R27, R5.H1 ;  /* 0x00000005ff1b723e */ /* 0x000fe200030006ff */
[----:B------:R-:W-:Y:S02]  /*f800*/  HADD2.F32 R5, -RZ, R4.H0_H0 ;  /* 0x20000004ff057230 */ /* 0x000fe40000004100 */
[C---:B------:R-:W-:Y:S01]  /*f810*/  FMUL.FTZ R44, R33.reuse, R42 ;  /* 0x0000002a212c7220 */ /* 0x040fe20000410000 */
[----:B------:R-:W-:Y:S01]  /*f820*/  F2FP.F16.E4M3.UNPACK_B R36, R9.H1 ;  /* 0x00000009ff24723e */ /* 0x000fe200030006ff */
[----:B------:R-:W-:Y:S01]  /*f830*/  FMUL.FTZ R9, R33, R40 ;  /* 0x0000002821097220 */ /* 0x000fe20000410000 */
[----:B------:R-:W-:Y:S01]  /*f840*/  F2FP.F16.E4M3.UNPACK_B R8, R8 ;  /* 0x00000008ff08723e */ /* 0x000fe200020006ff */
[C---:B------:R-:W-:Y:S01]  /*f850*/  FFMA.FTZ R45, R5.reuse, R40, -R44 ;  /* 0x00000028052d7223 */ /* 0x040fe2000001082c */
[----:B------:R-:W-:Y:S02]  /*f860*/  HADD2.F32 R40, -RZ, R38.H1_H1 ;  /* 0x30000026ff287230 */ /* 0x000fe40000004100 */
[----:B------:R-:W-:Y:S01]  /*f870*/  FFMA.FTZ R46, R5, R42, R9 ;  /* 0x0000002a052e7223 */ /* 0x000fe20000010009 */
[----:B------:R-:W-:Y:S01]  /*f880*/  HADD2.F32 R44, -RZ, R39.H1_H1 ;  /* 0x30000027ff2c7230 */ /* 0x000fe20000004100 */
[----:B------:R-:W-:Y:S01]  /*f890*/  F2FP.F16.E4M3.UNPACK_B R38, R0 ;  /* 0x00000000ff26723e */ /* 0x000fe200020006ff */
[----:B------:R-:W-:-:S02]  /*f8a0*/  HADD2.F32 R42, -RZ, R41.H0_H0 ;  /* 0x20000029ff2a7230 */ /* 0x000fc40000004100 */
[C---:B------:R-:W-:Y:S01]  /*f8b0*/  FMUL.FTZ R43, R31.reuse, R40 ;  /* 0x000000281f2b7220 */ /* 0x040fe20000410000 */
[----:B------:R-:W-:Y:S02]  /*f8c0*/  HADD2.F32 R9, -RZ, R8.H0_H0 ;  /* 0x20000008ff097230 */ /* 0x000fe40000004100 */
[----:B------:R-:W-:Y:S01]  /*f8d0*/  FMUL.FTZ R48, R31, R44 ;  /* 0x0000002c1f307220 */ /* 0x000fe20000410000 */
[----:B------:R-:W-:Y:S01]  /*f8e0*/  HADD2.F32 R5, -RZ, R4.H1_H1 ;  /* 0x30000004ff057230 */ /* 0x000fe20000004100 */
[----:B------:R-:W-:Y:S01]  /*f8f0*/  F2FP.F16.E4M3.UNPACK_B R37, R10 ;  /* 0x0000000aff25723e */ /* 0x000fe200020006ff */
[----:B------:R-:W-:Y:S02]  /*f900*/  HADD2.F32 R39, -RZ, R38.H0_H0 ;  /* 0x20000026ff277230 */ /* 0x000fe40000004100 */
[----:B------:R-:W-:Y:S01]  /*f910*/  FMUL.FTZ R31, R9, R42 ;  /* 0x0000002a091f7220 */ /* 0x000fe20000410000 */
[----:B------:R-:W-:Y:S02]  /*f920*/  HADD2.F32 R4, -RZ, R25.H0_H0 ;  /* 0x20000019ff047230 */ /* 0x000fe40000004100 */
[C---:B------:R-:W-:Y:S01]  /*f930*/  FFMA.FTZ R47, R5.reuse, R44, R43 ;  /* 0x0000002c052f7223 */ /* 0x040fe2000001002b */
[----:B------:R-:W-:Y:S01]  /*f940*/  FFMA.FTZ R48, R5, R40, -R48 ;  /* 0x0000002805307223 */ /* 0x000fe20000010830 */
[----:B------:R-:W-:Y:S01]  /*f950*/  FMUL.FTZ R9, R9, R39 ;  /* 0x0000002709097220 */ /* 0x000fe20000410000 */
[----:B------:R-:W-:-:S02]  /*f960*/  HADD2.F32 R5, -RZ, R36.H0_H0 ;  /* 0x20000024ff057230 */ /* 0x000fc40000004100 */
[C---:B------:R-:W-:Y:S01]  /*f970*/  FFMA.FTZ R43, R4.reuse, R39, -R31 ;  /* 0x00000027042b7223 */ /* 0x040fe2000001081f */
[----:B------:R-:W-:Y:S01]  /*f980*/  F2FP.F16.E4M3.UNPACK_B R39, R32.H1 ;  /* 0x00000020ff27723e */ /* 0x000fe200030006ff */
[----:B------:R-:W-:Y:S01]  /*f990*/  FFMA.FTZ R42, R4, R42, R9 ;  /* 0x0000002a042a7223 */ /* 0x000fe20000010009 */
[----:B------:R-:W-:Y:S01]  /*f9a0*/  F2FP.F16.E4M3.UNPACK_B R9, R3.H1 ;  /* 0x00000003ff09723e */ /* 0x000fe200030006ff */
[----:B------:R-:W-:Y:S01]  /*f9b0*/  HADD2.F32 R41, -RZ, R41.H1_H1 ;  /* 0x30000029ff297230 */ /* 0x000fe20000004100 */
[----:B------:R-:W-:Y:S01]  /*f9c0*/  F2FP.F16.E4M3.UNPACK_B R10, R10.H1 ;  /* 0x0000000aff0a723e */ /* 0x000fe200030006ff */
[----:B------:R-:W-:Y:S01]  /*f9d0*/  HADD2.F32 R40, -RZ, R39.H0_H0 ;  /* 0x20000027ff287230 */ /* 0x000fe20000004100 */
[-C--:B------:R-:W-:Y:S01]  /*f9e0*/  F2FP.F16.E4M3.UNPACK_B R28, R6.reuse ;  /* 0x00000006ff1c723e */ /* 0x080fe200020006ff */
[----:B------:R-:W-:Y:S01]  /*f9f0*/  HADD2.F32 R8, -RZ, R8.H1_H1 ;  /* 0x30000008ff087230 */ /* 0x000fe20000004100 */
[----:B------:R-:W-:Y:S01]  /*fa00*/  F2FP.F16.E4M3.UNPACK_B R6, R6.H1 ;  /* 0x00000006ff06723e */ /* 0x000fe200030006ff */
[----:B------:R-:W-:-:S02]  /*fa10*/  HADD2.F32 R38, -RZ, R38.H1_H1 ;  /* 0x30000026ff267230 */ /* 0x000fc40000004100 */
[C---:B------:R-:W-:Y:S01]  /*fa20*/  FMUL.FTZ R49, R5.reuse, R40 ;  /* 0x0000002805317220 */ /* 0x040fe20000410000 */
[----:B------:R-:W-:Y:S02]  /*fa30*/  HADD2.F32 R31, -RZ, R9.H0_H0 ;  /* 0x20000009ff1f7230 */ /* 0x000fe40000004100 */
[C---:B------:R-:W-:Y:S01]  /*fa40*/  FMUL.FTZ R44, R8.reuse, R41 ;  /* 0x00000029082c7220 */ /* 0x040fe20000410000 */
[----:B------:R-:W-:Y:S02]  /*fa50*/  HADD2.F32 R4, -RZ, R27.H0_H0 ;  /* 0x2000001bff047230 */ /* 0x000fe40000004100 */
[----:B------:R-:W-:Y:S01]  /*fa60*/  FMUL.FTZ R8, R8, R38 ;  /* 0x0000002608087220 */ /* 0x000fe20000410000 */
[----:B------:R-:W-:Y:S02]  /*fa70*/  HADD2.F32 R25, -RZ, R25.H1_H1 ;  /* 0x30000019ff197230 */ /* 0x000fe40000004100 */
[----:B------:R-:W-:Y:S01]  /*fa80*/  FMUL.FTZ R5, R5, R31 ;  /* 0x0000001f05057220 */ /* 0x000fe20000410000 */
[----:B------:R-:W-:-:S02]  /*fa90*/  HADD2.F32 R39, -RZ, R39.H1_H1 ;  /* 0x30000027ff277230 */ /* 0x000fc40000004100 */
[C---:B------:R-:W-:Y:S01]  /*faa0*/  FFMA.FTZ R51, R4.reuse, R31, -R49 ;  /* 0x0000001f04337223 */ /* 0x040fe20000010831 */
[----:B------:R-:W-:Y:S01]  /*fab0*/  F2FP.F16.E4M3.UNPACK_B R31, R32 ;  /* 0x00000020ff1f723e */ /* 0x000fe200020006ff */
[C---:B------:R-:W-:Y:S01]  /*fac0*/  FFMA.FTZ R44, R25.reuse, R38, -R44 ;  /* 0x00000026192c7223 */ /* 0x040fe2000001082c */
[----:B------:R-:W-:Y:S01]  /*fad0*/  FFMA.FTZ R41, R25, R41, R8 ;  /* 0x0000002919297223 */ /* 0x000fe20000010008 */
[----:B------:R-:W-:Y:S01]  /*fae0*/  HADD2.F32 R36, -RZ, R36.H1_H1 ;  /* 0x30000024ff247230 */ /* 0x000fe20000004100 */
[----:B------:R-:W-:Y:S01]  /*faf0*/  F2FP.F16.E4M3.UNPACK_B R8, R3 ;  /* 0x00000003ff08723e */ /* 0x000fe200020006ff */
[----:B------:R-:W-:Y:S02]  /*fb00*/  HADD2.F32 R25, -RZ, R9.H1_H1 ;  /* 0x30000009ff197230 */ /* 0x000fe40000004100 */
[----:B------:R-:W-:Y:S01]  /*fb10*/  FFMA.FTZ R52, R4, R40, R5 ;  /* 0x0000002804347223 */ /* 0x000fe20000010005 */
[----:B------:R-:W-:Y:S02]  /*fb20*/  HADD2.F32 R38, -RZ, R31.H0_H0 ;  /* 0x2000001fff267230 */ /* 0x000fe40000004100 */
[----:B------:R-:W-:Y:S01]  /*fb30*/  FMUL.FTZ R40, R36, R39 ;  /* 0x0000002724287220 */ /* 0x000fe20000410000 */
[----:B------:R-:W-:-:S02]  /*fb40*/  HADD2.F32 R5, -RZ, R35.H0_H0 ;  /* 0x20000023ff057230 */ /* 0x000fc40000004100 */
[----:B------:R-:W-:Y:S01]  /*fb50*/  FMUL.FTZ R36, R36, R25 ;  /* 0x0000001924247220 */ /* 0x000fe20000410000 */
[----:B------:R-:W-:Y:S01]  /*fb60*/  HADD2.F32 R27, -RZ, R27.H1_H1 ;  /* 0x3000001bff1b7230 */ /* 0x000fe20000004100 */
[----:B------:R-:W-:Y:S01]  /*fb70*/  F2FP.F16.E4M3.UNPACK_B R33, R11 ;  /* 0x0000000bff21723e */ /* 0x000fe200020006ff */
[----:B------:R-:W-:Y:S02]  /*fb80*/  HADD2.F32 R9, -RZ, R8.H0_H0 ;  /* 0x20000008ff097230 */ /* 0x000fe40000004100 */
[----:B------:R-:W-:Y:S01]  /*fb90*/  FMUL.FTZ R49, R5, R38 ;  /* 0x0000002605317220 */ /* 0x000fe20000410000 */
[----:B------:R-:W-:Y:S02]  /*fba0*/  HADD2.F32 R4, -RZ, R26.H0_H0 ;  /* 0x2000001aff047230 */ /* 0x000fe40000004100 */
[C---:B------:R-:W-:Y:S01]  /*fbb0*/  FFMA.FTZ R54, R27.reuse, R25, -R40 ;  /* 0x000000191b367223 */ /* 0x040fe20000010828 */
[----:B------:R-:W-:Y:S01]  /*fbc0*/  FFMA.FTZ R53, R27, R39, R36 ;  /* 0x000000271b357223 */ /* 0x000fe20000010024 */
[----:B------:R-:W-:Y:S01]  /*fbd0*/  FMUL.FTZ R5, R5, R9 ;  /* 0x0000000905057220 */ /* 0x000fe20000410000 */
[----:B------:R-:W-:Y:S01]  /*fbe0*/  F2FP.F16.E4M3.UNPACK_B R27, R15.H1 ;  /* 0x0000000fff1b723e */ /* 0x000fe200030006ff */
[C---:B------:R-:W-:Y:S01]  /*fbf0*/  FFMA.FTZ R49, R4.reuse, R9, -R49 ;  /* 0x0000000904317223 */ /* 0x040fe20000010831 */
[----:B------:R-:W-:Y:S01]  /*fc00*/  F2FP.F16.E4M3.UNPACK_B R9, R12.H1 ;  /* 0x0000000cff09723e */ /* 0x000fe200030006ff */
[----:B------:R-:W-:Y:S01]  /*fc10*/  FFMA.FTZ R38, R4, R38, R5 ;  /* 0x0000002604267223 */ /* 0x000fe20000010005 */
[----:B------:R-:W-:Y:S01]  /*fc20*/  HADD2.F32 R8, -RZ, R8.H1_H1 ;  /* 0x30000008ff087230 */ /* 0x000fe20000004100 */
[----:B------:R-:W-:Y:S01]  /*fc30*/  F2FP.F16.E4M3.UNPACK_B R11, R11.H1 ;  /* 0x0000000bff0b723e */ /* 0x000fe200030006ff */
[----:B------:R-:W-:Y:S01]  /*fc40*/  HADD2.F32 R31, -RZ, R31.H1_H1 ;  /* 0x3000001fff1f7230 */ /* 0x000fe20000004100 */
[-C--:B------:R-:W-:Y:S01]  /*fc50*/  F2FP.F16.E4M3.UNPACK_B R29, R7.reuse ;  /* 0x00000007ff1d723e */ /* 0x080fe200020006ff */
[----:B------:R-:W-:Y:S01]  /*fc60*/  HADD2.F32 R35, -RZ, R35.H1_H1 ;  /* 0x30000023ff237230 */ /* 0x000fe20000004100 */
[----:B------:R-:W-:Y:S01]  /*fc70*/  F2FP.F16.E4M3.UNPACK_B R7, R7.H1 ;  /* 0x00000007ff07723e */ /* 0x000fe200030006ff */
[----:B------:R-:W-:-:S02]  /*fc80*/  HADD2.F32 R36, -RZ, R27.H0_H0 ;  /* 0x2000001bff247230 */ /* 0x000fc40000004100 */
[----:B------:R-:W-:Y:S02]  /*fc90*/  HADD2.F32 R5, -RZ, R10.H0_H0 ;  /* 0x2000000aff057230 */ /* 0x000fe40000004100 */
[C---:B------:R-:W-:Y:S01]  /*fca0*/  FMUL.FTZ R39, R35.reuse, R31 ;  /* 0x0000001f23277220 */ /* 0x040fe20000410000 */
[----:B------:R-:W-:Y:S02]  /*fcb0*/  HADD2.F32 R25, -RZ, R9.H0_H0 ;  /* 0x20000009ff197230 */ /* 0x000fe40000004100 */
[----:B------:R-:W-:Y:S01]  /*fcc0*/  FMUL.FTZ R50, R35, R8 ;  /* 0x0000000823327220 */ /* 0x000fe20000410000 */
[----:B------:R-:W-:Y:S02]  /*fcd0*/  HADD2.F32 R26, -RZ, R26.H1_H1 ;  /* 0x3000001aff1a7230 */ /* 0x000fe40000004100 */
[C---:B------:R-:W-:Y:S01]  /*fce0*/  FMUL.FTZ R35, R5.reuse, R36 ;  /* 0x0000002405237220 */ /* 0x040fe20000410000 */
[----:B------:R-:W-:Y:S02]  /*fcf0*/  HADD2.F32 R4, -RZ, R6.H0_H0 ;  /* 0x20000006ff047230 */ /* 0x000fe40000004100 */
[----:B------:R-:W-:Y:S01]  /*fd00*/  FMUL.FTZ R5, R5, R25 ;  /* 0x0000001905057220 */ /* 0x000fe20000410000 */
[----:B------:R-:W-:-:S02]  /*fd10*/  HADD2.F32 R27, -RZ, R27.H1_H1 ;  /* 0x3000001bff1b7230 */ /* 0x000fc40000004100 */
[----:B------:R-:W-:Y:S01]  /*fd20*/  FFMA.FTZ R31, R26, R31, R50 ;  /* 0x0000001f1a1f7223 */ /* 0x000fe20000010032 */
[----:B------:R-:W-:Y:S02]  /*fd30*/  HADD2.F32 R10, -RZ, R10.H1_H1 ;  /* 0x3000000aff0a7230 */ /* 0x000fe40000004100 */
[----:B------:R-:W-:Y:S01]  /*fd40*/  FFMA.FTZ R50, R4, R25, -R35 ;  /* 0x0000001904327223 */ /* 0x000fe20000010823 */
[----:B------:R-:W-:Y:S01]  /*fd50*/  HADD2.F32 R9, -RZ, R9.H1_H1 ;  /* 0x30000009ff097230 */ /* 0x000fe20000004100 */
[----:B------:R-:W-:Y:S01]  /*fd60*/  F2FP.F16.E4M3.UNPACK_B R25, R15 ;  /* 0x0000000fff19723e */ /* 0x000fe200020006ff */
[----:B------:R-:W-:Y:S01]  /*fd70*/  FFMA.FTZ R40, R26, R8, -R39 ;  /* 0x000000081a287223 */ /* 0x000fe20000010827 */
[----:B------:R-:W-:Y:S01]  /*fd80*/  FFMA.FTZ R55, R4, R36, R5 ;  /* 0x0000002404377223 */ /* 0x000fe20000010005 */
[----:B------:R-:W-:Y:S01]  /*fd90*/  HADD2.F32 R6, -RZ, R6.H1_H1 ;  /* 0x30000006ff067230 */ /* 0x000fe20000004100 */
[----:B------:R-:W-:Y:S01]  /*fda0*/  F2FP.F16.E4M3.UNPACK_B R8, R12 ;  /* 0x0000000cff08723e */ /* 0x000fe200020006ff */
[C---:B------:R-:W-:Y:S01]  /*fdb0*/  FMUL.FTZ R35, R10.reuse, R27 ;  /* 0x0000001b0a237220 */ /* 0x040fe20000410000 */
[----:B------:R-:W-:Y:S01]  /*fdc0*/  FMUL.FTZ R4, R10, R9 ;  /* 0x000000090a047220 */ /* 0x000fe20000410000 */
[----:B------:R-:W-:-:S02]  /*fdd0*/  HADD2.F32 R10, -RZ, R25.H0_H0 ;  /* 0x20000019ff0a7230 */ /* 0x000fc40000004100 */
[----:B------:R-:W-:Y:S02]  /*fde0*/  HADD2.F32 R5, -RZ, R37.H0_H0 ;  /* 0x20000025ff057230 */ /* 0x000fe40000004100 */
[C---:B------:R-:W-:Y:S01]  /*fdf0*/  FFMA.FTZ R57, R6.reuse, R9, -R35 ;  /* 0x0000000906397223 */ /* 0x040fe20000010823 */
[----:B------:R-:W-:Y:S01]  /*fe00*/  FFMA.FTZ R56, R6, R27, R4 ;  /* 0x0000001b06387223 */ /* 0x000fe20000010004 */
[----:B------:R-:W-:Y:S02]  /*fe10*/  HADD2.F32 R6, -RZ, R8.H0_H0 ;  /* 0x20000008ff067230 */ /* 0x000fe40000004100 */
[----:B------:R-:W-:Y:S02]  /*fe20*/  HADD2.F32 R4, -RZ, R28.H0_H0 ;  /* 0x2000001cff047230 */ /* 0x000fe40000004100 */
[C---:B------:R-:W-:Y:S01]  /*fe30*/  FMUL.FTZ R9, R5.reuse, R10 ;  /* 0x0000000a05097220 */ /* 0x040fe20000410000 */
[----:B------:R-:W-:Y:S02]  /*fe40*/  HADD2.F32 R25, -RZ, R25.H1_H1 ;  /* 0x30000019ff197230 */ /* 0x000fe40000004100 */
[----:B------:R-:W-:Y:S01]  /*fe50*/  FMUL.FTZ R5, R5, R6 ;  /* 0x0000000605057220 */ /* 0x000fe20000410000 */
[----:B------:R-:W-:-:S02]  /*fe60*/  HADD2.F32 R37, -RZ, R37.H1_H1 ;  /* 0x30000025ff257230 */ /* 0x000fc40000004100 */
[C---:B------:R-:W-:Y:S01]  /*fe70*/  FFMA.FTZ R27, R4.reuse, R6, -R9 ;  /* 0x00000006041b7223 */ /* 0x040fe20000010809 */
[----:B------:R-:W-:Y:S01]  /*fe80*/  HADD2.F32 R8, -RZ, R8.H1_H1 ;  /* 0x30000008ff087230 */ /* 0x000fe20000004100 */
[----:B------:R-:W-:Y:S01]  /*fe90*/  F2FP.F16.E4M3.UNPACK_B R9, R34.H1 ;  /* 0x00000022ff09723e */ /* 0x000fe200030006ff */
[----:B------:R-:W-:Y:S02]  /*fea0*/  HADD2.F32 R28, -RZ, R28.H1_H1 ;  /* 0x3000001cff1c7230 */ /* 0x000fe40000004100 */
[C---:B------:R-:W-:Y:S01]  /*feb0*/  FMUL.FTZ R39, R37.reuse, R25 ;  /* 0x0000001925277220 */ /* 0x040fe20000410000 */
[----:B------:R-:W-:Y:S01]  /*fec0*/  FFMA.FTZ R35, R4, R10, R5 ;  /* 0x0000000a04237223 */ /* 0x000fe20000010005 */
[----:B------:R-:W-:Y:S01]  /*fed0*/  F2FP.F16.E4M3.UNPACK_B R4, R13.H1 ;  /* 0x0000000dff04723e */ /* 0x000fe200030006ff */
[-C--:B------:R-:W-:Y:S01]  /*fee0*/  FMUL.FTZ R6, R37, R8.reuse ;  /* 0x0000000825067220 */ /* 0x080fe20000410000 */
[----:B------:R-:W-:Y:S01]  /*fef0*/  FFMA.FTZ R36, R28, R8, -R39 ;  /* 0x000000081c247223 */ /* 0x000fe20000010827 */
[----:B------:R-:W-:-:S02]  /*ff00*/  HADD2.F32 R10, -RZ, R9.H0_H0 ;  /* 0x20000009ff0a7230 */ /* 0x000fc40000004100 */
[----:B------:R-:W-:Y:S02]  /*ff10*/  HADD2.F32 R5, -RZ, R11.H0_H0 ;  /* 0x2000000bff057230 */ /* 0x000fe40000004100 */
[----:B------:R-:W-:Y:S01]  /*ff20*/  FFMA.FTZ R28, R28, R25, R6 ;  /* 0x000000191c1c7223 */ /* 0x000fe20000010006 */
[--C-:B------:R-:W-:Y:S02]  /*ff30*/  HADD2.F32 R6, -RZ, R4.reuse.H0_H0 ;  /* 0x20000004ff067230 */ /* 0x100fe40000004100 */
[----:B------:R-:W-:Y:S02]  /*ff40*/  HADD2.F32 R8, -RZ, R4.H1_H1 ;  /* 0x30000004ff087230 */ /* 0x000fe40000004100 */
[----:B------:R-:W-:Y:S01]  /*ff50*/  FMUL.FTZ R25, R5, R10 ;  /* 0x0000000a05197220 */ /* 0x000fe20000410000 */
[----:B------:R-:W-:Y:S02]  /*ff60*/  HADD2.F32 R4, -RZ, R7.H0_H0 ;  /* 0x20000007ff047230 */ /* 0x000fe40000004100 */
[----:B------:R-:W-:-:S02]  /*ff70*/  HADD2.F32 R26, -RZ, R9.H1_H1 ;  /* 0x30000009ff1a7230 */ /* 0x000fc40000004100 */
[-C--:B------:R-:W-:Y:S01]  /*ff80*/  FMUL.FTZ R9, R5, R6.reuse ;  /* 0x0000000605097220 */ /* 0x080fe20000410000 */
[----:B------:R-:W-:Y:S02]  /*ff90*/  HADD2.F32 R11, -RZ, R11.H1_H1 ;  /* 0x3000000bff0b7230 */ /* 0x000fe40000004100 */
[C---:B------:R-:W-:Y:S01]  /*ffa0*/  FFMA.FTZ R25, R4.reuse, R6, -R25 ;  /* 0x0000000604197223 */ /* 0x040fe20000010819 */
[----:B------:R-:W-:Y:S01]  /*ffb0*/  HADD2.F32 R7, -RZ, R7.H1_H1 ;  /* 0x30000007ff077230 */ /* 0x000fe20000004100 */
[----:B------:R-:W-:Y:S01]  /*ffc0*/  F2FP.F16.E4M3.UNPACK_B R5, R13 ;  /* 0x0000000dff05723e */ /* 0x000fe200020006ff */
[----:B------:R-:W-:Y:S01]  /*ffd0*/  FFMA.FTZ R37, R4, R10, R9 ;  /* 0x0000000a04257223 */ /* 0x000fe20000010009 */
[C---:B------:R-:W-:Y:S01]  /*ffe0*/  FMUL.FTZ R6, R11.reuse, R26 ;  /* 0x0000001a0b067220 */ /* 0x040fe20000410000 */
[----:B------:R-:W-:Y:S01]  /*fff0*/  FMUL.FTZ R11, R11, R8 ;  /* 0x000000080b0b7220 */ /* 0x000fe20000410000 */
[----:B------:R-:W-:Y:S02]  /*10000*/  F2FP.F16.E4M3.UNPACK_B R4, R34 ;  /* 0x00000022ff04723e */ /* 0x000fe400020006ff */
[----:B------:R-:W-:Y:S01]  /*10010*/  FFMA.FTZ R60, R7, R8, -R6 ;  /* 0x00000008073c7223 */ /* 0x000fe20000010806 */
[----:B------:R-:W-:-:S02]  /*10020*/  HADD2.F32 R6, -RZ, R5.H0_H0 ;  /* 0x20000005ff067230 */ /* 0x000fc40000004100 */
[----:B------:R-:W-:Y:S01]  /*10030*/  FFMA.FTZ R62, R7, R26, R11 ;  /* 0x0000001a073e7223 */ /* 0x000fe2000001000b */
[----:B------:R-:W-:Y:S02]  /*10040*/  HADD2.F32 R8, -RZ, R5.H1_H1 ;  /* 0x30000005ff087230 */ /* 0x000fe40000004100 */
[--C-:B------:R-:W-:Y:S02]  /*10050*/  HADD2.F32 R5, -RZ, R33.reuse.H0_H0 ;  /* 0x20000021ff057230 */ /* 0x100fe40000004100 */
[--C-:B------:R-:W-:Y:S01]  /*10060*/  HADD2.F32 R7, -RZ, R4.reuse.H0_H0 ;  /* 0x20000004ff077230 */ /* 0x100fe20000004100 */
[----:B------:R-:W-:Y:S01]  /*10070*/  F2FP.SATFINITE.E4M3.F32.PACK_AB_MERGE_C R37, R62, R37, RZ ;  /* 0x000000253e25723e */ /* 0x000fe200048070ff */
[----:B------:R-:W-:Y:S02]  /*10080*/  HADD2.F32 R10, -RZ, R4.H1_H1 ;  /* 0x30000004ff0a7230 */ /* 0x000fe40000004100 */
[----:B------:R-:W-:Y:S01]  /*10090*/  FMUL.FTZ R26, R5, R6 ;  /* 0x00000006051a7220 */ /* 0x000fe20000410000 */
[----:B------:R-:W-:-:S02]  /*100a0*/  HADD2.F32 R33, -RZ, R33.H1_H1 ;  /* 0x30000021ff217230 */ /* 0x000fc40000004100 */
[----:B------:R-:W-:Y:S01]  /*100b0*/  FMUL.FTZ R9, R5, R7 ;  /* 0x0000000705097220 */ /* 0x000fe20000410000 */
[--C-:B------:R-:W-:Y:S01]  /*100c0*/  HADD2.F32 R4, -RZ, R29.reuse.H0_H0 ;  /* 0x2000001dff047230 */ /* 0x100fe20000004100 */
[----:B------:R-:W-:Y:S01]  /*100d0*/  F2FP.SATFINITE.E4M3.F32.PACK_AB_MERGE_C R5, R54, R51, RZ ;  /* 0x000000333605723e */ /* 0x000fe200048070ff */
[----:B------:R-:W-:Y:S02]  /*100e0*/  HADD2.F32 R29, -RZ, R29.H1_H1 ;  /* 0x3000001dff1d7230 */ /* 0x000fe40000004100 */
[C---:B------:R-:W-:Y:S01]  /*100f0*/  FMUL.FTZ R58, R33.reuse, R10 ;  /* 0x0000000a213a7220 */ /* 0x040fe20000410000 */
[----:B------:R-:W-:Y:S01]  /*10100*/  FMUL.FTZ R33, R33, R8 ;  /* 0x0000000821217220 */ /* 0x000fe20000410000 */
[C---:B------:R-:W-:Y:S01]  /*10110*/  FFMA.FTZ R11, R4.reuse, R6, -R9 ;  /* 0x00000006040b7223 */ /* 0x040fe20000010809 */
[----:B------:R-:W-:Y:S01]  /*10120*/  FFMA.FTZ R26, R4, R7, R26 ;  /* 0x00000007041a7223 */ /* 0x000fe2000001001a */
[C---:B------:R-:W-:Y:S01]  /*10130*/  FFMA.FTZ R58, R29.reuse, R8, -R58 ;  /* 0x000000081d3a7223 */ /* 0x040fe2000001083a */
[----:B------:R-:W-:Y:S01]  /*10140*/  FFMA.FTZ R33, R29, R10, R33 ;  /* 0x0000000a1d217223 */ /* 0x000fe20000010021 */
[----:B------:R-:W-:-:S02]  /*10150*/  F2FP.SATFINITE.E4M3.F32.PACK_AB_MERGE_C R4, R48, R45, RZ ;  /* 0x0000002d3004723e */ /* 0x000fc400048070ff */
[----:B------:R-:W-:Y:S02]  /*10160*/  F2FP.SATFINITE.E4M3.F32.PACK_AB_MERGE_C R6, R57, R50, RZ ;  /* 0x000000323906723e */ /* 0x000fe400048070ff */
[----:B------:R-:W-:Y:S02]  /*10170*/  F2FP.SATFINITE.E4M3.F32.PACK_AB_MERGE_C R7, R60, R25, RZ ;  /* 0x000000193c07723e */ /* 0x000fe400048070ff */
[----:B------:R-:W-:Y:S02]  /*10180*/  F2FP.SATFINITE.E4M3.F32.PACK_AB_MERGE_C R8, R47, R46, RZ ;  /* 0x0000002e2f08723e */ /* 0x000fe400048070ff */
[----:B------:R-:W-:Y:S02]  /*10190*/  F2FP.SATFINITE.E4M3.F32.PACK_AB_MERGE_C R9, R53, R52, RZ ;  /* 0x000000343509723e */ /* 0x000fe400048070ff */
[----:B------:R-:W-:Y:S02]  /*101a0*/  F2FP.SATFINITE.E4M3.F32.PACK_AB_MERGE_C R10, R56, R55, RZ ;  /* 0x00000037380a723e */ /* 0x000fe400048070ff */
[----:B------:R-:W-:-:S02]  /*101b0*/  F2FP.SATFINITE.E4M3.F32.PACK_AB_MERGE_C R4, R44, R43, R4 ;  /* 0x0000002b2c04723e */ /* 0x000fc40004807004 */
[----:B------:R-:W-:Y:S02]  /*101c0*/  F2FP.SATFINITE.E4M3.F32.PACK_AB_MERGE_C R5, R40, R49, R5 ;  /* 0x000000312805723e */ /* 0x000fe40004807005 */
[----:B------:R-:W-:Y:S02]  /*101d0*/  F2FP.SATFINITE.E4M3.F32.PACK_AB_MERGE_C R6, R36, R27, R6 ;  /* 0x0000001b2406723e */ /* 0x000fe40004807006 */
[----:B------:R-:W-:Y:S02]  /*101e0*/  F2FP.SATFINITE.E4M3.F32.PACK_AB_MERGE_C R7, R58, R11, R7 ;  /* 0x0000000b3a07723e */ /* 0x000fe40004807007 */
[----:B------:R-:W-:Y:S02]  /*101f0*/  F2FP.SATFINITE.E4M3.F32.PACK_AB_MERGE_C R8, R41, R42, R8 ;  /* 0x0000002a2908723e */ /* 0x000fe40004807008 */
[----:B------:R-:W-:Y:S01]  /*10200*/  F2FP.SATFINITE.E4M3.F32.PACK_AB_MERGE_C R9, R31, R38, R9 ;  /* 0x000000261f09723e */ /* 0x000fe20004807009 */
[----:B------:R2:W-:Y:S01]  /*10210*/  STS.128 [R20+0x1c400], R4 ;  /* 0x01c4000414007388 */ /* 0x0005e20000000c00 */
[----:B------:R-:W-:-:S02]  /*10220*/  F2FP.SATFINITE.E4M3.F32.PACK_AB_MERGE_C R10, R28, R35, R10 ;  /* 0x000000231c0a723e */ /* 0x000fc4000480700a */
[----:B------:R-:W-:-:S05]  /*10230*/  F2FP.SATFINITE.E4M3.F32.PACK_AB_MERGE_C R11, R33, R26, R37 ;  /* 0x0000001a210b723e */ /* 0x000fca0004807025 */
[----:B------:R2:W-:Y:S02]  /*10240*/  STS.128 [R24+0x1c400], R8 ;  /* 0x01c4000818007388 */ /* 0x0005e40000000c00 */
.L_x_414:
[----:B------:R-:W-:Y:S05]  /*10250*/  BSYNC B1 ;  /* 0x0000000000017941 */ /* 0x000fea0003800000 */
.L_x_413:
[----:B------:R-:W-:Y:S05]  /*10260*/  @P0 BRA `(.L_x_404) ;  /* 0x0000000c00040947 */ /* 0x000fea0003800000 */
[----:B--2---:R-:W2:Y:S01]  /*10270*/  LDL R8, [R1+0x58] ;  /* 0x0000580001087983 */ /* 0x004ea20000100800 */
[C---:B------:R-:W-:Y:S02]  /*10280*/  VIADD R5, R228.reuse, 0x40 ;  /* 0x00000040e4057836 */ /* 0x040fe40000000000 */
[----:B------:R-:W-:Y:S01]  /*10290*/  VIADD R6, R228, 0x40 ;  /* 0x00000040e4067836 */ /* 0x000fe20000000000 */
[----:B------:R-:W3:Y:S01]  /*102a0*/  LDL R50, [R1+0x88] ;  /* 0x0000880001327983 */ /* 0x000ee20000100800 */
[----:B------:R-:W-:-:S03]  /*102b0*/  IMAD.SHL.U32 R5, R5, 0x80, RZ ;  /* 0x0000008005057824 */ /* 0x000fc600078e00ff */
[----:B------:R-:W-:Y:S01]  /*102c0*/  SHF.L.U32 R6, R6, 0x7, RZ ;  /* 0x0000000706067819 */ /* 0x000fe200000006ff */
[----:B------:R-:W-:Y:S01]  /*102d0*/  IMAD.IADD R4, R18, 0x1, R21 ;  /* 0x0000000112047824 */ /* 0x000fe200078e0215 */
[----:B------:R-:W-:Y:S02]  /*102e0*/  LOP3.LUT R5, R5, 0x380, RZ, 0xc0, !PT ;  /* 0x0000038005057812 */ /* 0x000fe400078ec0ff */
[----:B------:R-:W-:Y:S02]  /*102f0*/  LOP3.LUT R6, R6, 0x380, RZ, 0xc0, !PT ;  /* 0x0000038006067812 */ /* 0x000fe400078ec0ff */
[----:B------:R-:W-:Y:S02]  /*10300*/  SHF.R.U32.HI R5, RZ, 0x3, R5 ;  /* 0x00000003ff057819 */ /* 0x000fe40000011605 */
[----:B------:R-:W-:-:S04]  /*10310*/  LOP3.LUT R4, R6, 0x70, R4, 0xf8, !PT ;  /* 0x0000007006047812 */ /* 0x000fc800078ef804 */
[----:B------:R-:W-:Y:S02]  /*10320*/  LOP3.LUT R9, R4, R5, RZ, 0x3c, !PT ;  /* 0x0000000504097212 */ /* 0x000fe400078e3cff */
[----:B------:R-:W-:Y:S02]  /*10330*/  F2FP.F16.E4M3.UNPACK_B R35, R0.H1 ;  /* 0x00000000ff23723e */ /* 0x000fe400030006ff */
[----:B------:R-:W-:-:S03]  /*10340*/  F2FP.F16.E4M3.UNPACK_B R39, R14.H1 ;  /* 0x0000000eff27723e */ /* 0x000fc600030006ff */
[----:B0-----:R-:W-:Y:S02]  /*10350*/  HADD2.F32 R37, -RZ, R35.H0_H0 ;  /* 0x20000023ff257230 */ /* 0x001fe40000004100 */
[----:B------:R-:W-:Y:S02]  /*10360*/  HADD2.F32 R41, -RZ, R39.H0_H0 ;  /* 0x20000027ff297230 */ /* 0x000fe40000004100 */
[----:B------:R-:W-:Y:S02]  /*10370*/  HADD2.F32 R42, -RZ, R35.H1_H1 ;  /* 0x30000023ff2a7230 */ /* 0x000fe40000004100 */
[----:B------:R-:W-:Y:S01]  /*10380*/  HADD2.F32 R46, -RZ, R39.H1_H1 ;  /* 0x30000027ff2e7230 */ /* 0x000fe20000004100 */
[----:B--2---:R-:W-:Y:S01]  /*10390*/  IADD3 R20, R16, R9, R8 ;  /* 0x0000000910147210 */ /* 0x004fe20007ffe008 */
[----:B---3--:R-:W0:Y:S04]  /*103a0*/  LDS.128 R4, [R50+0x1c400] ;  /* 0x01c4000032047984 */ /* 0x008e280000000c00 */
[----:B------:R-:W2:Y:S01]  /*103b0*/  LDS.128 R8, [R20+0x1c400] ;  /* 0x01c4000014087984 */ /* 0x000ea20000000c00 */
[----:B0-----:R-:W-:-:S02]  /*103c0*/  F2FP.F16.E4M3.UNPACK_B R21, R4 ;  /* 0x00000004ff15723e */ /* 0x001fc400020006ff */
[----:B--2---:R-:W-:Y:S02]  /*103d0*/  F2FP.F16.E4M3.UNPACK_B R28, R8.H1 ;  /* 0x00000008ff1c723e */ /* 0x004fe400030006ff */
[----:B------:R-:W-:-:S03]  /*103e0*/  F2FP.F16.E4M3.UNPACK_B R4, R4.H1 ;  /* 0x00000004ff04723e */ /* 0x000fc600030006ff */
[----:B------:R-:W-:Y:S01]  /*103f0*/  HADD2.F32 R29, -RZ, R28.H0_H0 ;  /* 0x2000001cff1d7230 */ /* 0x000fe20000004100 */
[-C--:B------:R-:W-:Y:S02]  /*10400*/  F2FP.F16.E4M3.UNPACK_B R24, R5.reuse ;  /* 0x00000005ff18723e */ /* 0x080fe400020006ff */
[----:B-1----:R-:W-:Y:S01]  /*10410*/  F2FP.F16.E4M3.UNPACK_B R25, R5.H1 ;  /* 0x00000005ff19723e */ /* 0x002fe200030006ff */
[----:B------:R-:W-:Y:S02]  /*10420*/  HADD2.F32 R5, -RZ, R4.H0_H0 ;  /* 0x20000004ff057230 */ /* 0x000fe40000004100 */
[-C--:B------:R-:W-:Y:S01]  /*10430*/  FMUL.FTZ R38, R37, R29.reuse ;  /* 0x0000001d25267220 */ /* 0x080fe20000410000 */
[C---:B------:R-:W-:Y:S01]  /*10440*/  FMUL.FTZ R36, R41.reuse, R29 ;  /* 0x0000001d29247220 */ /* 0x040fe20000410000 */
[----:B------:R-:W-:Y:S02]  /*10450*/  F2FP.F16.E4M3.UNPACK_B R8, R8 ;  /* 0x00000008ff08723e */ /* 0x000fe400020006ff */
[-C--:B------:R-:W-:Y:S01]  /*10460*/  FFMA.FTZ R38, R41, R5.reuse, R38 ;  /* 0x0000000529267223 */ /* 0x080fe20000010026 */
[----:B------:R-:W-:Y:S01]  /*10470*/  F2FP.F16.E4M3.UNPACK_B R41, R14 ;  /* 0x0000000eff29723e */ /* 0x000fe200020006ff */
[----:B------:R-:W-:Y:S01]  /*10480*/  FFMA.FTZ R36, R37, R5, -R36 ;  /* 0x0000000525247223 */ /* 0x000fe20000010824 */
[----:B------:R-:W-:Y:S01]  /*10490*/  F2FP.F16.E4M3.UNPACK_B R14, R0 ;  /* 0x00000000ff0e723e */ /* 0x000fe200020006ff */
[----:B------:R-:W-:-:S02]  /*104a0*/  HADD2.F32 R28, -RZ, R28.H1_H1 ;  /* 0x3000001cff1c7230 */ /* 0x000fc40000004100 */
[----:B------:R-:W-:Y:S02]  /*104b0*/  HADD2.F32 R44, -RZ, R41.H0_H0 ;  /* 0x20000029ff2c7230 */ /* 0x000fe40000004100 */
[----:B------:R-:W-:Y:S01]  /*104c0*/  HADD2.F32 R5, -RZ, R8.H0_H0 ;  /* 0x20000008ff057230 */ /* 0x000fe20000004100 */
[-C--:B------:R-:W-:Y:S01]  /*104d0*/  F2FP.F16.E4M3.UNPACK_B R31, R9.reuse ;  /* 0x00000009ff1f723e */ /* 0x080fe200020006ff */
[----:B------:R-:W-:Y:S02]  /*104e0*/  HADD2.F32 R4, -RZ, R4.H1_H1 ;  /* 0x30000004ff047230 */ /* 0x000fe40000004100 */
[-C--:B------:R-:W-:Y:S01]  /*104f0*/  FMUL.FTZ R37, R46, R28.reuse ;  /* 0x0000001c2e257220 */ /* 0x080fe20000410000 */
[----:B------:R-:W-:Y:S02]  /*10500*/  HADD2.F32 R40, -RZ, R14.H0_H0 ;  /* 0x2000000eff287230 */ /* 0x000fe40000004100 */
[----:B------:R-:W-:Y:S01]  /*10510*/  FMUL.FTZ R39, R42, R28 ;  /* 0x0000001c2a277220 */ /* 0x000fe20000410000 */
[----:B------:R-:W-:Y:S01]  /*10520*/  HADD2.F32 R0, -RZ, R21.H0_H0 ;  /* 0x20000015ff007230 */ /* 0x000fe20000004100 */
[----:B------:R-:W-:Y:S01]  /*10530*/  F2FP.F16.E4M3.UNPACK_B R9, R9.H1 ;  /* 0x00000009ff09723e */ /* 0x000fe200030006ff */
[----:B------:R-:W-:Y:S01]  /*10540*/  FMUL.FTZ R35, R44, R5 ;  /* 0x000000052c237220 */ /* 0x000fe20000410000 */
[----:B------:R-:W-:Y:S01]  /*10550*/  F2FP.F16.E4M3.UNPACK_B R28, R3.H1 ;  /* 0x00000003ff1c723e */ /* 0x000fe200030006ff */
[-C--:B------:R-:W-:Y:S01]  /*10560*/  FFMA.FTZ R37, R42, R4.reuse, -R37 ;  /* 0x000000042a257223 */ /* 0x080fe20000010825 */
[----:B------:R-:W-:Y:S01]  /*10570*/  FMUL.FTZ R5, R40, R5 ;  /* 0x0000000528057220 */ /* 0x000fe20000410000 */
[----:B------:R-:W-:Y:S01]  /*10580*/  FFMA.FTZ R39, R46, R4, R39 ;  /* 0x000000042e277223 */ /* 0x000fe20000010027 */
[----:B------:R-:W-:Y:S01]  /*10590*/  FFMA.FTZ R35, R40, R0, -R35 ;  /* 0x0000000028237223 */ /* 0x000fe20000010823 */
[----:B------:R-:W-:Y:S01]  /*105a0*/  F2FP.F16.E4M3.UNPACK_B R42, R32.H1 ;  /* 0x00000020ff2a723e */ /* 0x000fe200030006ff */
[----:B------:R-:W-:-:S02]  /*105b0*/  HADD2.F32 R4, -RZ, R9.H0_H0 ;  /* 0x20000009ff047230 */ /* 0x000fc40000004100 */
[----:B------:R-:W-:Y:S02]  /*105c0*/  HADD2.F32 R40, -RZ, R28.H0_H0 ;  /* 0x2000001cff287230 */ /* 0x000fe40000004100 */
[----:B------:R-:W-:Y:S01]  /*105d0*/  FFMA.FTZ R5, R44, R0, R5 ;  /* 0x000000002c057223 */ /* 0x000fe20000010005 */
[----:B------:R-:W-:Y:S02]  /*105e0*/  HADD2.F32 R47, -RZ, R41.H1_H1 ;  /* 0x30000029ff2f7230 */ /* 0x000fe40000004100 */
[----:B------:R-:W-:Y:S02]  /*105f0*/  HADD2.F32 R8, -RZ, R8.H1_H1 ;  /* 0x30000008ff087230 */ /* 0x000fe40000004100 */
[----:B------:R-:W-:Y:S01]  /*10600*/  FMUL.FTZ R43, R40, R4 ;  /* 0x00000004282b7220 */ /* 0x000fe20000410000 */
[----:B------:R-:W-:Y:S02]  /*10610*/  HADD2.F32 R45, -RZ, R14.H1_H1 ;  /* 0x3000000eff2d7230 */ /* 0x000fe40000004100 */
[----:B------:R-:W-:-:S02]  /*10620*/  HADD2.F32 R44, -RZ, R42.H0_H0 ;  /* 0x2000002aff2c7230 */ /* 0x000fc40000004100 */
[----:B------:R-:W-:Y:S02]  /*10630*/  HADD2.F32 R0, -RZ, R25.H0_H0 ;  /* 0x20000019ff007230 */ /* 0x000fe40000004100 */
[-C--:B------:R-:W-:Y:S01]  /*10640*/  FMUL.FTZ R14, R47, R8.reuse ;  /* 0x000000082f0e7220 */ /* 0x080fe20000410000 */
[----:B------:R-:W-:Y:S02]  /*10650*/  HADD2.F32 R21, -RZ, R21.H1_H1 ;  /* 0x30000015ff157230 */ /* 0x000fe40000004100 */
[C---:B------:R-:W-:Y:S01]  /*10660*/  FMUL.FTZ R8, R45.reuse, R8 ;  /* 0x000000082d087220 */ /* 0x040fe20000410000 */
[C---:B------:R-:W-:Y:S01]  /*10670*/  FMUL.FTZ R41, R44.reuse, R4 ;  /* 0x000000042c297220 */ /* 0x040fe20000410000 */
[----:B------:R-:W-:Y:S01]  /*10680*/  FFMA.FTZ R43, R44, R0, R43 ;  /* 0x000000002c2b7223 */ /* 0x000fe2000001002b */
[----:B------:R-:W-:Y:S01]  /*10690*/  F2FP.F16.E4M3.UNPACK_B R44, R32 ;  /* 0x00000020ff2c723e */ /* 0x000fe200020006ff */
[-C--:B------:R-:W-:Y:S01]  /*106a0*/  FFMA.FTZ R4, R45, R21.reuse, -R14 ;  /* 0x000000152d047223 */ /* 0x080fe2000001080e */
[----:B------:R-:W-:Y:S01]  /*106b0*/  FFMA.FTZ R8, R47, R21, R8 ;  /* 0x000000152f087223 */ /* 0x000fe20000010008 */
[----:B------:R-:W-:Y:S01]  /*106c0*/  HADD2.F32 R45, -RZ, R28.H1_H1 ;  /* 0x3000001cff2d7230 */ /* 0x000fe20000004100 */
[----:B------:R-:W-:Y:S01]  /*106d0*/  F2FP.F16.E4M3.UNPACK_B R21, R3 ;  /* 0x00000003ff15723e */ /* 0x000fe200020006ff */
[----:B------:R-:W-:-:S02]  /*106e0*/  HADD2.F32 R47, -RZ, R42.H1_H1 ;  /* 0x3000002aff2f7230 */ /* 0x000fc40000004100 */
[----:B------:R-:W-:Y:S02]  /*106f0*/  HADD2.F32 R9, -RZ, R9.H1_H1 ;  /* 0x30000009ff097230 */ /* 0x000fe40000004100 */
[----:B------:R-:W-:Y:S02]  /*10700*/  HADD2.F32 R46, -RZ, R44.H0_H0 ;  /* 0x2000002cff2e7230 */ /* 0x000fe40000004100 */
[----:B------:R-:W-:Y:S02]  /*10710*/  HADD2.F32 R3, -RZ, R31.H0_H0 ;  /* 0x2000001fff037230 */ /* 0x000fe40000004100 */
[----:B------:R-:W-:Y:S01]  /*10720*/  FFMA.FTZ R41, R40, R0, -R41 ;  /* 0x0000000028297223 */ /* 0x000fe20000010829 */
[----:B------:R-:W-:Y:S02]  /*10730*/  HADD2.F32 R25, -RZ, R25.H1_H1 ;  /* 0x30000019ff197230 */ /* 0x000fe40000004100 */
[----:B------:R-:W-:Y:S01]  /*10740*/  FMUL.FTZ R14, R47, R9 ;  /* 0x000000092f0e7220 */ /* 0x000fe20000410000 */
[----:B------:R-:W-:-:S02]  /*10750*/  HADD2.F32 R42, -RZ, R21.H0_H0 ;  /* 0x20000015ff2a7230 */ /* 0x000fc40000004100 */
[C---:B------:R-:W-:Y:S01]  /*10760*/  FMUL.FTZ R28, R45.reuse, R9 ;  /* 0x000000092d1c7220 */ /* 0x040fe20000410000 */
[----:B------:R-:W-:Y:S02]  /*10770*/  HADD2.F32 R0, -RZ, R24.H0_H0 ;  /* 0x20000018ff007230 */ /* 0x000fe40000004100 */
[----:B------:R-:W-:Y:S01]  /*10780*/  FMUL.FTZ R9, R46, R3 ;  /* 0x000000032e097220 */ /* 0x000fe20000410000 */
[-C--:B------:R-:W-:Y:S01]  /*10790*/  F2FP.F16.E4M3.UNPACK_B R33, R10.reuse ;  /* 0x0000000aff21723e */ /* 0x080fe200020006ff */
[----:B------:R-:W-:Y:S01]  /*107a0*/  FFMA.FTZ R32, R45, R25, -R14 ;  /* 0x000000192d207223 */ /* 0x000fe2000001080e */
[----:B------:R-:W-:Y:S01]  /*107b0*/  F2FP.F16.E4M3.UNPACK_B R10, R10.H1 ;  /* 0x0000000aff0a723e */ /* 0x000fe200030006ff */
[C---:B------:R-:W-:Y:S01]  /*107c0*/  FMUL.FTZ R3, R42.reuse, R3 ;  /* 0x000000032a037220 */ /* 0x040fe20000410000 */
[----:B------:R-:W-:Y:S01]  /*107d0*/  FFMA.FTZ R9, R42, R0, -R9 ;  /* 0x000000002a097223 */ /* 0x000fe20000010809 */
[----:B------:R-:W-:Y:S02]  /*107e0*/  F2FP.F16.E4M3.UNPACK_B R45, R15.H1 ;  /* 0x0000000fff2d723e */ /* 0x000fe400030006ff */
[----:B------:R-:W-:Y:S01]  /*107f0*/  F2FP.F16.E4M3.UNPACK_B R42, R12.H1 ;  /* 0x0000000cff2a723e */ /* 0x000fe200030006ff */
[----:B------:R-:W-:Y:S01]  /*10800*/  FFMA.FTZ R14, R46, R0, R3 ;  /* 0x000000002e0e7223 */ /* 0x000fe20000010003 */
[-C--:B------:R-:W-:Y:S01]  /*10810*/  F2FP.F16.E4M3.UNPACK_B R26, R6.reuse ;  /* 0x00000006ff1a723e */ /* 0x080fe200020006ff */
[----:B------:R-:W-:Y:S01]  /*10820*/  FFMA.FTZ R40, R47, R25, R28 ;  /* 0x000000192f287223 */ /* 0x000fe2000001001c */
[----:B------:R-:W-:Y:S01]  /*10830*/  F2FP.F16.E4M3.UNPACK_B R6, R6.H1 ;  /* 0x00000006ff06723e */ /* 0x000fe200030006ff */
[----:B------:R-:W-:-:S02]  /*10840*/  HADD2.F32 R46, -RZ, R44.H1_H1 ;  /* 0x3000002cff2e7230 */ /* 0x000fc40000004100 */
[----:B------:R-:W-:Y:S02]  /*10850*/  HADD2.F32 R31, -RZ, R31.H1_H1 ;  /* 0x3000001fff1f7230 */ /* 0x000fe40000004100 */
[----:B------:R-:W-:Y:S02]  /*10860*/  HADD2.F32 R48, -RZ, R45.H0_H0 ;  /* 0x2000002dff307230 */ /* 0x000fe40000004100 */
[----:B------:R-:W-:Y:S02]  /*10870*/  HADD2.F32 R3, -RZ, R10.H0_H0 ;  /* 0x2000000aff037230 */ /* 0x000fe40000004100 */
[----:B------:R-:W-:Y:S02]  /*10880*/  HADD2.F32 R28, -RZ, R21.H1_H1 ;  /* 0x30000015ff1c7230 */ /* 0x000fe40000004100 */
[----:B------:R-:W-:Y:S02]  /*10890*/  HADD2.F32 R44, -RZ, R42.H0_H0 ;  /* 0x2000002aff2c7230 */ /* 0x000fe40000004100 */
[----:B------:R-:W-:Y:S01]  /*108a0*/  FMUL.FTZ R21, R46, R31 ;  /* 0x0000001f2e157220 */ /* 0x000fe20000410000 */
[----:B------:R-:W-:-:S02]  /*108b0*/  HADD2.F32 R24, -RZ, R24.H1_H1 ;  /* 0x30000018ff187230 */ /* 0x000fc40000004100 */
[----:B------:R-:W-:Y:S01]  /*108c0*/  FMUL.FTZ R25, R48, R3 ;  /* 0x0000000330197220 */ /* 0x000fe20000410000 */
[----:B------:R-:W-:Y:S02]  /*108d0*/  HADD2.F32 R0, -RZ, R6.H0_H0 ;  /* 0x20000006ff007230 */ /* 0x000fe40000004100 */
[----:B------:R-:W-:Y:S01]  /*108e0*/  FMUL.FTZ R31, R28, R31 ;  /* 0x0000001f1c1f7220 */ /* 0x000fe20000410000 */
[----:B------:R-:W-:Y:S01]  /*108f0*/  FMUL.FTZ R3, R44, R3 ;  /* 0x000000032c037220 */ /* 0x000fe20000410000 */
[-C--:B------:R-:W-:Y:S01]  /*10900*/  FFMA.FTZ R28, R28, R24.reuse, -R21 ;  /* 0x000000181c1c7223 */ /* 0x080fe20000010815 */
[----:B------:R-:W-:Y:S02]  /*10910*/  HADD2.F32 R10, -RZ, R10.H1_H1 ;  /* 0x3000000aff0a7230 */ /* 0x000fe40000004100 */
[----:B------:R-:W-:Y:S01]  /*10920*/  FFMA.FTZ R31, R46, R24, R31 ;  /* 0x000000182e1f7223 */ /* 0x000fe2000001001f */
[-C--:B------:R-:W-:Y:S01]  /*10930*/  FFMA.FTZ R25, R44, R0.reuse, -R25 ;  /* 0x000000002c197223 */ /* 0x080fe20000010819 */
[----:B------:R-:W-:Y:S01]  /*10940*/  FFMA.FTZ R21, R48, R0, R3 ;  /* 0x0000000030157223 */ /* 0x000fe20000010003 */
[----:B------:R-:W-:-:S02]  /*10950*/  HADD2.F32 R24, -RZ, R45.H1_H1 ;  /* 0x3000002dff187230 */ /* 0x000fc40000004100 */
[----:B------:R-:W-:Y:S01]  /*10960*/  HADD2.F32 R0, -RZ, R42.H1_H1 ;  /* 0x3000002aff007230 */ /* 0x000fe20000004100 */
[----:B------:R-:W-:Y:S01]  /*10970*/  F2FP.F16.E4M3.UNPACK_B R44, R15 ;  /* 0x0000000fff2c723e */ /* 0x000fe200020006ff */
[----:B------:R-:W-:Y:S01]  /*10980*/  HADD2.F32 R6, -RZ, R6.H1_H1 ;  /* 0x30000006ff067230 */ /* 0x000fe20000004100 */
[----:B------:R-:W-:Y:S01]  /*10990*/  F2FP.F16.E4M3.UNPACK_B R42, R12 ;  /* 0x0000000cff2a723e */ /* 0x000fe200020006ff */
[-C--:B------:R-:W-:Y:S01]  /*109a0*/  FMUL.FTZ R15, R24, R10.reuse ;  /* 0x0000000a180f7220 */ /* 0x080fe20000410000 */
[C---:B------:R-:W-:Y:S01]  /*109b0*/  FMUL.FTZ R45, R0.reuse, R10 ;  /* 0x0000000a002d7220 */ /* 0x040fe20000410000 */
[----:B------:R-:W-:Y:S02]  /*109c0*/  HADD2.F32 R10, -RZ, R44.H0_H0 ;  /* 0x2000002cff0a7230 */ /* 0x000fe40000004100 */
[----:B------:R-:W-:Y:S02]  /*109d0*/  HADD2.F32 R3, -RZ, R33.H0_H0 ;  /* 0x20000021ff037230 */ /* 0x000fe40000004100 */
[-C--:B------:R-:W-:Y:S01]  /*109e0*/  FFMA.FTZ R12, R0, R6.reuse, -R15 ;  /* 0x00000006000c7223 */ /* 0x080fe2000001080f */
[----:B------:R-:W-:Y:S01]  /*109f0*/  FFMA.FTZ R24, R24, R6, R45 ;  /* 0x0000000618187223 */ /* 0x000fe2000001002d */
[----:B------:R-:W-:-:S02]  /*10a00*/  HADD2.F32 R6, -RZ, R42.H0_H0 ;  /* 0x2000002aff067230 */ /* 0x000fc40000004100 */
[----:B------:R-:W-:Y:S02]  /*10a10*/  HADD2.F32 R0, -RZ, R26.H0_H0 ;  /* 0x2000001aff007230 */ /* 0x000fe40000004100 */
[-C--:B------:R-:W-:Y:S01]  /*10a20*/  FMUL.FTZ R15, R10, R3.reuse ;  /* 0x000000030a0f7220 */ /* 0x080fe20000410000 */
[----:B------:R-:W-:Y:S02]  /*10a30*/  HADD2.F32 R44, -RZ, R44.H1_H1 ;  /* 0x3000002cff2c7230 */ /* 0x000fe40000004100 */
[----:B------:R-:W-:Y:S02]  /*10a40*/  HADD2.F32 R33, -RZ, R33.H1_H1 ;  /* 0x30000021ff217230 */ /* 0x000fe40000004100 */
[C---:B------:R-:W-:Y:S01]  /*10a50*/  FMUL.FTZ R3, R6.reuse, R3 ;  /* 0x0000000306037220 */ /* 0x040fe20000410000 */
[----:B------:R-:W-:Y:S01]  /*10a60*/  HADD2.F32 R42, -RZ, R42.H1_H1 ;  /* 0x3000002aff2a7230 */ /* 0x000fe20000004100 */
[-C--:B------:R-:W-:Y:S01]  /*10a70*/  F2FP.F16.E4M3.UNPACK_B R29, R11.reuse ;  /* 0x0000000bff1d723e */ /* 0x080fe200020006ff */
[----:B------:R-:W-:Y:S01]  /*10a80*/  FFMA.FTZ R6, R6, R0, -R15 ;  /* 0x0000000006067223 */ /* 0x000fe2000001080f */
[----:B------:R-:W-:Y:S01]  /*10a90*/  HADD2.F32 R26, -RZ, R26.H1_H1 ;  /* 0x3000001aff1a7230 */ /* 0x000fe20000004100 */
[----:B------:R-:W-:Y:S01]  /*10aa0*/  F2FP.F16.E4M3.UNPACK_B R11, R11.H1 ;  /* 0x0000000bff0b723e */ /* 0x000fe200030006ff */
[----:B------:R-:W-:Y:S01]  /*10ab0*/  FMUL.FTZ R15, R44, R33 ;  /* 0x000000212c0f7220 */ /* 0x000fe20000410000 */
[----:B------:R-:W-:Y:S01]  /*10ac0*/  F2FP.F16.E4M3.UNPACK_B R46, R34.H1 ;  /* 0x00000022ff2e723e */ /* 0x000fe200030006ff */
[----:B------:R-:W-:Y:S01]  /*10ad0*/  FFMA.FTZ R10, R10, R0, R3 ;  /* 0x000000000a0a7223 */ /* 0x000fe20000010003 */
[----:B------:R-:W-:Y:S01]  /*10ae0*/  F2FP.F16.E4M3.UNPACK_B R27, R7 ;  /* 0x00000007ff1b723e */ /* 0x000fe200020006ff */
[C---:B------:R-:W-:Y:S01]  /*10af0*/  FMUL.FTZ R33, R42.reuse, R33 ;  /* 0x000000212a217220 */ /* 0x040fe20000410000 */
[----:B------:R-:W-:Y:S01]  /*10b00*/  F2FP.F16.E4M3.UNPACK_B R0, R13.H1 ;  /* 0x0000000dff00723e */ /* 0x000fe200030006ff */
[----:B------:R-:W-:Y:S01]  /*10b10*/  FFMA.FTZ R15, R42, R26, -R15 ;  /* 0x0000001a2a0f7223 */ /* 0x000fe2000001080f */
[----:B------:R-:W-:Y:S01]  /*10b20*/  F2FP.F16.E4M3.UNPACK_B R7, R7.H1 ;  /* 0x00000007ff07723e */ /* 0x000fe200030006ff */
        /* <DEDUP_REMOVED lines=8> */
[----:B------:R-:W-:Y:S02]  /*10bb0*/  HADD2.F32 R11, -RZ, R11.H1_H1 ;  /* 0x3000000bff0b7230 */ /* 0x000fe40000004100 */
[C---:B------:R-:W-:Y:S01]  /*10bc0*/  FMUL.FTZ R3, R26.reuse, R3 ;  /* 0x000000031a037220 */ /* 0x040fe20000410000 */
[----:B------:R-:W-:Y:S01]  /*10bd0*/  FFMA.FTZ R45, R26, R0, -R45 ;  /* 0x000000001a2d7223 */ /* 0x000fe2000001082d */
[----:B------:R-:W-:Y:S01]  /*10be0*/  HADD2.F32 R7, -RZ, R7.H1_H1 ;  /* 0x30000007ff077230 */ /* 0x000fe20000004100 */
[----:B------:R-:W-:Y:S01]  /*10bf0*/  F2FP.F16.E4M3.UNPACK_B R13, R13 ;  /* 0x0000000dff0d723e */ /* 0x000fe200020006ff */
[-C--:B------:R-:W-:Y:S01]  /*10c00*/  FMUL.FTZ R26, R49, R11.reuse ;  /* 0x0000000b311a7220 */ /* 0x080fe20000410000 */
[----:B------:R-:W-:Y:S01]  /*10c10*/  F2FP.F16.E4M3.UNPACK_B R34, R34 ;  /* 0x00000022ff22723e */ /* 0x000fe200020006ff */
[C---:B------:R-:W-:Y:S01]  /*10c20*/  FMUL.FTZ R44, R47.reuse, R11 ;  /* 0x0000000b2f2c7220 */ /* 0x040fe20000410000 */
[----:B------:R-:W-:Y:S01]  /*10c30*/  FFMA.FTZ R11, R42, R0, R3 ;  /* 0x000000002a0b7223 */ /* 0x000fe20000010003 */
[----:B------:R-:W-:Y:S01]  /*10c40*/  FFMA.FTZ R42, R47, R7, -R26 ;  /* 0x000000072f2a7223 */ /* 0x000fe2000001081a */
[----:B------:R-:W-:-:S02]  /*10c50*/  HADD2.F32 R3, -RZ, R29.H0_H0 ;  /* 0x2000001dff037230 */ /* 0x000fc40000004100 */
[----:B------:R-:W-:Y:S02]  /*10c60*/  HADD2.F32 R46, -RZ, R13.H0_H0 ;  /* 0x2000000dff2e7230 */ /* 0x000fe40000004100 */
[--C-:B------:R-:W-:Y:S02]  /*10c70*/  HADD2.F32 R48, -RZ, R34.reuse.H0_H0 ;  /* 0x20000022ff307230 */ /* 0x100fe40000004100 */
[----:B------:R-:W-:Y:S02]  /*10c80*/  HADD2.F32 R47, -RZ, R34.H1_H1 ;  /* 0x30000022ff2f7230 */ /* 0x000fe40000004100 */
[----:B------:R-:W-:Y:S02]  /*10c90*/  HADD2.F32 R29, -RZ, R29.H1_H1 ;  /* 0x3000001dff1d7230 */ /* 0x000fe40000004100 */
[----:B------:R-:W-:Y:S02]  /*10ca0*/  HADD2.F32 R13, -RZ, R13.H1_H1 ;  /* 0x3000000dff0d7230 */ /* 0x000fe40000004100 */
[----:B------:R-:W-:Y:S01]  /*10cb0*/  FFMA.FTZ R44, R49, R7, R44 ;  /* 0x00000007312c7223 */ /* 0x000fe2000001002c */
[----:B------:R-:W-:-:S02]  /*10cc0*/  HADD2.F32 R0, -RZ, R27.H0_H0 ;  /* 0x2000001bff007230 */ /* 0x000fc40000004100 */
[----:B------:R-:W-:Y:S01]  /*10cd0*/  FMUL.FTZ R7, R48, R3 ;  /* 0x0000000330077220 */ /* 0x000fe20000410000 */
[----:B------:R-:W-:Y:S02]  /*10ce0*/  HADD2.F32 R27, -RZ, R27.H1_H1 ;  /* 0x3000001bff1b7230 */ /* 0x000fe40000004100 */
[----:B------:R-:W-:Y:S01]  /*10cf0*/  FMUL.FTZ R26, R47, R29 ;  /* 0x0000001d2f1a7220 */ /* 0x000fe20000410000 */
[C---:B------:R-:W-:Y:S01]  /*10d00*/  FMUL.FTZ R3, R46.reuse, R3 ;  /* 0x000000032e037220 */ /* 0x040fe20000410000 */
[C---:B------:R-:W-:Y:S01]  /*10d10*/  FMUL.FTZ R34, R13.reuse, R29 ;  /* 0x0000001d0d227220 */ /* 0x040fe20000410000 */
[----:B------:R-:W-:Y:S01]  /*10d20*/  FFMA.FTZ R7, R46, R0, -R7 ;  /* 0x000000002e077223 */ /* 0x000fe20000010807 */
[-C--:B------:R-:W-:Y:S01]  /*10d30*/  FFMA.FTZ R26, R13, R27.reuse, -R26 ;  /* 0x0000001b0d1a7223 */ /* 0x080fe2000001081a */
[----:B------:R-:W-:Y:S01]  /*10d40*/  F2FP.SATFINITE.E4M3.F32.PACK_AB_MERGE_C R38, R39, R38, RZ ;  /* 0x000000262726723e */ /* 0x000fe200048070ff */
[----:B------:R-:W-:Y:S01]  /*10d50*/  FFMA.FTZ R3, R48, R0, R3 ;  /* 0x0000000030037223 */ /* 0x000fe20000010003 */
[----:B------:R-:W-:Y:S01]  /*10d60*/  FFMA.FTZ R34, R47, R27, R34 ;  /* 0x0000001b2f227223 */ /* 0x000fe20000010022 */
[----:B------:R-:W-:-:S02]  /*10d70*/  F2FP.SATFINITE.E4M3.F32.PACK_AB_MERGE_C R36, R37, R36, RZ ;  /* 0x000000242524723e */ /* 0x000fc400048070ff */
[----:B------:R-:W-:Y:S02]  /*10d80*/  F2FP.SATFINITE.E4M3.F32.PACK_AB_MERGE_C R32, R32, R41, RZ ;  /* 0x000000292020723e */ /* 0x000fe400048070ff */
[----:B------:R-:W-:Y:S02]  /*10d90*/  F2FP.SATFINITE.E4M3.F32.PACK_AB_MERGE_C R12, R12, R25, RZ ;  /* 0x000000190c0c723e */ /* 0x000fe400048070ff */
[----:B------:R-:W-:Y:S02]  /*10da0*/  F2FP.SATFINITE.E4M3.F32.PACK_AB_MERGE_C R42, R42, R45, RZ ;  /* 0x0000002d2a2a723e */ /* 0x000fe400048070ff */
[----:B------:R-:W-:Y:S02]  /*10db0*/  F2FP.SATFINITE.E4M3.F32.PACK_AB_MERGE_C R40, R40, R43, RZ ;  /* 0x0000002b2828723e */ /* 0x000fe400048070ff */
[----:B------:R-:W-:Y:S02]  /*10dc0*/  F2FP.SATFINITE.E4M3.F32.PACK_AB_MERGE_C R21, R24, R21, RZ ;  /* 0x000000151815723e */ /* 0x000fe400048070ff */
[----:B------:R-:W-:-:S02]  /*10dd0*/  F2FP.SATFINITE.E4M3.F32.PACK_AB_MERGE_C R11, R44, R11, RZ ;  /* 0x0000000b2c0b723e */ /* 0x000fc400048070ff */
[----:B------:R-:W-:Y:S02]  /*10de0*/  F2FP.SATFINITE.E4M3.F32.PACK_AB_MERGE_C R8, R8, R5, R38 ;  /* 0x000000050808723e */ /* 0x000fe40004807026 */
[----:B------:R-:W-:Y:S02]  /*10df0*/  F2FP.SATFINITE.E4M3.F32.PACK_AB_MERGE_C R4, R4, R35, R36 ;  /* 0x000000230404723e */ /* 0x000fe40004807024 */
[----:B------:R-:W-:Y:S02]  /*10e00*/  F2FP.SATFINITE.E4M3.F32.PACK_AB_MERGE_C R5, R28, R9, R32 ;  /* 0x000000091c05723e */ /* 0x000fe40004807020 */
[----:B------:R-:W-:Y:S02]  /*10e10*/  F2FP.SATFINITE.E4M3.F32.PACK_AB_MERGE_C R6, R15, R6, R12 ;  /* 0x000000060f06723e */ /* 0x000fe4000480700c */
[----:B------:R-:W-:Y:S02]  /*10e20*/  F2FP.SATFINITE.E4M3.F32.PACK_AB_MERGE_C R7, R26, R7, R42 ;  /* 0x000000071a07723e */ /* 0x000fe4000480702a */
[----:B------:R-:W-:-:S02]  /*10e30*/  F2FP.SATFINITE.E4M3.F32.PACK_AB_MERGE_C R9, R31, R14, R40 ;  /* 0x0000000e1f09723e */ /* 0x000fc40004807028 */
[----:B------:R-:W-:Y:S02]  /*10e40*/  F2FP.SATFINITE.E4M3.F32.PACK_AB_MERGE_C R10, R33, R10, R21 ;  /* 0x0000000a210a723e */ /* 0x000fe40004807015 */
[----:B------:R-:W-:Y:S01]  /*10e50*/  F2FP.SATFINITE.E4M3.F32.PACK_AB_MERGE_C R11, R34, R3, R11 ;  /* 0x00000003220b723e */ /* 0x000fe2000480700b */
[----:B------:R3:W-:Y:S04]  /*10e60*/  STS.128 [R50+0x1c400], R4 ;  /* 0x01c4000432007388 */ /* 0x0007e80000000c00 */
[----:B------:R3:W-:Y:S02]  /*10e70*/  STS.128 [R20+0x1c400], R8 ;  /* 0x01c4000814007388 */ /* 0x0007e40000000c00 */
.L_x_404:
[----:B------:R-:W-:Y:S05]  /*10e80*/  BSYNC B0 ;  /* 0x0000000000007941 */ /* 0x000fea0003800000 */
.L_x_390:
[----:B------:R-:W-:Y:S01]  /*10e90*/  @!PT LDS RZ, [RZ] ;  /* 0x00000000fffff984 */ /* 0x000fe20000000800 */
[----:B------:R-:W-:Y:S01]  /*10ea0*/  @!PT LDS RZ, [RZ] ;  /* 0x00000000fffff984 */ /* 0x000fe20000000800 */
[----:B------:R-:W-:Y:S01]  /*10eb0*/  @!PT LDS RZ, [RZ] ;  /* 0x00000000fffff984 */ /* 0x000fe20000000800 */
[----:B------:R-:W-:Y:S01]  /*10ec0*/  @!PT LDS RZ, [RZ] ;  /* 0x00000000fffff984 */ /* 0x000fe20000000800 */
[----:B------:R4:W-:Y:S06]  /*10ed0*/  MEMBAR.ALL.CTA ;  /* 0x0000000000007992 */ /* 0x0009ec0000008000 */
[----:B----4-:R-:W4:Y:S01]  /*10ee0*/  FENCE.VIEW.ASYNC.S ;  /* 0x00000000000073c6 */ /* 0x010f220000000000 */
[----:B------:R-:W-:Y:S05]  /*10ef0*/  WARPSYNC.ALL ;  /* 0x0000000000007948 */ /* 0x000fea0003800000 */
[----:B----4-:R-:W-:Y:S06]  /*10f00*/  BAR.SYNC.DEFER_BLOCKING 0xd, 0x100 ;  /* 0x0344000000007b1d */ /* 0x010fec0000010000 */
.L_x_387:
[----:B-1----:R-:W4:Y:S02]  /*10f10*/  LDL R0, [R1+0x40] ;  /* 0x0000400001007983 */ /* 0x002f240000100800 */
[----:B----4-:R-:W-:-:S13]  /*10f20*/  R2UR UR4, R0 ;  /* 0x00000000000472ca */ /* 0x010fda00000e0000 */
[----:B------:R-:W-:-:S05]  /*10f30*/  IMAD.U32 R0, RZ, RZ, UR4 ;  /* 0x00000004ff007e24 */ /* 0x000fca000f8e00ff */
[----:B------:R-:W-:-:S13]  /*10f40*/  ISETP.NE.AND P0, PT, R0, 0x3, PT ;  /* 0x000000030000780c */ /* 0x000fda0003f05270 */
[----:B------:R-:W-:Y:S05]  /*10f50*/  @!P0 BRA `(.L_x_415) ;  /* 0x0000000000048947 */ /* 0x000fea0003800000 */
[----:B------:R-:W-:Y:S01]  /*10f60*/  BPT.TRAP 0x1 ;  /* 0x000000040000795c */ /* 0x000fe20000300000 */
.L_x_415:
[----:B0-2---:R-:W-:Y:S01]  /*10f70*/  IMAD R3, R233, 0x8, R16 ;  /* 0x00000008e9037824 */ /* 0x005fe200078e0210 */
[----:B---3--:R-:W-:-:S04]  /*10f80*/  SHF.L.U32 R6, R236, 0x1f, RZ ;  /* 0x0000001fec067819 */ /* 0x008fc800000006ff */
[----:B------:R0:W1:Y:S01]  /*10f90*/  SYNCS.PHASECHK.TRANS64.TRYWAIT P1, [R3+URZ+0x2e830], R6 ;  /* 0x02e83006030075a7 */ /* 0x000062000802017f */
[----:B------:R-:W-:Y:S05]  /*10fa0*/  @!P0 BRA `(.L_x_416) ;  /* 0x0000000000048947 */ /* 0x000fea0003800000 */
[----:B------:R-:W-:Y:S01]  /*10fb0*/  BPT.TRAP 0x1 ;  /* 0x000000040000795c */ /* 0x000fe20000300000 */
.L_x_416:
[----:B------:R-:W-:Y:S01]  /*10fc0*/  VIADD R0, R16, 0x20400 ;  /* 0x0002040010007836 */ /* 0x000fe20000000000 */
[----:B------:R-:W-:Y:S01]  /*10fd0*/  LOP3.LUT R4, R30, 0x10000, RZ, 0xfc, !PT ;  /* 0x000100001e047812 */ /* 0x000fe200078efcff */
[----:B------:R-:W-:-:S03]  /*10fe0*/  IMAD.MOV.U32 R5, RZ, RZ, 0x40000040 ;  /* 0x40000040ff057424 */ /* 0x000fc600078e00ff */
[----:B------:R-:W-:-:S04]  /*10ff0*/  SHF.R.U32.HI R0, RZ, 0x4, R0 ;  /* 0x00000004ff007819 */ /* 0x000fc80000011600 */
[----:B------:R-:W-:-:S04]  /*11000*/  LOP3.LUT R0, R0, 0x3fff, RZ, 0xc0, !PT ;  /* 0x00003fff00007812 */ /* 0x000fc800078ec0ff */
[----:B------:R-:W-:-:S05]  /*11010*/  LOP3.LUT R0, R0, 0x10000, RZ, 0xfc, !PT ;  /* 0x0001000000007812 */ /* 0x000fca00078efcff */
[----:B------:R2:W-:Y:S01]  /*11020*/  STL [R1+0x48], R0 ;  /* 0x0000480001007387 */ /* 0x0005e20000100800 */
[----:B-1----:R-:W-:Y:S05]  /*11030*/  @P1 BRA `(.L_x_417) ;  /* 0x0000000000081947 */ /* 0x002fea0003800000 */
[----:B------:R-:W1:Y:S02]  /*11040*/  SYNCS.PHASECHK.TRANS64.TRYWAIT P1, [R3+URZ+0x2e830], R6 ;  /* 0x02e83006030075a7 */ /* 0x000e64000802017f */
[----:B-1----:R-:W-:Y:S05]  /*11050*/  @!P1 BRA `(.L_x_418) ;  /* 0x0000011800d09947 */ /* 0x002fea0003800000 */
.L_x_417:
[----:B--2---:R-:W2:Y:S01]  /*11060*/  LDL R0, [R1+0x48] ;  /* 0x0000480001007983 */ /* 0x004ea20000100800 */
[----:B------:R-:W-:Y:S01]  /*11070*/  MOV R13, 0x40000040 ;  /* 0x40000040000d7802 */ /* 0x000fe20000000f00 */
[----:B------:R-:W-:Y:S05]  /*11080*/  WARPSYNC.ALL ;  /* 0x0000000000007948 */ /* 0x000fea0003800000 */
[C---:B------:R-:W-:Y:S02]  /*11090*/  R2UR UR4, R4.reuse ;  /* 0x00000000040472ca */ /* 0x040fe400000e0000 */
[----:B------:R-:W-:Y:S02]  /*110a0*/  R2UR UR5, R5 ;  /* 0x00000000050572ca */ /* 0x000fe400000e0000 */
[----:B------:R-:W-:Y:S01]  /*110b0*/  R2UR UR7, R13 ;  /* 0x000000000d0772ca */ /* 0x000fe200000e0000 */
[----:B------:R-:W-:Y:S01]  /*110c0*/  WARPGROUP.ARRIVE ;  /* 0x00000000000079c5 */ /* 0x000fe20000000000 */
[----:B------:R-:W-:Y:S01]  /*110d0*/  IMAD.MOV.U32 R7, RZ, RZ, 0x40000040 ;  /* 0x40000040ff077424 */ /* 0x000fe200078e00ff */
[----:B------:R-:W-:-:S02]  /*110e0*/  R2UR UR16, R4 ;  /* 0x00000000041072ca */ /* 0x000fc400000e0000 */
[----:B------:R-:W-:Y:S02]  /*110f0*/  R2UR UR17, R5 ;  /* 0x00000000051172ca */ /* 0x000fe400000e0000 */
[----:B------:R-:W-:Y:S02]  /*11100*/  R2UR UR19, R7 ;  /* 0x00000000071372ca */ /* 0x000fe400000e0000 */
[----:B------:R-:W-:Y:S02]  /*11110*/  MOV R7, 0x40000040 ;  /* 0x4000004000077802 */ /* 0x000fe40000000f00 */
[C---:B------:R-:W-:Y:S02]  /*11120*/  R2UR UR12, R4.reuse ;  /* 0x00000000040c72ca */ /* 0x040fe400000e0000 */
[----:B------:R-:W-:Y:S02]  /*11130*/  R2UR UR15, R7 ;  /* 0x00000000070f72ca */ /* 0x000fe400000e0000 */
[----:B------:R-:W-:Y:S01]  /*11140*/  R2UR UR13, R5 ;  /* 0x00000000050d72ca */ /* 0x000fe200000e0000 */
[----:B------:R-:W-:Y:S01]  /*11150*/  IMAD.MOV.U32 R9, RZ, RZ, 0x40000040 ;  /* 0x40000040ff097424 */ /* 0x000fe200078e00ff */
[----:B------:R-:W-:-:S02]  /*11160*/  R2UR UR8, R4 ;  /* 0x00000000040872ca */ /* 0x000fc400000e0000 */
[----:B------:R-:W-:Y:S02]  /*11170*/  R2UR UR9, R5 ;  /* 0x00000000050972ca */ /* 0x000fe400000e0000 */
[----:B------:R-:W-:Y:S02]  /*11180*/  R2UR UR11, R9 ;  /* 0x00000000090b72ca */ /* 0x000fe400000e0000 */
[----:B------:R-:W-:Y:S01]  /*11190*/  P2R R136, PR, RZ, 0x1 ;  /* 0x00000001ff887803 */ /* 0x000fe20000000000 */
[----:B--2---:R-:W-:Y:S02]  /*111a0*/  IMAD R12, R233, 0x700, R0 ;  /* 0x00000700e90c7824 */ /* 0x004fe400078e0200 */
[----:B------:R-:W-:Y:S01]  /*111b0*/  IMAD.MOV.U32 R11, RZ, RZ, 0x40000040 ;  /* 0x40000040ff0b7424 */ /* 0x000fe200078e00ff */
[----:B------:R-:W-:Y:S01]  /*111c0*/  MOV R7, 0x40000040 ;  /* 0x4000004000077802 */ /* 0x000fe20000000f00 */
[----:B------:R-:W-:Y:S01]  /*111d0*/  IMAD.MOV.U32 R9, RZ, RZ, 0x40000040 ;  /* 0x40000040ff097424 */ /* 0x000fe200078e00ff */
[----:B------:R-:W-:Y:S01]  /*111e0*/  R2UR UR6, R12 ;  /* 0x000000000c0672ca */ /* 0x000fe200000e0000 */
[----:B------:R-:W-:Y:S01]  /*111f0*/  IMAD.MOV.U32 R15, RZ, RZ, 0x40000040 ;  /* 0x40000040ff0f7424 */ /* 0x000fe200078e00ff */
[----:B------:R-:W-:Y:S01]  /*11200*/  R2UR UR20, R4 ;  /* 0x00000000041472ca */ /* 0x000fe200000e0000 */
[----:B------:R-:W-:Y:S01]  /*11210*/  IMAD.MOV.U32 R21, RZ, RZ, 0x40000040 ;  /* 0x40000040ff157424 */ /* 0x000fe200078e00ff */
[----:B------:R-:W-:Y:S01]  /*11220*/  R2UR UR21, R5 ;  /* 0x00000000051572ca */ /* 0x000fe200000e0000 */
[----:B------:R-:W2:Y:S01]  /*11230*/  LDL R0, [R1+0x8c] ;  /* 0x00008c0001007983 */ /* 0x000ea20000100800 */
[C---:B01----:R-:W-:Y:S01]  /*11240*/  VIADD R6, R12.reuse, 0x100 ;  /* 0x000001000c067836 */ /* 0x043fe20000000000 */
[----:B------:R-:W-:Y:S01]  /*11250*/  R2UR UR23, R9 ;  /* 0x00000000091772ca */ /* 0x000fe200000e0000 */
[C---:B------:R-:W-:Y:S01]  /*11260*/  VIADD R8, R12.reuse, 0x300 ;  /* 0x000003000c087836 */ /* 0x040fe20000000000 */
[----:B------:R-:W-:Y:S01]  /*11270*/  R2UR UR27, R15 ;  /* 0x000000000f1b72ca */ /* 0x000fe200000e0000 */
[----:B------:R-:W-:Y:S01]  /*11280*/  VIADD R10, R12, 0x400 ;  /* 0x000004000c0a7836 */ /* 0x000fe20000000000 */
[----:B------:R-:W-:Y:S01]  /*11290*/  R2UR UR18, R6 ;  /* 0x00000000061272ca */ /* 0x000fe200000e0000 */
[----:B------:R-:W-:Y:S01]  /*112a0*/  VIADD R6, R12, 0x200 ;  /* 0x000002000c067836 */ /* 0x000fe20000000000 */
[----:B------:R-:W-:Y:S01]  /*112b0*/  QGMMA.64x32x32.F32.E4M3.E4M3 R120, gdesc[UR4], RZ, !UPT, gsb0 ;  /* 0x00600000047879f3 */ /* 0x000fe2000c0008ff */
[----:B------:R-:W-:Y:S01]  /*112c0*/  R2UR UR10, R8 ;  /* 0x00000000080a72ca */ /* 0x000fe200000e0000 */
[----:B------:R-:W-:Y:S01]  /*112d0*/  VIADD R8, R12, 0x600 ;  /* 0x000006000c087836 */ /* 0x000fe20000000000 */
[----:B------:R-:W-:Y:S01]  /*112e0*/  R2UR UR6, R10 ;  /* 0x000000000a0672ca */ /* 0x000fe200000e0000 */
[----:B------:R-:W-:Y:S01]  /*112f0*/  VIADD R14, R12, 0x2 ;  /* 0x000000020c0e7836 */ /* 0x000fe20000000000 */
[----:B------:R-:W-:Y:S01]  /*11300*/  R2UR UR14, R6 ;  /* 0x00000000060e72ca */ /* 0x000fe200000e0000 */
[----:B------:R-:W-:Y:S01]  /*11310*/  VIADD R6, R12, 0x500 ;  /* 0x000005000c067836 */ /* 0x000fe20000000000 */
[----:B------:R-:W-:Y:S01]  /*11320*/  R2UR UR7, R11 ;  /* 0x000000000b0772ca */ /* 0x000fe200000e0000 */
[C---:B------:R-:W-:Y:S01]  /*11330*/  VIADD R10, R4.reuse, 0x2 ;  /* 0x00000002040a7836 */ /* 0x040fe20000000000 */
[----:B------:R-:W-:Y:S01]  /*11340*/  R2UR UR4, R4 ;  /* 0x00000000040472ca */ /* 0x000fe200000e0000 */
[----:B------:R-:W-:Y:S01]  /*11350*/  IMAD.MOV.U32 R11, RZ, RZ, 0x40000040 ;  /* 0x40000040ff0b7424 */ /* 0x000fe200078e00ff */
[----:B------:R-:W-:Y:S01]  /*11360*/  R2UR UR5, R5 ;  /* 0x00000000050572ca */ /* 0x000fe200000e0000 */
[----:B------:R-:W-:Y:S01]  /*11370*/  IMAD.MOV.U32 R9, RZ, RZ, 0x40000040 ;  /* 0x40000040ff097424 */ /* 0x000fe200078e00ff */
[----:B------:R-:W-:Y:S01]  /*11380*/  R2UR UR22, R8 ;  /* 0x00000000081672ca */ /* 0x000fe200000e0000 */
[----:B------:R-:W-:Y:S01]  /*11390*/  VIADD R8, R12, 0x302 ;  /* 0x000003020c087836 */ /* 0x000fe20000000000 */
[----:B------:R-:W-:Y:S01]  /*113a0*/  R2UR UR26, R14 ;  /* 0x000000000e1a72ca */ /* 0x000fe200000e0000 */
[----:B------:R-:W-:Y:S01]  /*113b0*/  VIADD R14, R12, 0x402 ;  /* 0x000004020c0e7836 */ /* 0x000fe20000000000 */
[----:B------:R-:W-:Y:S01]  /*113c0*/  R2UR UR24, R10 ;  /* 0x000000000a1872ca */ /* 0x000fe200000e0000 */
[----:B------:R-:W-:Y:S01]  /*113d0*/  IMAD.MOV.U32 R15, RZ, RZ, 0x40000040 ;  /* 0x40000040ff0f7424 */ /* 0x000fe200078e00ff */
[----:B------:R-:W-:Y:S01]  /*113e0*/  R2UR UR25, R11 ;  /* 0x000000000b1972ca */ /* 0x000fe200000e0000 */
[----:B------:R-:W-:Y:S01]  /*113f0*/  VIADD R20, R12, 0x4 ;  /* 0x000000040c147836 */ /* 0x000fe20000000000 */
[----:B------:R-:W0:Y:S02]  /*11400*/  S2R R138, SR_TID.X ;  /* 0x00000000008a7919 */ /* 0x000e240000002100 */
[----:B0-----:R-:W-:Y:S01]  /*11410*/  LOP3.LUT R138, R138, 0x7f, RZ, 0xc0, !PT ;  /* 0x0000007f8a8a7812 */ /* 0x001fe200078ec0ff */
[----:B------:R-:W-:-:S02]  /*11420*/  WARPGROUP.DEPBAR.LE gsb0, 0x0 ;  /* 0x00008000000079c5 */ /* 0x000fc40000010000 */
[----:B-----5:R-:W-:-:S06]  /*11430*/  WARPGROUP.ARRIVE ;  /* 0x00000000000079c5 */ /* 0x020fcc0000000000 */
[----:B------:R-:W-:Y:S01]  /*11440*/  QGMMA.64x32x32.F32.E4M3.E4M3 R104, gdesc[UR16], RZ, !UPT, gsb0 ;  /* 0x00600000106879f3 */ /* 0x000fe2000c0008ff */
[----:B------:R-:W-:Y:S01]  /*11450*/  R2UR UR18, R6 ;  /* 0x00000000061272ca */ /* 0x000fe200000e0000 */
[----:B------:R-:W-:Y:S01]  /*11460*/  VIADD R6, R12, 0x102 ;  /* 0x000001020c067836 */ /* 0x000fe20000000000 */
[----:B------:R-:W-:Y:S02]  /*11470*/  R2UR UR19, R7 ;  /* 0x00000000071372ca */ /* 0x000fe400000e0000 */
[----:B------:R-:W-:Y:S02]  /*11480*/  R2UR UR16, R4 ;  /* 0x00000000041072ca */ /* 0x000fe400000e0000 */
[----:B------:R-:W-:Y:S02]  /*11490*/  R2UR UR17, R5 ;  /* 0x00000000051172ca */ /* 0x000fe400000e0000 */
[----:B------:R-:W-:Y:S01]  /*114a0*/  MOV R7, 0x40000040 ;  /* 0x4000004000077802 */ /* 0x000fe20000000f00 */
[----:B------:R-:W-:-:S02]  /*114b0*/  WARPGROUP.DEPBAR.LE gsb0, 0x0 ;  /* 0x00008000000079c5 */ /* 0x000fc40000010000 */
[----:B------:R-:W-:-:S06]  /*114c0*/  WARPGROUP.ARRIVE ;  /* 0x00000000000079c5 */ /* 0x000fcc0000000000 */
[----:B------:R-:W-:Y:S01]  /*114d0*/  QGMMA.64x32x32.F32.E4M3.E4M3 R88, gdesc[UR12], RZ, !UPT, gsb0 ;  /* 0x006000000c5879f3 */ /* 0x000fe2000c0008ff */
[----:B------:R-:W-:Y:S02]  /*114e0*/  R2UR UR12, R10 ;  /* 0x000000000a0c72ca */ /* 0x000fe400000e0000 */
[----:B------:R-:W-:Y:S01]  /*114f0*/  R2UR UR13, R11 ;  /* 0x000000000b0d72ca */ /* 0x000fe200000e0000 */
[----:B------:R-:W-:Y:S02]  /*11500*/  WARPGROUP.DEPBAR.LE gsb0, 0x0 ;  /* 0x00008000000079c5 */ /* 0x000fe40000010000 */
[----:B------:R-:W-:-:S06]  /*11510*/  WARPGROUP.ARRIVE ;  /* 0x00000000000079c5 */ /* 0x000fcc0000000000 */
[----:B------:R-:W-:Y:S01]  /*11520*/  QGMMA.64x32x32.F32.E4M3.E4M3 R72, gdesc[UR8], RZ, !UPT, gsb0 ;  /* 0x00600000084879f3 */ /* 0x000fe2000c0008ff */
[----:B------:R-:W-:Y:S01]  /*11530*/  R2UR UR10, R8 ;  /* 0x00000000080a72ca */ /* 0x000fe200000e0000 */
[----:B------:R-:W-:Y:S01]  /*11540*/  VIADD R8, R4, 0x4 ;  /* 0x0000000404087836 */ /* 0x000fe20000000000 */
[----:B------:R-:W-:Y:S01]  /*11550*/  R2UR UR11, R9 ;  /* 0x00000000090b72ca */ /* 0x000fe200000e0000 */
[----:B------:R-:W-:Y:S01]  /*11560*/  IMAD.MOV.U32 R9, RZ, RZ, 0x40000040 ;  /* 0x40000040ff097424 */ /* 0x000fe200078e00ff */
[----:B------:R-:W-:Y:S02]  /*11570*/  R2UR UR8, R10 ;  /* 0x000000000a0872ca */ /* 0x000fe400000e0000 */
[----:B------:R-:W-:Y:S01]  /*11580*/  R2UR UR9, R11 ;  /* 0x000000000b0972ca */ /* 0x000fe200000e0000 */
[----:B------:R-:W-:Y:S02]  /*11590*/  WARPGROUP.DEPBAR.LE gsb0, 0x0 ;  /* 0x00008000000079c5 */ /* 0x000fe40000010000 */
[----:B------:R-:W-:-:S06]  /*115a0*/  WARPGROUP.ARRIVE ;  /* 0x00000000000079c5 */ /* 0x000fcc0000000000 */
[----:B------:R-:W-:Y:S01]  /*115b0*/  QGMMA.64x32x32.F32.E4M3.E4M3 R56, gdesc[UR4], RZ, !UPT, gsb0 ;  /* 0x00600000043879f3 */ /* 0x000fe2000c0008ff */
[----:B------:R-:W-:Y:S01]  /*115c0*/  R2UR UR6, R14 ;  /* 0x000000000e0672ca */ /* 0x000fe200000e0000 */
[----:B------:R-:W-:Y:S01]  /*115d0*/  VIADD R14, R12, 0x602 ;  /* 0x000006020c0e7836 */ /* 0x000fe20000000000 */
[----:B------:R-:W-:Y:S02]  /*115e0*/  R2UR UR7, R15 ;  /* 0x000000000f0772ca */ /* 0x000fe400000e0000 */
[----:B------:R-:W-:Y:S02]  /*115f0*/  R2UR UR4, R10 ;  /* 0x000000000a0472ca */ /* 0x000fe400000e0000 */
[----:B------:R-:W-:Y:S02]  /*11600*/  R2UR UR5, R11 ;  /* 0x000000000b0572ca */ /* 0x000fe400000e0000 */
[----:B------:R-:W-:Y:S01]  /*11610*/  MOV R15, 0x40000040 ;  /* 0x40000040000f7802 */ /* 0x000fe20000000f00 */
[----:B--2---:R-:W-:Y:S01]  /*11620*/  IMAD.IADD R13, R0, 0x1, R139 ;  /* 0x00000001000d7824 */ /* 0x004fe200078e028b */
[----:B------:R-:W-:-:S02]  /*11630*/  WARPGROUP.DEPBAR.LE gsb0, 0x0 ;  /* 0x00008000000079c5 */ /* 0x000fc40000010000 */
[----:B------:R-:W-:-:S06]  /*11640*/  WARPGROUP.ARRIVE ;  /* 0x00000000000079c5 */ /* 0x000fcc0000000000 */
[----:B------:R-:W-:Y:S01]  /*11650*/  QGMMA.64x32x32.F32.E4M3.E4M3 R40, gdesc[UR16], RZ, !UPT, gsb0 ;  /* 0x00600000102879f3 */ /* 0x000fe2000c0008ff */
[----:B------:R-:W-:Y:S02]  /*11660*/  R2UR UR16, R10 ;  /* 0x000000000a1072ca */ /* 0x000fe400000e0000 */
[----:B------:R-:W-:Y:S02]  /*11670*/  R2UR UR17, R11 ;  /* 0x000000000b1172ca */ /* 0x000fe400000e0000 */
[----:B------:R-:W-:Y:S01]  /*11680*/  R2UR UR18, R6 ;  /* 0x00000000061272ca */ /* 0x000fe200000e0000 */
[----:B------:R-:W-:Y:S01]  /*11690*/  VIADD R6, R12, 0x202 ;  /* 0x000002020c067836 */ /* 0x000fe20000000000 */
[----:B------:R-:W-:Y:S01]  /*116a0*/  R2UR UR19, R7 ;  /* 0x00000000071372ca */ /* 0x000fe200000e0000 */
[----:B------:R-:W-:-:S03]  /*116b0*/  IMAD.MOV.U32 R7, RZ, RZ, 0x40000040 ;  /* 0x40000040ff077424 */ /* 0x000fc600078e00ff */
[----:B------:R-:W-:Y:S02]  /*116c0*/  R2UR UR14, R6 ;  /* 0x00000000060e72ca */ /* 0x000fe400000e0000 */
[----:B------:R-:W-:Y:S01]  /*116d0*/  R2UR UR15, R7 ;  /* 0x00000000070f72ca */ /* 0x000fe200000e0000 */
[----:B------:R-:W-:Y:S01]  /*116e0*/  IMAD.MOV.U32 R7, RZ, RZ, 0x40000040 ;  /* 0x40000040ff077424 */ /* 0x000fe200078e00ff */
[----:B------:R-:W-:Y:S01]  /*116f0*/  IADD3 R6, R12, 0x502, RZ ;  /* 0x000005020c067810 */ /* 0x000fe20007ffe0ff */
[----:B------:R-:W-:Y:S02]  /*11700*/  WARPGROUP.DEPBAR.LE gsb0, 0x0 ;  /* 0x00008000000079c5 */ /* 0x000fe40000010000 */
[----:B------:R-:W-:-:S06]  /*11710*/  WARPGROUP.ARRIVE ;  /* 0x00000000000079c5 */ /* 0x000fcc0000000000 */
[----:B------:R-:W-:Y:S01]  /*11720*/  QGMMA.64x32x32.F32.E4M3.E4M3 R24, gdesc[UR20], RZ, !UPT, gsb0 ;  /* 0x00600000141879f3 */ /* 0x000fe2000c0008ff */
[----:B------:R-:W-:Y:S02]  /*11730*/  R2UR UR22, R14 ;  /* 0x000000000e1672ca */ /* 0x000fe400000e0000 */
[----:B------:R-:W-:Y:S01]  /*11740*/  R2UR UR23, R15 ;  /* 0x000000000f1772ca */ /* 0x000fe200000e0000 */
[----:B------:R-:W-:Y:S01]  /*11750*/  IMAD.MOV.U32 R15, RZ, RZ, 0x40000040 ;  /* 0x40000040ff0f7424 */ /* 0x000fe200078e00ff */
[----:B------:R-:W-:Y:S02]  /*11760*/  R2UR UR20, R10 ;  /* 0x000000000a1472ca */ /* 0x000fe400000e0000 */
[----:B------:R-:W-:Y:S02]  /*11770*/  R2UR UR21, R11 ;  /* 0x000000000b1572ca */ /* 0x000fe400000e0000 */
[----:B------:R-:W-:Y:S01]  /*11780*/  IADD3 R14, R12, 0x304, RZ ;  /* 0x000003040c0e7810 */ /* 0x000fe20007ffe0ff */
[----:B------:R-:W-:-:S02]  /*11790*/  WARPGROUP.DEPBAR.LE gsb0, 0x0 ;  /* 0x00008000000079c5 */ /* 0x000fc40000010000 */
[----:B------:R-:W-:-:S06]  /*117a0*/  WARPGROUP.ARRIVE ;  /* 0x00000000000079c5 */ /* 0x000fcc0000000000 */
[----:B------:R-:W-:Y:S01]  /*117b0*/  QGMMA.64x32x32.F32.E4M3.E4M3 R120, gdesc[UR24], R120, gsb0 ;  /* 0x00600000187879f3 */ /* 0x000fe20008000878 */
        /* <DEDUP_REMOVED lines=18> */
[----:B------:R-:W-:Y:S02]  /*118e0*/  R2UR UR12, R8 ;  /* 0x00000000080c72ca */ /* 0x000fe400000e0000 */
[----:B------:R-:W-:Y:S01]  /*118f0*/  R2UR UR13, R9 ;  /* 0x00000000090d72ca */ /* 0x000fe200000e0000 */
[----:B------:R-:W-:Y:S02]  /*11900*/  WARPGROUP.DEPBAR.LE gsb0, 0x0 ;  /* 0x00008000000079c5 */ /* 0x000fe40000010000 */
[----:B------:R-:W-:-:S06]  /*11910*/  WARPGROUP.ARRIVE ;  /* 0x00000000000079c5 */ /* 0x000fcc0000000000 */
[----:B------:R-:W-:Y:S01]  /*11920*/  QGMMA.64x32x32.F32.E4M3.E4M3 R72, gdesc[UR8], R72, gsb0 ;  /* 0x00600000084879f3 */ /* 0x000fe20008000848 */
        /* <DEDUP_REMOVED lines=19> */
[----:B------:R-:W-:Y:S02]  /*11a60*/  R2UR UR17, R9 ;  /* 0x00000000091172ca */ /* 0x000fe400000e0000 */
[----:B------:R-:W-:Y:S01]  /*11a70*/  R2UR UR18, R6 ;  /* 0x00000000061272ca */ /* 0x000fe200000e0000 */
[----:B------:R-:W-:Y:S01]  /*11a80*/  VIADD R6, R12, 0x204 ;  /* 0x000002040c067836 */ /* 0x000fe20000000000 */
[----:B------:R-:W-:Y:S01]  /*11a90*/  R2UR UR19, R7 ;  /* 0x00000000071372ca */ /* 0x000fe200000e0000 */
[----:B------:R-:W-:-:S03]  /*11aa0*/  IMAD.MOV.U32 R7, RZ, RZ, 0x40000040 ;  /* 0x40000040ff077424 */ /* 0x000fc600078e00ff */
[----:B------:R-:W-:Y:S01]  /*11ab0*/  R2UR UR14, R6 ;  /* 0x00000000060e72ca */ /* 0x000fe200000e0000 */
[----:B------:R-:W-:Y:S01]  /*11ac0*/  VIADD R6, R12, 0x504 ;  /* 0x000005040c067836 */ /* 0x000fe20000000000 */
[----:B------:R-:W-:Y:S01]  /*11ad0*/  R2UR UR15, R7 ;  /* 0x00000000070f72ca */ /* 0x000fe200000e0000 */
[----:B------:R-:W-:Y:S01]  /*11ae0*/  IMAD.MOV.U32 R7, RZ, RZ, 0x40000040 ;  /* 0x40000040ff077424 */ /* 0x000fe200078e00ff */
        /* <DEDUP_REMOVED lines=21> */
[----:B------:R-:W-:Y:S02]  /*11c40*/  R2UR UR19, R7 ;  /* 0x00000000071372ca */ /* 0x000fe400000e0000 */
[----:B------:R-:W-:Y:S02]  /*11c50*/  R2UR UR16, R8 ;  /* 0x00000000081072ca */ /* 0x000fe400000e0000 */
[----:B------:R-:W-:Y:S02]  /*11c60*/  R2UR UR17, R9 ;  /* 0x00000000091172ca */ /* 0x000fe400000e0000 */
[----:B------:R-:W-:Y:S02]  /*11c70*/  MOV R7, 0x40000040 ;  /* 0x4000004000077802 */ /* 0x000fe40000000f00 */
[----:B------:R-:W-:-:S02]  /*11c80*/  R2UR UR24, R6 ;  /* 0x00000000061872ca */ /* 0x000fc400000e0000 */
[----:B------:R-:W-:Y:S01]  /*11c90*/  R2UR UR25, R7 ;  /* 0x00000000071972ca */ /* 0x000fe200000e0000 */
[----:B------:R-:W-:Y:S02]  /*11ca0*/  WARPGROUP.DEPBAR.LE gsb0, 0x0 ;  /* 0x00008000000079c5 */ /* 0x000fe40000010000 */
[----:B------:R-:W-:-:S06]  /*11cb0*/  WARPGROUP.ARRIVE ;  /* 0x00000000000079c5 */ /* 0x000fcc0000000000 */
[----:B------:R-:W-:Y:S03]  /*11cc0*/  QGMMA.64x32x32.F32.E4M3.E4M3 R88, gdesc[UR12], R88, gsb0 ;  /* 0x006000000c5879f3 */ /* 0x000fe60008000858 */
        /* <DEDUP_REMOVED lines=11> */
[----:B------:R-:W-:Y:S01]  /*11d80*/  IMAD R14, R232, -0xe0, R13 ;  /* 0xffffff20e80e7824 */ /* 0x000fe200078e020d */
[----:B------:R-:W-:Y:S01]  /*11d90*/  R2UR UR7, R15 ;  /* 0x000000000f0772ca */ /* 0x000fe200000e0000 */
[----:B------:R-:W-:-:S03]  /*11da0*/  IMAD.MOV.U32 R13, RZ, RZ, 0x40000040 ;  /* 0x40000040ff0d7424 */ /* 0x000fc600078e00ff */
[C---:B------:R-:W-:Y:S02]  /*11db0*/  ISETP.GT.AND P1, PT, R14.reuse, 0x9, PT ;  /* 0x000000090e00780c */ /* 0x040fe40003f24270 */
[C---:B------:R-:W-:Y:S02]  /*11dc0*/  ISETP.GT.AND P4, PT, R14.reuse, 0x8, PT ;  /* 0x000000080e00780c */ /* 0x040fe40003f84270 */
[C---:B------:R-:W-:Y:S02]  /*11dd0*/  ISETP.GT.AND P2, PT, R14.reuse, RZ, PT ;  /* 0x000000ff0e00720c */ /* 0x040fe40003f44270 */
[C---:B------:R-:W-:Y:S02]  /*11de0*/  ISETP.GT.AND P5, PT, R14.reuse, 0x1, PT ;  /* 0x000000010e00780c */ /* 0x040fe40003fa4270 */
[C---:B------:R-:W-:Y:S02]  /*11df0*/  ISETP.GT.AND P3, PT, R14.reuse, 0x10, PT ;  /* 0x000000100e00780c */ /* 0x040fe40003f64270 */
[----:B------:R-:W-:-:S02]  /*11e00*/  ISETP.GT.AND P0, PT, R14, 0xb9, PT ;  /* 0x000000b90e00780c */ /* 0x000fc40003f04270 */
[----:B------:R-:W-:Y:S01]  /*11e10*/  ISETP.GT.AND P6, PT, R14, 0xc0, PT ;  /* 0x000000c00e00780c */ /* 0x000fe20003fc4270 */
        /* <DEDUP_REMOVED lines=10> */
[----:B------:R-:W-:Y:S01]  /*11ec0*/  WARPGROUP.ARRIVE ;  /* 0x00000000000079c5 */ /* 0x000fe20000000000 */
[----:B------:R-:W-:Y:S01]  /*11ed0*/  FSEL R141, R125, -INF , P1 ;  /* 0xff8000007d8d7808 */ /* 0x000fe20000800000 */
[----:B------:R-:W-:Y:S01]  /*11ee0*/  IMAD.MOV.U32 R125, RZ, RZ, 0x40000040 ;  /* 0x40000040ff7d7424 */ /* 0x000fe200078e00ff */
[----:B------:R-:W-:Y:S02]  /*11ef0*/  FSEL R137, R124, -INF , P4 ;  /* 0xff8000007c897808 */ /* 0x000fe40002000000 */
[----:B------:R-:W-:Y:S01]  /*11f00*/  IADD3 R124, R12, 0x306, RZ ;  /* 0x000003060c7c7810 */ /* 0x000fe20007ffe0ff */
[----:B------:R-:W-:Y:S01]  /*11f10*/  QGMMA.64x32x32.F32.E4M3.E4M3 R104, gdesc[UR4], R104, gsb0 ;  /* 0x00600000046879f3 */ /* 0x000fe20008000868 */
[----:B------:R-:W-:-:S02]  /*11f20*/  R2UR UR6, R20 ;  /* 0x00000000140672ca */ /* 0x000fc400000e0000 */
[----:B------:R-:W-:Y:S02]  /*11f30*/  R2UR UR7, R21 ;  /* 0x00000000150772ca */ /* 0x000fe400000e0000 */
[----:B------:R-:W-:Y:S02]  /*11f40*/  R2UR UR4, R6 ;  /* 0x00000000060472ca */ /* 0x000fe400000e0000 */
[----:B------:R-:W-:Y:S02]  /*11f50*/  R2UR UR5, R7 ;  /* 0x00000000070572ca */ /* 0x000fe400000e0000 */
[----:B------:R-:W-:Y:S02]  /*11f60*/  FSEL R15, R122, -INF , P2 ;  /* 0xff8000007a0f7808 */ /* 0x000fe40001000000 */
[----:B------:R-:W-:Y:S02]  /*11f70*/  FSEL R21, R120, -INF , P2 ;  /* 0xff80000078157808 */ /* 0x000fe40001000000 */
[----:B------:R-:W-:-:S02]  /*11f80*/  ISETP.GT.AND P2, PT, R14, 0x11, PT ;  /* 0x000000110e00780c */ /* 0x000fc40003f44270 */
[----:B------:R-:W-:Y:S02]  /*11f90*/  FSEL R123, R123, -INF , P5 ;  /* 0xff8000007b7b7808 */ /* 0x000fe40002800000 */
[----:B------:R-:W-:Y:S02]  /*11fa0*/  FSEL R20, R121, -INF , P5 ;  /* 0xff80000079147808 */ /* 0x000fe40002800000 */
[----:B------:R-:W-:Y:S02]  /*11fb0*/  ISETP.GT.AND P5, PT, R14, 0x18, PT ;  /* 0x000000180e00780c */ /* 0x000fe40003fa4270 */
[----:B------:R-:W-:Y:S02]  /*11fc0*/  FSEL R147, R129, -INF , P2 ;  /* 0xff80000081937808 */ /* 0x000fe40001000000 */
[----:B------:R-:W-:Y:S02]  /*11fd0*/  FSEL R131, R131, -INF , P2 ;  /* 0xff80000083837808 */ /* 0x000fe40001000000 */
[----:B------:R-:W-:-:S02]  /*11fe0*/  FSEL R129, R134, -INF , P5 ;  /* 0xff80000086817808 */ /* 0x000fc40002800000 */
[----:B------:R-:W-:Y:S02]  /*11ff0*/  FSEL R149, R132, -INF , P5 ;  /* 0xff80000084957808 */ /* 0x000fe40002800000 */
[C---:B------:R-:W-:Y:S02]  /*12000*/  ISETP.GT.AND P2, PT, R14.reuse, 0x20, PT ;  /* 0x000000200e00780c */ /* 0x040fe40003f44270 */
[----:B------:R-:W-:Y:S02]  /*12010*/  ISETP.GT.AND P5, PT, R14, 0x21, PT ;  /* 0x000000210e00780c */ /* 0x000fe40003fa4270 */
[----:B------:R-:W-:Y:S02]  /*12020*/  FMNMX.FTZ R0, R21, R20, !PT ;  /* 0x0000001415007209 */ /* 0x000fe40007810000 */
[----:B------:R-:W-:Y:S02]  /*12030*/  FSEL R145, R128, -INF , P3 ;  /* 0xff80000080917808 */ /* 0x000fe40001800000 */
[----:B------:R-:W-:-:S02]  /*12040*/  FMNMX.FTZ R0, R137, R0, !PT ;  /* 0x0000000089007209 */ /* 0x000fc40007810000 */
[----:B------:R-:W-:Y:S02]  /*12050*/  FSEL R121, R126, -INF , P4 ;  /* 0xff8000007e797808 */ /* 0x000fe40002000000 */
[----:B------:R-:W-:Y:S02]  /*12060*/  FMNMX.FTZ R0, R141, R0, !PT ;  /* 0x000000008d007209 */ /* 0x000fe40007810000 */
        /* <DEDUP_REMOVED lines=8> */
[----:B------:R-:W-:Y:S01]  /*120f0*/  FSEL R127, R127, -INF , P1 ;  /* 0xff8000007f7f7808 */ /* 0x000fe20000800000 */
[----:B------:R-:W-:Y:S02]  /*12100*/  WARPGROUP.DEPBAR.LE gsb0, 0x0 ;  /* 0x00008000000079c5 */ /* 0x000fe40000010000 */
[----:B------:R-:W-:Y:S01]  /*12110*/  WARPGROUP.ARRIVE ;  /* 0x00000000000079c5 */ /* 0x000fe20000000000 */
[----:B------:R-:W-:Y:S01]  /*12120*/  FSEL R153, R104, -INF , P2 ;  /* 0xff80000068997808 */ /* 0x000fe20001000000 */
[----:B------:R-:W-:Y:S01]  /*12130*/  VIADD R104, R12, 0x406 ;  /* 0x000004060c687836 */ /* 0x000fe20000000000 */
[----:B------:R-:W-:Y:S01]  /*12140*/  FSEL R157, R105, -INF , P5 ;  /* 0xff800000699d7808 */ /* 0x000fe20002800000 */
[----:B------:R-:W-:Y:S01]  /*12150*/  IMAD.MOV.U32 R105, RZ, RZ, 0x40000040 ;  /* 0x40000040ff697424 */ /* 0x000fe200078e00ff */
[----:B------:R-:W-:Y:S01]  /*12160*/  FMNMX.FTZ R0, R153, R0, !PT ;  /* 0x0000000099007209 */ /* 0x000fe20007810000 */
[----:B------:R-:W-:Y:S01]  /*12170*/  QGMMA.64x32x32.F32.E4M3.E4M3 R88, gdesc[UR4], R88, gsb0 ;  /* 0x00600000045879f3 */ /* 0x000fe20008000858 */
[----:B------:R-:W-:-:S02]  /*12180*/  R2UR UR6, R124 ;  /* 0x000000007c0672ca */ /* 0x000fc400000e0000 */
[----:B------:R-:W-:Y:S02]  /*12190*/  R2UR UR7, R125 ;  /* 0x000000007d0772ca */ /* 0x000fe400000e0000 */
[----:B------:R-:W-:Y:S02]  /*121a0*/  R2UR UR4, R6 ;  /* 0x00000000060472ca */ /* 0x000fe400000e0000 */
[----:B------:R-:W-:Y:S02]  /*121b0*/  R2UR UR5, R7 ;  /* 0x00000000070572ca */ /* 0x000fe400000e0000 */
[----:B------:R-:W-:Y:S02]  /*121c0*/  ISETP.GT.AND P1, PT, R14, 0x29, PT ;  /* 0x000000290e00780c */ /* 0x000fe40003f24270 */
[----:B------:R-:W-:Y:S02]  /*121d0*/  FSEL R159, R108, -INF , P4 ;  /* 0xff8000006c9f7808 */ /* 0x000fe40002000000 */
[----:B------:R-:W-:-:S02]  /*121e0*/  FMNMX.FTZ R0, R157, R0, !PT ;  /* 0x000000009d007209 */ /* 0x000fc40007810000 */
[----:B------:R-:W-:Y:S02]  /*121f0*/  FSEL R143, R130, -INF , P3 ;  /* 0xff800000828f7808 */ /* 0x000fe40001800000 */
[----:B------:R-:W-:Y:S02]  /*12200*/  ISETP.GT.AND P3, PT, R14, 0x30, PT ;  /* 0x000000300e00780c */ /* 0x000fe40003f64270 */
[----:B------:R-:W-:Y:S02]  /*12210*/  FSEL R109, R109, -INF , P1 ;  /* 0xff8000006d6d7808 */ /* 0x000fe40000800000 */
[----:B------:R-:W-:Y:S02]  /*12220*/  FMNMX.FTZ R0, R159, R0, !PT ;  /* 0x000000009f007209 */ /* 0x000fe40007810000 */
[----:B------:R-:W-:Y:S01]  /*12230*/  FSEL R125, R106, -INF , P2 ;  /* 0xff8000006a7d7808 */ /* 0x000fe20001000000 */
[----:B------:R-:W-:Y:S01]  /*12240*/  VIADD R106, R12, 0x506 ;  /* 0x000005060c6a7836 */ /* 0x000fe20000000000 */
[----:B------:R-:W-:Y:S01]  /*12250*/  FSEL R151, R107, -INF , P5 ;  /* 0xff8000006b977808 */ /* 0x000fe20002800000 */
[----:B------:R-:W-:Y:S01]  /*12260*/  IMAD.MOV.U32 R107, RZ, RZ, 0x40000040 ;  /* 0x40000040ff6b7424 */ /* 0x000fe200078e00ff */
[----:B------:R-:W-:-:S02]  /*12270*/  ISETP.GT.AND P2, PT, R14, 0x31, PT ;  /* 0x000000310e00780c */ /* 0x000fc40003f44270 */
[----:B------:R-:W-:Y:S02]  /*12280*/  FSEL R163, R112, -INF , P3 ;  /* 0xff80000070a37808 */ /* 0x000fe40001800000 */
[----:B------:R-:W-:Y:S02]  /*12290*/  FMNMX.FTZ R0, R109, R0, !PT ;  /* 0x000000006d007209 */ /* 0x000fe40007810000 */
[----:B------:R-:W-:Y:S02]  /*122a0*/  ISETP.GT.AND P5, PT, R14, 0x38, PT ;  /* 0x000000380e00780c */ /* 0x000fe40003fa4270 */
[----:B------:R-:W-:Y:S02]  /*122b0*/  FSEL R165, R113, -INF , P2 ;  /* 0xff80000071a57808 */ /* 0x000fe40001000000 */
[----:B------:R-:W-:Y:S02]  /*122c0*/  R2UR UR10, R106 ;  /* 0x000000006a0a72ca */ /* 0x000fe400000e0000 */
[----:B------:R-:W-:-:S02]  /*122d0*/  R2UR UR11, R107 ;  /* 0x000000006b0b72ca */ /* 0x000fc400000e0000 */
[----:B------:R-:W-:Y:S02]  /*122e0*/  FMNMX.FTZ R0, R163, R0, !PT ;  /* 0x00000000a3007209 */ /* 0x000fe40007810000 */
[----:B------:R-:W-:Y:S02]  /*122f0*/  FSEL R155, R110, -INF , P4 ;  /* 0xff8000006e9b7808 */ /* 0x000fe40002000000 */
[----:B------:R-:W-:Y:S02]  /*12300*/  ISETP.GT.AND P4, PT, R14, 0x39, PT ;  /* 0x000000390e00780c */ /* 0x000fe40003f84270 */
[----:B------:R-:W-:Y:S02]  /*12310*/  FSEL R167, R116, -INF , P5 ;  /* 0xff80000074a77808 */ /* 0x000fe40002800000 */
[----:B------:R-:W-:Y:S02]  /*12320*/  FMNMX.FTZ R0, R165, R0, !PT ;  /* 0x00000000a5007209 */ /* 0x000fe40007810000 */
[----:B------:R-:W-:-:S02]  /*12330*/  FSEL R115, R115, -INF , P2 ;  /* 0xff80000073737808 */ /* 0x000fc40001000000 */
[----:B------:R-:W-:Y:S02]  /*12340*/  FSEL R117, R117, -INF , P4 ;  /* 0xff80000075757808 */ /* 0x000fe40002000000 */
[----:B------:R-:W-:Y:S02]  /*12350*/  ISETP.GT.AND P2, PT, R14, 0x40, PT ;  /* 0x000000400e00780c */ /* 0x000fe40003f44270 */
[----:B------:R-:W-:Y:S02]  /*12360*/  FMNMX.FTZ R0, R167, R0, !PT ;  /* 0x00000000a7007209 */ /* 0x000fe40007810000 */
[----:B------:R-:W-:Y:S01]  /*12370*/  FSEL R113, R118, -INF , P5 ;  /* 0xff80000076717808 */ /* 0x000fe20002800000 */
[----:B------:R-:W-:Y:S02]  /*12380*/  WARPGROUP.DEPBAR.LE gsb0, 0x0 ;  /* 0x00008000000079c5 */ /* 0x000fe40000010000 */
[----:B------:R-:W-:Y:S01]  /*12390*/  WARPGROUP.ARRIVE ;  /* 0x00000000000079c5 */ /* 0x000fe20000000000 */
[----:B------:R-:W-:-:S02]  /*123a0*/  ISETP.GT.AND P5, PT, R14, 0x41, PT ;  /* 0x000000410e00780c */ /* 0x000fc40003fa4270 */
[----:B------:R-:W-:Y:S02]  /*123b0*/  FSEL R107, R88, -INF , P2 ;  /* 0xff800000586b7808 */ /* 0x000fe40001000000 */
[----:B------:R-:W-:Y:S01]  /*123c0*/  FMNMX.FTZ R0, R117, R0, !PT ;  /* 0x0000000075007209 */ /* 0x000fe20007810000 */
[----:B------:R-:W-:Y:S01]  /*123d0*/  QGMMA.64x32x32.F32.E4M3.E4M3 R72, gdesc[UR4], R72, gsb0 ;  /* 0x00600000044879f3 */ /* 0x000fe20008000848 */
[----:B------:R-:W-:Y:S02]  /*123e0*/  R2UR UR6, R104 ;  /* 0x00000000680672ca */ /* 0x000fe400000e0000 */
[----:B------:R-:W-:Y:S02]  /*123f0*/  R2UR UR7, R105 ;  /* 0x00000000690772ca */ /* 0x000fe400000e0000 */
[----:B------:R-:W-:Y:S02]  /*12400*/  R2UR UR4, R6 ;  /* 0x00000000060472ca */ /* 0x000fe400000e0000 */
[----:B------:R-:W-:-:S02]  /*12410*/  R2UR UR5, R7 ;  /* 0x00000000070572ca */ /* 0x000fc400000e0000 */
[----:B------:R-:W-:Y:S02]  /*12420*/  FSEL R119, R119, -INF , P4 ;  /* 0xff80000077777808 */ /* 0x000fe40002000000 */
[C---:B------:R-:W-:Y:S02]  /*12430*/  ISETP.GT.AND P4, PT, R14.reuse, 0x48, PT ;  /* 0x000000480e00780c */ /* 0x040fe40003f84270 */
[----:B------:R-:W-:Y:S02]  /*12440*/  FSEL R169, R89, -INF , P5 ;  /* 0xff80000059a97808 */ /* 0x000fe40002800000 */
[----:B------:R-:W-:Y:S02]  /*12450*/  FMNMX.FTZ R0, R107, R0, !PT ;  /* 0x000000006b007209 */ /* 0x000fe40007810000 */
[----:B------:R-:W-:Y:S02]  /*12460*/  FSEL R111, R111, -INF , P1 ;  /* 0xff8000006f6f7808 */ /* 0x000fe40000800000 */
[----:B------:R-:W-:-:S02]  /*12470*/  ISETP.GT.AND P1, PT, R14, 0x49, PT ;  /* 0x000000490e00780c */ /* 0x000fc40003f24270 */
[----:B------:R-:W-:Y:S02]  /*12480*/  FSEL R171, R92, -INF , P4 ;  /* 0xff8000005cab7808 */ /* 0x000fe40002000000 */
[----:B------:R-:W-:Y:S02]  /*12490*/  FMNMX.FTZ R0, R169, R0, !PT ;  /* 0x00000000a9007209 */ /* 0x000fe40007810000 */
[----:B------:R-:W-:Y:S02]  /*124a0*/  FSEL R161, R114, -INF , P3 ;  /* 0xff80000072a17808 */ /* 0x000fe40001800000 */
[----:B------:R-:W-:Y:S02]  /*124b0*/  ISETP.GT.AND P3, PT, R14, 0x50, PT ;  /* 0x000000500e00780c */ /* 0x000fe40003f64270 */
        /* <DEDUP_REMOVED lines=15> */
[----:B------:R-:W-:Y:S01]  /*125b0*/  FSEL R101, R101, -INF , P4 ;  /* 0xff80000065657808 */ /* 0x000fe20002000000 */
[----:B------:R-:W-:Y:S02]  /*125c0*/  WARPGROUP.DEPBAR.LE gsb0, 0x0 ;  /* 0x00008000000079c5 */ /* 0x000fe40000010000 */
[----:B------:R-:W-:Y:S01]  /*125d0*/  WARPGROUP.ARRIVE ;  /* 0x00000000000079c5 */ /* 0x000fe20000000000 */
[----:B------:R-:W-:Y:S02]  /*125e0*/  ISETP.GT.AND P3, PT, R14, 0x60, PT ;  /* 0x000000600e00780c */ /* 0x000fe40003f64270 */
[----:B------:R-:W-:Y:S02]  /*125f0*/  FMNMX.FTZ R0, R179, R0, !PT ;  /* 0x00000000b3007209 */ /* 0x000fe40007810000 */
[----:B------:R-:W-:Y:S01]  /*12600*/  FSEL R95, R95, -INF , P1 ;  /* 0xff8000005f5f7808 */ /* 0x000fe20000800000 */
[----:B------:R-:W-:Y:S01]  /*12610*/  QGMMA.64x32x32.F32.E4M3.E4M3 R56, gdesc[UR4], R56, gsb0 ;  /* 0x00600000043879f3 */ /* 0x000fe20008000838 */
[----:B------:R-:W-:-:S02]  /*12620*/  R2UR UR7, R13 ;  /* 0x000000000d0772ca */ /* 0x000fc400000e0000 */
        /* <DEDUP_REMOVED lines=19> */
[----:B------:R-:W-:Y:S02]  /*12760*/  IADD3 R12, R12, 0x606, RZ ;  /* 0x000006060c0c7810 */ /* 0x000fe40007ffe0ff */
[----:B------:R-:W-:Y:S02]  /*12770*/  FSEL R75, R75, -INF , P1 ;  /* 0xff8000004b4b7808 */ /* 0x000fe40000800000 */
[----:B------:R-:W-:Y:S02]  /*12780*/  ISETP.GT.AND P1, PT, R14, 0x78, PT ;  /* 0x000000780e00780c */ /* 0x000fe40003f24270 */
[----:B------:R-:W-:Y:S02]  /*12790*/  FSEL R81, R81, -INF , P3 ;  /* 0xff80000051517808 */ /* 0x000fe40001800000 */
[----:B------:R-:W-:-:S02]  /*127a0*/  FMNMX.FTZ R0, R187, R0, !PT ;  /* 0x00000000bb007209 */ /* 0x000fc40007810000 */
[----:B------:R-:W-:Y:S02]  /*127b0*/  R2UR UR6, R12 ;  /* 0x000000000c0672ca */ /* 0x000fe400000e0000 */
[----:B------:R-:W-:Y:S02]  /*127c0*/  FSEL R185, R78, -INF , P2 ;  /* 0xff8000004eb97808 */ /* 0x000fe40001000000 */
[----:B------:R-:W-:Y:S02]  /*127d0*/  R2UR UR4, R6 ;  /* 0x00000000060472ca */ /* 0x000fe400000e0000 */
[----:B------:R-:W-:Y:S02]  /*127e0*/  R2UR UR5, R7 ;  /* 0x00000000070572ca */ /* 0x000fe400000e0000 */
[----:B------:R-:W-:Y:S01]  /*127f0*/  ISETP.GT.AND P2, PT, R14, 0x79, PT ;  /* 0x000000790e00780c */ /* 0x000fe20003f44270 */
[----:B------:R-:W-:Y:S02]  /*12800*/  WARPGROUP.DEPBAR.LE gsb0, 0x0 ;  /* 0x00008000000079c5 */ /* 0x000fe40000010000 */
[----:B------:R-:W-:Y:S01]  /*12810*/  WARPGROUP.ARRIVE ;  /* 0x00000000000079c5 */ /* 0x000fe20000000000 */
[----:B------:R-:W-:-:S02]  /*12820*/  FSEL R189, R84, -INF , P1 ;  /* 0xff80000054bd7808 */ /* 0x000fc40000800000 */
[----:B------:R-:W-:Y:S02]  /*12830*/  FMNMX.FTZ R0, R81, R0, !PT ;  /* 0x0000000051007209 */ /* 0x000fe40007810000 */
[----:B------:R-:W-:Y:S01]  /*12840*/  FSEL R79, R79, -INF , P5 ;  /* 0xff8000004f4f7808 */ /* 0x000fe20002800000 */
[----:B------:R-:W-:Y:S01]  /*12850*/  QGMMA.64x32x32.F32.E4M3.E4M3 R40, gdesc[UR8], R40, gsb0 ;  /* 0x00600000082879f3 */ /* 0x000fe20008000828 */
        /* <DEDUP_REMOVED lines=29> */
[----:B------:R-:W-:Y:S01]  /*12a30*/  FSEL R205, R68, -INF , P4 ;  /* 0xff80000044cd7808 */ /* 0x000fe20002000000 */
[----:B------:R-:W-:Y:S02]  /*12a40*/  WARPGROUP.DEPBAR.LE gsb0, 0x0 ;  /* 0x00008000000079c5 */ /* 0x000fe40000010000 */
[----:B------:R-:W-:Y:S01]  /*12a50*/  WARPGROUP.ARRIVE ;  /* 0x00000000000079c5 */ /* 0x000fe20000000000 */
[----:B------:R-:W-:Y:S02]  /*12a60*/  FMNMX.FTZ R0, R203, R0, !PT ;  /* 0x00000000cb007209 */ /* 0x000fe40007810000 */
[----:B------:R-:W-:Y:S02]  /*12a70*/  FSEL R63, R63, -INF , P1 ;  /* 0xff8000003f3f7808 */ /* 0x000fe40000800000 */
[----:B------:R-:W-:Y:S01]  /*12a80*/  ISETP.GT.AND P1, PT, R14, 0xa0, PT ;  /* 0x000000a00e00780c */ /* 0x000fe20003f24270 */
[----:B------:R-:W-:Y:S01]  /*12a90*/  QGMMA.64x32x32.F32.E4M3.E4M3 R24, gdesc[UR4], R24, gsb0 ;  /* 0x00600000041879f3 */ /* 0x000fe20008000818 */
        /* <DEDUP_REMOVED lines=27> */
[----:B------:R-:W-:Y:S02]  /*12c50*/  FMNMX.FTZ R0, R219, R0, !PT ;  /* 0x00000000db007209 */ /* 0x000fe40007810000 */
[----:B------:R-:W-:Y:S02]  /*12c60*/  FSEL R223, R53, -INF , P0 ;  /* 0xff80000035df7808 */ /* 0x000fe40000000000 */
[----:B------:R-:W-:Y:S01]  /*12c70*/  FMNMX.FTZ R0, R221, R0, !PT ;  /* 0x00000000dd007209 */ /* 0x000fe20007810000 */
[----:B------:R-:W-:Y:S02]  /*12c80*/  WARPGROUP.DEPBAR.LE gsb0, 0x0 ;  /* 0x00008000000079c5 */ /* 0x000fe40000010000 */
        /* <DEDUP_REMOVED lines=12> */
[----:B------:R-:W-:-:S02]  /*12d50*/  FSEL R29, R29, -INF , P2 ;  /* 0xff8000001d1d7808 */ /* 0x000fc40001000000 */
[----:B------:R-:W-:Y:S02]  /*12d60*/  FMNMX.FTZ R0, R235, R0, !PT ;  /* 0x00000000eb007209 */ /* 0x000fe40007810000 */
[----:B------:R-:W-:Y:S02]  /*12d70*/  ISETP.GT.AND P3, PT, R14, 0xd0, PT ;  /* 0x000000d00e00780c */ /* 0x000fe40003f64270 */
[----:B------:R-:W-:Y:S02]  /*12d80*/  FSEL R47, R47, -INF , P4 ;  /* 0xff8000002f2f7808 */ /* 0x000fe40002000000 */
[----:B------:R-:W-:Y:S02]  /*12d90*/  FSEL R237, R32, -INF , P3 ;  /* 0xff80000020ed7808 */ /* 0x000fe40001800000 */
[----:B------:R-:W-:Y:S02]  /*12da0*/  FMNMX.FTZ R0, R29, R0, !PT ;  /* 0x000000001d007209 */ /* 0x000fe40007810000 */
[----:B------:R-:W-:-:S02]  /*12db0*/  ISETP.GT.AND P4, PT, R14, 0xd1, PT ;  /* 0x000000d10e00780c */ /* 0x000fc40003f84270 */
[----:B------:R-:W-:Y:S02]  /*12dc0*/  FSEL R49, R46, -INF , P5 ;  /* 0xff8000002e317808 */ /* 0x000fe40002800000 */
[----:B------:R-:W-:Y:S02]  /*12dd0*/  FSEL R12, R33, -INF , P4 ;  /* 0xff800000210c7808 */ /* 0x000fe40002000000 */
[----:B------:R-:W-:Y:S02]  /*12de0*/  FMNMX.FTZ R0, R237, R0, !PT ;  /* 0x00000000ed007209 */ /* 0x000fe40007810000 */
[----:B------:R-:W-:Y:S02]  /*12df0*/  ISETP.GT.AND P5, PT, R14, 0xd8, PT ;  /* 0x000000d80e00780c */ /* 0x000fe40003fa4270 */
[----:B------:R-:W-:Y:S02]  /*12e00*/  FMNMX.FTZ R0, R12, R0, !PT ;  /* 0x000000000c007209 */ /* 0x000fe40007810000 */
[----:B------:R-:W-:-:S02]  /*12e10*/  FSEL R33, R36, -INF , P5 ;  /* 0xff80000024217808 */ /* 0x000fc40002800000 */
[----:B------:R-:W-:Y:S02]  /*12e20*/  ISETP.GT.AND P6, PT, R14, 0xd9, PT ;  /* 0x000000d90e00780c */ /* 0x000fe40003fc4270 */
[----:B------:R-:W-:Y:S02]  /*12e30*/  FMNMX.FTZ R0, R33, R0, !PT ;  /* 0x0000000021007209 */ /* 0x000fe40007810000 */
[----:B------:R-:W-:Y:S02]  /*12e40*/  FSEL R37, R37, -INF , P6 ;  /* 0xff80000025257808 */ /* 0x000fe40003000000 */
[----:B------:R-:W-:Y:S02]  /*12e50*/  FMNMX.FTZ R46, R15, R123, !PT ;  /* 0x0000007b0f2e7209 */ /* 0x000fe40007810000 */
[----:B------:R-:W-:Y:S02]  /*12e60*/  FMNMX.FTZ R24, R37, R0, !PT ;  /* 0x0000000025187209 */ /* 0x000fe40007810000 */
[----:B------:R-:W-:-:S02]  /*12e70*/  FMNMX.FTZ R46, R121, R46, !PT ;  /* 0x0000002e792e7209 */ /* 0x000fc40007810000 */
[----:B------:R-:W-:Y:S01]  /*12e80*/  P2R R40, PR, RZ, 0x4 ;  /* 0x00000004ff287803 */ /* 0x000fe20000000000 */
[----:B------:R-:W0:Y:S01]  /*12e90*/  SHFL.BFLY PT, R0, R24, 0x2, 0x1f ;  /* 0x0c401f0018007f89 */ /* 0x000e2200000e0000 */
[----:B------:R-:W-:Y:S02]  /*12ea0*/  FMNMX.FTZ R48, R127, R46, !PT ;  /* 0x0000002e7f307209 */ /* 0x000fe40007810000 */
[----:B------:R-:W-:Y:S02]  /*12eb0*/  P2R R44, PR, RZ, 0x1 ;  /* 0x00000001ff2c7803 */ /* 0x000fe40000000000 */
[----:B------:R-:W-:Y:S02]  /*12ec0*/  FMNMX.FTZ R48, R143, R48, !PT ;  /* 0x000000308f307209 */ /* 0x000fe40007810000 */
[----:B------:R-:W-:Y:S02]  /*12ed0*/  P2R R42, PR, RZ, 0x2 ;  /* 0x00000002ff2a7803 */ /* 0x000fe40000000000 */
[----:B------:R-:W-:-:S02]  /*12ee0*/  FMNMX.FTZ R48, R131, R48, !PT ;  /* 0x0000003083307209 */ /* 0x000fc40007810000 */
[C---:B------:R-:W-:Y:S02]  /*12ef0*/  ISETP.GT.AND P1, PT, R14.reuse, 0xb9, PT ;  /* 0x000000b90e00780c */ /* 0x040fe40003f24270 */
[----:B------:R-:W-:Y:S02]  /*12f00*/  FMNMX.FTZ R48, R129, R48, !PT ;  /* 0x0000003081307209 */ /* 0x000fe40007810000 */
[----:B------:R-:W-:Y:S02]  /*12f10*/  ISETP.GT.AND P0, PT, R14, 0xc0, PT ;  /* 0x000000c00e00780c */ /* 0x000fe40003f04270 */
[----:B------:R-:W-:Y:S02]  /*12f20*/  FMNMX.FTZ R50, R135, R48, !PT ;  /* 0x0000003087327209 */ /* 0x000fe40007810000 */
[----:B------:R-:W-:Y:S02]  /*12f30*/  FSEL R55, R55, -INF , P1 ;  /* 0xff80000037377808 */ /* 0x000fe40000800000 */
[----:B------:R-:W-:-:S02]  /*12f40*/  FMNMX.FTZ R50, R125, R50, !PT ;  /* 0x000000327d327209 */ /* 0x000fc40007810000 */
[----:B------:R-:W-:Y:S02]  /*12f50*/  FSEL R26, R26, -INF , P0 ;  /* 0xff8000001a1a7808 */ /* 0x000fe40000000000 */
[----:B0-----:R-:W-:Y:S02]  /*12f60*/  FMNMX.FTZ R28, R24, R0, !PT ;  /* 0x00000000181c7209 */ /* 0x001fe40007810000 */
[----:B------:R-:W-:Y:S02]  /*12f70*/  FMNMX.FTZ R50, R151, R50, !PT ;  /* 0x0000003297327209 */ /* 0x000fe40007810000 */
[----:B------:R-:W-:Y:S01]  /*12f80*/  ISETP.NE.AND P0, PT, R44, RZ, PT ;  /* 0x000000ff2c00720c */ /* 0x000fe20003f05270 */
[----:B------:R-:W0:Y:S01]  /*12f90*/  SHFL.BFLY PT, R0, R28, 0x1, 0x1f ;  /* 0x0c201f001c007f89 */ /* 0x000e2200000e0000 */
[----:B------:R-:W-:Y:S02]  /*12fa0*/  FMNMX.FTZ R50, R155, R50, !PT ;  /* 0x000000329b327209 */ /* 0x000fe40007810000 */
[----:B------:R-:W-:-:S02]  /*12fb0*/  ISETP.NE.AND P1, PT, R42, RZ, PT ;  /* 0x000000ff2a00720c */ /* 0x000fc40003f25270 */
[----:B------:R-:W-:Y:S02]  /*12fc0*/  FSEL R27, R27, -INF , P0 ;  /* 0xff8000001b1b7808 */ /* 0x000fe40000000000 */
[----:B------:R-:W-:Y:S02]  /*12fd0*/  FSEL R30, R30, -INF , P1 ;  /* 0xff8000001e1e7808 */ /* 0x000fe40000800000 */
[----:B------:R-:W-:Y:S02]  /*12fe0*/  ISETP.NE.AND P0, PT, R136, RZ, PT ;  /* 0x000000ff8800720c */ /* 0x000fe40003f05270 */
[----:B0-----:R-:W-:-:S04]  /*12ff0*/  FMNMX.FTZ R0, R28, R0, !PT ;  /* 0x000000001c007209 */ /* 0x001fc80007810000 */
[----:B------:R-:W-:Y:S01]  /*13000*/  FSETP.NEU.FTZ.AND P2, PT, R0, -INF , PT ;  /* 0xff8000000000780b */ /* 0x000fe20003f5d000 */
[----:B------:R-:W-:-:S05]  /*13010*/  FFMA.FTZ R32, R2, R0, -8 ;  /* 0xc100000002207423 */ /* 0x000fca0000010000 */
[----:B------:R-:W-:Y:S02]  /*13020*/  FSEL R14, R32, RZ, P2 ;  /* 0x000000ff200e7208 */ /* 0x000fe40001000000 */
[----:B------:R-:W-:-:S03]  /*13030*/  ISETP.NE.AND P2, PT, R40, RZ, PT ;  /* 0x000000ff2800720c */ /* 0x000fc60003f45270 */
[C-C-:B------:R-:W-:Y:S01]  /*13040*/  FFMA.FTZ R52, R2.reuse, R107, -R14.reuse ;  /* 0x0000006b02347223 */ /* 0x140fe2000001080e */
[----:B------:R-:W-:-:S01]  /*13050*/  FFMA.FTZ R13, R2, R13, -R14 ;  /* 0x0000000d020d7223 */ /* 0x000fc2000001080e */
[C-C-:B------:R-:W-:Y:S01]  /*13060*/  FFMA.FTZ R24, R2.reuse, R137, -R14.reuse ;  /* 0x0000008902187223 */ /* 0x140fe2000001080e */
[----:B------:R-:W-:-:S01]  /*13070*/  FFMA.FTZ R137, R2, R141, -R14 ;  /* 0x0000008d02897223 */ /* 0x000fc2000001080e */
[----:B------:R0:W-:Y:S01]  /*13080*/  MUFU.EX2 R46, R52 ;  /* 0x00000034002e7308 */ /* 0x0001e20000000800 */
[----:B------:R-:W-:-:S01]  /*13090*/  FFMA.FTZ R141, R2, R147, -R14 ;  /* 0x00000093028d7223 */ /* 0x000fc2000001080e */
[C-C-:B------:R-:W-:Y:S01]  /*130a0*/  FFMA.FTZ R147, R2.reuse, R165, -R14.reuse ;  /* 0x000000a502937223 */ /* 0x140fe2000001080e */
[----:B------:R-:W-:Y:S01]  /*130b0*/  FSEL R165, R31, -INF , P2 ;  /* 0xff8000001fa57808 */ /* 0x000fe20001000000 */
[--C-:B------:R-:W-:Y:S01]  /*130c0*/  FFMA.FTZ R42, R2, R163, -R14.reuse ;  /* 0x000000a3022a7223 */ /* 0x100fe2000001080e */
[----:B------:R-:W-:Y:S01]  /*130d0*/  FSEL R163, R34, -INF , P3 ;  /* 0xff80000022a37808 */ /* 0x000fe20001800000 */
[C-C-:B------:R-:W-:Y:S01]  /*130e0*/  FFMA.FTZ R44, R2.reuse, R167, -R14.reuse ;  /* 0x000000a7022c7223 */ /* 0x140fe2000001080e */
[----:B------:R-:W-:Y:S01]  /*130f0*/  FSEL R167, R35, -INF , P4 ;  /* 0xff80000023a77808 */ /* 0x000fe20002000000 */
[C-C-:B------:R-:W-:Y:S01]  /*13100*/  FFMA.FTZ R107, R2.reuse, R169, -R14.reuse ;  /* 0x000000a9026b7223 */ /* 0x140fe2000001080e */
[----:B0-----:R-:W-:Y:S01]  /*13110*/  FMNMX.FTZ R52, R111, R50, !PT ;  /* 0x000000326f347209 */ /* 0x001fe20007810000 */
[--C-:B------:R-:W-:Y:S01]  /*13120*/  FFMA.FTZ R171, R2, R171, -R14.reuse ;  /* 0x000000ab02ab7223 */ /* 0x100fe2000001080e */
[----:B------:R-:W-:Y:S01]  /*13130*/  FSEL R169, R38, -INF , P5 ;  /* 0xff80000026a97808 */ /* 0x000fe20002800000 */
[C-C-:B------:R-:W-:Y:S01]  /*13140*/  FFMA.FTZ R179, R2.reuse, R179, -R14.reuse ;  /* 0x000000b302b37223 */ /* 0x140fe2000001080e */
[----:B------:R-:W-:Y:S01]  /*13150*/  FMNMX.FTZ R52, R161, R52, !PT ;  /* 0x00000034a1347209 */ /* 0x000fe20007810000 */
[----:B------:R0:W-:Y:S01]  /*13160*/  MUFU.EX2 R48, R171 ;  /* 0x000000ab00307308 */ /* 0x0001e20000000800 */
[----:B------:R-:W-:-:S01]  /*13170*/  FFMA.FTZ R173, R2, R173, -R14 ;  /* 0x000000ad02ad7223 */ /* 0x000fc2000001080e */
[C-C-:B------:R-:W-:Y:S01]  /*13180*/  FFMA.FTZ R28, R2.reuse, R145, -R14.reuse ;  /* 0x00000091021c7223 */ /* 0x140fe2000001080e */
[----:B------:R-:W-:Y:S01]  /*13190*/  FMNMX.FTZ R52, R115, R52, !PT ;  /* 0x0000003473347209 */ /* 0x000fe20007810000 */
[C-C-:B------:R-:W-:Y:S01]  /*131a0*/  FFMA.FTZ R32, R2.reuse, R149, -R14.reuse ;  /* 0x0000009502207223 */ /* 0x140fe2000001080e */
[----:B------:R-:W-:-:S01]  /*131b0*/  FFMA.FTZ R36, R2, R153, -R14 ;  /* 0x0000009902247223 */ /* 0x000fc2000001080e */
[C-C-:B------:R-:W-:Y:S01]  /*131c0*/  FFMA.FTZ R145, R2.reuse, R157, -R14.reuse ;  /* 0x0000009d02917223 */ /* 0x140fe2000001080e */
[----:B------:R-:W-:Y:S01]  /*131d0*/  FMNMX.FTZ R52, R113, R52, !PT ;  /* 0x0000003471347209 */ /* 0x000fe20007810000 */
[C-C-:B------:R-:W-:Y:S01]  /*131e0*/  FFMA.FTZ R40, R2.reuse, R159, -R14.reuse ;  /* 0x0000009f02287223 */ /* 0x140fe2000001080e */
[----:B0-----:R-:W-:Y:S01]  /*131f0*/  FSEL R171, R39, -INF , P6 ;  /* 0xff80000027ab7808 */ /* 0x001fe20003000000 */
[----:B------:R-:W-:Y:S01]  /*13200*/  MUFU.EX2 R50, R173 ;  /* 0x000000ad00327308 */ /* 0x000fe20000000800 */
[----:B------:R-:W-:Y:S01]  /*13210*/  FMNMX.FTZ R54, R119, R52, !PT ;  /* 0x0000003477367209 */ /* 0x000fe20007810000 */
[C-C-:B------:R-:W-:Y:S01]  /*13220*/  FFMA.FTZ R149, R2.reuse, R177, -R14.reuse ;  /* 0x000000b102957223 */ /* 0x140fe2000001080e */
[----:B------:R-:W-:-:S01]  /*13230*/  FFMA.FTZ R21, R2, R21, -R14 ;  /* 0x0000001502157223 */ /* 0x000fc2000001080e */
[C-C-:B------:R-:W-:Y:S01]  /*13240*/  FFMA.FTZ R20, R2.reuse, R20, -R14.reuse ;  /* 0x0000001402147223 */ /* 0x140fe2000001080e */
[----:B------:R-:W-:Y:S01]  /*13250*/  FMNMX.FTZ R54, R105, R54, !PT ;  /* 0x0000003669367209 */ /* 0x000fe20007810000 */
[C-C-:B------:R-:W-:Y:S01]  /*13260*/  FFMA.FTZ R133, R2.reuse, R133, -R14.reuse ;  /* 0x0000008502857223 */ /* 0x140fe2000001080e */
[----:B------:R-:W-:-:S01]  /*13270*/  FFMA.FTZ R109, R2, R109, -R14 ;  /* 0x0000006d026d7223 */ /* 0x000fc2000001080e */
[----:B------:R0:W-:Y:S01]  /*13280*/  MUFU.EX2 R52, R179 ;  /* 0x000000b300347308 */ /* 0x0001e20000000800 */
[----:B------:R-:W-:Y:S01]  /*13290*/  FMNMX.FTZ R54, R91, R54, !PT ;  /* 0x000000365b367209 */ /* 0x000fe20007810000 */
[C-C-:B------:R-:W-:Y:S01]  /*132a0*/  FFMA.FTZ R117, R2.reuse, R117, -R14.reuse ;  /* 0x0000007502757223 */ /* 0x140fe2000001080e */
[----:B------:R-:W-:-:S01]  /*132b0*/  FFMA.FTZ R93, R2, R93, -R14 ;  /* 0x0000005d025d7223 */ /* 0x000fc2000001080e */
[C-C-:B------:R-:W-:Y:S01]  /*132c0*/  FFMA.FTZ R101, R2.reuse, R101, -R14.reuse ;  /* 0x0000006502657223 */ /* 0x140fe2000001080e */
[----:B------:R-:W-:Y:S01]  /*132d0*/  FMNMX.FTZ R54, R89, R54, !PT ;  /* 0x0000003659367209 */ /* 0x000fe20007810000 */
[C-C-:B------:R-:W-:Y:S01]  /*132e0*/  FFMA.FTZ R73, R2.reuse, R73, -R14.reuse ;  /* 0x0000004902497223 */ /* 0x140fe2000001080e */
[----:B------:R-:W-:-:S01]  /*132f0*/  FFMA.FTZ R181, R2, R181, -R14 ;  /* 0x000000b502b57223 */ /* 0x000fc2000001080e */
[C-C-:B------:R-:W-:Y:S01]  /*13300*/  FFMA.FTZ R77, R2.reuse, R77, -R14.reuse ;  /* 0x0000004d024d7223 */ /* 0x140fe2000001080e */
[----:B------:R-:W-:Y:S01]  /*13310*/  FMNMX.FTZ R56, R95, R54, !PT ;  /* 0x000000365f387209 */ /* 0x000fe20007810000 */
[C-C-:B0-----:R-:W-:Y:S01]  /*13320*/  FFMA.FTZ R179, R2.reuse, R12, -R14.reuse ;  /* 0x0000000c02b37223 */ /* 0x141fe2000001080e */
[----:B------:R-:W-:Y:S01]  /*13330*/  MUFU.EX2 R54, R13 ;  /* 0x0000000d00367308 */ /* 0x000fe20000000800 */
[----:B------:R-:W-:-:S01]  /*13340*/  FFMA.FTZ R12, R2, R33, -R14 ;  /* 0x00000021020c7223 */ /* 0x000fc2000001080e */
[----:B------:R-:W-:Y:S01]  /*13350*/  FMNMX.FTZ R56, R175, R56, !PT ;  /* 0x00000038af387209 */ /* 0x000fe20007810000 */
[----:B------:R-:W-:-:S01]  /*13360*/  FFMA.FTZ R187, R2, R187, -R14 ;  /* 0x000000bb02bb7223 */ /* 0x000fc2000001080e */
[C-C-:B------:R-:W-:Y:S01]  /*13370*/  FFMA.FTZ R81, R2.reuse, R81, -R14.reuse ;  /* 0x0000005102517223 */ /* 0x140fe2000001080e */
        /* <DEDUP_REMOVED lines=30> */
[----:B------:R-:W-:Y:S01]  /*13560*/  MUFU.EX2 R21, R21 ;  /* 0x0000001500157308 */ /* 0x000fe20000000800 */
[----:B------:R-:W-:-:S02]  /*13570*/  ISETP.NE.AND P2, PT, R138, RZ, PT ;  /* 0x000000ff8a00720c */ /* 0x000fc40003f45270 */
        /* <DEDUP_REMOVED lines=8> */
[----:B------:R-:W0:Y:S03]  /*13600*/  MUFU.EX2 R137, R137 ;  /* 0x0000008900897308 */ /* 0x000e260000000800 */
[----:B------:R-:W-:-:S04]  /*13610*/  FMNMX.FTZ R64, R63, R62, !PT ;  /* 0x0000003e3f407209 */ /* 0x000fc80007810000 */
[----:B------:R-:W-:Y:S01]  /*13620*/  FMNMX.FTZ R64, R69, R64, !PT ;  /* 0x0000004045407209 */ /* 0x000fe20007810000 */
[----:B------:R-:W-:Y:S03]  /*13630*/  MUFU.EX2 R28, R28 ;  /* 0x0000001c001c7308 */ /* 0x000fe60000000800 */
[----:B------:R-:W-:-:S04]  /*13640*/  FMNMX.FTZ R64, R67, R64, !PT ;  /* 0x0000004043407209 */ /* 0x000fc80007810000 */
[----:B------:R-:W-:Y:S01]  /*13650*/  FMNMX.FTZ R64, R41, R64, !PT ;  /* 0x0000004029407209 */ /* 0x000fe20007810000 */
[----:B------:R-:W-:Y:S01]  /*13660*/  MUFU.EX2 R141, R141 ;  /* 0x0000008d008d7308 */ /* 0x000fe20000000800 */
[----:B0-----:R-:W-:Y:S02]  /*13670*/  F2FP.SATFINITE.E4M3.F32.PACK_AB_MERGE_C R224, R137, R24, RZ ;  /* 0x0000001889e0723e */ /* 0x001fe400048070ff */
[----:B------:R-:W-:Y:S02]  /*13680*/  FMNMX.FTZ R66, R71, R64, !PT ;  /* 0x0000004047427209 */ /* 0x000fe40007810000 */
[----:B------:R-:W-:Y:S02]  /*13690*/  F2FP.SATFINITE.E4M3.F32.PACK_AB_MERGE_C R224, R20, R21, R224 ;  /* 0x0000001514e0723e */ /* 0x000fe400048070e0 */
        /* <DEDUP_REMOVED lines=26> */
[----:B------:R-:W-:Y:S01]  /*13840*/  FMNMX.FTZ R13, R171, R70, !PT ;  /* 0x00000046ab0d7209 */ /* 0x000fe20007810000 */
[----:B------:R-:W-:-:S01]  /*13850*/  FFMA.FTZ R70, R2, R217, -R14 ;  /* 0x000000d902467223 */ /* 0x000fc2000001080e */
[----:B------:R-:W-:-:S03]  /*13860*/  F2FP.SATFINITE.E4M3.F32.PACK_AB_MERGE_C R220, R145, R36, R220 ;  /* 0x0000002491dc723e */ /* 0x000fc600048070dc */
[----:B------:R-:W0:Y:S01]  /*13870*/  SHFL.BFLY PT, R74, R13, 0x2, 0x1f ;  /* 0x0c401f000d4a7f89 */ /* 0x000e2200000e0000 */
[----:B------:R-:W-:Y:S08]  /*13880*/  MUFU.EX2 R44, R44 ;  /* 0x0000002c002c7308 */ /* 0x000ff00000000800 */
[----:B------:R-:W1:Y:S08]  /*13890*/  MUFU.EX2 R117, R117 ;  /* 0x0000007500757308 */ /* 0x000e700000000800 */
[----:B------:R-:W-:Y:S01]  /*138a0*/  MUFU.EX2 R107, R107 ;  /* 0x0000006b006b7308 */ /* 0x000fe20000000800 */
[----:B0-----:R-:W-:Y:S01]  /*138b0*/  FMNMX.FTZ R80, R13, R74, !PT ;  /* 0x0000004a0d507209 */ /* 0x001fe20007810000 */
[----:B------:R-:W-:-:S06]  /*138c0*/  FFMA.FTZ R74, R2, R225, -R14 ;  /* 0x000000e1024a7223 */ /* 0x000fcc000001080e */
[----:B------:R-:W0:Y:S01]  /*138d0*/  MUFU.EX2 R93, R93 ;  /* 0x0000005d005d7308 */ /* 0x000e220000000800 */
[----:B-1----:R-:W-:Y:S01]  /*138e0*/  F2FP.SATFINITE.E4M3.F32.PACK_AB_MERGE_C R222, R117, R44, RZ ;  /* 0x0000002c75de723e */ /* 0x002fe200048070ff */
[----:B------:R-:W1:Y:S03]  /*138f0*/  SHFL.BFLY PT, R13, R80, 0x1, 0x1f ;  /* 0x0c201f00500d7f89 */ /* 0x000e6600000e0000 */
[----:B------:R-:W-:-:S03]  /*13900*/  F2FP.SATFINITE.E4M3.F32.PACK_AB_MERGE_C R222, R147, R42, R222 ;  /* 0x0000002a93de723e */ /* 0x000fc600048070de */
[----:B------:R-:W-:Y:S08]  /*13910*/  MUFU.EX2 R149, R149 ;  /* 0x0000009500957308 */ /* 0x000ff00000000800 */
[----:B------:R-:W2:Y:S01]  /*13920*/  MUFU.EX2 R101, R101 ;  /* 0x0000006500657308 */ /* 0x000ea20000000800 */
[----:B0-----:R-:W-:-:S04]  /*13930*/  F2FP.SATFINITE.E4M3.F32.PACK_AB_MERGE_C R200, R93, R48, RZ ;  /* 0x000000305dc8723e */ /* 0x001fc800048070ff */
[----:B------:R-:W-:-:S03]  /*13940*/  F2FP.SATFINITE.E4M3.F32.PACK_AB_MERGE_C R200, R107, R46, R200 ;  /* 0x0000002e6bc8723e */ /* 0x000fc600048070c8 */
[----:B------:R-:W-:Y:S01]  /*13950*/  MUFU.EX2 R73, R73 ;  /* 0x0000004900497308 */ /* 0x000fe20000000800 */
[----:B-1----:R-:W-:-:S04]  /*13960*/  FMNMX.FTZ R13, R80, R13, !PT ;  /* 0x0000000d500d7209 */ /* 0x002fc80007810000 */
[----:B------:R-:W-:Y:S01]  /*13970*/  FSETP.NEU.FTZ.AND P1, PT, R13, -INF , PT ;  /* 0xff8000000d00780b */ /* 0x000fe20003f3d000 */
[----:B------:R-:W-:-:S02]  /*13980*/  FFMA.FTZ R88, R2, R13, -8 ;  /* 0xc100000002587423 */ /* 0x000fc4000001000d */
[----:B------:R-:W-:Y:S01]  /*13990*/  MUFU.EX2 R56, R181 ;  /* 0x000000b500387308 */ /* 0x000fe20000000800 */
[----:B--2---:R-:W-:Y:S02]  /*139a0*/  F2FP.SATFINITE.E4M3.F32.PACK_AB_MERGE_C R202, R101, R52, RZ ;  /* 0x0000003465ca723e */ /* 0x004fe400048070ff */
[----:B------:R-:W-:Y:S02]  /*139b0*/  FSEL R88, R88, RZ, P1 ;  /* 0x000000ff58587208 */ /* 0x000fe40000800000 */
[----:B------:R-:W-:-:S03]  /*139c0*/  ISETP.GE.AND P1, PT, R139, 0xe1, PT ;  /* 0x000000e18b00780c */ /* 0x000fc60003f26270 */
[----:B------:R-:W-:Y:S01]  /*139d0*/  MUFU.EX2 R77, R77 ;  /* 0x0000004d004d7308 */ /* 0x000fe20000000800 */
[----:B------:R-:W-:-:S01]  /*139e0*/  FFMA.FTZ R14, R2, R15, -R88 ;  /* 0x0000000f020e7223 */ /* 0x000fc20000010858 */
[C-C-:B------:R-:W-:Y:S01]  /*139f0*/  FFMA.FTZ R15, R2.reuse, R123, -R88.reuse ;  /* 0x0000007b020f7223 */ /* 0x140fe20000010858 */
[----:B------:R-:W-:-:S01]  /*13a00*/  FFMA.FTZ R90, R2, R121, -R88 ;  /* 0x00000079025a7223 */ /* 0x000fc20000010858 */
[C-C-:B------:R-:W-:Y:S01]  /*13a10*/  FFMA.FTZ R123, R2.reuse, R127, -R88.reuse ;  /* 0x0000007f027b7223 */ /* 0x140fe20000010858 */
[----:B------:R-:W-:-:S01]  /*13a20*/  FFMA.FTZ R37, R2, R143, -R88 ;  /* 0x0000008f02257223 */ /* 0x000fc20000010858 */
[C-C-:B------:R-:W-:Y:S01]  /*13a30*/  FFMA.FTZ R80, R2.reuse, R131, -R88.reuse ;  /* 0x0000008302507223 */ /* 0x140fe20000010858 */
[----:B------:R-:W-:-:S01]  /*13a40*/  FFMA.FTZ R92, R2, R129, -R88 ;  /* 0x00000081025c7223 */ /* 0x000fc20000010858 */
[----:B------:R-:W-:Y:S01]  /*13a50*/  MUFU.EX2 R14, R14 ;  /* 0x0000000e000e7308 */ /* 0x000fe20000000800 */
[----:B------:R-:W-:-:S01]  /*13a60*/  FFMA.FTZ R110, R2, R79, -R88 ;  /* 0x0000004f026e7223 */ /* 0x000fc20000010858 */
[----:B------:R-:W-:Y:S01]  /*13a70*/  FFMA.FTZ R104, R2, R83, -R88 ;  /* 0x0000005302687223 */ /* 0x000fe20000010858 */
[----:B------:R-:W-:-:S01]  /*13a80*/  FADD.FTZ R79, R21, R20 ;  /* 0x00000014154f7221 */ /* 0x000fc20000010000 */
[C-C-:B------:R-:W-:Y:S01]  /*13a90*/  FFMA.FTZ R127, R2.reuse, R135, -R88.reuse ;  /* 0x00000087027f7223 */ /* 0x140fe20000010858 */
[----:B------:R-:W-:-:S01]  /*13aa0*/  FFMA.FTZ R82, R2, R125, -R88 ;  /* 0x0000007d02527223 */ /* 0x000fc20000010858 */
[----:B------:R-:W-:Y:S01]  /*13ab0*/  FFMA.FTZ R121, R2, R151, -R88 ;  /* 0x0000009702797223 */ /* 0x000fe20000010858 */
[----:B------:R-:W-:-:S01]  /*13ac0*/  FADD.FTZ R106, R24, R79 ;  /* 0x0000004f186a7221 */ /* 0x000fc20000010000 */
[----:B------:R-:W0:Y:S01]  /*13ad0*/  MUFU.EX2 R15, R15 ;  /* 0x0000000f000f7308 */ /* 0x000e220000000800 */
[----:B------:R-:W-:-:S01]  /*13ae0*/  FFMA.FTZ R79, R2, R61, -R88 ;  /* 0x0000003d024f7223 */ /* 0x000fc20000010858 */
[----:B------:R-:W-:Y:S01]  /*13af0*/  FFMA.FTZ R94, R2, R155, -R88 ;  /* 0x0000009b025e7223 */ /* 0x000fe20000010858 */
[----:B------:R-:W-:-:S02]  /*13b00*/  @!P2 VIADD R61, R3, 0x2e840 ;  /* 0x0002e840033da836 */ /* 0x000fc40000000000 */
[C-C-:B------:R-:W-:Y:S01]  /*13b10*/  FFMA.FTZ R125, R2.reuse, R111, -R88.reuse ;  /* 0x0000006f027d7223 */ /* 0x140fe20000010858 */
[----:B------:R-:W-:-:S01]  /*13b20*/  FFMA.FTZ R84, R2, R161, -R88 ;  /* 0x000000a102547223 */ /* 0x000fc20000010858 */
[C-C-:B------:R-:W-:Y:S01]  /*13b30*/  FFMA.FTZ R111, R2.reuse, R115, -R88.reuse ;  /* 0x00000073026f7223 */ /* 0x140fe20000010858 */
[----:B------:R-:W-:-:S01]  /*13b40*/  FFMA.FTZ R98, R2, R113, -R88 ;  /* 0x0000007102627223 */ /* 0x000fc20000010858 */
[----:B------:R-:W1:Y:S01]  /*13b50*/  MUFU.EX2 R90, R90 ;  /* 0x0000005a005a7308 */ /* 0x000e620000000800 */
[----:B------:R-:W-:Y:S01]  /*13b60*/  @!P2 PRMT R61, RZ, 0x654, R61 ;  /* 0x00000654ff3da816 */ /* 0x000fe2000000003d */
[C-C-:B------:R-:W-:Y:S01]  /*13b70*/  FFMA.FTZ R113, R2.reuse, R119, -R88.reuse ;  /* 0x0000007702717223 */ /* 0x140fe20000010858 */
[----:B------:R-:W-:-:S01]  /*13b80*/  FFMA.FTZ R86, R2, R105, -R88 ;  /* 0x0000006902567223 */ /* 0x000fc20000010858 */
[C-C-:B------:R-:W-:Y:S01]  /*13b90*/  FFMA.FTZ R91, R2.reuse, R91, -R88.reuse ;  /* 0x0000005b025b7223 */ /* 0x140fe20000010858 */
[----:B------:R2:W-:Y:S01]  /*13ba0*/  @!P2 SYNCS.ARRIVE.TRANS64.RED.A1T0 RZ, [R61+URZ], RZ ;  /* 0x000000ff3dffa9a7 */ /* 0x0005e2000810043f */
[----:B------:R-:W-:-:S01]  /*13bb0*/  FFMA.FTZ R102, R2, R89, -R88 ;  /* 0x0000005902667223 */ /* 0x000fc20000010858 */
[----:B------:R-:W-:Y:S01]  /*13bc0*/  FFMA.FTZ R105, R2, R95, -R88 ;  /* 0x0000005f02697223 */ /* 0x000fe20000010858 */
[----:B------:R-:W3:Y:S01]  /*13bd0*/  MUFU.EX2 R123, R123 ;  /* 0x0000007b007b7308 */ /* 0x000ee20000000800 */
[----:B0-----:R-:W-:-:S01]  /*13be0*/  FADD.FTZ R83, R14, R15 ;  /* 0x0000000f0e537221 */ /* 0x001fc20000010000 */
[C-C-:B------:R-:W-:Y:S01]  /*13bf0*/  FFMA.FTZ R89, R2.reuse, R175, -R88.reuse ;  /* 0x000000af02597223 */ /* 0x140fe20000010858 */
[----:B------:R-:W-:-:S01]  /*13c00*/  FFMA.FTZ R96, R2, R99, -R88 ;  /* 0x0000006302607223 */ /* 0x000fc20000010858 */
[C-C-:B------:R-:W-:Y:S01]  /*13c10*/  FFMA.FTZ R69, R2.reuse, R69, -R88.reuse ;  /* 0x0000004502457223 */ /* 0x140fe20000010858 */
[----:B------:R-:W-:-:S01]  /*13c20*/  FFMA.FTZ R97, R2, R97, -R88 ;  /* 0x0000006102617223 */ /* 0x000fc20000010858 */
[C-C-:B------:R-:W-:Y:S01]  /*13c30*/  FFMA.FTZ R108, R2.reuse, R103, -R88.reuse ;  /* 0x00000067026c7223 */ /* 0x140fe20000010858 */
[----:B------:R-:W-:-:S01]  /*13c40*/  FFMA.FTZ R95, R2, R183, -R88 ;  /* 0x000000b7025f7223 */ /* 0x000fc20000010858 */
[----:B------:R-:W0:Y:S01]  /*13c50*/  MUFU.EX2 R37, R37 ;  /* 0x0000002500257308 */ /* 0x000e220000000800 */
[----:B-1----:R-:W-:-:S01]  /*13c60*/  FADD.FTZ R114, R90, R83 ;  /* 0x000000535a727221 */ /* 0x002fc20000010000 */
[----:B------:R-:W-:Y:S01]  /*13c70*/  FADD.FTZ R83, R137, R106 ;  /* 0x0000006a89537221 */ /* 0x000fe20000010000 */
[----:B------:R-:W-:-:S01]  /*13c80*/  FFMA.FTZ R106, R2, R59, -R88 ;  /* 0x0000003b026a7223 */ /* 0x000fc20000010858 */
[C-C-:B------:R-:W-:Y:S01]  /*13c90*/  FFMA.FTZ R100, R2.reuse, R75, -R88.reuse ;  /* 0x0000004b02647223 */ /* 0x140fe20000010858 */
[----:B------:R-:W-:-:S01]  /*13ca0*/  FFMA.FTZ R99, R2, R185, -R88 ;  /* 0x000000b902637223 */ /* 0x000fc20000010858 */
[----:B------:R-:W-:Y:S01]  /*13cb0*/  FADD.FTZ R116, R28, R83 ;  /* 0x000000531c747221 */ /* 0x000fe20000010000 */
[----:B------:R-:W-:-:S01]  /*13cc0*/  FFMA.FTZ R75, R2, R191, -R88 ;  /* 0x000000bf024b7223 */ /* 0x000fc20000010858 */
[----:B------:R-:W1:Y:S01]  /*13cd0*/  MUFU.EX2 R80, R80 ;  /* 0x0000005000507308 */ /* 0x000e620000000800 */
[----:B---3--:R-:W-:-:S01]  /*13ce0*/  FADD.FTZ R114, R123, R114 ;  /* 0x000000727b727221 */ /* 0x008fc20000010000 */
[----:B------:R-:W-:Y:S01]  /*13cf0*/  FADD.FTZ R59, R141, R116 ;  /* 0x000000748d3b7221 */ /* 0x000fe20000010000 */
[----:B------:R-:W-:-:S01]  /*13d00*/  FFMA.FTZ R116, R2, R63, -R88 ;  /* 0x0000003f02747223 */ /* 0x000fc20000010858 */
[C-C-:B------:R-:W-:Y:S01]  /*13d10*/  FFMA.FTZ R57, R2.reuse, R57, -R88.reuse ;  /* 0x0000003902397223 */ /* 0x140fe20000010858 */
[----:B------:R-:W-:-:S01]  /*13d20*/  FFMA.FTZ R112, R2, R87, -R88 ;  /* 0x0000005702707223 */ /* 0x000fc20000010858 */
[----:B------:R-:W-:Y:S01]  /*13d30*/  F2FP.SATFINITE.E4M3.F32.PACK_AB_MERGE_C R204, R77, R56, RZ ;  /* 0x000000384dcc723e */ /* 0x000fe200048070ff */
[----:B------:R-:W-:-:S01]  /*13d40*/  FFMA.FTZ R53, R2, R53, -R88 ;  /* 0x0000003502357223 */ /* 0x000fc20000010858 */
[----:B------:R-:W3:Y:S01]  /*13d50*/  MUFU.EX2 R92, R92 ;  /* 0x0000005c005c7308 */ /* 0x000ee20000000800 */
[----:B0-----:R-:W-:-:S01]  /*13d60*/  FADD.FTZ R83, R37, R114 ;  /* 0x0000007225537221 */ /* 0x001fc20000010000 */
[----:B------:R-:W-:Y:S01]  /*13d70*/  FADD.FTZ R114, R32, R59 ;  /* 0x0000003b20727221 */ /* 0x000fe20000010000 */
[----:B------:R-:W-:-:S01]  /*13d80*/  FFMA.FTZ R59, R2, R65, -R88 ;  /* 0x00000041023b7223 */ /* 0x000fc20000010858 */
[C-C-:B------:R-:W-:Y:S01]  /*13d90*/  FFMA.FTZ R71, R2.reuse, R71, -R88.reuse ;  /* 0x0000004702477223 */ /* 0x140fe20000010858 */
[----:B------:R-:W-:-:S01]  /*13da0*/  FFMA.FTZ R51, R2, R51, -R88 ;  /* 0x0000003302337223 */ /* 0x000fc20000010858 */
[----:B--2---:R-:W-:Y:S01]  /*13db0*/  FADD.FTZ R61, R133, R114 ;  /* 0x00000072853d7221 */ /* 0x004fe20000010000 */
[----:B------:R-:W-:-:S01]  /*13dc0*/  FFMA.FTZ R114, R2, R67, -R88 ;  /* 0x0000004302727223 */ /* 0x000fc20000010858 */
[----:B------:R-:W0:Y:S01]  /*13dd0*/  MUFU.EX2 R127, R127 ;  /* 0x0000007f007f7308 */ /* 0x000e220000000800 */
[----:B-1----:R-:W-:-:S01]  /*13de0*/  FADD.FTZ R83, R80, R83 ;  /* 0x0000005350537221 */ /* 0x002fc20000010000 */
[C-C-:B------:R-:W-:Y:S01]  /*13df0*/  FFMA.FTZ R67, R2.reuse, R49, -R88.reuse ;  /* 0x0000003102437223 */ /* 0x140fe20000010858 */
[----:B------:R-:W-:-:S01]  /*13e00*/  FFMA.FTZ R49, R2, R47, -R88 ;  /* 0x0000002f02317223 */ /* 0x000fc20000010858 */
[C-C-:B------:R-:W-:Y:S01]  /*13e10*/  FFMA.FTZ R227, R2.reuse, R227, -R88.reuse ;  /* 0x000000e302e37223 */ /* 0x140fe20000010858 */
[----:B------:R-:W-:Y:S01]  /*13e20*/  F2FP.SATFINITE.E4M3.F32.PACK_AB_MERGE_C R225, R123, R90, RZ ;  /* 0x0000005a7be1723e */ /* 0x000fe200048070ff */
[C-C-:B------:R-:W-:Y:S01]  /*13e30*/  FFMA.FTZ R55, R2.reuse, R55, -R88.reuse ;  /* 0x0000003702377223 */ /* 0x140fe20000010858 */
[----:B------:R-:W-:-:S01]  /*13e40*/  FFMA.FTZ R30, R2, R30, -R88 ;  /* 0x0000001e021e7223 */ /* 0x000fc20000010858 */
[----:B------:R-:W1:Y:S01]  /*13e50*/  MUFU.EX2 R82, R82 ;  /* 0x0000005200527308 */ /* 0x000e620000000800 */
[----:B---3--:R-:W-:-:S01]  /*13e60*/  FADD.FTZ R118, R92, R83 ;  /* 0x000000535c767221 */ /* 0x008fc20000010000 */
[----:B------:R-:W-:Y:S01]  /*13e70*/  F2FP.SATFINITE.E4M3.F32.PACK_AB_MERGE_C R225, R15, R14, R225 ;  /* 0x0000000e0fe1723e */ /* 0x000fe200048070e1 */
[----:B------:R-:W-:-:S01]  /*13e80*/  FFMA.FTZ R165, R2, R165, -R88 ;  /* 0x000000a502a57223 */ /* 0x000fc20000010858 */
[C-C-:B------:R-:W-:Y:S01]  /*13e90*/  FFMA.FTZ R163, R2.reuse, R163, -R88.reuse ;  /* 0x000000a302a37223 */ /* 0x140fe20000010858 */
[----:B------:R-:W-:-:S01]  /*13ea0*/  FFMA.FTZ R167, R2, R167, -R88 ;  /* 0x000000a702a77223 */ /* 0x000fc20000010858 */
[----:B------:R-:W-:Y:S01]  /*13eb0*/  FFMA.FTZ R169, R2, R169, -R88 ;  /* 0x000000a902a97223 */ /* 0x000fe20000010858 */
[----:B------:R-:W-:Y:S01]  /*13ec0*/  IMAD.MOV.U32 R87, RZ, RZ, RZ ;  /* 0x000000ffff577224 */ /* 0x000fe200078e00ff */
[----:B------:R-:W2:Y:S01]  /*13ed0*/  MUFU.EX2 R121, R121 ;  /* 0x0000007900797308 */ /* 0x000ea20000000800 */
[----:B0-----:R-:W-:-:S01]  /*13ee0*/  FADD.FTZ R63, R127, R118 ;  /* 0x000000767f3f7221 */ /* 0x001fc20000010000 */
[----:B------:R-:W-:Y:S01]  /*13ef0*/  FADD.FTZ R118, R36, R61 ;  /* 0x0000003d24767221 */ /* 0x000fe20000010000 */
[----:B------:R-:W-:-:S01]  /*13f00*/  FFMA.FTZ R61, R2, R41, -R88 ;  /* 0x00000029023d7223 */ /* 0x000fc20000010858 */
[----:B------:R-:W-:Y:S01]  /*13f10*/  F2FP.SATFINITE.E4M3.F32.PACK_AB_MERGE_C R92, R127, R92, RZ ;  /* 0x0000005c7f5c723e */ /* 0x000fe200048070ff */
[----:B------:R-:W-:-:S02]  /*13f20*/  IMAD.MOV.U32 R83, RZ, RZ, R87 ;  /* 0x000000ffff537224 */ /* 0x000fc400078e0057 */
[----:B------:R-:W-:Y:S01]  /*13f30*/  FADD.FTZ R41, R145, R118 ;  /* 0x0000007691297221 */ /* 0x000fe20000010000 */
[----:B------:R-:W-:Y:S01]  /*13f40*/  F2FP.SATFINITE.E4M3.F32.PACK_AB_MERGE_C R202, R149, R50, R202 ;  /* 0x0000003295ca723e */ /* 0x000fe200048070ca */
[----:B------:R-:W0:Y:S01]  /*13f50*/  MUFU.EX2 R94, R94 ;  /* 0x0000005e005e7308 */ /* 0x000e220000000800 */
[----:B-1----:R-:W-:-:S01]  /*13f60*/  FADD.FTZ R120, R82, R63 ;  /* 0x0000003f52787221 */ /* 0x002fc20000010000 */
[----:B------:R-:W-:Y:S01]  /*13f70*/  FADD.FTZ R118, R40, R41 ;  /* 0x0000002928767221 */ /* 0x000fe20000010000 */
[----:B------:R-:W-:-:S01]  /*13f80*/  FFMA.FTZ R63, R2, R45, -R88 ;  /* 0x0000002d023f7223 */ /* 0x000fc20000010858 */
[----:B------:R-:W-:-:S04]  /*13f90*/  F2FP.SATFINITE.E4M3.F32.PACK_AB_MERGE_C R204, R73, R54, R204 ;  /* 0x0000003649cc723e */ /* 0x000fc800048070cc */
[----:B------:R-:W1:Y:S01]  /*13fa0*/  MUFU.EX2 R125, R125 ;  /* 0x0000007d007d7308 */ /* 0x000e620000000800 */
[----:B--2---:R-:W-:-:S07]  /*13fb0*/  FADD.FTZ R65, R121, R120 ;  /* 0x0000007879417221 */ /* 0x004fce0000010000 */
[----:B------:R-:W2:Y:S01]  /*13fc0*/  MUFU.EX2 R84, R84 ;  /* 0x0000005400547308 */ /* 0x000ea20000000800 */
[----:B0-----:R-:W-:-:S01]  /*13fd0*/  FADD.FTZ R120, R94, R65 ;  /* 0x000000415e787221 */ /* 0x001fc20000010000 */
[----:B------:R-:W-:Y:S01]  /*13fe0*/  FFMA.FTZ R65, R2, R43, -R88 ;  /* 0x0000002b02417223 */ /* 0x000fe20000010858 */
[----:B------:R-:W-:-:S04]  /*13ff0*/  FADD.FTZ R43, R109, R118 ;  /* 0x000000766d2b7221 */ /* 0x000fc80000010000 */
[----:B------:R-:W-:Y:S01]  /*14000*/  FADD.FTZ R118, R42, R43 ;  /* 0x0000002b2a767221 */ /* 0x000fe20000010000 */
[----:B------:R-:W0:Y:S01]  /*14010*/  MUFU.EX2 R111, R111 ;  /* 0x0000006f006f7308 */ /* 0x000e220000000800 */
[----:B-1----:R-:W-:-:S01]  /*14020*/  FADD.FTZ R45, R125, R120 ;  /* 0x000000787d2d7221 */ /* 0x002fc20000010000 */
[----:B------:R-:W-:Y:S01]  /*14030*/  F2FP.SATFINITE.E4M3.F32.PACK_AB_MERGE_C R221, R125, R94, RZ ;  /* 0x0000005e7ddd723e */ /* 0x000fe200048070ff */
[----:B------:R-:W-:-:S03]  /*14040*/  FADD.FTZ R43, R147, R118 ;  /* 0x00000076932b7221 */ /* 0x000fc60000010000 */
[----:B------:R-:W-:Y:S01]  /*14050*/  F2FP.SATFINITE.E4M3.F32.PACK_AB_MERGE_C R221, R121, R82, R221 ;  /* 0x0000005279dd723e */ /* 0x000fe200048070dd */
[----:B------:R-:W-:-:S01]  /*14060*/  FADD.FTZ R118, R44, R43 ;  /* 0x0000002b2c767221 */ /* 0x000fc20000010000 */
[----:B------:R-:W1:Y:S01]  /*14070*/  MUFU.EX2 R98, R98 ;  /* 0x0000006200627308 */ /* 0x000e620000000800 */
[----:B--2---:R-:W-:-:S01]  /*14080*/  FADD.FTZ R120, R84, R45 ;  /* 0x0000002d54787221 */ /* 0x004fc20000010000 */
[----:B------:R-:W-:Y:S01]  /*14090*/  FFMA.FTZ R43, R2, R26, -R88 ;  /* 0x0000001a022b7223 */ /* 0x000fe20000010858 */
[----:B------:R-:W-:-:S05]  /*140a0*/  IMAD.MOV.U32 R82, RZ, RZ, R87 ;  /* 0x000000ffff527224 */ /* 0x000fca00078e0057 */
[----:B------:R-:W2:Y:S01]  /*140b0*/  MUFU.EX2 R113, R113 ;  /* 0x0000007100717308 */ /* 0x000ea20000000800 */
[----:B0-----:R-:W-:-:S07]  /*140c0*/  FADD.FTZ R45, R111, R120 ;  /* 0x000000786f2d7221 */ /* 0x001fce0000010000 */
[----:B------:R-:W0:Y:S01]  /*140d0*/  MUFU.EX2 R86, R86 ;  /* 0x0000005600567308 */ /* 0x000e220000000800 */
[----:B-1----:R-:W-:-:S01]  /*140e0*/  FADD.FTZ R120, R98, R45 ;  /* 0x0000002d62787221 */ /* 0x002fc20000010000 */
[----:B------:R-:W-:-:S04]  /*140f0*/  FADD.FTZ R45, R117, R118 ;  /* 0x00000076752d7221 */ /* 0x000fc80000010000 */
[----:B------:R-:W-:Y:S01]  /*14100*/  FADD.FTZ R118, R46, R45 ;  /* 0x0000002d2e767221 */ /* 0x000fe20000010000 */
[----:B------:R-:W-:-:S01]  /*14110*/  FFMA.FTZ R45, R2, R27, -R88 ;  /* 0x0000001b022d7223 */ /* 0x000fc20000010858 */
[----:B------:R-:W1:Y:S01]  /*14120*/  MUFU.EX2 R91, R91 ;  /* 0x0000005b005b7308 */ /* 0x000e620000000800 */
[----:B--2---:R-:W-:-:S01]  /*14130*/  FADD.FTZ R47, R113, R120 ;  /* 0x00000078712f7221 */ /* 0x004fc20000010000 */
[----:B------:R-:W-:Y:S01]  /*14140*/  FADD.FTZ R27, R107, R118 ;  /* 0x000000766b1b7221 */ /* 0x000fe20000010000 */
[----:B------:R-:W-:-:S01]  /*14150*/  FFMA.FTZ R88, R2, R171, -R88 ;  /* 0x000000ab02587223 */ /* 0x000fc20000010858 */
[----:B------:R-:W-:Y:S01]  /*14160*/  F2FP.SATFINITE.E4M3.F32.PACK_AB_MERGE_C R223, R113, R98, RZ ;  /* 0x0000006271df723e */ /* 0x000fe200048070ff */
[----:B------:R-:W-:Y:S02]  /*14170*/  IMAD.MOV.U32 R46, RZ, RZ, R87 ;  /* 0x000000ffff2e7224 */ /* 0x000fe400078e0057 */
[----:B------:R-:W-:Y:S01]  /*14180*/  FADD.FTZ R118, R48, R27 ;  /* 0x0000001b30767221 */ /* 0x000fe20000010000 */
[----:B------:R-:W2:Y:S01]  /*14190*/  MUFU.EX2 R102, R102 ;  /* 0x0000006600667308 */ /* 0x000ea20000000800 */
[----:B0-----:R-:W-:-:S01]  /*141a0*/  FADD.FTZ R120, R86, R47 ;  /* 0x0000002f56787221 */ /* 0x001fc20000010000 */
[----:B------:R-:W-:-:S02]  /*141b0*/  F2FP.SATFINITE.E4M3.F32.PACK_AB_MERGE_C R223, R111, R84, R223 ;  /* 0x000000546fdf723e */ /* 0x000fc400048070df */
[----:B------:R-:W-:-:S04]  /*141c0*/  MOV R84, R87 ;  /* 0x0000005700547202 */ /* 0x000fc80000000f00 */
[----:B------:R-:W0:Y:S08]  /*141d0*/  MUFU.EX2 R105, R105 ;  /* 0x0000006900697308 */ /* 0x000e300000000800 */
[----:B------:R-:W3:Y:S08]  /*141e0*/  MUFU.EX2 R89, R89 ;  /* 0x0000005900597308 */ /* 0x000ef00000000800 */
[----:B------:R-:W4:Y:S08]  /*141f0*/  MUFU.EX2 R96, R96 ;  /* 0x0000006000607308 */ /* 0x000f300000000800 */
[----:B------:R1:W-:Y:S08]  /*14200*/  MUFU.EX2 R41, R69 ;  /* 0x0000004500297308 */ /* 0x0003f00000000800 */
[----:B------:R-:W4:Y:S01]  /*14210*/  MUFU.EX2 R97, R97 ;  /* 0x0000006100617308 */ /* 0x000f220000000800 */
[----:B-1----:R-:W-:-:S04]  /*14220*/  FADD.FTZ R69, R91, R120 ;  /* 0x000000785b457221 */ /* 0x002fc80000010000 */
[----:B--2---:R-:W-:-:S03]  /*14230*/  FADD.FTZ R120, R102, R69 ;  /* 0x0000004566787221 */ /* 0x004fc60000010000 */
[----:B------:R1:W-:Y:S01]  /*14240*/  MUFU.EX2 R26, R61 ;  /* 0x0000003d001a7308 */ /* 0x0003e20000000800 */
[----:B0-----:R-:W-:-:S07]  /*14250*/  FADD.FTZ R120, R105, R120 ;  /* 0x0000007869787221 */ /* 0x001fce0000010000 */
[----:B------:R-:W0:Y:S01]  /*14260*/  MUFU.EX2 R108, R108 ;  /* 0x0000006c006c7308 */ /* 0x000e220000000800 */
[----:B-1----:R-:W-:-:S04]  /*14270*/  FADD.FTZ R61, R93, R118 ;  /* 0x000000765d3d7221 */ /* 0x002fc80000010000 */
[----:B------:R-:W-:Y:S01]  /*14280*/  FADD.FTZ R118, R50, R61 ;  /* 0x0000003d32767221 */ /* 0x000fe20000010000 */
[----:B---3--:R-:W-:-:S01]  /*14290*/  FADD.FTZ R61, R89, R120 ;  /* 0x00000078593d7221 */ /* 0x008fc20000010000 */
[----:B------:R-:W-:Y:S01]  /*142a0*/  IMAD.MOV.U32 R50, RZ, RZ, R87 ;  /* 0x000000ffff327224 */ /* 0x000fe200078e0057 */
[----:B------:R-:W1:Y:S01]  /*142b0*/  MUFU.EX2 R95, R95 ;  /* 0x0000005f005f7308 */ /* 0x000e620000000800 */
[----:B------:R-:W-:-:S01]  /*142c0*/  FADD.FTZ R69, R149, R118 ;  /* 0x0000007695457221 */ /* 0x000fc20000010000 */
[----:B----4-:R-:W-:-:S03]  /*142d0*/  FADD.FTZ R32, R96, R61 ;  /* 0x0000003d60207221 */ /* 0x010fc60000010000 */
[----:B------:R-:W-:Y:S01]  /*142e0*/  FADD.FTZ R118, R52, R69 ;  /* 0x0000004534767221 */ /* 0x000fe20000010000 */
[----:B------:R-:W-:-:S01]  /*142f0*/  FADD.FTZ R61, R97, R32 ;  /* 0x00000020613d7221 */ /* 0x000fc20000010000 */
[----:B------:R-:W-:Y:S01]  /*14300*/  IMAD.MOV.U32 R69, RZ, RZ, R87 ;  /* 0x000000ffff457224 */ /* 0x000fe200078e0057 */
[----:B------:R-:W2:Y:S01]  /*14310*/  MUFU.EX2 R100, R100 ;  /* 0x0000006400647308 */ /* 0x000ea20000000800 */
[C---:B0-----:R-:W-:Y:S01]  /*14320*/  F2FP.SATFINITE.E4M3.F32.PACK_AB_MERGE_C R97, R108.reuse, R97, RZ ;  /* 0x000000616c61723e */ /* 0x041fe200048070ff */
[----:B------:R-:W-:Y:S01]  /*14330*/  FADD.FTZ R32, R108, R61 ;  /* 0x0000003d6c207221 */ /* 0x000fe20000010000 */
[----:B------:R-:W-:Y:S02]  /*14340*/  IMAD.MOV.U32 R52, RZ, RZ, R87 ;  /* 0x000000ffff347224 */ /* 0x000fe400078e0057 */
[----:B------:R-:W-:-:S03]  /*14350*/  F2FP.SATFINITE.E4M3.F32.PACK_AB_MERGE_C R203, R96, R89, R97 ;  /* 0x0000005960cb723e */ /* 0x000fc60004807061 */
[----:B------:R-:W0:Y:S01]  /*14360*/  MUFU.EX2 R99, R99 ;  /* 0x0000006300637308 */ /* 0x000e220000000800 */
[----:B-1----:R-:W-:-:S07]  /*14370*/  FADD.FTZ R61, R95, R32 ;  /* 0x000000205f3d7221 */ /* 0x002fce0000010000 */
[----:B------:R1:W-:Y:S01]  /*14380*/  MUFU.EX2 R27, R63 ;  /* 0x0000003f001b7308 */ /* 0x0003e20000000800 */
[----:B--2---:R-:W-:-:S07]  /*14390*/  FADD.FTZ R32, R100, R61 ;  /* 0x0000003d64207221 */ /* 0x004fce0000010000 */
[----:B------:R-:W2:Y:S01]  /*143a0*/  MUFU.EX2 R110, R110 ;  /* 0x0000006e006e7308 */ /* 0x000ea20000000800 */
[----:B-1----:R-:W-:-:S01]  /*143b0*/  FADD.FTZ R63, R101, R118 ;  /* 0x00000076653f7221 */ /* 0x002fc20000010000 */
[----:B0-----:R-:W-:-:S03]  /*143c0*/  FADD.FTZ R61, R99, R32 ;  /* 0x00000020633d7221 */ /* 0x001fc60000010000 */
[----:B------:R-:W-:Y:S01]  /*143d0*/  FADD.FTZ R44, R54, R63 ;  /* 0x0000003f362c7221 */ /* 0x000fe20000010000 */
[----:B------:R-:W-:Y:S02]  /*143e0*/  MOV R54, R87 ;  /* 0x0000005700367202 */ /* 0x000fe40000000f00 */
[----:B------:R-:W0:Y:S01]  /*143f0*/  MUFU.EX2 R58, R187 ;  /* 0x000000bb003a7308 */ /* 0x000e220000000800 */
[----:B------:R-:W-:-:S01]  /*14400*/  FADD.FTZ R63, R73, R44 ;  /* 0x0000002c493f7221 */ /* 0x000fc20000010000 */
[----:B------:R-:W-:-:S03]  /*14410*/  IMAD.MOV.U32 R73, RZ, RZ, R87 ;  /* 0x000000ffff497224 */ /* 0x000fc600078e0057 */
[----:B------:R-:W-:Y:S01]  /*14420*/  FADD.FTZ R44, R56, R63 ;  /* 0x0000003f382c7221 */ /* 0x000fe20000010000 */
[----:B------:R-:W-:Y:S02]  /*14430*/  IMAD.MOV.U32 R56, RZ, RZ, R87 ;  /* 0x000000ffff387224 */ /* 0x000fe400078e0057 */
[----:B------:R-:W1:Y:S01]  /*14440*/  MUFU.EX2 R75, R75 ;  /* 0x0000004b004b7308 */ /* 0x000e620000000800 */
[----:B------:R-:W-:-:S01]  /*14450*/  FADD.FTZ R77, R77, R44 ;  /* 0x0000002c4d4d7221 */ /* 0x000fc20000010000 */
[C---:B--2---:R-:W-:Y:S01]  /*14460*/  FADD.FTZ R44, R110.reuse, R61 ;  /* 0x0000003d6e2c7221 */ /* 0x044fe20000010000 */
[----:B------:R-:W-:-:S05]  /*14470*/  F2FP.SATFINITE.E4M3.F32.PACK_AB_MERGE_C R99, R110, R99, RZ ;  /* 0x000000636e63723e */ /* 0x000fca00048070ff */
        /* <DEDUP_REMOVED lines=8> */
[----:B0-----:R-:W-:-:S01]  /*14500*/  FADD.FTZ R44, R104, R61 ;  /* 0x0000003d682c7221 */ /* 0x001fc20000010000 */
[----:B------:R-:W-:-:S06]  /*14510*/  IMAD.MOV.U32 R61, RZ, RZ, R87 ;  /* 0x000000ffff3d7224 */ /* 0x000fcc00078e0057 */
[----:B------:R-:W0:Y:S01]  /*14520*/  MUFU.EX2 R85, R85 ;  /* 0x0000005500557308 */ /* 0x000e220000000800 */
[----:B-1----:R-:W-:-:S01]  /*14530*/  FADD.FTZ R48, R60, R63 ;  /* 0x0000003f3c307221 */ /* 0x002fc20000010000 */
[----:B------:R-:W-:-:S06]  /*14540*/  IMAD.MOV.U32 R63, RZ, RZ, R87 ;  /* 0x000000ffff3f7224 */ /* 0x000fcc00078e0057 */
[----:B------:R-:W1:Y:S01]  /*14550*/  MUFU.EX2 R112, R112 ;  /* 0x0000007000707308 */ /* 0x000e620000000800 */
[----:B--2---:R-:W-:-:S07]  /*14560*/  FADD.FTZ R21, R57, R44 ;  /* 0x0000002c39157221 */ /* 0x004fce0000010000 */
[----:B------:R-:W2:Y:S01]  /*14570*/  MUFU.EX2 R62, R193 ;  /* 0x000000c1003e7308 */ /* 0x000ea20000000800 */
[C---:B0-----:R-:W-:Y:S01]  /*14580*/  F2FP.SATFINITE.E4M3.F32.PACK_AB_MERGE_C R206, R85.reuse, R60, RZ ;  /* 0x0000003c55ce723e */ /* 0x041fe200048070ff */
[----:B------:R-:W-:Y:S01]  /*14590*/  FADD.FTZ R85, R85, R48 ;  /* 0x0000003055557221 */ /* 0x000fe20000010000 */
[-C--:B------:R-:W-:Y:S02]  /*145a0*/  MOV R60, R87.reuse ;  /* 0x00000057003c7202 */ /* 0x080fe40000000f00 */
[----:B------:R-:W-:Y:S01]  /*145b0*/  F2FP.SATFINITE.E4M3.F32.PACK_AB_MERGE_C R206, R81, R58, R206 ;  /* 0x0000003a51ce723e */ /* 0x000fe200048070ce */
[----:B------:R-:W-:Y:S01]  /*145c0*/  IMAD.MOV.U32 R81, RZ, RZ, R87 ;  /* 0x000000ffff517224 */ /* 0x000fe200078e0057 */
[----:B------:R-:W-:Y:S01]  /*145d0*/  MOV R48, R87 ;  /* 0x0000005700307202 */ /* 0x000fe20000000f00 */
[----:B------:R0:W3:Y:S01]  /*145e0*/  MUFU.EX2 R3, R79 ;  /* 0x0000004f00037308 */ /* 0x0000e20000000800 */
[C---:B-1----:R-:W-:Y:S01]  /*145f0*/  F2FP.SATFINITE.E4M3.F32.PACK_AB_MERGE_C R57, R112.reuse, R57, RZ ;  /* 0x000000397039723e */ /* 0x042fe200048070ff */
[----:B------:R-:W-:Y:S01]  /*14600*/  FADD.FTZ R112, R112, R21 ;  /* 0x0000001570707221 */ /* 0x000fe20000010000 */
[----:B------:R-:W-:-:S05]  /*14610*/  IMAD.MOV.U32 R58, RZ, RZ, R87 ;  /* 0x000000ffff3a7224 */ /* 0x000fca00078e0057 */
[----:B------:R-:W-:Y:S01]  /*14620*/  MUFU.EX2 R153, R153 ;  /* 0x0000009900997308 */ /* 0x000fe20000000800 */
[----:B--2---:R-:W-:-:S01]  /*14630*/  FADD.FTZ R44, R62, R85 ;  /* 0x000000553e2c7221 */ /* 0x004fc20000010000 */
[--C-:B------:R-:W-:Y:S02]  /*14640*/  IMAD.MOV.U32 R85, RZ, RZ, R87.reuse ;  /* 0x000000ffff557224 */ /* 0x100fe400078e0057 */
[----:B0-----:R-:W-:-:S04]  /*14650*/  IMAD.MOV.U32 R79, RZ, RZ, R87 ;  /* 0x000000ffff4f7224 */ /* 0x001fc800078e0057 */
[----:B------:R-:W0:Y:S01]  /*14660*/  MUFU.EX2 R106, R106 ;  /* 0x0000006a006a7308 */ /* 0x000e220000000800 */
[----:B---3--:R-:W-:-:S07]  /*14670*/  FADD.FTZ R21, R3, R112 ;  /* 0x0000007003157221 */ /* 0x008fce0000010000 */
[----:B------:R-:W-:Y:S08]  /*14680*/  MUFU.EX2 R64, R197 ;  /* 0x000000c500407308 */ /* 0x000ff00000000800 */
[----:B------:R-:W1:Y:S01]  /*14690*/  MUFU.EX2 R59, R59 ;  /* 0x0000003b003b7308 */ /* 0x000e620000000800 */
[----:B0-----:R-:W-:-:S07]  /*146a0*/  FADD.FTZ R28, R106, R21 ;  /* 0x000000156a1c7221 */ /* 0x001fce0000010000 */
[----:B------:R-:W0:Y:S08]  /*146b0*/  MUFU.EX2 R157, R157 ;  /* 0x0000009d009d7308 */ /* 0x000e300000000800 */
[----:B------:R-:W2:Y:S01]  /*146c0*/  MUFU.EX2 R116, R116 ;  /* 0x0000007400747308 */ /* 0x000ea20000000800 */
[----:B-1----:R-:W-:-:S07]  /*146d0*/  FADD.FTZ R21, R59, R28 ;  /* 0x0000001c3b157221 */ /* 0x002fce0000010000 */
[----:B------:R1:W3:Y:S01]  /*146e0*/  MUFU.EX2 R66, R201 ;  /* 0x000000c900427308 */ /* 0x0002e20000000800 */
[----:B0-----:R-:W-:-:S04]  /*146f0*/  F2FP.SATFINITE.E4M3.F32.PACK_AB_MERGE_C R208, R157, R64, RZ ;  /* 0x000000409dd0723e */ /* 0x001fc800048070ff */
[----:B------:R-:W-:Y:S01]  /*14700*/  F2FP.SATFINITE.E4M3.F32.PACK_AB_MERGE_C R208, R153, R62, R208 ;  /* 0x0000003e99d0723e */ /* 0x000fe200048070d0 */
[----:B------:R-:W-:Y:S02]  /*14710*/  IMAD.MOV.U32 R62, RZ, RZ, R87 ;  /* 0x000000ffff3e7224 */ /* 0x000fe400078e0057 */
[----:B------:R-:W0:Y:S01]  /*14720*/  MUFU.EX2 R159, R159 ;  /* 0x0000009f009f7308 */ /* 0x000e220000000800 */
[C---:B--2---:R-:W-:Y:S01]  /*14730*/  F2FP.SATFINITE.E4M3.F32.PACK_AB_MERGE_C R59, R116.reuse, R59, RZ ;  /* 0x0000003b743b723e */ /* 0x044fe200048070ff */
[----:B------:R-:W-:Y:S01]  /*14740*/  FADD.FTZ R116, R116, R21 ;  /* 0x0000001574747221 */ /* 0x000fe20000010000 */
[----:B-1----:R-:W-:Y:S02]  /*14750*/  F2FP.SATFINITE.E4M3.F32.PACK_AB_MERGE_C R201, R105, R102, RZ ;  /* 0x0000006669c9723e */ /* 0x002fe400048070ff */
[----:B------:R-:W-:Y:S01]  /*14760*/  F2FP.SATFINITE.E4M3.F32.PACK_AB_MERGE_C R209, R106, R3, R59 ;  /* 0x000000036ad1723e */ /* 0x000fe2000480703b */
[----:B------:R-:W-:-:S01]  /*14770*/  FADD.FTZ R21, R41, R116 ;  /* 0x0000007429157221 */ /* 0x000fc20000010000 */
[----:B------:R-:W-:Y:S01]  /*14780*/  F2FP.SATFINITE.E4M3.F32.PACK_AB_MERGE_C R201, R91, R86, R201 ;  /* 0x000000565bc9723e */ /* 0x000fe200048070c9 */
[----:B------:R1:W-:Y:S01]  /*14790*/  MUFU.EX2 R32, R53 ;  /* 0x0000003500207308 */ /* 0x0003e20000000800 */
[----:B------:R-:W-:-:S02]  /*147a0*/  IMAD.MOV.U32 R86, RZ, RZ, R87 ;  /* 0x000000ffff567224 */ /* 0x000fc400078e0057 */
[----:B------:R-:W-:-:S05]  /*147b0*/  IMAD.MOV.U32 R59, RZ, RZ, R87 ;  /* 0x000000ffff3b7224 */ /* 0x000fca00078e0057 */
[----:B------:R-:W2:Y:S01]  /*147c0*/  MUFU.EX2 R114, R114 ;  /* 0x0000007200727308 */ /* 0x000ea20000000800 */
[----:B-1----:R-:W-:-:S01]  /*147d0*/  FADD.FTZ R53, R153, R44 ;  /* 0x0000002c99357221 */ /* 0x002fc20000010000 */
[----:B------:R-:W-:-:S03]  /*147e0*/  IMAD.MOV.U32 R44, RZ, RZ, R87 ;  /* 0x000000ffff2c7224 */ /* 0x000fc600078e0057 */
[----:B------:R-:W-:Y:S01]  /*147f0*/  FADD.FTZ R36, R64, R53 ;  /* 0x0000003540247221 */ /* 0x000fe20000010000 */
[----:B------:R-:W-:Y:S02]  /*14800*/  IMAD.MOV.U32 R64, RZ, RZ, R87 ;  /* 0x000000ffff407224 */ /* 0x000fe400078e0057 */
[----:B------:R1:W4:Y:S01]  /*14810*/  MUFU.EX2 R68, R205 ;  /* 0x000000cd00447308 */ /* 0x0003220000000800 */
[----:B------:R-:W-:-:S04]  /*14820*/  FADD.FTZ R157, R157, R36 ;  /* 0x000000249d9d7221 */ /* 0x000fc80000010000 */
[----:B---3--:R-:W-:-:S03]  /*14830*/  FADD.FTZ R28, R66, R157 ;  /* 0x0000009d421c7221 */ /* 0x008fc60000010000 */
[----:B------:R3:W3:Y:S01]  /*14840*/  MUFU.EX2 R31, R207 ;  /* 0x000000cf001f7308 */ /* 0x0006e20000000800 */
[----:B0-----:R-:W-:-:S01]  /*14850*/  FADD.FTZ R53, R159, R28 ;  /* 0x0000001c9f357221 */ /* 0x001fc20000010000 */
[----:B--2---:R-:W-:Y:S01]  /*14860*/  FADD.FTZ R21, R114, R21 ;  /* 0x0000001572157221 */ /* 0x004fe20000010000 */
[----:B-1----:R-:W-:-:S03]  /*14870*/  F2FP.SATFINITE.E4M3.F32.PACK_AB_MERGE_C R205, R100, R95, R99 ;  /* 0x0000005f64cd723e */ /* 0x002fc60004807063 */
[----:B------:R-:W-:Y:S02]  /*14880*/  FADD.FTZ R42, R26, R21 ;  /* 0x000000151a2a7221 */ /* 0x000fe40000010000 */
[----:B------:R0:W1:Y:S01]  /*14890*/  MUFU.EX2 R47, R71 ;  /* 0x00000047002f7308 */ /* 0x0000620000000800 */
[----:B----4-:R-:W-:-:S01]  /*148a0*/  FADD.FTZ R36, R68, R53 ;  /* 0x0000003544247221 */ /* 0x010fc20000010000 */
[----:B---3--:R-:W-:Y:S01]  /*148b0*/  F2FP.SATFINITE.E4M3.F32.PACK_AB_MERGE_C R207, R104, R75, R57 ;  /* 0x0000004b68cf723e */ /* 0x008fe20004807039 */
[--C-:B------:R-:W-:Y:S02]  /*148c0*/  IMAD.MOV.U32 R75, RZ, RZ, R87.reuse ;  /* 0x000000ffff4b7224 */ /* 0x100fe400078e0057 */
[--C-:B------:R-:W-:Y:S02]  /*148d0*/  IMAD.MOV.U32 R57, RZ, RZ, R87.reuse ;  /* 0x000000ffff397224 */ /* 0x100fe400078e0057 */
[--C-:B------:R-:W-:Y:S01]  /*148e0*/  IMAD.MOV.U32 R53, RZ, RZ, R87.reuse ;  /* 0x000000ffff357224 */ /* 0x100fe200078e0057 */
[----:B------:R-:W2:Y:S01]  /*148f0*/  MUFU.EX2 R34, R34 ;  /* 0x0000002200227308 */ /* 0x000ea20000000800 */
[C---:B------:R-:W-:Y:S01]  /*14900*/  F2FP.SATFINITE.E4M3.F32.PACK_AB_MERGE_C R210, R31.reuse, R68, RZ ;  /* 0x000000441fd2723e */ /* 0x040fe200048070ff */
[----:B------:R-:W-:Y:S01]  /*14910*/  FADD.FTZ R31, R31, R36 ;  /* 0x000000241f1f7221 */ /* 0x000fe20000010000 */
[----:B0-----:R-:W-:-:S02]  /*14920*/  IMAD.MOV.U32 R71, RZ, RZ, R87 ;  /* 0x000000ffff477224 */ /* 0x001fc400078e0057 */
[----:B------:R-:W-:Y:S01]  /*14930*/  F2FP.SATFINITE.E4M3.F32.PACK_AB_MERGE_C R210, R159, R66, R210 ;  /* 0x000000429fd2723e */ /* 0x000fe200048070d2 */
[----:B------:R-:W-:Y:S01]  /*14940*/  IMAD.MOV.U32 R68, RZ, RZ, R87 ;  /* 0x000000ffff447224 */ /* 0x000fe200078e0057 */
[----:B------:R-:W-:Y:S01]  /*14950*/  MOV R66, R87 ;  /* 0x0000005700427202 */ /* 0x000fe20000000f00 */
[----:B------:R-:W0:Y:S01]  /*14960*/  MUFU.EX2 R35, R35 ;  /* 0x0000002300237308 */ /* 0x000e220000000800 */
[----:B-1----:R-:W-:-:S01]  /*14970*/  FADD.FTZ R42, R47, R42 ;  /* 0x0000002a2f2a7221 */ /* 0x002fc20000010000 */
[----:B------:R-:W-:Y:S01]  /*14980*/  F2FP.SATFINITE.E4M3.F32.PACK_AB_MERGE_C R36, R47, R26, RZ ;  /* 0x0000001a2f24723e */ /* 0x000fe200048070ff */
[--C-:B------:R-:W-:Y:S02]  /*14990*/  IMAD.MOV.U32 R47, RZ, RZ, R87.reuse ;  /* 0x000000ffff2f7224 */ /* 0x100fe400078e0057 */
[----:B------:R-:W-:Y:S01]  /*149a0*/  FADD.FTZ R21, R27, R42 ;  /* 0x0000002a1b157221 */ /* 0x000fe20000010000 */
[----:B------:R-:W-:Y:S01]  /*149b0*/  F2FP.SATFINITE.E4M3.F32.PACK_AB_MERGE_C R211, R114, R41, R36 ;  /* 0x0000002972d3723e */ /* 0x000fe20004807024 */
[----:B------:R-:W-:Y:S01]  /*149c0*/  IMAD.MOV.U32 R41, RZ, RZ, R87 ;  /* 0x000000ffff297224 */ /* 0x000fe200078e0057 */
[----:B------:R1:W3:Y:S01]  /*149d0*/  MUFU.EX2 R24, R65 ;  /* 0x0000004100187308 */ /* 0x0002e20000000800 */
[----:B--2---:R-:W-:-:S01]  /*149e0*/  FADD.FTZ R26, R34, R31 ;  /* 0x0000001f221a7221 */ /* 0x004fc20000010000 */
[----:B------:R-:W-:-:S02]  /*149f0*/  MOV R42, R87 ;  /* 0x00000057002a7202 */ /* 0x000fc40000000f00 */
[----:B------:R-:W-:-:S04]  /*14a00*/  MOV R36, R87 ;  /* 0x0000005700247202 */ /* 0x000fc80000000f00 */
[----:B------:R-:W-:Y:S01]  /*14a10*/  MUFU.EX2 R38, R38 ;  /* 0x0000002600267308 */ /* 0x000fe20000000800 */
[----:B0-----:R-:W-:-:S01]  /*14a20*/  FADD.FTZ R31, R35, R26 ;  /* 0x0000001a231f7221 */ /* 0x001fc20000010000 */
[----:B-1----:R-:W-:-:S06]  /*14a30*/  IMAD.MOV.U32 R65, RZ, RZ, R87 ;  /* 0x000000ffff417224 */ /* 0x002fcc00078e0057 */
[----:B------:R-:W0:Y:S01]  /*14a40*/  MUFU.EX2 R39, R39 ;  /* 0x0000002700277308 */ /* 0x000e220000000800 */
[----:B---3--:R-:W-:-:S07]  /*14a50*/  FADD.FTZ R21, R24, R21 ;  /* 0x0000001518157221 */ /* 0x008fce0000010000 */
[----:B------:R1:W2:Y:S08]  /*14a60*/  MUFU.EX2 R40, R67 ;  /* 0x0000004300287308 */ /* 0x0002b00000000800 */
[----:B------:R-:W3:Y:S01]  /*14a70*/  MUFU.EX2 R49, R49 ;  /* 0x0000003100317308 */ /* 0x000ee20000000800 */
[----:B0-----:R-:W-:Y:S01]  /*14a80*/  F2FP.SATFINITE.E4M3.F32.PACK_AB_MERGE_C R212, R39, R38, RZ ;  /* 0x0000002627d4723e */ /* 0x001fe200048070ff */
[----:B------:R-:W-:Y:S01]  /*14a90*/  FADD.FTZ R38, R38, R31 ;  /* 0x0000001f26267221 */ /* 0x000fe20000010000 */
[----:B-1----:R-:W-:-:S02]  /*14aa0*/  IMAD.MOV.U32 R67, RZ, RZ, R87 ;  /* 0x000000ffff437224 */ /* 0x002fc400078e0057 */
[----:B------:R-:W-:Y:S01]  /*14ab0*/  F2FP.SATFINITE.E4M3.F32.PACK_AB_MERGE_C R212, R35, R34, R212 ;  /* 0x0000002223d4723e */ /* 0x000fe200048070d4 */
[----:B------:R-:W-:-:S01]  /*14ac0*/  FADD.FTZ R39, R39, R38 ;  /* 0x0000002627277221 */ /* 0x000fc20000010000 */
[----:B------:R-:W-:Y:S01]  /*14ad0*/  IMAD.MOV.U32 R38, RZ, RZ, R87 ;  /* 0x000000ffff267224 */ /* 0x000fe200078e0057 */
[----:B------:R-:W-:Y:S01]  /*14ae0*/  MUFU.EX2 R72, R72 ;  /* 0x0000004800487308 */ /* 0x000fe20000000800 */
[----:B--2---:R-:W-:-:S01]  /*14af0*/  FADD.FTZ R14, R40, R21 ;  /* 0x00000015280e7221 */ /* 0x004fc20000010000 */
[--C-:B------:R-:W-:Y:S02]  /*14b00*/  IMAD.MOV.U32 R35, RZ, RZ, R87.reuse ;  /* 0x000000ffff237224 */ /* 0x100fe400078e0057 */
[----:B------:R-:W-:-:S04]  /*14b10*/  IMAD.MOV.U32 R34, RZ, RZ, R87 ;  /* 0x000000ffff227224 */ /* 0x000fc800078e0057 */
[----:B------:R-:W0:Y:S01]  /*14b20*/  MUFU.EX2 R177, R177 ;  /* 0x000000b100b17308 */ /* 0x000e220000000800 */
[C---:B---3--:R-:W-:Y:S01]  /*14b30*/  F2FP.SATFINITE.E4M3.F32.PACK_AB_MERGE_C R40, R49.reuse, R40, RZ ;  /* 0x000000283128723e */ /* 0x048fe200048070ff */
[----:B------:R-:W-:-:S03]  /*14b40*/  FADD.FTZ R49, R49, R14 ;  /* 0x0000000e31317221 */ /* 0x000fc60000010000 */
[----:B------:R-:W-:Y:S01]  /*14b50*/  F2FP.SATFINITE.E4M3.F32.PACK_AB_MERGE_C R213, R24, R27, R40 ;  /* 0x0000001b18d5723e */ /* 0x000fe20004807028 */
[----:B------:R-:W-:-:S01]  /*14b60*/  FADD.FTZ R26, R32, R49 ;  /* 0x00000031201a7221 */ /* 0x000fc20000010000 */
[--C-:B------:R-:W-:Y:S01]  /*14b70*/  IMAD.MOV.U32 R49, RZ, RZ, R87.reuse ;  /* 0x000000ffff317224 */ /* 0x100fe200078e0057 */
[----:B------:R-:W1:Y:S01]  /*14b80*/  MUFU.EX2 R70, R70 ;  /* 0x0000004600467308 */ /* 0x000e620000000800 */
[--C-:B------:R-:W-:Y:S02]  /*14b90*/  IMAD.MOV.U32 R40, RZ, RZ, R87.reuse ;  /* 0x000000ffff287224 */ /* 0x100fe400078e0057 */
[----:B------:R-:W-:-:S05]  /*14ba0*/  IMAD.MOV.U32 R27, RZ, RZ, R87 ;  /* 0x000000ffff1b7224 */ /* 0x000fca00078e0057 */
[----:B------:R-:W2:Y:S01]  /*14bb0*/  MUFU.EX2 R173, R173 ;  /* 0x000000ad00ad7308 */ /* 0x000ea20000000800 */
[----:B0-----:R-:W-:-:S07]  /*14bc0*/  F2FP.SATFINITE.E4M3.F32.PACK_AB_MERGE_C R214, R177, R72, RZ ;  /* 0x00000048b1d6723e */ /* 0x001fce00048070ff */
[----:B------:R-:W0:Y:S01]  /*14bd0*/  MUFU.EX2 R51, R51 ;  /* 0x0000003300337308 */ /* 0x000e220000000800 */
[----:B-1----:R-:W-:-:S01]  /*14be0*/  FADD.FTZ R14, R70, R39 ;  /* 0x00000027460e7221 */ /* 0x002fc20000010000 */
[----:B------:R-:W-:-:S06]  /*14bf0*/  IMAD.MOV.U32 R39, RZ, RZ, R87 ;  /* 0x000000ffff277224 */ /* 0x000fcc00078e0057 */
[----:B------:R1:W3:Y:S01]  /*14c00*/  MUFU.EX2 R20, R227 ;  /* 0x000000e300147308 */ /* 0x0002e20000000800 */
[C---:B--2---:R-:W-:Y:S01]  /*14c10*/  F2FP.SATFINITE.E4M3.F32.PACK_AB_MERGE_C R214, R173.reuse, R70, R214 ;  /* 0x00000046add6723e */ /* 0x044fe200048070d6 */
[----:B------:R-:W-:Y:S01]  /*14c20*/  FADD.FTZ R173, R173, R14 ;  /* 0x0000000eadad7221 */ /* 0x000fe20000010000 */
[----:B------:R-:W-:-:S03]  /*14c30*/  IMAD.MOV.U32 R70, RZ, RZ, R87 ;  /* 0x000000ffff467224 */ /* 0x000fc600078e0057 */
[----:B------:R-:W-:Y:S02]  /*14c40*/  FADD.FTZ R72, R72, R173 ;  /* 0x000000ad48487221 */ /* 0x000fe40000010000 */
[----:B------:R-:W2:Y:S01]  /*14c50*/  MUFU.EX2 R55, R55 ;  /* 0x0000003700377308 */ /* 0x000ea20000000800 */
[----:B0-----:R-:W-:-:S01]  /*14c60*/  FADD.FTZ R15, R51, R26 ;  /* 0x0000001a330f7221 */ /* 0x001fc20000010000 */
[----:B------:R-:W-:Y:S01]  /*14c70*/  FADD.FTZ R177, R177, R72 ;  /* 0x00000048b1b17221 */ /* 0x000fe20000010000 */
[----:B-1----:R-:W-:Y:S01]  /*14c80*/  F2FP.SATFINITE.E4M3.F32.PACK_AB_MERGE_C R227, R80, R37, R92 ;  /* 0x0000002550e3723e */ /* 0x002fe2000480705c */
[--C-:B------:R-:W-:Y:S01]  /*14c90*/  IMAD.MOV.U32 R80, RZ, RZ, R87.reuse ;  /* 0x000000ffff507224 */ /* 0x100fe200078e0057 */
[----:B------:R-:W-:Y:S01]  /*14ca0*/  MOV R72, R87 ;  /* 0x0000005700487202 */ /* 0x000fe20000000f00 */
[----:B------:R-:W-:Y:S02]  /*14cb0*/  IMAD.MOV.U32 R37, RZ, RZ, R87 ;  /* 0x000000ffff257224 */ /* 0x000fe400078e0057 */
[----:B------:R-:W-:Y:S01]  /*14cc0*/  MUFU.EX2 R76, R76 ;  /* 0x0000004c004c7308 */ /* 0x000fe20000000800 */
[----:B---3--:R-:W-:-:S07]  /*14cd0*/  FADD.FTZ R26, R20, R15 ;  /* 0x0000000f141a7221 */ /* 0x008fce0000010000 */
[----:B------:R-:W0:Y:S01]  /*14ce0*/  MUFU.EX2 R29, R29 ;  /* 0x0000001d001d7308 */ /* 0x000e220000000800 */
[----:B--2---:R-:W-:-:S01]  /*14cf0*/  FADD.FTZ R26, R55, R26 ;  /* 0x0000001a371a7221 */ /* 0x004fc20000010000 */
[----:B------:R-:W-:Y:S01]  /*14d00*/  F2FP.SATFINITE.E4M3.F32.PACK_AB_MERGE_C R21, R55, R20, RZ ;  /* 0x000000143715723e */ /* 0x000fe200048070ff */
[----:B------:R-:W-:-:S03]  /*14d10*/  IMAD.MOV.U32 R55, RZ, RZ, R87 ;  /* 0x000000ffff377224 */ /* 0x000fc600078e0057 */
[----:B------:R-:W-:Y:S01]  /*14d20*/  F2FP.SATFINITE.E4M3.F32.PACK_AB_MERGE_C R215, R51, R32, R21 ;  /* 0x0000002033d7723e */ /* 0x000fe20004807015 */
[--C-:B------:R-:W-:Y:S01]  /*14d30*/  IMAD.MOV.U32 R51, RZ, RZ, R87.reuse ;  /* 0x000000ffff337224 */ /* 0x100fe200078e0057 */
[----:B------:R-:W1:Y:S01]  /*14d40*/  MUFU.EX2 R74, R74 ;  /* 0x0000004a004a7308 */ /* 0x000e620000000800 */
[----:B------:R-:W-:-:S07]  /*14d50*/  IMAD.MOV.U32 R32, RZ, RZ, R87 ;  /* 0x000000ffff207224 */ /* 0x000fce00078e0057 */
[----:B------:R-:W2:Y:S01]  /*14d60*/  MUFU.EX2 R43, R43 ;  /* 0x0000002b002b7308 */ /* 0x000ea20000000800 */
[----:B0-----:R-:W-:-:S07]  /*14d70*/  F2FP.SATFINITE.E4M3.F32.PACK_AB_MERGE_C R31, R29, R76, RZ ;  /* 0x0000004c1d1f723e */ /* 0x001fce00048070ff */
[----:B------:R-:W0:Y:S01]  /*14d80*/  MUFU.EX2 R25, R25 ;  /* 0x0000001900197308 */ /* 0x000e220000000800 */
[----:B-1----:R-:W-:-:S07]  /*14d90*/  FADD.FTZ R20, R74, R177 ;  /* 0x000000b14a147221 */ /* 0x002fce0000010000 */
[----:B------:R1:W3:Y:S01]  /*14da0*/  MUFU.EX2 R28, R45 ;  /* 0x0000002d001c7308 */ /* 0x0002e20000000800 */
[----:B--2---:R-:W-:-:S01]  /*14db0*/  FADD.FTZ R15, R43, R26 ;  /* 0x0000001a2b0f7221 */ /* 0x004fc20000010000 */
[----:B------:R-:W-:-:S06]  /*14dc0*/  IMAD.MOV.U32 R26, RZ, RZ, R87 ;  /* 0x000000ffff1a7224 */ /* 0x000fcc00078e0057 */
[----:B------:R-:W2:Y:S01]  /*14dd0*/  MUFU.EX2 R30, R30 ;  /* 0x0000001e001e7308 */ /* 0x000ea20000000800 */
[C---:B0-----:R-:W-:Y:S01]  /*14de0*/  F2FP.SATFINITE.E4M3.F32.PACK_AB_MERGE_C R216, R25.reuse, R74, R31 ;  /* 0x0000004a19d8723e */ /* 0x041fe2000480701f */
[----:B------:R-:W-:Y:S01]  /*14df0*/  FADD.FTZ R25, R25, R20 ;  /* 0x0000001419197221 */ /* 0x000fe20000010000 */
[--C-:B------:R-:W-:Y:S02]  /*14e00*/  IMAD.MOV.U32 R74, RZ, RZ, R87.reuse ;  /* 0x000000ffff4a7224 */ /* 0x100fe400078e0057 */
[----:B-1----:R-:W-:Y:S02]  /*14e10*/  IMAD.MOV.U32 R45, RZ, RZ, R87 ;  /* 0x000000ffff2d7224 */ /* 0x002fe400078e0057 */
[----:B------:R-:W-:-:S01]  /*14e20*/  FADD.FTZ R76, R76, R25 ;  /* 0x000000194c4c7221 */ /* 0x000fc20000010000 */
[----:B------:R-:W-:Y:S01]  /*14e30*/  IMAD.MOV.U32 R31, RZ, RZ, R87 ;  /* 0x000000ffff1f7224 */ /* 0x000fe200078e0057 */
[----:B------:R-:W0:Y:S01]  /*14e40*/  MUFU.EX2 R165, R165 ;  /* 0x000000a500a57308 */ /* 0x000e220000000800 */
[----:B---3--:R-:W-:-:S01]  /*14e50*/  FADD.FTZ R15, R28, R15 ;  /* 0x0000000f1c0f7221 */ /* 0x008fc20000010000 */
[----:B------:R-:W-:Y:S01]  /*14e60*/  FADD.FTZ R29, R29, R76 ;  /* 0x0000004c1d1d7221 */ /* 0x000fe20000010000 */
[----:B------:R-:W-:-:S02]  /*14e70*/  IMAD.MOV.U32 R76, RZ, RZ, R87 ;  /* 0x000000ffff4c7224 */ /* 0x000fc400078e0057 */
[----:B------:R-:W-:-:S03]  /*14e80*/  IMAD.MOV.U32 R25, RZ, RZ, R87 ;  /* 0x000000ffff197224 */ /* 0x000fc600078e0057 */
[----:B------:R-:W-:Y:S01]  /*14e90*/  MUFU.EX2 R12, R12 ;  /* 0x0000000c000c7308 */ /* 0x000fe20000000800 */
[----:B--2---:R-:W-:-:S07]  /*14ea0*/  FADD.FTZ R20, R30, R15 ;  /* 0x0000000f1e147221 */ /* 0x004fce0000010000 */
[----:B------:R-:W1:Y:S01]  /*14eb0*/  MUFU.EX2 R33, R33 ;  /* 0x0000002100217308 */ /* 0x000e620000000800 */
[----:B0-----:R-:W-:-:S01]  /*14ec0*/  FADD.FTZ R20, R165, R20 ;  /* 0x00000014a5147221 */ /* 0x001fc20000010000 */
[----:B------:R-:W-:-:S04]  /*14ed0*/  F2FP.SATFINITE.E4M3.F32.PACK_AB_MERGE_C R30, R165, R30, RZ ;  /* 0x0000001ea51e723e */ /* 0x000fc800048070ff */
[----:B------:R-:W-:Y:S01]  /*14ee0*/  F2FP.SATFINITE.E4M3.F32.PACK_AB_MERGE_C R217, R28, R43, R30 ;  /* 0x0000002b1cd9723e */ /* 0x000fe2000480701e */
[--C-:B------:R-:W-:Y:S01]  /*14ef0*/  IMAD.MOV.U32 R43, RZ, RZ, R87.reuse ;  /* 0x000000ffff2b7224 */ /* 0x100fe200078e0057 */
[----:B------:R-:W0:Y:S01]  /*14f00*/  MUFU.EX2 R78, R78 ;  /* 0x0000004e004e7308 */ /* 0x000e220000000800 */
[----:B------:R-:W-:Y:S01]  /*14f10*/  MOV R30, R87 ;  /* 0x00000057001e7202 */ /* 0x000fe20000000f00 */
[----:B------:R-:W-:-:S06]  /*14f20*/  IMAD.MOV.U32 R28, RZ, RZ, R87 ;  /* 0x000000ffff1c7224 */ /* 0x000fcc00078e0057 */
[----:B------:R-:W2:Y:S01]  /*14f30*/  MUFU.EX2 R163, R163 ;  /* 0x000000a300a37308 */ /* 0x000ea20000000800 */
[----:B-1----:R-:W-:-:S07]  /*14f40*/  F2FP.SATFINITE.E4M3.F32.PACK_AB_MERGE_C R15, R33, R12, RZ ;  /* 0x0000000c210f723e */ /* 0x002fce00048070ff */
[----:B------:R-:W1:Y:S01]  /*14f50*/  MUFU.EX2 R179, R179 ;  /* 0x000000b300b37308 */ /* 0x000e620000000800 */
[----:B0-----:R-:W-:-:S01]  /*14f60*/  FADD.FTZ R24, R78, R29 ;  /* 0x0000001d4e187221 */ /* 0x001fc20000010000 */
[----:B------:R-:W-:-:S06]  /*14f70*/  IMAD.MOV.U32 R29, RZ, RZ, R87 ;  /* 0x000000ffff1d7224 */ /* 0x000fcc00078e0057 */
[----:B------:R-:W0:Y:S01]  /*14f80*/  MUFU.EX2 R14, R167 ;  /* 0x000000a7000e7308 */ /* 0x000e220000000800 */
[----:B--2---:R-:W-:-:S07]  /*14f90*/  FADD.FTZ R3, R163, R20 ;  /* 0x00000014a3037221 */ /* 0x004fce0000010000 */
[----:B------:R-:W-:Y:S01]  /*14fa0*/  MUFU.EX2 R169, R169 ;  /* 0x000000a900a97308 */ /* 0x000fe20000000800 */
[C---:B-1----:R-:W-:Y:S01]  /*14fb0*/  F2FP.SATFINITE.E4M3.F32.PACK_AB_MERGE_C R218, R179.reuse, R78, R15 ;  /* 0x0000004eb3da723e */ /* 0x042fe2000480700f */
[----:B------:R-:W-:Y:S01]  /*14fc0*/  FADD.FTZ R179, R179, R24 ;  /* 0x00000018b3b37221 */ /* 0x000fe20000010000 */
[-C--:B------:R-:W-:Y:S02]  /*14fd0*/  MOV R78, R87.reuse ;  /* 0x00000057004e7202 */ /* 0x080fe40000000f00 */
[----:B------:R-:W-:Y:S01]  /*14fe0*/  MOV R24, R87 ;  /* 0x0000005700187202 */ /* 0x000fe20000000f00 */
[----:B------:R-:W-:-:S02]  /*14ff0*/  FADD.FTZ R12, R12, R179 ;  /* 0x000000b30c0c7221 */ /* 0x000fc40000010000 */
[----:B------:R-:W1:Y:S01]  /*15000*/  MUFU.EX2 R88, R88 ;  /* 0x0000005800587308 */ /* 0x000e620000000800 */
[----:B0-----:R-:W-:-:S01]  /*15010*/  FADD.FTZ R20, R14, R3 ;  /* 0x000000030e147221 */ /* 0x001fc20000010000 */
[----:B------:R-:W-:Y:S01]  /*15020*/  FADD.FTZ R15, R33, R12 ;  /* 0x0000000c210f7221 */ /* 0x000fe20000010000 */
[----:B------:R-:W-:Y:S01]  /*15030*/  IMAD.MOV.U32 R33, RZ, RZ, R87 ;  /* 0x000000ffff217224 */ /* 0x000fe200078e0057 */
[----:B-1----:R-:W-:Y:S01]  /*15040*/  F2FP.SATFINITE.E4M3.F32.PACK_AB_MERGE_C R3, R88, R169, RZ ;  /* 0x000000a95803723e */ /* 0x002fe200048070ff */
[----:B------:R-:W-:-:S03]  /*15050*/  FADD.FTZ R169, R169, R20 ;  /* 0x00000014a9a97221 */ /* 0x000fc60000010000 */
[----:B------:R-:W-:Y:S01]  /*15060*/  F2FP.SATFINITE.E4M3.F32.PACK_AB_MERGE_C R219, R14, R163, R3 ;  /* 0x000000a30edb723e */ /* 0x000fe20004807003 */
[----:B------:R-:W-:-:S01]  /*15070*/  FADD.FTZ R14, R88, R169 ;  /* 0x000000a9580e7221 */ /* 0x000fc20000010000 */
[----:B------:R-:W-:Y:S06]  /*15080*/  @!P1 BRA `(.L_x_419) ;  /* 0x0000004000b89947 */ /* 0x000fec0003800000 */
[----:B------:R-:W-:Y:S01]  /*15090*/  VIADD R232, R232, 0xfffffffe ;  /* 0xfffffffee8e87836 */ /* 0x000fe20000000000 */
[----:B------:R-:W-:Y:S01]  /*150a0*/  CS2R R86, SRZ ;  /* 0x0000000000567805 */ /* 0x000fe2000001ff00 */
[----:B------:R-:W-:Y:S01]  /*150b0*/  IMAD.MOV.U32 R235, RZ, RZ, R13 ;  /* 0x000000ffffeb7224 */ /* 0x000fe200078e000d */
[----:B------:R-:W-:Y:S01]  /*150c0*/  CS2R R84, SRZ ;  /* 0x0000000000547805 */ /* 0x000fe2000001ff00 */
[----:B------:R-:W-:Y:S01]  /*150d0*/  IMAD.MOV.U32 R3, RZ, RZ, R0 ;  /* 0x000000ffff037224 */ /* 0x000fe200078e0000 */
[----:B------:R-:W-:Y:S01]  /*150e0*/  CS2R R82, SRZ ;  /* 0x0000000000527805 */ /* 0x000fe2000001ff00 */
[----:B------:R-:W-:Y:S01]  /*150f0*/  IMAD.MOV.U32 R12, RZ, RZ, R236 ;  /* 0x000000ffff0c7224 */ /* 0x000fe200078e00ec */
        /* <DEDUP_REMOVED lines=28> */
[----:B------:R-:W-:-:S07]  /*152c0*/  CS2R R24, SRZ ;  /* 0x0000000000187805 */ /* 0x000fce000001ff00 */
.L_x_430:
[----:B------:R-:W2:Y:S01]  /*152d0*/  LDL R0, [R1+0x44] ;  /* 0x0000440001007983 */ /* 0x000ea20000100800 */
[----:B------:R-:W-:Y:S01]  /*152e0*/  ISETP.NE.AND P1, PT, R233, 0x1, PT ;  /* 0x00000001e900780c */ /* 0x000fe20003f25270 */
[----:B------:R-:W-:Y:S05]  /*152f0*/  YIELD ;  /* 0x0000000000007946 */ /* 0x000fea0003800000 */
[----:B------:R-:W-:-:S04]  /*15300*/  SEL R13, RZ, 0x1, P1 ;  /* 0x00000001ff0d7807 */ /* 0x000fc80000800000 */
[----:B------:R-:W-:Y:S02]  /*15310*/  LOP3.LUT R236, R12, R13, RZ, 0x3c, !PT ;  /* 0x0000000d0cec7212 */ /* 0x000fe400078e3cff */
[----:B--2---:R-:W-:-:S13]  /*15320*/  ISETP.NE.AND P1, PT, R0, RZ, PT ;  /* 0x000000ff0000720c */ /* 0x004fda0003f25270 */
[----:B0-----:R-:W-:Y:S05]  /*15330*/  @P1 BRA `(.L_x_420) ;  /* 0x00000000003c1947 */ /* 0x001fea0003800000 */
[----:B------:R-:W-:Y:S05]  /*15340*/  @!P0 BRA `(.L_x_421) ;  /* 0x0000000000048947 */ /* 0x000fea0003800000 */
[----:B------:R-:W-:Y:S01]  /*15350*/  BPT.TRAP 0x1 ;  /* 0x000000040000795c */ /* 0x000fe20000300000 */
.L_x_421:
[----:B------:R-:W-:-:S05]  /*15360*/  VIADD R0, R233, 0x1 ;  /* 0x00000001e9007836 */ /* 0x000fca0000000000 */
[----:B------:R-:W-:-:S04]  /*15370*/  ISETP.NE.AND P2, PT, R0, 0x2, PT ;  /* 0x000000020000780c */ /* 0x000fc80003f45270 */
[----:B------:R-:W-:Y:S02]  /*15380*/  SEL R13, R0, RZ, P2 ;  /* 0x000000ff000d7207 */ /* 0x000fe40001000000 */
[----:B------:R-:W-:Y:S02]  /*15390*/  SHF.L.U32 R0, R236, 0x1f, RZ ;  /* 0x0000001fec007819 */ /* 0x000fe400000006ff */
[----:B------:R-:W-:-:S04]  /*153a0*/  LEA R13, R13, R16, 0x3 ;  /* 0x000000100d0d7211 */ /* 0x000fc800078e18ff */
[----:B------:R0:W1:Y:S01]  /*153b0*/  SYNCS.PHASECHK.TRANS64.TRYWAIT P2, [R13+URZ+0x2e830], R0 ;  /* 0x02e830000d0075a7 */ /* 0x000062000804017f */
[----:B------:R-:W-:Y:S05]  /*153c0*/  @!P0 BRA `(.L_x_422) ;  /* 0x0000000000048947 */ /* 0x000fea0003800000 */
[----:B------:R-:W-:Y:S01]  /*153d0*/  BPT.TRAP 0x1 ;  /* 0x000000040000795c */ /* 0x000fe20000300000 */
.L_x_422:
[----:B------:R-:W-:Y:S04]  /*153e0*/  BSSY B0, `(.L_x_420) ;  /* 0x0000004000007945 */ /* 0x000fe80003800000 */
[----:B-1----:R-:W-:Y:S05]  /*153f0*/  @P2 BRA `(.L_x_423) ;  /* 0x0000000000082947 */ /* 0x002fea0003800000 */
[----:B------:R-:W1:Y:S02]  /*15400*/  SYNCS.PHASECHK.TRANS64.TRYWAIT P2, [R13+URZ+0x2e830], R0 ;  /* 0x02e830000d0075a7 */ /* 0x000e64000804017f */
[----:B-1----:R-:W-:Y:S05]  /*15410*/  @!P2 BRA `(.L_x_424) ;  /* 0x000000d400f4a947 */ /* 0x002fea0003800000 */
.L_x_423:
[----:B------:R-:W-:Y:S05]  /*15420*/  BSYNC B0 ;  /* 0x0000000000007941 */ /* 0x000fea0003800000 */
.L_x_420:
[----:B01----:R-:W2:Y:S01]  /*15430*/  LDL R0, [R1+0x48] ;  /* 0x0000480001007983 */ /* 0x003ea20000100800 */
[----:B------:R-:W-:Y:S01]  /*15440*/  VIADD R234, R233, 0x1 ;  /* 0x00000001e9ea7836 */ /* 0x000fe20000000000 */
[----:B------:R-:W-:Y:S05]  /*15450*/  WARPSYNC.ALL ;  /* 0x0000000000007948 */ /* 0x000fea0003800000 */
[C---:B------:R-:W-:Y:S01]  /*15460*/  ISETP.NE.AND P2, PT, R234.reuse, 0x2, PT ;  /* 0x00000002ea00780c */ /* 0x040fe20003f45270 */
[----:B------:R-:W0:Y:S01]  /*15470*/  S2R R13, SR_TID.X ;  /* 0x00000000000d7919 */ /* 0x000e220000002100 */
[----:B------:R-:W-:Y:S01]  /*15480*/  IMAD.MOV.U32 R89, RZ, RZ, 0x40000040 ;  /* 0x40000040ff597424 */ /* 0x000fe200078e00ff */
[----:B------:R-:W-:Y:S01]  /*15490*/  MOV R237, UR38 ;  /* 0x0000002600ed7c02 */ /* 0x000fe20008000f00 */
[----:B------:R-:W-:Y:S01]  /*154a0*/  IMAD.MOV.U32 R93, RZ, RZ, 0x40000040 ;  /* 0x40000040ff5d7424 */ /* 0x000fe200078e00ff */
[----:B------:R-:W-:Y:S01]  /*154b0*/  SEL R234, R234, RZ, P2 ;  /* 0x000000ffeaea7207 */ /* 0x000fe20001000000 */
[----:B------:R-:W-:Y:S01]  /*154c0*/  STL [R1+0xd4], R27 ;  /* 0x0000d41b01007387 */ /* 0x000fe20000100800 */
[----:B------:R-:W-:Y:S01]  /*154d0*/  R2UR UR35, R89 ;  /* 0x00000000592372ca */ /* 0x000fe200000e0000 */
[----:B------:R-:W-:Y:S01]  /*154e0*/  IMAD.MOV.U32 R21, RZ, RZ, 0x40000040 ;  /* 0x40000040ff157424 */ /* 0x000fe200078e00ff */
[----:B------:R-:W-:Y:S01]  /*154f0*/  R2UR UR17, R93 ;  /* 0x000000005d1172ca */ /* 0x000fe200000e0000 */
[----:B------:R-:W-:Y:S01]  /*15500*/  STL [R1+0xd0], R26 ;  /* 0x0000d01a01007387 */ /* 0x000fe20000100800 */
[----:B------:R-:W-:Y:S01]  /*15510*/  IMAD.MOV.U32 R91, RZ, RZ, 0x40000040 ;  /* 0x40000040ff5b7424 */ /* 0x000fe200078e00ff */
[----:B------:R-:W-:Y:S01]  /*15520*/  R2UR UR5, R89 ;  /* 0x00000000590572ca */ /* 0x000fe200000e0000 */
[----:B------:R-:W-:Y:S01]  /*15530*/  IMAD.MOV.U32 R95, RZ, RZ, 0x40000040 ;  /* 0x40000040ff5f7424 */ /* 0x000fe200078e00ff */
[----:B------:R-:W-:Y:S01]  /*15540*/  STL [R1+0xcc], R25 ;  /* 0x0000cc1901007387 */ /* 0x000fe20000100800 */
[----:B------:R-:W-:Y:S01]  /*15550*/  R2UR UR19, R21 ;  /* 0x00000000151372ca */ /* 0x000fe200000e0000 */
[----:B------:R-:W-:Y:S01]  /*15560*/  IMAD.MOV.U32 R21, RZ, RZ, 0x40000040 ;  /* 0x40000040ff157424 */ /* 0x000fe200078e00ff */
[C---:B------:R-:W-:Y:S01]  /*15570*/  R2UR UR43, R91.reuse ;  /* 0x000000005b2b72ca */ /* 0x040fe200000e0000 */
[----:B------:R-:W-:Y:S01]  /*15580*/  STL [R1+0xc8], R24 ;  /* 0x0000c81801007387 */ /* 0x000fe20000100800 */
[----:B------:R-:W-:-:S02]  /*15590*/  R2UR UR25, R91 ;  /* 0x000000005b1972ca */ /* 0x000fc400000e0000 */
[----:B------:R-:W-:Y:S01]  /*155a0*/  R2UR UR7, R89 ;  /* 0x00000000590772ca */ /* 0x000fe200000e0000 */
[----:B------:R-:W-:Y:S01]  /*155b0*/  STL [R1+0xc4], R23 ;  /* 0x0000c41701007387 */ /* 0x000fe20000100800 */
[----:B------:R-:W-:Y:S02]  /*155c0*/  R2UR UR9, R93 ;  /* 0x000000005d0972ca */ /* 0x000fe400000e0000 */
[C---:B------:R-:W-:Y:S01]  /*155d0*/  R2UR UR11, R91.reuse ;  /* 0x000000005b0b72ca */ /* 0x040fe200000e0000 */
[----:B------:R-:W-:Y:S01]  /*155e0*/  STL [R1+0xc0], R22 ;  /* 0x0000c01601007387 */ /* 0x000fe20000100800 */
[----:B------:R-:W-:Y:S02]  /*155f0*/  R2UR UR59, R91 ;  /* 0x000000005b3b72ca */ /* 0x000fe400000e0000 */
[----:B------:R-:W-:Y:S01]  /*15600*/  R2UR UR29, R89 ;  /* 0x00000000591d72ca */ /* 0x000fe200000e0000 */
[----:B------:R1:W-:Y:S01]  /*15610*/  STL [R1+0xbc], R19 ;  /* 0x0000bc1301007387 */ /* 0x0003e20000100800 */
[----:B------:R-:W-:-:S02]  /*15620*/  R2UR UR13, R91 ;  /* 0x000000005b0d72ca */ /* 0x000fc400000e0000 */
[----:B0-----:R-:W-:Y:S01]  /*15630*/  SHF.R.U32.HI R13, RZ, 0x7, R13 ;  /* 0x00000007ff0d7819 */ /* 0x001fe2000001160d */
[----:B------:R-:W-:Y:S01]  /*15640*/  STL [R1+0xb8], R18 ;  /* 0x0000b81201007387 */ /* 0x000fe20000100800 */
[C---:B------:R-:W-:Y:S02]  /*15650*/  R2UR UR15, R93.reuse ;  /* 0x000000005d0f72ca */ /* 0x040fe400000e0000 */
[----:B------:R-:W-:Y:S01]  /*15660*/  R2UR UR31, R93 ;  /* 0x000000005d1f72ca */ /* 0x000fe200000e0000 */
[----:B------:R-:W-:Y:S01]  /*15670*/  VIADD R94, R13, 0x8 ;  /* 0x000000080d5e7836 */ /* 0x000fe20000000000 */
[----:B------:R0:W-:Y:S01]  /*15680*/  STL [R1+0xb4], R17 ;  /* 0x0000b41101007387 */ /* 0x0001e20000100800 */
[----:B-1----:R-:W-:Y:S01]  /*15690*/  MOV R19, UR43 ;  /* 0x0000002b00137c02 */ /* 0x002fe20008000f00 */
[----:B------:R-:W-:Y:S01]  /*156a0*/  UMOV UR43, UR25 ;  /* 0x00000019002b7c82 */ /* 0x000fe20008000000 */
[----:B------:R-:W-:Y:S01]  /*156b0*/  R2UR UR21, R89 ;  /* 0x00000000591572ca */ /* 0x000fe200000e0000 */
[----:B------:R1:W-:Y:S01]  /*156c0*/  BAR.SYNC.DEFER_BLOCKING R94, 0x100 ;  /* 0x0004005e0000751d */ /* 0x0003e20000010000 */
[----:B------:R-:W-:-:S02]  /*156d0*/  MOV R97, UR43 ;  /* 0x0000002b00617c02 */ /* 0x000fc40008000f00 */
[----:B------:R-:W-:Y:S02]  /*156e0*/  R2UR UR23, R89 ;  /* 0x00000000591772ca */ /* 0x000fe400000e0000 */
[----:B------:R-:W-:Y:S01]  /*156f0*/  R2UR UR27, R91 ;  /* 0x000000005b1b72ca */ /* 0x000fe200000e0000 */
[----:B------:R-:W-:Y:S01]  /*15700*/  UMOV UR43, UR5 ;  /* 0x00000005002b7c82 */ /* 0x000fe20008000000 */
[----:B0-----:R-:W-:Y:S01]  /*15710*/  MOV R17, UR35 ;  /* 0x0000002300117c02 */ /* 0x001fe20008000f00 */
[----:B------:R-:W-:Y:S01]  /*15720*/  STL [R1+0xb0], R16 ;  /* 0x0000b01001007387 */ /* 0x000fe20000100800 */
[----:B------:R-:W-:Y:S01]  /*15730*/  UMOV UR35, UR17 ;  /* 0x0000001100237c82 */ /* 0x000fe20008000000 */
[C---:B------:R-:W-:Y:S02]  /*15740*/  R2UR UR17, R5.reuse ;  /* 0x00000000051172ca */ /* 0x040fe400000e0000 */
[C---:B------:R-:W-:Y:S01]  /*15750*/  R2UR UR5, R5.reuse ;  /* 0x00000000050572ca */ /* 0x040fe200000e0000 */
[----:B------:R0:W-:Y:S01]  /*15760*/  STL [R1+0xac], R15 ;  /* 0x0000ac0f01007387 */ /* 0x0001e20000100800 */
[----:B------:R-:W-:Y:S01]  /*15770*/  MOV R27, UR35 ;  /* 0x00000023001b7c02 */ /* 0x000fe20008000f00 */
[----:B------:R-:W-:Y:S01]  /*15780*/  UMOV UR35, UR9 ;  /* 0x0000000900237c82 */ /* 0x000fe20008000000 */
[C---:B------:R-:W-:Y:S01]  /*15790*/  R2UR UR9, R5.reuse ;  /* 0x00000000050972ca */ /* 0x040fe200000e0000 */
[----:B------:R-:W-:Y:S01]  /*157a0*/  STL [R1+0xa8], R14 ;  /* 0x0000a80e01007387 */ /* 0x000fe20000100800 */
[----:B------:R-:W-:-:S02]  /*157b0*/  R2UR UR25, R5 ;  /* 0x00000000051972ca */ /* 0x000fc400000e0000 */
[----:B------:R-:W-:Y:S01]  /*157c0*/  R2UR UR47, R89 ;  /* 0x00000000592f72ca */ /* 0x000fe200000e0000 */
[----:B------:R-:W-:Y:S01]  /*157d0*/  STL [R1+0xa4], R12 ;  /* 0x0000a40c01007387 */ /* 0x000fe20000100800 */
[----:B------:R-:W-:Y:S01]  /*157e0*/  R2UR UR51, R91 ;  /* 0x000000005b3372ca */ /* 0x000fe200000e0000 */
[----:B------:R-:W-:Y:S01]  /*157f0*/  WARPGROUP.ARRIVE ;  /* 0x00000000000079c5 */ /* 0x000fe20000000000 */
[----:B0-----:R-:W-:Y:S01]  /*15800*/  MOV R15, UR59 ;  /* 0x0000003b000f7c02 */ /* 0x001fe20008000f00 */
[----:B------:R-:W-:Y:S01]  /*15810*/  UMOV UR59, UR29 ;  /* 0x0000001d003b7c82 */ /* 0x000fe20008000000 */
[----:B------:R-:W-:Y:S01]  /*15820*/  STL [R1+0xa0], R3 ;  /* 0x0000a00301007387 */ /* 0x000fe20000100800 */
[----:B------:R-:W-:Y:S01]  /*15830*/  MOV R25, UR59 ;  /* 0x0000003b00197c02 */ /* 0x000fe20008000f00 */
[----:B------:R-:W-:Y:S01]  /*15840*/  UMOV UR59, UR13 ;  /* 0x0000000d003b7c82 */ /* 0x000fe20008000000 */
[----:B------:R-:W-:Y:S01]  /*15850*/  R2UR UR13, R5 ;  /* 0x00000000050d72ca */ /* 0x000fe200000e0000 */
[----:B------:R0:W-:Y:S01]  /*15860*/  STL [R1+0x9c], R2 ;  /* 0x00009c0201007387 */ /* 0x0001e20000100800 */
[----:B------:R-:W-:Y:S01]  /*15870*/  R2UR UR55, R89 ;  /* 0x00000000593772ca */ /* 0x000fe200000e0000 */
[----:B------:R-:W-:Y:S01]  /*15880*/  IMAD.MOV.U32 R89, RZ, RZ, 0x40000040 ;  /* 0x40000040ff597424 */ /* 0x000fe200078e00ff */
[----:B------:R-:W-:-:S02]  /*15890*/  MOV R91, 0x40000040 ;  /* 0x40000040005b7802 */ /* 0x000fc40000000f00 */
[----:B------:R-:W-:Y:S02]  /*158a0*/  R2UR UR40, R4 ;  /* 0x00000000042872ca */ /* 0x000fe400000e0000 */
[----:B------:R-:W-:Y:S02]  /*158b0*/  R2UR UR41, R5 ;  /* 0x00000000052972ca */ /* 0x000fe400000e0000 */
[----:B------:R-:W-:Y:S02]  /*158c0*/  R2UR UR32, R10 ;  /* 0x000000000a2072ca */ /* 0x000fe400000e0000 */
[----:B0-----:R-:W-:Y:S02]  /*158d0*/  MOV R2, UR39 ;  /* 0x0000002700027c02 */ /* 0x001fe40008000f00 */
[----:B------:R-:W-:Y:S02]  /*158e0*/  R2UR UR39, R95 ;  /* 0x000000005f2772ca */ /* 0x000fe400000e0000 */
[----:B------:R-:W-:-:S02]  /*158f0*/  R2UR UR33, R11 ;  /* 0x000000000b2172ca */ /* 0x000fc400000e0000 */
[----:B------:R-:W-:Y:S02]  /*15900*/  R2UR UR56, R10 ;  /* 0x000000000a3872ca */ /* 0x000fe400000e0000 */
[----:B------:R-:W-:Y:S02]  /*15910*/  R2UR UR57, R11 ;  /* 0x000000000b3972ca */ /* 0x000fe400000e0000 */
[----:B------:R-:W-:-:S05]  /*15920*/  MOV R13, UR37 ;  /* 0x00000025000d7c02 */ /* 0x000fca0008000f00 */
[----:B------:R-:W-:Y:S01]  /*15930*/  MOV R12, UR39 ;  /* 0x00000027000c7c02 */ /* 0x000fe20008000f00 */
[----:B------:R-:W-:Y:S01]  /*15940*/  UMOV UR39, UR31 ;  /* 0x0000001f00277c82 */ /* 0x000fe20008000000 */
[----:B------:R-:W-:Y:S02]  /*15950*/  R2UR UR31, R21 ;  /* 0x00000000151f72ca */ /* 0x000fe400000e0000 */
[----:B------:R-:W-:Y:S01]  /*15960*/  MOV R23, UR39 ;  /* 0x0000002700177c02 */ /* 0x000fe20008000f00 */
[----:B------:R-:W-:Y:S01]  /*15970*/  UMOV UR39, UR21 ;  /* 0x0000001500277c82 */ /* 0x000fe20008000000 */
[----:B------:R-:W-:Y:S01]  /*15980*/  R2UR UR21, R5 ;  /* 0x00000000051572ca */ /* 0x000fe200000e0000 */
[----:B--2---:R-:W-:Y:S01]  /*15990*/  IMAD R20, R234, 0x700, R0 ;  /* 0x00000700ea147824 */ /* 0x004fe200078e0200 */
[----:B------:R-:W-:-:S03]  /*159a0*/  MOV R0, UR36 ;  /* 0x0000002400007c02 */ /* 0x000fc60008000f00 */
[C---:B------:R-:W-:Y:S01]  /*159b0*/  VIADD R88, R20.reuse, 0x100 ;  /* 0x0000010014587836 */ /* 0x040fe20000000000 */
[C---:B------:R-:W-:Y:S01]  /*159c0*/  IADD3 R92, R20.reuse, 0x300, RZ ;  /* 0x00000300145c7810 */ /* 0x040fe20007ffe0ff */
[C---:B------:R-:W-:Y:S01]  /*159d0*/  VIADD R90, R20.reuse, 0x200 ;  /* 0x00000200145a7836 */ /* 0x040fe20000000000 */
[C---:B------:R-:W-:Y:S01]  /*159e0*/  R2UR UR18, R20.reuse ;  /* 0x00000000141272ca */ /* 0x040fe200000e0000 */
[----:B-1----:R-:W-:Y:S01]  /*159f0*/  VIADD R94, R20, 0x4 ;  /* 0x00000004145e7836 */ /* 0x002fe20000000000 */
[----:B------:R-:W-:Y:S01]  /*15a00*/  R2UR UR6, R88 ;  /* 0x00000000580672ca */ /* 0x000fe200000e0000 */
[----:B------:R-:W-:Y:S01]  /*15a10*/  VIADD R88, R20, 0x400 ;  /* 0x0000040014587836 */ /* 0x000fe20000000000 */
[----:B------:R-:W-:Y:S01]  /*15a20*/  R2UR UR14, R92 ;  /* 0x000000005c0e72ca */ /* 0x000fe200000e0000 */
[----:B------:R-:W-:Y:S01]  /*15a30*/  VIADD R92, R20, 0x2 ;  /* 0x00000002145c7836 */ /* 0x000fe20000000000 */
[----:B------:R-:W-:Y:S01]  /*15a40*/  R2UR UR10, R90 ;  /* 0x000000005a0a72ca */ /* 0x000fe200000e0000 */
[----:B------:R-:W-:Y:S01]  /*15a50*/  VIADD R90, R20, 0x500 ;  /* 0x00000500145a7836 */ /* 0x000fe20000000000 */
[----:B------:R-:W-:-:S02]  /*15a60*/  R2UR UR22, R88 ;  /* 0x00000000581672ca */ /* 0x000fc400000e0000 */
[----:B------:R-:W-:Y:S02]  /*15a70*/  IADD3 R88, R20, 0x600, RZ ;  /* 0x0000060014587810 */ /* 0x000fe40007ffe0ff */
[----:B------:R-:W-:Y:S01]  /*15a80*/  R2UR UR8, R92 ;  /* 0x000000005c0872ca */ /* 0x000fe200000e0000 */
[----:B------:R-:W-:Y:S01]  /*15a90*/  VIADD R92, R20, 0x402 ;  /* 0x00000402145c7836 */ /* 0x000fe20000000000 */
        /* <DEDUP_REMOVED lines=12> */
[----:B------:R-:W-:Y:S02]  /*15b60*/  R2UR UR38, R94 ;  /* 0x000000005e2672ca */ /* 0x000fe400000e0000 */
[----:B------:R-:W-:Y:S01]  /*15b70*/  R2UR UR24, R90 ;  /* 0x000000005a1872ca */ /* 0x000fe200000e0000 */
[----:B------:R-:W-:Y:S01]  /*15b80*/  VIADD R90, R20, 0x104 ;  /* 0x00000104145a7836 */ /* 0x000fe20000000000 */
[----:B------:R-:W-:Y:S01]  /*15b90*/  R2UR UR34, R88 ;  /* 0x00000000582272ca */ /* 0x000fe200000e0000 */
[----:B------:R-:W-:Y:S01]  /*15ba0*/  VIADD R88, R20, 0x404 ;  /* 0x0000040414587836 */ /* 0x000fe20000000000 */
[----:B------:R-:W-:-:S02]  /*15bb0*/  R2UR UR30, R92 ;  /* 0x000000005c1e72ca */ /* 0x000fc400000e0000 */
[----:B------:R-:W-:Y:S02]  /*15bc0*/  R2UR UR58, R90 ;  /* 0x000000005a3a72ca */ /* 0x000fe400000e0000 */
[----:B------:R-:W-:Y:S02]  /*15bd0*/  IADD3 R90, R20, 0x304, RZ ;  /* 0x00000304145a7810 */ /* 0x000fe40007ffe0ff */
[----:B------:R-:W-:Y:S01]  /*15be0*/  R2UR UR46, R88 ;  /* 0x00000000582e72ca */ /* 0x000fe200000e0000 */
[----:B------:R-:W-:Y:S01]  /*15bf0*/  VIADD R88, R20, 0x604 ;  /* 0x0000060414587836 */ /* 0x000fe20000000000 */
[----:B------:R-:W-:Y:S01]  /*15c00*/  R2UR UR42, R90 ;  /* 0x000000005a2a72ca */ /* 0x000fe200000e0000 */
[----:B------:R-:W-:Y:S01]  /*15c10*/  VIADD R90, R20, 0x504 ;  /* 0x00000504145a7836 */ /* 0x000fe20000000000 */
[----:B------:R-:W-:Y:S02]  /*15c20*/  MOV R3, UR38 ;  /* 0x0000002600037c02 */ /* 0x000fe40008000f00 */
[----:B------:R-:W-:Y:S01]  /*15c30*/  MOV R16, UR34 ;  /* 0x0000002200107c02 */ /* 0x000fe20008000f00 */
[----:B------:R-:W-:Y:S01]  /*15c40*/  UMOV UR34, UR16 ;  /* 0x0000001000227c82 */ /* 0x000fe20008000000 */
[C---:B------:R-:W-:Y:S01]  /*15c50*/  R2UR UR16, R4.reuse ;  /* 0x00000000041072ca */ /* 0x040fe200000e0000 */
[----:B------:R-:W-:Y:S01]  /*15c60*/  UMOV UR38, UR30 ;  /* 0x0000001e00267c82 */ /* 0x000fe20008000000 */
[----:B------:R-:W-:Y:S01]  /*15c70*/  MOV R26, UR34 ;  /* 0x00000022001a7c02 */ /* 0x000fe20008000f00 */
[----:B------:R-:W-:Y:S01]  /*15c80*/  UMOV UR34, UR8 ;  /* 0x0000000800227c82 */ /* 0x000fe20008000000 */
[----:B------:R-:W-:-:S02]  /*15c90*/  R2UR UR8, R4 ;  /* 0x00000000040872ca */ /* 0x000fc400000e0000 */
[----:B------:R-:W-:Y:S01]  /*15ca0*/  MOV R14, UR58 ;  /* 0x0000003a000e7c02 */ /* 0x000fe20008000f00 */
[----:B------:R-:W-:Y:S01]  /*15cb0*/  UMOV UR58, UR28 ;  /* 0x0000001c003a7c82 */ /* 0x000fe20008000000 */
[----:B------:R-:W-:Y:S01]  /*15cc0*/  MOV R18, UR42 ;  /* 0x0000002a00127c02 */ /* 0x000fe20008000f00 */
[----:B------:R-:W-:Y:S01]  /*15cd0*/  UMOV UR42, UR24 ;  /* 0x00000018002a7c82 */ /* 0x000fe20008000000 */
[----:B------:R-:W-:Y:S01]  /*15ce0*/  MOV R24, UR58 ;  /* 0x0000003a00187c02 */ /* 0x000fe20008000f00 */
[----:B------:R-:W-:Y:S01]  /*15cf0*/  UMOV UR58, UR12 ;  /* 0x0000000c003a7c82 */ /* 0x000fe20008000000 */
[----:B------:R-:W-:Y:S01]  /*15d00*/  MOV R96, UR42 ;  /* 0x0000002a00607c02 */ /* 0x000fe20008000f00 */
[----:B------:R-:W-:Y:S01]  /*15d10*/  QGMMA.64x32x32.F32.E4M3.E4M3 R184, gdesc[UR16], RZ, !UPT, gsb0 ;  /* 0x0060000010b879f3 */ /* 0x000fe2000c0008ff */
[----:B------:R-:W-:Y:S01]  /*15d20*/  UMOV UR42, UR4 ;  /* 0x00000004002a7c82 */ /* 0x000fe20008000000 */
[C---:B------:R-:W-:Y:S02]  /*15d30*/  R2UR UR4, R4.reuse ;  /* 0x00000000040472ca */ /* 0x040fe400000e0000 */
[C---:B------:R-:W-:Y:S01]  /*15d40*/  R2UR UR12, R4.reuse ;  /* 0x00000000040c72ca */ /* 0x040fe200000e0000 */
[----:B------:R-:W-:Y:S01]  /*15d50*/  IMAD.MOV.U32 R21, RZ, RZ, R96 ;  /* 0x000000ffff157224 */ /* 0x000fe200078e0060 */
[----:B------:R-:W-:Y:S01]  /*15d60*/  MOV R22, UR38 ;  /* 0x0000002600167c02 */ /* 0x000fe20008000f00 */
[----:B------:R-:W-:Y:S01]  /*15d70*/  UMOV UR38, UR20 ;  /* 0x0000001400267c82 */ /* 0x000fe20008000000 */
[----:B------:R-:W-:-:S02]  /*15d80*/  R2UR UR20, R4 ;  /* 0x00000000041472ca */ /* 0x000fc400000e0000 */
[----:B------:R-:W-:Y:S02]  /*15d90*/  R2UR UR24, R4 ;  /* 0x00000000041872ca */ /* 0x000fe400000e0000 */
[----:B------:R-:W-:Y:S01]  /*15da0*/  R2UR UR50, R90 ;  /* 0x000000005a3272ca */ /* 0x000fe200000e0000 */
[----:B------:R-:W-:Y:S01]  /*15db0*/  VIADD R90, R20, 0x6 ;  /* 0x00000006145a7836 */ /* 0x000fe20000000000 */
[----:B------:R-:W-:Y:S01]  /*15dc0*/  R2UR UR54, R88 ;  /* 0x00000000583672ca */ /* 0x000fe200000e0000 */
[----:B------:R-:W-:Y:S01]  /*15dd0*/  VIADD R88, R20, 0x106 ;  /* 0x0000010614587836 */ /* 0x000fe20000000000 */
[----:B------:R-:W-:Y:S02]  /*15de0*/  WARPGROUP.DEPBAR.LE gsb0, 0x0 ;  /* 0x00008000000079c5 */ /* 0x000fe40000010000 */
[----:B------:R-:W-:-:S06]  /*15df0*/  WARPGROUP.ARRIVE ;  /* 0x00000000000079c5 */ /* 0x000fcc0000000000 */
[----:B------:R-:W-:Y:S01]  /*15e00*/  QGMMA.64x32x32.F32.E4M3.E4M3 R168, gdesc[UR4], RZ, !UPT, gsb0 ;  /* 0x0060000004a879f3 */ /* 0x000fe2000c0008ff */
[----:B------:R-:W-:Y:S01]  /*15e10*/  R2UR UR6, R90 ;  /* 0x000000005a0672ca */ /* 0x000fe200000e0000 */
[----:B------:R-:W-:Y:S01]  /*15e20*/  VIADD R90, R20, 0x206 ;  /* 0x00000206145a7836 */ /* 0x000fe20000000000 */
[----:B------:R-:W-:Y:S01]  /*15e30*/  R2UR UR7, R91 ;  /* 0x000000005b0772ca */ /* 0x000fe200000e0000 */
[----:B------:R-:W-:Y:S01]  /*15e40*/  IMAD.MOV.U32 R91, RZ, RZ, 0x40000040 ;  /* 0x40000040ff5b7424 */ /* 0x000fe200078e00ff */
[----:B------:R-:W-:Y:S02]  /*15e50*/  WARPGROUP.DEPBAR.LE gsb0, 0x0 ;  /* 0x00008000000079c5 */ /* 0x000fe40000010000 */
[----:B------:R-:W-:-:S06]  /*15e60*/  WARPGROUP.ARRIVE ;  /* 0x00000000000079c5 */ /* 0x000fcc0000000000 */
[----:B------:R-:W-:Y:S01]  /*15e70*/  QGMMA.64x32x32.F32.E4M3.E4M3 R152, gdesc[UR8], RZ, !UPT, gsb0 ;  /* 0x00600000089879f3 */ /* 0x000fe2000c0008ff */
[----:B------:R-:W-:Y:S01]  /*15e80*/  R2UR UR10, R88 ;  /* 0x00000000580a72ca */ /* 0x000fe200000e0000 */
[----:B------:R-:W-:Y:S01]  /*15e90*/  VIADD R88, R20, 0x306 ;  /* 0x0000030614587836 */ /* 0x000fe20000000000 */
[----:B------:R-:W-:Y:S02]  /*15ea0*/  R2UR UR11, R89 ;  /* 0x00000000590b72ca */ /* 0x000fe400000e0000 */
[----:B------:R-:W-:Y:S02]  /*15eb0*/  MOV R89, 0x40000040 ;  /* 0x4000004000597802 */ /* 0x000fe40000000f00 */
[----:B------:R-:W-:Y:S01]  /*15ec0*/  R2UR UR18, R88 ;  /* 0x00000000581272ca */ /* 0x000fe200000e0000 */
[----:B------:R-:W-:Y:S01]  /*15ed0*/  VIADD R88, R20, 0x506 ;  /* 0x0000050614587836 */ /* 0x000fe20000000000 */
[----:B------:R-:W-:Y:S01]  /*15ee0*/  R2UR UR19, R89 ;  /* 0x00000000591372ca */ /* 0x000fe200000e0000 */
[----:B------:R-:W-:Y:S01]  /*15ef0*/  IMAD.MOV.U32 R89, RZ, RZ, 0x40000040 ;  /* 0x40000040ff597424 */ /* 0x000fe200078e00ff */
[----:B------:R-:W-:-:S02]  /*15f00*/  WARPGROUP.DEPBAR.LE gsb0, 0x0 ;  /* 0x00008000000079c5 */ /* 0x000fc40000010000 */
[----:B------:R-:W-:-:S06]  /*15f10*/  WARPGROUP.ARRIVE ;  /* 0x00000000000079c5 */ /* 0x000fcc0000000000 */
[----:B------:R-:W-:Y:S01]  /*15f20*/  QGMMA.64x32x32.F32.E4M3.E4M3 R136, gdesc[UR12], RZ, !UPT, gsb0 ;  /* 0x006000000c8879f3 */ /* 0x000fe2000c0008ff */
[----:B------:R-:W-:Y:S01]  /*15f30*/  R2UR UR14, R90 ;  /* 0x000000005a0e72ca */ /* 0x000fe200000e0000 */
[C---:B------:R-:W-:Y:S01]  /*15f40*/  VIADD R90, R20.reuse, 0x406 ;  /* 0x00000406145a7836 */ /* 0x040fe20000000000 */
[----:B------:R-:W-:Y:S01]  /*15f50*/  R2UR UR15, R91 ;  /* 0x000000005b0f72ca */ /* 0x000fe200000e0000 */
[----:B------:R-:W-:Y:S02]  /*15f60*/  VIADD R20, R20, 0x606 ;  /* 0x0000060614147836 */ /* 0x000fe40000000000 */
[----:B------:R-:W-:-:S03]  /*15f70*/  IMAD.MOV.U32 R91, RZ, RZ, 0x40000040 ;  /* 0x40000040ff5b7424 */ /* 0x000fc600078e00ff */
[----:B------:R-:W-:Y:S02]  /*15f80*/  R2UR UR30, R20 ;  /* 0x00000000141e72ca */ /* 0x000fe400000e0000 */
[----:B------:R-:W-:Y:S01]  /*15f90*/  MOV R20, R97 ;  /* 0x0000006100147202 */ /* 0x000fe20000000f00 */
[----:B------:R-:W-:Y:S02]  /*15fa0*/  WARPGROUP.DEPBAR.LE gsb0, 0x0 ;  /* 0x00008000000079c5 */ /* 0x000fe40000010000 */
[----:B------:R-:W-:-:S06]  /*15fb0*/  WARPGROUP.ARRIVE ;  /* 0x00000000000079c5 */ /* 0x000fcc0000000000 */
[----:B------:R-:W-:Y:S01]  /*15fc0*/  QGMMA.64x32x32.F32.E4M3.E4M3 R120, gdesc[UR20], RZ, !UPT, gsb0 ;  /* 0x00600000147879f3 */ /* 0x000fe2000c0008ff */
[----:B------:R-:W-:Y:S02]  /*15fd0*/  R2UR UR22, R90 ;  /* 0x000000005a1672ca */ /* 0x000fe400000e0000 */
[----:B------:R-:W-:Y:S01]  /*15fe0*/  R2UR UR23, R91 ;  /* 0x000000005b1772ca */ /* 0x000fe200000e0000 */
        /* <DEDUP_REMOVED lines=9> */
[----:B------:R-:W-:Y:S02]  /*16080*/  R2UR UR37, R11 ;  /* 0x000000000b2572ca */ /* 0x000fe400000e0000 */
[----:B------:R-:W-:Y:S02]  /*16090*/  R2UR UR43, R20 ;  /* 0x00000000142b72ca */ /* 0x000fe400000e0000 */
[----:B------:R-:W-:Y:S01]  /*160a0*/  R2UR UR42, R21 ;  /* 0x00000000152a72ca */ /* 0x000fe200000e0000 */
[----:B------:R-:W-:Y:S02]  /*160b0*/  WARPGROUP.DEPBAR.LE gsb0, 0x0 ;  /* 0x00008000000079c5 */ /* 0x000fe40000010000 */
[----:B------:R-:W-:-:S06]  /*160c0*/  WARPGROUP.ARRIVE ;  /* 0x00000000000079c5 */ /* 0x000fcc0000000000 */
[----:B------:R-:W-:Y:S01]  /*160d0*/  QGMMA.64x32x32.F32.E4M3.E4M3 R184, gdesc[UR32], R184, gsb0 ;  /* 0x0060000020b879f3 */ /* 0x000fe200080008b8 */
[----:B------:R-:W-:Y:S02]  /*160e0*/  R2UR UR40, R10 ;  /* 0x000000000a2872ca */ /* 0x000fe400000e0000 */
[----:B------:R-:W-:Y:S02]  /*160f0*/  R2UR UR41, R11 ;  /* 0x000000000b2972ca */ /* 0x000fe400000e0000 */
[----:B------:R-:W-:Y:S02]  /*16100*/  R2UR UR35, R27 ;  /* 0x000000001b2372ca */ /* 0x000fe400000e0000 */
[----:B------:R-:W-:Y:S01]  /*16110*/  R2UR UR34, R26 ;  /* 0x000000001a2272ca */ /* 0x000fe200000e0000 */
[----:B------:R0:W5:Y:S01]  /*16120*/  LDL.LU R27, [R1+0xd4] ;  /* 0x0000d400011b7983 */ /* 0x0001620000300800 */
[----:B------:R-:W-:Y:S02]  /*16130*/  R2UR UR32, R10 ;  /* 0x000000000a2072ca */ /* 0x000fe400000e0000 */
[----:B------:R-:W-:Y:S01]  /*16140*/  R2UR UR33, R11 ;  /* 0x000000000b2172ca */ /* 0x000fe200000e0000 */
[----:B------:R0:W5:Y:S01]  /*16150*/  LDL.LU R26, [R1+0xd0] ;  /* 0x0000d000011a7983 */ /* 0x0001620000300800 */
[----:B------:R-:W-:-:S02]  /*16160*/  WARPGROUP.DEPBAR.LE gsb0, 0x0 ;  /* 0x00008000000079c5 */ /* 0x000fc40000010000 */
        /* <DEDUP_REMOVED lines=13> */
[----:B------:R0:W5:Y:S01]  /*16240*/  LDL.LU R25, [R1+0xcc] ;  /* 0x0000cc0001197983 */ /* 0x0001620000300800 */
[----:B------:R-:W-:Y:S02]  /*16250*/  R2UR UR56, R10 ;  /* 0x000000000a3872ca */ /* 0x000fe400000e0000 */
[----:B------:R-:W-:Y:S01]  /*16260*/  R2UR UR57, R11 ;  /* 0x000000000b3972ca */ /* 0x000fe200000e0000 */
[----:B------:R0:W5:Y:S01]  /*16270*/  LDL.LU R24, [R1+0xc8] ;  /* 0x0000c80001187983 */ /* 0x0001620000300800 */
[----:B------:R-:W-:Y:S02]  /*16280*/  WARPGROUP.DEPBAR.LE gsb0, 0x0 ;  /* 0x00008000000079c5 */ /* 0x000fe40000010000 */
[----:B------:R-:W-:-:S09]  /*16290*/  WARPGROUP.ARRIVE ;  /* 0x00000000000079c5 */ /* 0x000fd20000000000 */
        /* <DEDUP_REMOVED lines=11> */
[----:B------:R-:W-:Y:S02]  /*16350*/  R2UR UR38, R3 ;  /* 0x00000000032672ca */ /* 0x000fe400000e0000 */
[----:B------:R-:W-:Y:S02]  /*16360*/  R2UR UR36, R8 ;  /* 0x00000000082472ca */ /* 0x000fe400000e0000 */
[----:B------:R-:W-:Y:S01]  /*16370*/  R2UR UR37, R9 ;  /* 0x00000000092572ca */ /* 0x000fe200000e0000 */
[----:B------:R-:W-:Y:S02]  /*16380*/  WARPGROUP.DEPBAR.LE gsb0, 0x0 ;  /* 0x00008000000079c5 */ /* 0x000fe40000010000 */
[----:B------:R-:W-:-:S10]  /*16390*/  WARPGROUP.ARRIVE ;  /* 0x00000000000079c5 */ /* 0x000fd40000000000 */
        /* <DEDUP_REMOVED lines=16> */
[----:B------:R-:W-:Y:S01]  /*164a0*/  R2UR UR42, R18 ;  /* 0x00000000122a72ca */ /* 0x000fe200000e0000 */
[----:B------:R0:W5:Y:S01]  /*164b0*/  LDL.LU R19, [R1+0xbc] ;  /* 0x0000bc0001137983 */ /* 0x0001620000300800 */
[C---:B------:R-:W-:Y:S02]  /*164c0*/  R2UR UR40, R8.reuse ;  /* 0x00000000082872ca */ /* 0x040fe400000e0000 */
[C---:B------:R-:W-:Y:S01]  /*164d0*/  R2UR UR41, R9.reuse ;  /* 0x00000000092972ca */ /* 0x040fe200000e0000 */
[----:B------:R0:W5:Y:S01]  /*164e0*/  LDL.LU R18, [R1+0xb8] ;  /* 0x0000b80001127983 */ /* 0x0001620000300800 */
[C---:B------:R-:W-:Y:S02]  /*164f0*/  R2UR UR44, R8.reuse ;  /* 0x00000000082c72ca */ /* 0x040fe400000e0000 */
[----:B------:R-:W-:Y:S01]  /*16500*/  R2UR UR45, R9 ;  /* 0x00000000092d72ca */ /* 0x000fe200000e0000 */
[----:B------:R0:W5:Y:S01]  /*16510*/  LDL.LU R17, [R1+0xb4] ;  /* 0x0000b40001117983 */ /* 0x0001620000300800 */
[----:B------:R-:W-:-:S02]  /*16520*/  R2UR UR48, R8 ;  /* 0x00000000083072ca */ /* 0x000fc400000e0000 */
[C---:B------:R-:W-:Y:S01]  /*16530*/  R2UR UR49, R9.reuse ;  /* 0x00000000093172ca */ /* 0x040fe200000e0000 */
[----:B------:R0:W5:Y:S01]  /*16540*/  LDL.LU R16, [R1+0xb0] ;  /* 0x0000b00001107983 */ /* 0x0001620000300800 */
[----:B------:R-:W-:Y:S02]  /*16550*/  R2UR UR52, R8 ;  /* 0x00000000083472ca */ /* 0x000fe400000e0000 */
[----:B------:R-:W-:Y:S01]  /*16560*/  R2UR UR53, R9 ;  /* 0x00000000093572ca */ /* 0x000fe200000e0000 */
        /* <DEDUP_REMOVED lines=29> */
[----:B------:R0:W5:Y:S01]  /*16740*/  LDL.LU R2, [R1+0x9c] ;  /* 0x00009c0001027983 */ /* 0x0001620000300800 */
[----:B------:R-:W-:Y:S02]  /*16750*/  WARPGROUP.DEPBAR.LE gsb0, 0x0 ;  /* 0x00008000000079c5 */ /* 0x000fe40000010000 */
[----:B------:R-:W-:-:S06]  /*16760*/  WARPGROUP.ARRIVE ;  /* 0x00000000000079c5 */ /* 0x000fcc0000000000 */
[----:B------:R-:W-:Y:S01]  /*16770*/  QGMMA.64x32x32.F32.E4M3.E4M3 R152, gdesc[UR12], R152, gsb0 ;  /* 0x006000000c9879f3 */ /* 0x000fe20008000898 */
[----:B------:R-:W-:Y:S02]  /*16780*/  R2UR UR16, R6 ;  /* 0x00000000061072ca */ /* 0x000fe400000e0000 */
[----:B------:R-:W-:Y:S01]  /*16790*/  R2UR UR17, R7 ;  /* 0x00000000071172ca */ /* 0x000fe200000e0000 */
[----:B------:R-:W-:Y:S02]  /*167a0*/  WARPGROUP.DEPBAR.LE gsb0, 0x0 ;  /* 0x00008000000079c5 */ /* 0x000fe40000010000 */
[----:B------:R-:W-:-:S10]  /*167b0*/  WARPGROUP.ARRIVE ;  /* 0x00000000000079c5 */ /* 0x000fd40000000000 */
        /* <DEDUP_REMOVED lines=17> */
[----:B------:R-:W-:Y:S02]  /*168d0*/  R2UR UR37, R13 ;  /* 0x000000000d2572ca */ /* 0x000fe400000e0000 */
[----:B------:R-:W-:Y:S01]  /*168e0*/  R2UR UR36, R0 ;  /* 0x00000000002472ca */ /* 0x000fe200000e0000 */
[----:B------:R-:W-:Y:S02]  /*168f0*/  WARPGROUP.DEPBAR.LE gsb0, 0x0 ;  /* 0x00008000000079c5 */ /* 0x000fe40000010000 */
[----:B0-----:R-:W-:-:S12]  /*16900*/  @P1 BRA `(.L_x_425) ;  /* 0x0000000000281947 */ /* 0x001fd80003800000 */
[----:B------:R-:W-:Y:S05]  /*16910*/  @!P0 BRA `(.L_x_426) ;  /* 0x0000000000048947 */ /* 0x000fea0003800000 */
[----:B------:R-:W-:Y:S01]  /*16920*/  BPT.TRAP 0x1 ;  /* 0x000000040000795c */ /* 0x000fe20000300000 */
.L_x_426:
[----:B-----5:R-:W-:Y:S01]  /*16930*/  SHF.L.U32 R0, R12, 0x1f, RZ ;  /* 0x0000001f0c007819 */ /* 0x020fe200000006ff */
[----:B------:R-:W-:-:S04]  /*16940*/  IMAD R12, R233, 0x8, R16 ;  /* 0x00000008e90c7824 */ /* 0x000fc800078e0210 */
[----:B------:R0:W1:Y:S01]  /*16950*/  SYNCS.PHASECHK.TRANS64.TRYWAIT P1, [R12+URZ+0x2e850], R0 ;  /* 0x02e850000c0075a7 */ /* 0x000062000802017f */
[----:B------:R-:W-:Y:S05]  /*16960*/  @!P0 BRA `(.L_x_427) ;  /* 0x0000000000048947 */ /* 0x000fea0003800000 */
[----:B------:R-:W-:Y:S01]  /*16970*/  BPT.TRAP 0x1 ;  /* 0x000000040000795c */ /* 0x000fe20000300000 */
.L_x_427:
[----:B-1----:R-:W-:Y:S05]  /*16980*/  @P1 BRA `(.L_x_425) ;  /* 0x0000000000081947 */ /* 0x002fea0003800000 */
[----:B------:R-:W1:Y:S02]  /*16990*/  SYNCS.PHASECHK.TRANS64.TRYWAIT P1, [R12+URZ+0x2e850], R0 ;  /* 0x02e850000c0075a7 */ /* 0x000e64000802017f */
[----:B-1----:R-:W-:Y:S05]  /*169a0*/  @!P1 BRA `(.L_x_428) ;  /* 0x000000c000a49947 */ /* 0x002fea0003800000 */
.L_x_425:
[----:B01---5:R-:W-:Y:S01]  /*169b0*/  VIADD R0, R16, 0x400 ;  /* 0x0000040010007836 */ /* 0x023fe20000000000 */
[----:B------:R-:W-:Y:S05]  /*169c0*/  WARPSYNC.ALL ;  /* 0x0000000000007948 */ /* 0x000fea0003800000 */
[----:B------:R-:W-:Y:S01]  /*169d0*/  SHF.R.U32.HI R0, RZ, 0x4, R0 ;  /* 0x00000004ff007819 */ /* 0x000fe20000011600 */
[----:B------:R-:W-:Y:S01]  /*169e0*/  IMAD.MOV.U32 R13, RZ, RZ, -0x3ffffff0 ;  /* 0xc0000010ff0d7424 */ /* 0x000fe200078e00ff */
[----:B------:R-:W-:Y:S01]  /*169f0*/  WARPGROUP.ARRIVE ;  /* 0x00000000000079c5 */ /* 0x000fe20000000000 */
[----:B------:R-:W-:Y:S02]  /*16a00*/  MOV R21, 0xc0000010 ;  /* 0xc000001000157802 */ /* 0x000fe40000000f00 */
[----:B------:R-:W-:-:S02]  /*16a10*/  LOP3.LUT R0, R0, 0x3fff, RZ, 0xc0, !PT ;  /* 0x00003fff00007812 */ /* 0x000fc400078ec0ff */
[----:B------:R-:W-:Y:S02]  /*16a20*/  R2UR UR7, R13 ;  /* 0x000000000d0772ca */ /* 0x000fe400000e0000 */
[----:B------:R-:W-:Y:S02]  /*16a30*/  LOP3.LUT R0, R0, 0x10000, RZ, 0xfc, !PT ;  /* 0x0001000000007812 */ /* 0x000fe400078efcff */
[----:B------:R-:W-:-:S03]  /*16a40*/  FMNMX.FTZ R13, R186, R235, !PT ;  /* 0x000000ebba0d7209 */ /* 0x000fc60007810000 */
[----:B------:R-:W-:Y:S01]  /*16a50*/  IMAD R12, R233, 0x700, R0 ;  /* 0x00000700e90c7824 */ /* 0x000fe200078e0200 */
[----:B------:R-:W-:Y:S02]  /*16a60*/  FMNMX.FTZ R0, R184, R3, !PT ;  /* 0x00000003b8007209 */ /* 0x000fe40007810000 */
[----:B------:R-:W-:Y:S01]  /*16a70*/  FMNMX.FTZ R13, R187, R13, !PT ;  /* 0x0000000dbb0d7209 */ /* 0x000fe20007810000 */
[C---:B------:R-:W-:Y:S01]  /*16a80*/  VIADD R20, R12.reuse, 0x100 ;  /* 0x000001000c147836 */ /* 0x040fe20000000000 */
[----:B------:R-:W-:Y:S02]  /*16a90*/  R2UR UR6, R12 ;  /* 0x000000000c0672ca */ /* 0x000fe400000e0000 */
[----:B------:R-:W-:Y:S02]  /*16aa0*/  FMNMX.FTZ R0, R185, R0, !PT ;  /* 0x00000000b9007209 */ /* 0x000fe40007810000 */
[----:B------:R-:W-:Y:S02]  /*16ab0*/  FMNMX.FTZ R13, R190, R13, !PT ;  /* 0x0000000dbe0d7209 */ /* 0x000fe40007810000 */
[----:B------:R-:W-:-:S02]  /*16ac0*/  FMNMX.FTZ R0, R188, R0, !PT ;  /* 0x00000000bc007209 */ /* 0x000fc40007810000 */
[----:B------:R-:W-:Y:S02]  /*16ad0*/  FMNMX.FTZ R13, R191, R13, !PT ;  /* 0x0000000dbf0d7209 */ /* 0x000fe40007810000 */
[----:B------:R-:W-:Y:S02]  /*16ae0*/  FMNMX.FTZ R0, R189, R0, !PT ;  /* 0x00000000bd007209 */ /* 0x000fe40007810000 */
[----:B------:R-:W-:Y:S01]  /*16af0*/  FMNMX.FTZ R13, R194, R13, !PT ;  /* 0x0000000dc20d7209 */ /* 0x000fe20007810000 */
[----:B------:R-:W-:Y:S01]  /*16b00*/  QGMMA.64x128x32.F32.E4M3.E4M3 R24, R224, gdesc[UR4], R24, gsb0 ;  /* 0x01e00004e0187df3 */ /* 0x000fe20008000818 */
[----:B------:R-:W-:Y:S01]  /*16b10*/  R2UR UR6, R20 ;  /* 0x00000000140672ca */ /* 0x000fe200000e0000 */
[----:B------:R-:W-:Y:S01]  /*16b20*/  VIADD R20, R12, 0x200 ;  /* 0x000002000c147836 */ /* 0x000fe20000000000 */
[----:B------:R-:W-:Y:S01]  /*16b30*/  R2UR UR7, R21 ;  /* 0x00000000150772ca */ /* 0x000fe200000e0000 */
[----:B------:R-:W-:Y:S01]  /*16b40*/  IMAD.MOV.U32 R21, RZ, RZ, -0x3ffffff0 ;  /* 0xc0000010ff157424 */ /* 0x000fe200078e00ff */
        /* <DEDUP_REMOVED lines=71> */
[----:B------:R-:W-:-:S05]  /*16fc0*/  FMNMX.FTZ R0, R133, R0, !PT ;  /* 0x0000000085007209 */ /* 0x000fca0007810000 */
[----:B------:R-:W0:Y:S01]  /*16fd0*/  S2R R227, SR_TID.X ;  /* 0x0000000000e37919 */ /* 0x000e220000002100 */
[----:B------:R-:W-:Y:S02]  /*16fe0*/  FMNMX.FTZ R13, R135, R13, !PT ;  /* 0x0000000d870d7209 */ /* 0x000fe40007810000 */
[----:B------:R-:W-:Y:S01]  /*16ff0*/  FMNMX.FTZ R0, R104, R0, !PT ;  /* 0x0000000068007209 */ /* 0x000fe20007810000 */
[----:B------:R-:W-:Y:S01]  /*17000*/  QGMMA.64x128x32.F32.E4M3.E4M3 R24, R220, gdesc[UR4], R24, gsb0 ;  /* 0x01e00004dc187df3 */ /* 0x000fe20008000818 */
[----:B------:R-:W-:Y:S01]  /*17010*/  R2UR UR6, R20 ;  /* 0x00000000140672ca */ /* 0x000fe200000e0000 */
[----:B------:R-:W-:Y:S01]  /*17020*/  VIADD R20, R12, 0x300 ;  /* 0x000003000c147836 */ /* 0x000fe20000000000 */
[----:B------:R-:W-:Y:S01]  /*17030*/  R2UR UR7, R21 ;  /* 0x00000000150772ca */ /* 0x000fe200000e0000 */
[----:B------:R-:W-:Y:S01]  /*17040*/  IMAD.MOV.U32 R21, RZ, RZ, -0x3ffffff0 ;  /* 0xc0000010ff157424 */ /* 0x000fe200078e00ff */
        /* <DEDUP_REMOVED lines=30> */
[----:B0-----:R-:W-:Y:S02]  /*17230*/  LOP3.LUT R227, R227, 0x7f, RZ, 0xc0, !PT ;  /* 0x0000007fe3e37812 */ /* 0x001fe400078ec0ff */
[----:B------:R-:W-:-:S02]  /*17240*/  FMNMX.FTZ R13, R103, R13, !PT ;  /* 0x0000000d670d7209 */ /* 0x000fc40007810000 */
[----:B------:R-:W-:Y:S02]  /*17250*/  ISETP.NE.AND P1, PT, R227, RZ, PT ;  /* 0x000000ffe300720c */ /* 0x000fe40003f25270 */
[----:B------:R-:W0:Y:S02]  /*17260*/  S2R R227, SR_TID.X ;  /* 0x0000000000e37919 */ /* 0x000e240000002100 */
[----:B0-----:R-:W-:Y:S01]  /*17270*/  SHF.R.U32.HI R227, RZ, 0x7, R227 ;  /* 0x00000007ffe37819 */ /* 0x001fe200000116e3 */
[----:B------:R-:W-:Y:S02]  /*17280*/  WARPGROUP.DEPBAR.LE gsb0, 0x0 ;  /* 0x00008000000079c5 */ /* 0x000fe40000010000 */
[----:B------:R-:W-:-:S06]  /*17290*/  WARPGROUP.ARRIVE ;  /* 0x00000000000079c5 */ /* 0x000fcc0000000000 */
[----:B------:R-:W-:Y:S01]  /*172a0*/  QGMMA.64x128x32.F32.E4M3.E4M3 R24, R200, gdesc[UR4], R24, gsb0 ;  /* 0x01e00004c8187df3 */ /* 0x000fe20008000818 */
[----:B------:R-:W-:Y:S02]  /*172b0*/  R2UR UR6, R20 ;  /* 0x00000000140672ca */ /* 0x000fe400000e0000 */
[----:B------:R-:W-:Y:S01]  /*172c0*/  R2UR UR7, R21 ;  /* 0x00000000150772ca */ /* 0x000fe200000e0000 */
[----:B------:R-:W0:Y:S01]  /*172d0*/  SHFL.BFLY PT, R20, R0, 0x2, 0x1f ;  /* 0x0c401f0000147f89 */ /* 0x000e2200000e0000 */
[----:B------:R-:W-:Y:S02]  /*172e0*/  MOV R21, 0xc0000010 ;  /* 0xc000001000157802 */ /* 0x000fe40000000f00 */
[----:B0-----:R-:W-:Y:S01]  /*172f0*/  FMNMX.FTZ R0, R0, R20, !PT ;  /* 0x0000001400007209 */ /* 0x001fe20007810000 */
[----:B------:R-:W-:Y:S01]  /*17300*/  VIADD R20, R12, 0x400 ;  /* 0x000004000c147836 */ /* 0x000fe20000000000 */
[----:B------:R-:W-:Y:S02]  /*17310*/  WARPGROUP.DEPBAR.LE gsb0, 0x0 ;  /* 0x00008000000079c5 */ /* 0x000fe40000010000 */
[----:B------:R-:W-:Y:S01]  /*17320*/  WARPGROUP.ARRIVE ;  /* 0x00000000000079c5 */ /* 0x000fe20000000000 */
[----:B------:R-:W0:Y:S05]  /*17330*/  SHFL.BFLY PT, R200, R13, 0x2, 0x1f ;  /* 0x0c401f000dc87f89 */ /* 0x000e2a00000e0000 */
[----:B------:R-:W-:Y:S01]  /*17340*/  QGMMA.64x128x32.F32.E4M3.E4M3 R24, R204, gdesc[UR4], R24, gsb0 ;  /* 0x01e00004cc187df3 */ /* 0x000fe20008000818 */
[----:B------:R-:W-:-:S02]  /*17350*/  R2UR UR6, R20 ;  /* 0x00000000140672ca */ /* 0x000fc400000e0000 */
[----:B------:R-:W-:Y:S02]  /*17360*/  R2UR UR7, R21 ;  /* 0x00000000150772ca */ /* 0x000fe400000e0000 */
[----:B------:R-:W1:Y:S01]  /*17370*/  SHFL.BFLY PT, R21, R0, 0x1, 0x1f ;  /* 0x0c201f0000157f89 */ /* 0x000e6200000e0000 */
[----:B0-----:R-:W-:-:S05]  /*17380*/  FMNMX.FTZ R13, R13, R200, !PT ;  /* 0x000000c80d0d7209 */ /* 0x001fca0007810000 */
[----:B------:R-:W0:Y:S01]  /*17390*/  SHFL.BFLY PT, R20, R13, 0x1, 0x1f ;  /* 0x0c201f000d147f89 */ /* 0x000e2200000e0000 */
[----:B-1----:R-:W-:-:S05]  /*173a0*/  FMNMX.FTZ R0, R0, R21, !PT ;  /* 0x0000001500007209 */ /* 0x002fca0007810000 */
[----:B------:R-:W-:-:S04]  /*173b0*/  FFMA.FTZ R21, R2, R0, -8 ;  /* 0xc100000002157423 */ /* 0x000fc80000010000 */
[C-C-:B------:R-:W-:Y:S01]  /*173c0*/  FFMA.FTZ R201, R2.reuse, R89, -R21.reuse ;  /* 0x0000005902c97223 */ /* 0x140fe20000010815 */
[----:B------:R-:W-:Y:S02]  /*173d0*/  IMAD.MOV.U32 R89, RZ, RZ, -0x3ffffff0 ;  /* 0xc0000010ff597424 */ /* 0x000fe400078e00ff */
[C-C-:B------:R-:W-:Y:S01]  /*173e0*/  FFMA.FTZ R184, R2.reuse, R184, -R21.reuse ;  /* 0x000000b802b87223 */ /* 0x140fe20000010815 */
[----:B------:R-:W-:-:S01]  /*173f0*/  FFMA.FTZ R100, R2, R100, -R21 ;  /* 0x0000006402647223 */ /* 0x000fc20000010815 */
[--C-:B------:R-:W-:Y:S01]  /*17400*/  FFMA.FTZ R200, R2, R88, -R21.reuse ;  /* 0x0000005802c87223 */ /* 0x100fe20000010815 */
[----:B------:R-:W-:Y:S02]  /*17410*/  VIADD R88, R12, 0x500 ;  /* 0x000005000c587836 */ /* 0x000fe40000000000 */
[C-C-:B------:R-:W-:Y:S01]  /*17420*/  FFMA.FTZ R185, R2.reuse, R185, -R21.reuse ;  /* 0x000000b902b97223 */ /* 0x140fe20000010815 */
[----:B------:R-:W-:-:S01]  /*17430*/  FFMA.FTZ R188, R2, R188, -R21 ;  /* 0x000000bc02bc7223 */ /* 0x000fc20000010815 */
[C-C-:B------:R-:W-:Y:S01]  /*17440*/  FFMA.FTZ R189, R2.reuse, R189, -R21.reuse ;  /* 0x000000bd02bd7223 */ /* 0x140fe20000010815 */
[----:B------:R-:W-:-:S01]  /*17450*/  FFMA.FTZ R192, R2, R192, -R21 ;  /* 0x000000c002c07223 */ /* 0x000fc20000010815 */
[----:B0-----:R-:W-:Y:S01]  /*17460*/  FMNMX.FTZ R13, R13, R20, !PT ;  /* 0x000000140d0d7209 */ /* 0x001fe20007810000 */
[----:B------:R-:W-:-:S01]  /*17470*/  FADD.FTZ R20, -R0, R3 ;  /* 0x0000000300147221 */ /* 0x000fc20000010100 */
[C-C-:B------:R-:W-:Y:S01]  /*17480*/  FFMA.FTZ R193, R2.reuse, R193, -R21.reuse ;  /* 0x000000c102c17223 */ /* 0x140fe20000010815 */
[----:B------:R-:W-:-:S01]  /*17490*/  FFMA.FTZ R196, R2, R196, -R21 ;  /* 0x000000c402c47223 */ /* 0x000fc20000010815 */
[C---:B------:R-:W-:Y:S01]  /*174a0*/  FFMA.FTZ R197, R2.reuse, R197, -R21 ;  /* 0x000000c502c57223 */ /* 0x040fe20000010815 */
[C---:B------:R-:W-:Y:S01]  /*174b0*/  FMUL.FTZ R20, R2.reuse, R20 ;  /* 0x0000001402147220 */ /* 0x040fe20000410000 */
[----:B------:R-:W-:Y:S01]  /*174c0*/  FADD.FTZ R3, -R13, R235 ;  /* 0x000000eb0d037221 */ /* 0x000fe20000010100 */
[----:B------:R-:W-:-:S01]  /*174d0*/  FFMA.FTZ R168, R2, R168, -R21 ;  /* 0x000000a802a87223 */ /* 0x000fc20000010815 */
[C-C-:B------:R-:W-:Y:S01]  /*174e0*/  FFMA.FTZ R169, R2.reuse, R169, -R21.reuse ;  /* 0x000000a902a97223 */ /* 0x140fe20000010815 */
        /* <DEDUP_REMOVED lines=43> */
[----:B------:R-:W-:Y:S01]  /*177a0*/  FMUL.FTZ R3, R2, R3 ;  /* 0x0000000302037220 */ /* 0x000fe20000410000 */
[----:B------:R-:W-:Y:S08]  /*177b0*/  MUFU.EX2 R21, R100 ;  /* 0x0000006400157308 */ /* 0x000ff00000000800 */
[----:B------:R-:W-:Y:S08]  /*177c0*/  MUFU.EX2 R20, R20 ;  /* 0x0000001400147308 */ /* 0x000ff00000000800 */
[----:B------:R-:W0:Y:S08]  /*177d0*/  MUFU.EX2 R184, R184 ;  /* 0x000000b800b87308 */ /* 0x000e300000000800 */
[----:B------:R-:W1:Y:S08]  /*177e0*/  MUFU.EX2 R185, R185 ;  /* 0x000000b900b97308 */ /* 0x000e700000000800 */
[----:B------:R-:W-:Y:S01]  /*177f0*/  MUFU.EX2 R3, R3 ;  /* 0x0000000300037308 */ /* 0x000fe20000000800 */
[----:B0-----:R-:W-:-:S07]  /*17800*/  FFMA.FTZ R15, R20, R15, R184 ;  /* 0x0000000f140f7223 */ /* 0x001fce00000100b8 */
[----:B------:R-:W0:Y:S01]  /*17810*/  MUFU.EX2 R188, R188 ;  /* 0x000000bc00bc7308 */ /* 0x000e220000000800 */
[----:B------:R-:W-:Y:S02]  /*17820*/  WARPGROUP.DEPBAR.LE gsb0, 0x0 ;  /* 0x00008000000079c5 */ /* 0x000fe40000010000 */
[----:B------:R-:W-:Y:S01]  /*17830*/  WARPGROUP.ARRIVE ;  /* 0x00000000000079c5 */ /* 0x000fe20000000000 */
[----:B-1----:R-:W-:-:S04]  /*17840*/  FADD.FTZ R15, R185, R15 ;  /* 0x0000000fb90f7221 */ /* 0x002fc80000010000 */
[----:B------:R-:W1:Y:S01]  /*17850*/  MUFU.EX2 R189, R189 ;  /* 0x000000bd00bd7308 */ /* 0x000e620000000800 */
[----:B------:R-:W-:Y:S01]  /*17860*/  QGMMA.64x128x32.F32.E4M3.E4M3 R24, R208, gdesc[UR4], R24, gsb0 ;  /* 0x01e00004d0187df3 */ /* 0x000fe20008000818 */
[----:B------:R-:W-:Y:S01]  /*17870*/  R2UR UR7, R89 ;  /* 0x00000000590772ca */ /* 0x000fe200000e0000 */
[----:B------:R-:W-:Y:S01]  /*17880*/  FFMA.FTZ R89, R2, R13, -8 ;  /* 0xc100000002597423 */ /* 0x000fe2000001000d */
[----:B------:R-:W-:-:S03]  /*17890*/  R2UR UR6, R88 ;  /* 0x00000000580672ca */ /* 0x000fc600000e0000 */
[C-C-:B------:R-:W-:Y:S01]  /*178a0*/  FFMA.FTZ R100, R2.reuse, R186, -R89.reuse ;  /* 0x000000ba02647223 */ /* 0x140fe20000010859 */
[----:B------:R2:W-:Y:S01]  /*178b0*/  MUFU.EX2 R88, R101 ;  /* 0x0000006500587308 */ /* 0x0005e20000000800 */
[----:B------:R-:W-:-:S01]  /*178c0*/  FFMA.FTZ R186, R2, R190, -R89 ;  /* 0x000000be02ba7223 */ /* 0x000fc20000010859 */
[C-C-:B------:R-:W-:Y:S01]  /*178d0*/  FFMA.FTZ R190, R2.reuse, R194, -R89.reuse ;  /* 0x000000c202be7223 */ /* 0x140fe20000010859 */
[----:B------:R-:W-:-:S01]  /*178e0*/  FFMA.FTZ R194, R2, R198, -R89 ;  /* 0x000000c602c27223 */ /* 0x000fc20000010859 */
[----:B0-----:R-:W-:Y:S01]  /*178f0*/  FADD.FTZ R15, R188, R15 ;  /* 0x0000000fbc0f7221 */ /* 0x001fe20000010000 */
[----:B------:R-:W-:-:S01]  /*17900*/  FFMA.FTZ R170, R2, R170, -R89 ;  /* 0x000000aa02aa7223 */ /* 0x000fc20000010859 */
[C-C-:B------:R-:W-:Y:S01]  /*17910*/  FFMA.FTZ R171, R2.reuse, R171, -R89.reuse ;  /* 0x000000ab02ab7223 */ /* 0x140fe20000010859 */
[----:B------:R-:W-:-:S01]  /*17920*/  FFMA.FTZ R174, R2, R174, -R89 ;  /* 0x000000ae02ae7223 */ /* 0x000fc20000010859 */
[----:B------:R-:W0:Y:S01]  /*17930*/  MUFU.EX2 R100, R100 ;  /* 0x0000006400647308 */ /* 0x000e220000000800 */
[----:B--2---:R-:W-:-:S01]  /*17940*/  FFMA.FTZ R101, R2, R187, -R89 ;  /* 0x000000bb02657223 */ /* 0x004fc20000010859 */
[C-C-:B------:R-:W-:Y:S01]  /*17950*/  FFMA.FTZ R187, R2.reuse, R191, -R89.reuse ;  /* 0x000000bf02bb7223 */ /* 0x140fe20000010859 */
[----:B------:R-:W-:-:S01]  /*17960*/  FFMA.FTZ R191, R2, R195, -R89 ;  /* 0x000000c302bf7223 */ /* 0x000fc20000010859 */
[----:B------:R-:W-:Y:S01]  /*17970*/  FFMA.FTZ R195, R2, R199, -R89 ;  /* 0x000000c702c37223 */ /* 0x000fe20000010859 */
[----:B-1----:R-:W-:-:S01]  /*17980*/  FADD.FTZ R15, R189, R15 ;  /* 0x0000000fbd0f7221 */ /* 0x002fc20000010000 */
[C-C-:B------:R-:W-:Y:S01]  /*17990*/  FFMA.FTZ R175, R2.reuse, R175, -R89.reuse ;  /* 0x000000af02af7223 */ /* 0x140fe20000010859 */
[----:B------:R-:W-:-:S01]  /*179a0*/  FFMA.FTZ R178, R2, R178, -R89 ;  /* 0x000000b202b27223 */ /* 0x000fc20000010859 */
[----:B------:R-:W1:Y:S01]  /*179b0*/  MUFU.EX2 R101, R101 ;  /* 0x0000006500657308 */ /* 0x000e620000000800 */
[----:B------:R-:W-:-:S01]  /*179c0*/  FFMA.FTZ R179, R2, R179, -R89 ;  /* 0x000000b302b37223 */ /* 0x000fc20000010859 */
[C-C-:B------:R-:W-:Y:S01]  /*179d0*/  FFMA.FTZ R182, R2.reuse, R182, -R89.reuse ;  /* 0x000000b602b67223 */ /* 0x140fe20000010859 */
[----:B------:R-:W-:-:S01]  /*179e0*/  FFMA.FTZ R183, R2, R183, -R89 ;  /* 0x000000b702b77223 */ /* 0x000fc20000010859 */
[C-C-:B------:R-:W-:Y:S01]  /*179f0*/  FFMA.FTZ R154, R2.reuse, R154, -R89.reuse ;  /* 0x0000009a029a7223 */ /* 0x140fe20000010859 */
[----:B------:R-:W-:-:S01]  /*17a00*/  FFMA.FTZ R155, R2, R155, -R89 ;  /* 0x0000009b029b7223 */ /* 0x000fc20000010859 */
[C-C-:B------:R-:W-:Y:S01]  /*17a10*/  FFMA.FTZ R158, R2.reuse, R158, -R89.reuse ;  /* 0x0000009e029e7223 */ /* 0x140fe20000010859 */
[----:B------:R-:W-:-:S01]  /*17a20*/  FFMA.FTZ R159, R2, R159, -R89 ;  /* 0x0000009f029f7223 */ /* 0x000fc20000010859 */
[----:B------:R-:W2:Y:S01]  /*17a30*/  MUFU.EX2 R186, R186 ;  /* 0x000000ba00ba7308 */ /* 0x000ea20000000800 */
[----:B0-----:R-:W-:-:S01]  /*17a40*/  FFMA.FTZ R14, R3, R14, R100 ;  /* 0x0000000e030e7223 */ /* 0x001fc20000010064 */
        /* <DEDUP_REMOVED lines=8> */
[C-C-:B------:R-:W-:Y:S01]  /*17ad0*/  FFMA.FTZ R142, R2.reuse, R142, -R89.reuse ;  /* 0x0000008e028e7223 */ /* 0x140fe20000010859 */
[----:B------:R-:W-:-:S01]  /*17ae0*/  FFMA.FTZ R143, R2, R143, -R89 ;  /* 0x0000008f028f7223 */ /* 0x000fc20000010859 */
[C-C-:B------:R-:W-:Y:S01]  /*17af0*/  FFMA.FTZ R146, R2.reuse, R146, -R89.reuse ;  /* 0x0000009202927223 */ /* 0x140fe20000010859 */
[----:B------:R-:W-:-:S01]  /*17b00*/  FFMA.FTZ R147, R2, R147, -R89 ;  /* 0x0000009302937223 */ /* 0x000fc20000010859 */
[C-C-:B------:R-:W-:Y:S01]  /*17b10*/  FFMA.FTZ R150, R2.reuse, R150, -R89.reuse ;  /* 0x0000009602967223 */ /* 0x140fe20000010859 */
[----:B------:R-:W-:-:S01]  /*17b20*/  FFMA.FTZ R151, R2, R151, -R89 ;  /* 0x0000009702977223 */ /* 0x000fc20000010859 */
[----:B------:R-:W1:Y:S01]  /*17b30*/  MUFU.EX2 R187, R187 ;  /* 0x000000bb00bb7308 */ /* 0x000e620000000800 */
[----:B--2---:R-:W-:-:S01]  /*17b40*/  FADD.FTZ R14, R186, R14 ;  /* 0x0000000eba0e7221 */ /* 0x004fc20000010000 */
[C-C-:B------:R-:W-:Y:S01]  /*17b50*/  FFMA.FTZ R122, R2.reuse, R122, -R89.reuse ;  /* 0x0000007a027a7223 */ /* 0x140fe20000010859 */
[----:B------:R-:W-:-:S01]  /*17b60*/  FFMA.FTZ R123, R2, R123, -R89 ;  /* 0x0000007b027b7223 */ /* 0x000fc20000010859 */
[C-C-:B------:R-:W-:Y:S01]  /*17b70*/  FFMA.FTZ R126, R2.reuse, R126, -R89.reuse ;  /* 0x0000007e027e7223 */ /* 0x140fe20000010859 */
[----:B------:R-:W-:-:S01]  /*17b80*/  FFMA.FTZ R127, R2, R127, -R89 ;  /* 0x0000007f027f7223 */ /* 0x000fc20000010859 */
[C-C-:B------:R-:W-:Y:S01]  /*17b90*/  FFMA.FTZ R130, R2.reuse, R130, -R89.reuse ;  /* 0x0000008202827223 */ /* 0x140fe20000010859 */
[----:B------:R-:W-:-:S01]  /*17ba0*/  FFMA.FTZ R131, R2, R131, -R89 ;  /* 0x0000008302837223 */ /* 0x000fc20000010859 */
[----:B------:R-:W2:Y:S01]  /*17bb0*/  MUFU.EX2 R193, R193 ;  /* 0x000000c100c17308 */ /* 0x000ea20000000800 */
        /* <DEDUP_REMOVED lines=19> */
[----:B------:R-:W-:-:S04]  /*17cf0*/  FFMA.FTZ R99, R2, R99, -R89 ;  /* 0x0000006302637223 */ /* 0x000fc80000010859 */
        /* <DEDUP_REMOVED lines=16> */
[----:B------:R-:W-:-:S06]  /*17e00*/  WARPGROUP.DEPBAR.LE gsb0, 0x0 ;  /* 0x00008000000079c5 */ /* 0x000fcc0000010000 */
[----:B------:R-:W1:Y:S01]  /*17e10*/  MUFU.EX2 R171, R171 ;  /* 0x000000ab00ab7308 */ /* 0x000e620000000800 */
[----:B------:R-:W-:Y:S01]  /*17e20*/  WARPGROUP.ARRIVE ;  /* 0x00000000000079c5 */ /* 0x000fe20000000000 */
[----:B--2---:R-:W-:-:S05]  /*17e30*/  FADD.FTZ R14, R170, R14 ;  /* 0x0000000eaa0e7221 */ /* 0x004fca0000010000 */
[----:B------:R-:W-:Y:S01]  /*17e40*/  QGMMA.64x128x32.F32.E4M3.E4M3 R24, R212, gdesc[UR4], R24, gsb0 ;  /* 0x01e00004d4187df3 */ /* 0x000fe20008000818 */
        /* <DEDUP_REMOVED lines=36> */
[----:B------:R-:W-:Y:S02]  /*18090*/  WARPGROUP.DEPBAR.LE gsb0, 0x0 ;  /* 0x00008000000079c5 */ /* 0x000fe40000010000 */
[----:B------:R-:W-:-:S04]  /*180a0*/  WARPGROUP.ARRIVE ;  /* 0x00000000000079c5 */ /* 0x000fc80000000000 */
        /* <DEDUP_REMOVED lines=44> */
[----:B------:R-:W-:Y:S02]  /*18370*/  VIADD R14, R12, 0x600 ;  /* 0x000006000c0e7836 */ /* 0x000fe40000000000 */
[----:B------:R-:W-:-:S03]  /*18380*/  FFMA.FTZ R12, R2, R114, -R89 ;  /* 0x00000072020c7223 */ /* 0x000fc60000010859 */
[----:B------:R-:W-:Y:S01]  /*18390*/  R2UR UR6, R14 ;  /* 0x000000000e0672ca */ /* 0x000fe200000e0000 */
[----:B------:R-:W0:Y:S01]  /*183a0*/  MUFU.EX2 R150, R150 ;  /* 0x0000009600967308 */ /* 0x000e220000000800 */
[----:B-1----:R-:W-:-:S01]  /*183b0*/  FADD.FTZ R114, R148, R15 ;  /* 0x0000000f94727221 */ /* 0x002fc20000010000 */
[----:B------:R-:W-:-:S05]  /*183c0*/  IMAD.MOV.U32 R15, RZ, RZ, -0x3ffffff0 ;  /* 0xc0000010ff0f7424 */ /* 0x000fca00078e00ff */
[----:B------:R-:W-:Y:S01]  /*183d0*/  R2UR UR7, R15 ;  /* 0x000000000f0772ca */ /* 0x000fe200000e0000 */
[----:B------:R-:W1:Y:S01]  /*183e0*/  MUFU.EX2 R149, R149 ;  /* 0x0000009500957308 */ /* 0x000e620000000800 */
[----:B--2---:R-:W-:-:S01]  /*183f0*/  FADD.FTZ R198, R147, R198 ;  /* 0x000000c693c67221 */ /* 0x004fc20000010000 */
[C-C-:B------:R-:W-:Y:S01]  /*18400*/  FFMA.FTZ R15, R2.reuse, R102, -R89.reuse ;  /* 0x00000066020f7223 */ /* 0x140fe20000010859 */
[----:B------:R-:W-:-:S05]  /*18410*/  FFMA.FTZ R102, R2, R103, -R89 ;  /* 0x0000006702667223 */ /* 0x000fca0000010859 */
[----:B------:R-:W2:Y:S01]  /*18420*/  MUFU.EX2 R151, R151 ;  /* 0x0000009700977308 */ /* 0x000ea20000000800 */
[----:B0-----:R-:W-:-:S03]  /*18430*/  FADD.FTZ R198, R150, R198 ;  /* 0x000000c696c67221 */ /* 0x001fc60000010000 */
[----:B------:R-:W-:Y:S04]  /*18440*/  QGMMA.64x128x32.F32.E4M3.E4M3 R24, R216, gdesc[UR4], R24, gsb0 ;  /* 0x01e00004d8187df3 */ /* 0x000fe80008000818 */
        /* <DEDUP_REMOVED lines=36> */
[----:B------:R-:W-:-:S06]  /*18690*/  WARPGROUP.DEPBAR.LE gsb0, 0x0 ;  /* 0x00008000000079c5 */ /* 0x000fcc0000010000 */
        /* <DEDUP_REMOVED lines=22> */
[----:B------:R2:W3:Y:S01]  /*18800*/  MUFU.EX2 R114, R118 ;  /* 0x0000007600727308 */ /* 0x0004e20000000800 */
[----:B0-----:R-:W-:-:S07]  /*18810*/  FADD.FTZ R198, R115, R198 ;  /* 0x000000c673c67221 */ /* 0x001fce0000010000 */
[----:B------:R-:W0:Y:S01]  /*18820*/  MUFU.EX2 R117, R117 ;  /* 0x0000007500757308 */ /* 0x000e220000000800 */
[----:B-1----:R-:W-:-:S01]  /*18830*/  FADD.FTZ R14, R116, R14 ;  /* 0x0000000e740e7221 */ /* 0x002fc20000010000 */
[----:B--2---:R-:W-:-:S05]  /*18840*/  @!P1 IMAD R118, R234, 0x8, R16 ;  /* 0x00000008ea769824 */ /* 0x004fca00078e0210 */
[----:B------:R-:W-:Y:S01]  /*18850*/  @!P1 IADD3 R118, R118, 0x2e840, RZ ;  /* 0x0002e84076769810 */ /* 0x000fe20007ffe0ff */
[----:B------:R-:W1:Y:S01]  /*18860*/  MUFU.EX2 R119, R119 ;  /* 0x0000007700777308 */ /* 0x000e620000000800 */
[----:B---3--:R-:W-:-:S02]  /*18870*/  FADD.FTZ R198, R114, R198 ;  /* 0x000000c672c67221 */ /* 0x008fc40000010000 */
[----:B------:R-:W-:-:S05]  /*18880*/  @!P1 PRMT R118, RZ, 0x654, R118 ;  /* 0x00000654ff769816 */ /* 0x000fca0000000076 */
        /* <DEDUP_REMOVED lines=8> */
[----:B------:R-:W-:Y:S01]  /*18910*/  MUFU.EX2 R92, R92 ;  /* 0x0000005c005c7308 */ /* 0x000fe20000000800 */
[----:B-1----:R-:W-:-:S07]  /*18920*/  FADD.FTZ R14, R201, R14 ;  /* 0x0000000ec90e7221 */ /* 0x002fce0000010000 */
[----:B------:R-:W0:Y:S01]  /*18930*/  MUFU.EX2 R94, R94 ;  /* 0x0000005e005e7308 */ /* 0x000e220000000800 */
[----:B--2---:R-:W-:-:S07]  /*18940*/  FADD.FTZ R103, R91, R198 ;  /* 0x000000c65b677221 */ /* 0x004fce0000010000 */
[----:B------:R-:W-:Y:S08]  /*18950*/  MUFU.EX2 R93, R93 ;  /* 0x0000005d005d7308 */ /* 0x000ff00000000800 */
[----:B------:R-:W1:Y:S01]  /*18960*/  MUFU.EX2 R95, R95 ;  /* 0x0000005f005f7308 */ /* 0x000e620000000800 */
[----:B0-----:R-:W-:-:S07]  /*18970*/  FADD.FTZ R103, R94, R103 ;  /* 0x000000675e677221 */ /* 0x001fce0000010000 */
[----:B------:R-:W-:Y:S08]  /*18980*/  MUFU.EX2 R96, R96 ;  /* 0x0000006000607308 */ /* 0x000ff00000000800 */
[----:B------:R-:W0:Y:S01]  /*18990*/  MUFU.EX2 R98, R98 ;  /* 0x0000006200627308 */ /* 0x000e220000000800 */
[----:B-1----:R-:W-:-:S07]  /*189a0*/  FADD.FTZ R103, R95, R103 ;  /* 0x000000675f677221 */ /* 0x002fce0000010000 */
[----:B------:R-:W-:Y:S08]  /*189b0*/  MUFU.EX2 R97, R97 ;  /* 0x0000006100617308 */ /* 0x000ff00000000800 */
[----:B------:R-:W1:Y:S01]  /*189c0*/  MUFU.EX2 R99, R99 ;  /* 0x0000006300637308 */ /* 0x000e620000000800 */
[----:B0-----:R-:W-:-:S07]  /*189d0*/  FADD.FTZ R103, R98, R103 ;  /* 0x0000006762677221 */ /* 0x001fce0000010000 */
[----:B------:R0:W2:Y:S08]  /*189e0*/  MUFU.EX2 R89, R15 ;  /* 0x0000000f00597308 */ /* 0x0000b00000000800 */
[----:B------:R-:W3:Y:S01]  /*189f0*/  MUFU.EX2 R102, R102 ;  /* 0x0000006600667308 */ /* 0x000ee20000000800 */
[----:B0-----:R-:W-:-:S01]  /*18a00*/  FADD.FTZ R15, R92, R14 ;  /* 0x0000000e5c0f7221 */ /* 0x001fc20000010000 */
[----:B------:R-:W-:Y:S01]  /*18a10*/  IADD3 R14, -R227, 0xb, RZ ;  /* 0x0000000be30e7810 */ /* 0x000fe20007ffe1ff */
[----:B-1----:R-:W-:-:S02]  /*18a20*/  FADD.FTZ R103, R99, R103 ;  /* 0x0000006763677221 */ /* 0x002fc40000010000 */
[----:B------:R-:W-:Y:S02]  /*18a30*/  FADD.FTZ R15, R93, R15 ;  /* 0x0000000f5d0f7221 */ /* 0x000fe40000010000 */
[----:B------:R3:W-:Y:S06]  /*18a40*/  BAR.ARV R14, 0x100 ;  /* 0x0004000e0000751d */ /* 0x0007ec0000002000 */
[----:B------:R-:W-:-:S01]  /*18a50*/  FADD.FTZ R15, R96, R15 ;  /* 0x0000000f600f7221 */ /* 0x000fc20000010000 */
[----:B--2---:R-:W-:Y:S01]  /*18a60*/  FADD.FTZ R103, R89, R103 ;  /* 0x0000006759677221 */ /* 0x004fe20000010000 */
[----:B------:R0:W-:Y:S02]  /*18a70*/  @!P1 SYNCS.ARRIVE.TRANS64.RED.A1T0 RZ, [R118+URZ], RZ ;  /* 0x000000ff76ff99a7 */ /* 0x0001e4000810043f */
[----:B------:R-:W-:-:S01]  /*18a80*/  FADD.FTZ R15, R97, R15 ;  /* 0x0000000f610f7221 */ /* 0x000fc20000010000 */
[----:B---3--:R-:W-:-:S03]  /*18a90*/  FADD.FTZ R14, R102, R103 ;  /* 0x00000067660e7221 */ /* 0x008fc60000010000 */
[----:B------:R-:W-:-:S04]  /*18aa0*/  FADD.FTZ R15, R21, R15 ;  /* 0x0000000f150f7221 */ /* 0x000fc80000010000 */
[----:B------:R-:W-:Y:S01]  /*18ab0*/  FADD.FTZ R15, R88, R15 ;  /* 0x0000000f580f7221 */ /* 0x000fe20000010000 */
[----:B0-----:R-:W-:Y:S06]  /*18ac0*/  @!P0 BRA `(.L_x_429) ;  /* 0x0000000000048947 */ /* 0x001fec0003800000 */
[----:B------:R-:W-:Y:S01]  /*18ad0*/  BPT.TRAP 0x1 ;  /* 0x000000040000795c */ /* 0x000fe20000300000 */
.L_x_429:
[----:B------:R-:W2:Y:S01]  /*18ae0*/  LDL R103, [R1+0x64] ;  /* 0x0000640001677983 */ /* 0x000ea20000100800 */
[----:B------:R-:W-:Y:S01]  /*18af0*/  ISETP.GT.AND P1, PT, R232, RZ, PT ;  /* 0x000000ffe800720c */ /* 0x000fe20003f24270 */
        /* <DEDUP_REMOVED lines=9> */
[----:B------:R-:W-:Y:S01]  /*18b90*/  F2FP.SATFINITE.E4M3.F32.PACK_AB_MERGE_C R156, R153, R152, R156 ;  /* 0x00000098999c723e */ /* 0x000fe2000480709c */
[-C--:B------:R-:W-:Y:S01]  /*18ba0*/  FMUL.FTZ R35, R35, R3.reuse ;  /* 0x0000000323237220 */ /* 0x080fe20000410000 */
[----:B------:R-:W-:Y:S01]  /*18bb0*/  F2FP.SATFINITE.E4M3.F32.PACK_AB_MERGE_C R158, R155, R154, R158 ;  /* 0x0000009a9b9e723e */ /* 0x000fe2000480709e */
        /* <DEDUP_REMOVED lines=46> */
[----:B------:R-:W-:Y:S01]  /*18ea0*/  FMUL.FTZ R83, R83, R3 ;  /* 0x0000000353537220 */ /* 0x000fe20000410000 */
[----:B------:R-:W-:Y:S01]  /*18eb0*/  F2FP.SATFINITE.E4M3.F32.PACK_AB_MERGE_C R89, R102, R89, RZ ;  /* 0x000000596659723e */ /* 0x000fe200048070ff */
[-C--:B------:R-:W-:Y:S01]  /*18ec0*/  FMUL.FTZ R86, R86, R3.reuse ;  /* 0x0000000356567220 */ /* 0x080fe20000410000 */
[----:B------:R-:W-:Y:S01]  /*18ed0*/  F2FP.SATFINITE.E4M3.F32.PACK_AB_MERGE_C R215, R115, R12, R114 ;  /* 0x0000000c73d7723e */ /* 0x000fe20004807072 */
[----:B------:R-:W-:Y:S01]  /*18ee0*/  FMUL.FTZ R87, R87, R3 ;  /* 0x0000000357577220 */ /* 0x000fe20000410000 */
        /* <DEDUP_REMOVED lines=57> */
[----:B------:R-:W-:Y:S01]  /*19280*/  VIADD R232, R232, 0xffffffff ;  /* 0xffffffffe8e87836 */ /* 0x000fe20000000000 */
[----:B------:R-:W-:Y:S01]  /*19290*/  MOV R3, R0 ;  /* 0x0000000000037202 */ /* 0x000fe20000000f00 */
[----:B------:R-:W-:-:S02]  /*192a0*/  IMAD.MOV.U32 R235, RZ, RZ, R13 ;  /* 0x000000ffffeb7224 */ /* 0x000fc400078e000d */
[----:B------:R-:W-:Y:S02]  /*192b0*/  IMAD.MOV.U32 R12, RZ, RZ, R236 ;  /* 0x000000ffff0c7224 */ /* 0x000fe400078e00ec */
[----:B------:R-:W-:Y:S02]  /*192c0*/  IMAD.MOV.U32 R200, RZ, RZ, R156 ;  /* 0x000000ffffc87224 */ /* 0x000fe400078e009c */
[----:B------:R-:W-:Y:S01]  /*192d0*/  IMAD.MOV.U32 R201, RZ, RZ, R158 ;  /* 0x000000ffffc97224 */ /* 0x000fe200078e009e */
[----:B--2---:R-:W-:Y:S01]  /*192e0*/  R2UR UR4, R103 ;  /* 0x00000000670472ca */ /* 0x004fe200000e0000 */
[----:B------:R-:W-:Y:S02]  /*192f0*/  IMAD R103, R233, 0x8, R16 ;  /* 0x00000008e9677824 */ /* 0x000fe400078e0210 */
[----:B------:R-:W-:Y:S02]  /*19300*/  IMAD.MOV.U32 R233, RZ, RZ, R234 ;  /* 0x000000ffffe97224 */ /* 0x000fe400078e00ea */
[----:B------:R-:W-:-:S08]  /*19310*/  VIADD R103, R103, 0x2e860 ;  /* 0x0002e86067677836 */ /* 0x000fd00000000000 */
[----:B------:R-:W-:-:S05]  /*19320*/  IMAD.U32 R118, RZ, RZ, UR4 ;  /* 0x00000004ff767e24 */ /* 0x000fca000f8e00ff */
[----:B------:R-:W-:-:S04]  /*19330*/  PRMT R103, R118, 0x654, R103 ;  /* 0x0000065476677816 */ /* 0x000fc80000000067 */
[----:B------:R0:W-:Y:S01]  /*19340*/  SYNCS.ARRIVE.TRANS64.RED.A1T0 RZ, [R103+URZ], RZ ;  /* 0x000000ff67ff79a7 */ /* 0x0001e2000810043f */
[----:B------:R-:W-:Y:S05]  /*19350*/  @P1 BRA `(.L_x_430) ;  /* 0xffffffbc00dc1947 */ /* 0x000fea000383ffff */
[----:B------:R-:W-:-:S07]  /*19360*/  IMAD.MOV.U32 R233, RZ, RZ, R234 ;  /* 0x000000ffffe97224 */ /* 0x000fce00078e00ea */
.L_x_419:
[----:B------:R-:W-:Y:S05]  /*19370*/  WARPSYNC.ALL ;  /* 0x0000000000007948 */ /* 0x000fea0003800000 */
[----:B------:R-:W-:Y:S06]  /*19380*/  BAR.ARV 0x8, 0x120 ;  /* 0x0204800000007b1d */ /* 0x000fec0000002000 */
[----:B------:R-:W-:Y:S05]  /*19390*/  @!P0 BRA `(.L_x_431) ;  /* 0x0000000000048947 */ /* 0x000fea0003800000 */
[----:B------:R-:W-:Y:S01]  /*193a0*/  BPT.TRAP 0x1 ;  /* 0x000000040000795c */ /* 0x000fe20000300000 */
.L_x_431:
[----:B------:R-:W-:Y:S02]  /*193b0*/  LEA R12, R233, R16, 0x3 ;  /* 0x00000010e90c7211 */ /* 0x000fe400078e18ff */
[----:B------:R-:W-:-:S04]  /*193c0*/  SHF.L.U32 R3, R236, 0x1f, RZ ;  /* 0x0000001fec037819 */ /* 0x000fc800000006ff */
[----:B------:R1:W2:Y:S01]  /*193d0*/  SYNCS.PHASECHK.TRANS64.TRYWAIT P1, [R12+URZ+0x2e850], R3 ;  /* 0x02e850030c0075a7 */ /* 0x0002a2000802017f */
[----:B------:R-:W-:Y:S05]  /*193e0*/  @!P0 BRA `(.L_x_432) ;  /* 0x0000000000048947 */ /* 0x000fea0003800000 */
[----:B------:R-:W-:Y:S01]  /*193f0*/  BPT.TRAP 0x1 ;  /* 0x000000040000795c */ /* 0x000fe20000300000 */
.L_x_432:
[----:B------:R-:W-:-:S05]  /*19400*/  VIADD R16, R16, 0x400 ;  /* 0x0000040010107836 */ /* 0x000fca0000000000 */
[----:B------:R-:W-:-:S04]  /*19410*/  SHF.R.U32.HI R16, RZ, 0x4, R16 ;  /* 0x00000004ff107819 */ /* 0x000fc80000011610 */
[----:B------:R-:W-:-:S04]  /*19420*/  LOP3.LUT R16, R16, 0x3fff, RZ, 0xc0, !PT ;  /* 0x00003fff10107812 */ /* 0x000fc800078ec0ff */
[----:B------:R-:W-:Y:S01]  /*19430*/  LOP3.LUT R16, R16, 0x10000, RZ, 0xfc, !PT ;  /* 0x0001000010107812 */ /* 0x000fe200078efcff */
[----:B--2---:R-:W-:Y:S06]  /*19440*/  @P1 BRA `(.L_x_433) ;  /* 0x0000000000081947 */ /* 0x004fec0003800000 */
[----:B------:R-:W2:Y:S02]  /*19450*/  SYNCS.PHASECHK.TRANS64.TRYWAIT P1, [R12+URZ+0x2e850], R3 ;  /* 0x02e850030c0075a7 */ /* 0x000ea4000802017f */
[----:B--2---:R-:W-:Y:S05]  /*19460*/  @!P1 BRA `(.L_x_434) ;  /* 0x0000009800089947 */ /* 0x004fea0003800000 */
.L_x_433:
[----:B------:R-:W-:Y:S01]  /*19470*/  IMAD R4, R233, 0x700, R16 ;  /* 0x00000700e9047824 */ /* 0x000fe200078e0210 */
[----:B------:R-:W3:Y:S01]  /*19480*/  LDL R88, [R1+0x78] ;  /* 0x0000780001587983 */ /* 0x000ee20000100800 */
[----:B------:R-:W-:Y:S01]  /*19490*/  IMAD.MOV.U32 R5, RZ, RZ, -0x3ffffff0 ;  /* 0xc0000010ff057424 */ /* 0x000fe200078e00ff */
[----:B------:R-:W-:Y:S05]  /*194a0*/  WARPSYNC.ALL ;  /* 0x0000000000007948 */ /* 0x000fea0003800000 */
[C---:B------:R-:W-:Y:S01]  /*194b0*/  R2UR UR6, R4.reuse ;  /* 0x00000000040672ca */ /* 0x040fe200000e0000 */
[----:B------:R-:W-:Y:S01]  /*194c0*/  VIADD R6, R4, 0x100 ;  /* 0x0000010004067836 */ /* 0x000fe20000000000 */
[----:B------:R-:W-:Y:S01]  /*194d0*/  R2UR UR7, R5 ;  /* 0x00000000050772ca */ /* 0x000fe200000e0000 */
[----:B------:R-:W-:Y:S01]  /*194e0*/  WARPGROUP.ARRIVE ;  /* 0x00000000000079c5 */ /* 0x000fe20000000000 */
[----:B------:R-:W-:Y:S01]  /*194f0*/  IMAD.MOV.U32 R7, RZ, RZ, -0x3ffffff0 ;  /* 0xc0000010ff077424 */ /* 0x000fe200078e00ff */
[----:B------:R-:W4:Y:S01]  /*19500*/  LDL R21, [R1+0x68] ;  /* 0x0000680001157983 */ /* 0x000f220000100800 */
[----:B------:R-:W-:-:S03]  /*19510*/  ULDC.64 UR4, c[0x0][0x9a0] ;  /* 0x0002680000047ab9 */ /* 0x000fc60000000a00 */
[----:B------:R-:W1:Y:S01]  /*19520*/  LDL.LU R20, [R1+0x80] ;  /* 0x0000800001147983 */ /* 0x000e620000300800 */
[----:B------:R-:W-:-:S04]  /*19530*/  ISETP.NE.U32.AND P1, PT, RZ, UR4, PT ;  /* 0x00000004ff007c0c */ /* 0x000fc8000bf25070 */
[----:B------:R-:W-:Y:S01]  /*19540*/  ISETP.NE.AND.EX P1, PT, RZ, UR5, PT, P1 ;  /* 0x00000005ff007c0c */ /* 0x000fe2000bf25310 */
[----:B------:R-:W-:Y:S01]  /*19550*/  QGMMA.64x128x32.F32.E4M3.E4M3 R24, R224, gdesc[UR4], R24, gsb0 ;  /* 0x01e00004e0187df3 */ /* 0x000fe20008000818 */
[----:B------:R-:W-:Y:S01]  /*19560*/  R2UR UR6, R6 ;  /* 0x00000000060672ca */ /* 0x000fe200000e0000 */
[----:B------:R-:W-:Y:S01]  /*19570*/  VIADD R6, R4, 0x200 ;  /* 0x0000020004067836 */ /* 0x000fe20000000000 */
[----:B------:R-:W-:Y:S02]  /*19580*/  R2UR UR7, R7 ;  /* 0x00000000070772ca */ /* 0x000fe400000e0000 */
[----:B------:R-:W-:-:S07]  /*19590*/  MOV R7, 0xc0000010 ;  /* 0xc000001000077802 */ /* 0x000fce0000000f00 */
[----:B------:R-:W3:Y:S08]  /*195a0*/  @P1 LDC.64 R8, c[0x0][0x9c8] ;  /* 0x00027200ff081b82 */ /* 0x000ef00000000a00 */
[----:B------:R-:W5:Y:S01]  /*195b0*/  @P1 LDC.64 R10, c[0x0][0x9d0] ;  /* 0x00027400ff0a1b82 */ /* 0x000f620000000a00 */
        /* <DEDUP_REMOVED lines=8> */
[----:B------:R-:W-:Y:S01]  /*19640*/  WARPGROUP.ARRIVE ;  /* 0x00000000000079c5 */ /* 0x000fe20000000000 */
[----:B-12---:R-:W-:-:S08]  /*19650*/  @P1 SHF.R.S32.HI R3, RZ, 0x1f, R20 ;  /* 0x0000001fff031819 */ /* 0x006fd00000011414 */
[----:B------:R-:W-:Y:S01]  /*19660*/  QGMMA.64x128x32.F32.E4M3.E4M3 R24, R200, gdesc[UR4], R24, gsb0 ;  /* 0x01e00004c8187df3 */ /* 0x000fe20008000818 */
[----:B------:R-:W-:Y:S01]  /*19670*/  R2UR UR6, R6 ;  /* 0x00000000060672ca */ /* 0x000fe200000e0000 */
[----:B---3--:R-:W-:Y:S01]  /*19680*/  @P1 IMAD R6, R88, R8, RZ ;  /* 0x0000000858061224 */ /* 0x008fe200078e02ff */
[----:B------:R-:W-:-:S03]  /*19690*/  R2UR UR7, R7 ;  /* 0x00000000070772ca */ /* 0x000fc600000e0000 */
[C---:B----4-:R-:W-:Y:S02]  /*196a0*/  @P1 IMAD R5, R21.reuse, R9, R6 ;  /* 0x0000000915051224 */ /* 0x050fe400078e0206 */
[----:B------:R-:W-:-:S04]  /*196b0*/  @P1 IMAD.WIDE.U32 R6, R21, R8, RZ ;  /* 0x0000000815061225 */ /* 0x000fc800078e00ff */
[-C--:B-----5:R-:W-:Y:S02]  /*196c0*/  @P1 IMAD R8, R3, R10.reuse, RZ ;  /* 0x0000000a03081224 */ /* 0x0a0fe400078e02ff */
[----:B------:R-:W-:Y:S02]  /*196d0*/  @P1 IMAD.IADD R7, R7, 0x1, R5 ;  /* 0x0000000107071824 */ /* 0x000fe400078e0205 */
[C---:B------:R-:W-:Y:S02]  /*196e0*/  @P1 IMAD R3, R20.reuse, R11, R8 ;  /* 0x0000000b14031224 */ /* 0x040fe400078e0208 */
[----:B------:R-:W-:-:S04]  /*196f0*/  @P1 IMAD.WIDE.U32 R6, R20, R10, R6 ;  /* 0x0000000a14061225 */ /* 0x000fc800078e0006 */
[----:B------:R-:W-:Y:S01]  /*19700*/  VIADD R10, R4, 0x400 ;  /* 0x00000400040a7836 */ /* 0x000fe20000000000 */
[----:B------:R-:W-:Y:S01]  /*19710*/  @P1 LEA R8, P2, R6, UR4, 0x2 ;  /* 0x0000000406081c11 */ /* 0x000fe2000f8410ff */
[----:B------:R-:W-:Y:S02]  /*19720*/  IMAD.MOV.U32 R11, RZ, RZ, -0x3ffffff0 ;  /* 0xc0000010ff0b7424 */ /* 0x000fe400078e00ff */
[----:B------:R-:W-:-:S05]  /*19730*/  @P1 IMAD.IADD R3, R7, 0x1, R3 ;  /* 0x0000000107031824 */ /* 0x000fca00078e0203 */
[----:B------:R-:W-:Y:S02]  /*19740*/  @P1 LEA.HI.X R9, R6, UR5, R3, 0x2, P2 ;  /* 0x0000000506091c11 */ /* 0x000fe400090f1403 */
[----:B------:R-:W-:-:S06]  /*19750*/  MOV R3, 0x3f800000 ;  /* 0x3f80000000037802 */ /* 0x000fcc0000000f00 */
[----:B------:R1:W2:Y:S01]  /*19760*/  @P1 LDG.E R3, desc[UR60][R8.64] ;  /* 0x0000003c08031981 */ /* 0x0002a2000c1e1900 */
[----:B------:R-:W-:Y:S02]  /*19770*/  WARPGROUP.DEPBAR.LE gsb0, 0x0 ;  /* 0x00008000000079c5 */ /* 0x000fe40000010000 */
[----:B------:R-:W-:-:S06]  /*19780*/  WARPGROUP.ARRIVE ;  /* 0x00000000000079c5 */ /* 0x000fcc0000000000 */
[----:B------:R-:W-:Y:S01]  /*19790*/  QGMMA.64x128x32.F32.E4M3.E4M3 R24, R204, gdesc[UR4], R24, gsb0 ;  /* 0x01e00004cc187df3 */ /* 0x000fe20008000818 */
[----:B------:R-:W-:Y:S02]  /*197a0*/  R2UR UR6, R10 ;  /* 0x000000000a0672ca */ /* 0x000fe400000e0000 */
[----:B------:R-:W-:Y:S01]  /*197b0*/  R2UR UR7, R11 ;  /* 0x000000000b0772ca */ /* 0x000fe200000e0000 */
[----:B------:R-:W-:Y:S02]  /*197c0*/  VIADD R6, R4, 0x500 ;  /* 0x0000050004067836 */ /* 0x000fe40000000000 */
[----:B------:R-:W-:Y:S01]  /*197d0*/  IMAD.MOV.U32 R7, RZ, RZ, -0x3ffffff0 ;  /* 0xc0000010ff077424 */ /* 0x000fe200078e00ff */
[----:B------:R-:W-:Y:S02]  /*197e0*/  WARPGROUP.DEPBAR.LE gsb0, 0x0 ;  /* 0x00008000000079c5 */ /* 0x000fe40000010000 */
[----:B------:R-:W-:-:S07]  /*197f0*/  WARPGROUP.ARRIVE ;  /* 0x00000000000079c5 */ /* 0x000fce0000000000 */
[----:B------:R-:W-:Y:S01]  /*19800*/  QGMMA.64x128x32.F32.E4M3.E4M3 R24, R208, gdesc[UR4], R24, gsb0 ;  /* 0x01e00004d0187df3 */ /* 0x000fe20008000818 */
[----:B------:R-:W-:Y:S02]  /*19810*/  R2UR UR6, R6 ;  /* 0x00000000060672ca */ /* 0x000fe400000e0000 */
[----:B------:R-:W-:Y:S01]  /*19820*/  R2UR UR7, R7 ;  /* 0x00000000070772ca */ /* 0x000fe200000e0000 */
[----:B------:R-:W-:Y:S02]  /*19830*/  VIADD R4, R4, 0x600 ;  /* 0x0000060004047836 */ /* 0x000fe40000000000 */
[----:B------:R-:W-:Y:S01]  /*19840*/  IMAD.MOV.U32 R5, RZ, RZ, -0x3ffffff0 ;  /* 0xc0000010ff057424 */ /* 0x000fe200078e00ff */
[----:B------:R-:W3:Y:S04]  /*19850*/  SHFL.BFLY PT, R6, R15, 0x2, 0x1f ;  /* 0x0c401f000f067f89 */ /* 0x000ee800000e0000 */
[----:B------:R-:W4:Y:S01]  /*19860*/  SHFL.BFLY PT, R7, R14, 0x2, 0x1f ;  /* 0x0c401f000e077f89 */ /* 0x000f2200000e0000 */
[----:B------:R-:W-:-:S02]  /*19870*/  WARPGROUP.DEPBAR.LE gsb0, 0x0 ;  /* 0x00008000000079c5 */ /* 0x000fc40000010000 */
[----:B------:R-:W-:-:S06]  /*19880*/  WARPGROUP.ARRIVE ;  /* 0x00000000000079c5 */ /* 0x000fcc0000000000 */
[----:B------:R-:W-:Y:S01]  /*19890*/  QGMMA.64x128x32.F32.E4M3.E4M3 R24, R212, gdesc[UR4], R24, gsb0 ;  /* 0x01e00004d4187df3 */ /* 0x000fe20008000818 */
[----:B------:R-:W-:Y:S02]  /*198a0*/  R2UR UR6, R4 ;  /* 0x00000000040672ca */ /* 0x000fe400000e0000 */
[----:B------:R-:W-:Y:S01]  /*198b0*/  R2UR UR7, R5 ;  /* 0x00000000050772ca */ /* 0x000fe200000e0000 */
[----:B---3--:R-:W-:-:S01]  /*198c0*/  FADD.FTZ R6, R6, R15 ;  /* 0x0000000f06067221 */ /* 0x008fc20000010000 */
[----:B----4-:R-:W-:-:S04]  /*198d0*/  FADD.FTZ R7, R7, R14 ;  /* 0x0000000e07077221 */ /* 0x010fc80000010000 */
[----:B------:R-:W1:Y:S04]  /*198e0*/  SHFL.BFLY PT, R5, R6, 0x1, 0x1f ;  /* 0x0c201f0006057f89 */ /* 0x000e6800000e0000 */
[----:B------:R-:W3:Y:S01]  /*198f0*/  SHFL.BFLY PT, R4, R7, 0x1, 0x1f ;  /* 0x0c201f0007047f89 */ /* 0x000ee200000e0000 */
[----:B-1----:R-:W-:-:S01]  /*19900*/  FADD.FTZ R9, R6, R5 ;  /* 0x0000000506097221 */ /* 0x002fc20000010000 */
[----:B---3--:R-:W-:-:S04]  /*19910*/  FADD.FTZ R10, R7, R4 ;  /* 0x00000004070a7221 */ /* 0x008fc80000010000 */
[C---:B------:R-:W-:Y:S01]  /*19920*/  FSETP.NE.FTZ.AND P1, PT, R9.reuse, RZ, PT ;  /* 0x000000ff0900720b */ /* 0x040fe20003f35000 */
[----:B------:R-:W-:Y:S01]  /*19930*/  FMUL.FTZ R11, R9, 0.00390625 ;  /* 0x3b800000090b7820 */ /* 0x000fe20000410000 */
[----:B------:R-:W-:Y:S01]  /*19940*/  FMUL.FTZ R14, R10, 0.00390625 ;  /* 0x3b8000000a0e7820 */ /* 0x000fe20000410000 */
[----:B------:R-:W-:-:S03]  /*19950*/  MOV R4, RZ ;  /* 0x000000ff00047202 */ /* 0x000fc60000000f00 */
[----:B------:R-:W-:Y:S02]  /*19960*/  FSETP.NE.FTZ.AND P2, PT, R11, RZ, PT ;  /* 0x000000ff0b00720b */ /* 0x000fe40003f55000 */
[----:B------:R-:W-:-:S05]  /*19970*/  FSETP.NE.FTZ.AND P3, PT, R14, RZ, PT ;  /* 0x000000ff0e00720b */ /* 0x000fca0003f75000 */
[----:B------:R-:W-:Y:S01]  /*19980*/  @P1 MUFU.RCP R4, R9 ;  /* 0x0000000900041308 */ /* 0x000fe20000001000 */
[----:B------:R-:W-:Y:S01]  /*19990*/  FSETP.NE.FTZ.AND P1, PT, R10, RZ, PT ;  /* 0x000000ff0a00720b */ /* 0x000fe20003f35000 */
[----:B------:R-:W-:Y:S01]  /*199a0*/  IMAD.MOV.U32 R8, RZ, RZ, RZ ;  /* 0x000000ffff087224 */ /* 0x000fe200078e00ff */
[----:B------:R-:W-:Y:S02]  /*199b0*/  WARPGROUP.DEPBAR.LE gsb0, 0x0 ;  /* 0x00008000000079c5 */ /* 0x000fe40000010000 */
[----:B------:R-:W-:-:S06]  /*199c0*/  WARPGROUP.ARRIVE ;  /* 0x00000000000079c5 */ /* 0x000fcc0000000000 */
[----:B------:R-:W-:Y:S01]  /*199d0*/  QGMMA.64x128x32.F32.E4M3.E4M3 R24, R216, gdesc[UR4], R24, gsb0 ;  /* 0x01e00004d8187df3 */ /* 0x000fe20008000818 */
[----:B------:R-:W1:Y:S08]  /*199e0*/  @P3 MUFU.LG2 R7, R14 ;  /* 0x0000000e00073308 */ /* 0x000e700000000c00 */
[----:B------:R-:W3:Y:S08]  /*199f0*/  @P2 MUFU.LG2 R6, R11 ;  /* 0x0000000b00062308 */ /* 0x000ef00000000c00 */
[----:B------:R-:W4:Y:S01]  /*19a00*/  @P1 MUFU.RCP R8, R10 ;  /* 0x0000000a00081308 */ /* 0x000f220000001000 */
[C---:B------:R-:W-:Y:S01]  /*19a10*/  @P2 FMUL.FTZ R5, R2.reuse, 0.69314718246459960938 ;  /* 0x3f31721802052820 */ /* 0x040fe20000410000 */
[----:B------:R-:W-:Y:S01]  /*19a20*/  @P3 FMUL.FTZ R15, R2, 0.69314718246459960938 ;  /* 0x3f317218020f3820 */ /* 0x000fe20000410000 */
[----:B-1----:R-:W-:Y:S01]  /*19a30*/  @P3 FMUL.FTZ R2, R7, 0.69314718246459960938 ;  /* 0x3f31721807023820 */ /* 0x002fe20000410000 */
[----:B------:R-:W-:-:S02]  /*19a40*/  IMAD.MOV.U32 R88, RZ, RZ, -0x800000 ;  /* 0xff800000ff587424 */ /* 0x000fc400078e00ff */
[----:B--2---:R-:W-:Y:S01]  /*19a50*/  FMUL.FTZ R7, R4, R3 ;  /* 0x0000000304077220 */ /* 0x004fe20000410000 */
[----:B------:R-:W-:Y:S02]  /*19a60*/  IMAD.MOV.U32 R89, RZ, RZ, -0x800000 ;  /* 0xff800000ff597424 */ /* 0x000fe400078e00ff */
[----:B---3--:R-:W-:Y:S01]  /*19a70*/  @P2 FMUL.FTZ R6, R6, 0.69314718246459960938 ;  /* 0x3f31721806062820 */ /* 0x008fe20000410000 */
[----:B------:R-:W-:-:S03]  /*19a80*/  @P3 FFMA.FTZ R88, R15, R13, R2 ;  /* 0x0000000d0f583223 */ /* 0x000fc60000010002 */
[----:B------:R-:W-:Y:S01]  /*19a90*/  @P2 FFMA.FTZ R89, R5, R0, R6 ;  /* 0x0000000005592223 */ /* 0x000fe20000010006 */
[----:B----4-:R-:W-:Y:S01]  /*19aa0*/  FMUL.FTZ R2, R8, R3 ;  /* 0x0000000308027220 */ /* 0x010fe20000410000 */
[----:B------:R-:W-:Y:S02]  /*19ab0*/  WARPGROUP.DEPBAR.LE gsb0, 0x0 ;  /* 0x00008000000079c5 */ /* 0x000fe40000010000 */
[----:B------:R-:W-:Y:S05]  /*19ac0*/  @!P0 BRA `(.L_x_435) ;  /* 0x0000000000048947 */ /* 0x000fea0003800000 */
[----:B------:R-:W-:Y:S01]  /*19ad0*/  BPT.TRAP 0x1 ;  /* 0x000000040000795c */ /* 0x000fe20000300000 */
.L_x_435:
[----:B------:R-:W2:Y:S04]  /*19ae0*/  LDL R0, [R1+0x64] ;  /* 0x0000640001007983 */ /* 0x000ea80000100800 */
[----:B------:R-:W3:Y:S01]  /*19af0*/  LDL.LU R4, [R1+0x84] ;  /* 0x0000840001047983 */ /* 0x000ee20000300800 */
[----:B------:R-:W-:Y:S01]  /*19b00*/  IADD3 R233, R233, 0x1, RZ ;  /* 0x00000001e9e97810 */ /* 0x000fe20007ffe0ff */
[-C--:B0-----:R-:W-:Y:S01]  /*19b10*/  FMUL.FTZ R103, R24, R7.reuse ;  /* 0x0000000718677220 */ /* 0x081fe20000410000 */
[-C--:B------:R-:W-:Y:S01]  /*19b20*/  FMUL.FTZ R98, R29, R7.reuse ;  /* 0x000000071d627220 */ /* 0x080fe20000410000 */
[-C--:B------:R-:W-:Y:S01]  /*19b30*/  FMUL.FTZ R99, R32, R7.reuse ;  /* 0x0000000720637220 */ /* 0x080fe20000410000 */
[----:B------:R-:W-:Y:S01]  /*19b40*/  ISETP.NE.AND P1, PT, R233, 0x2, PT ;  /* 0x00000002e900780c */ /* 0x000fe20003f25270 */
        /* <DEDUP_REMOVED lines=58> */
[----:B------:R-:W-:Y:S01]  /*19ef0*/  FMUL.FTZ R87, R87, R2 ;  /* 0x0000000257577220 */ /* 0x000fe20000410000 */
[----:B------:R-:W-:-:S02]  /*19f00*/  SEL R233, R233, RZ, P1 ;  /* 0x000000ffe9e97207 */ /* 0x000fc40000800000 */
[----:B--2---:R-:W-:Y:S01]  /*19f10*/  R2UR UR4, R0 ;  /* 0x00000000000472ca */ /* 0x004fe200000e0000 */
[----:B------:R-:W-:Y:S02]  /*19f20*/  VIADD R0, R12, 0x2e860 ;  /* 0x0002e8600c007836 */ /* 0x000fe40000000000 */
[----:B------:R-:W-:-:S10]  /*19f30*/  FMUL.FTZ R12, R75, R2 ;  /* 0x000000024b0c7220 */ /* 0x000fd40000410000 */
[----:B------:R-:W-:Y:S01]  /*19f40*/  IMAD.U32 R3, RZ, RZ, UR4 ;  /* 0x00000004ff037e24 */ /* 0x000fe2000f8e00ff */
[----:B---3--:R-:W-:Y:S01]  /*19f50*/  R2UR UR4, R4 ;  /* 0x00000000040472ca */ /* 0x008fe200000e0000 */
[-C--:B------:R-:W-:Y:S01]  /*19f60*/  FMUL.FTZ R4, R84, R7.reuse ;  /* 0x0000000754047220 */ /* 0x080fe20000410000 */
[----:B------:R-:W-:Y:S02]  /*19f70*/  FMUL.FTZ R7, R85, R7 ;  /* 0x0000000755077220 */ /* 0x000fe40000410000 */
[----:B------:R-:W-:Y:S02]  /*19f80*/  PRMT R0, R3, 0x654, R0 ;  /* 0x0000065403007816 */ /* 0x000fe40000000000 */
[----:B------:R-:W-:Y:S02]  /*19f90*/  SEL R3, RZ, 0x1, P1 ;  /* 0x00000001ff037807 */ /* 0x000fe40000800000 */
[----:B------:R0:W-:Y:S02]  /*19fa0*/  SYNCS.ARRIVE.TRANS64.RED.A1T0 RZ, [R0+URZ], RZ ;  /* 0x000000ff00ff79a7 */ /* 0x0001e4000810043f */
[----:B------:R-:W-:-:S03]  /*19fb0*/  LOP3.LUT R236, R236, R3, RZ, 0x3c, !PT ;  /* 0x00000003ecec7212 */ /* 0x000fc600078e3cff */
[----:B------:R-:W-:-:S06]  /*19fc0*/  UIADD3 UR4, UR4, 0x1, URZ ;  /* 0x0000000104047890 */ /* 0x000fcc000fffe03f */
[----:B0-----:R-:W-:-:S05]  /*19fd0*/  IMAD.U32 R0, RZ, RZ, UR4 ;  /* 0x00000004ff007e24 */ /* 0x001fca000f8e00ff */
[----:B------:R0:W-:Y:S02]  /*19fe0*/  STL [R1+0x84], R0 ;  /* 0x0000840001007387 */ /* 0x0001e40000100800 */
.L_x_379:
[----:B------:R-:W-:Y:S05]  /*19ff0*/  WARPSYNC.ALL ;  /* 0x0000000000007948 */ /* 0x000fea0003800000 */
[----:B------:R-:W0:Y:S08]  /*1a000*/  S2UR UR5, SR_CgaCtaId ;  /* 0x00000000000579c3 */ /* 0x000e300000008800 */
[----:B------:R-:W-:Y:S06]  /*1a010*/  BAR.SYNC.DEFER_BLOCKING 0x5, 0x180 ;  /* 0x0146000000007b1d */ /* 0x000fec0000010000 */
[----:B------:R-:W-:Y:S01]  /*1a020*/  UMOV UR4, 0x400 ;  /* 0x0000040000047882 */ /* 0x000fe20000000000 */
[----:B------:R-:W-:Y:S01]  /*1a030*/  BSSY B0, `(.L_x_436) ;  /* 0x0000262000007945 */ /* 0x000fe20003800000 */
[----:B0-----:R-:W-:Y:S01]  /*1a040*/  IMAD.U32 R0, RZ, RZ, UR5 ;  /* 0x00000005ff007e24 */ /* 0x001fe2000f8e00ff */
[----:B------:R-:W-:-:S04]  /*1a050*/  ULEA UR4, UR5, UR4, 0x18 ;  /* 0x0000000405047291 */ /* 0x000fc8000f8ec03f */
[----:B------:R0:W-:Y:S02]  /*1a060*/  STL [R1+0x64], R0 ;  /* 0x0000640001007387 */ /* 0x0001e40000100800 */
[----:B------:R-:W-:-:S05]  /*1a070*/  IMAD.U32 R16, RZ, RZ, UR4 ;  /* 0x00000004ff107e24 */ /* 0x000fca000f8e00ff */
[----:B------:R0:W1:Y:S01]  /*1a080*/  LDS.128 R120, [R16+0x2e8d0] ;  /* 0x02e8d00010787984 */ /* 0x0000620000000c00 */
[----:B------:R-:W-:Y:S06]  /*1a090*/  BAR.ARV 0x4, 0x180 ;  /* 0x0106000000007b1d */ /* 0x000fec0000002000 */
[----:B------:R-:W-:Y:S05]  /*1a0a0*/  @P0 BRA `(.L_x_437) ;  /* 0x0000001800c40947 */ /* 0x000fea0003800000 */
[----:B------:R-:W0:Y:S01]  /*1a0b0*/  S2R R58, SR_TID.X ;  /* 0x00000000003a7919 */ /* 0x000e220000002100 */
[----:B------:R-:W-:Y:S01]  /*1a0c0*/  ULDC.64 UR4, c[0x4][0x38] ;  /* 0x01000e0000047ab9 */ /* 0x000fe20000000a00 */
[----:B------:R-:W2:Y:S01]  /*1a0d0*/  LDL R54, [R1+0x94] ;  /* 0x0000940001367983 */ /* 0x000ea20000100800 */
[----:B0-----:R-:W-:-:S05]  /*1a0e0*/  IMAD.SHL.U32 R0, R58, 0x4, RZ ;  /* 0x000000043a007824 */ /* 0x001fca00078e00ff */
[----:B------:R-:W-:-:S04]  /*1a0f0*/  LOP3.LUT R0, R0, 0xc, RZ, 0xc0, !PT ;  /* 0x0000000c00007812 */ /* 0x000fc800078ec0ff */
[----:B------:R-:W-:-:S05]  /*1a100*/  IADD3 R2, P0, R0, UR4, RZ ;  /* 0x0000000400027c10 */ /* 0x000fca000ff1e0ff */
[----:B------:R-:W-:-:S05]  /*1a110*/  IMAD.X R3, RZ, RZ, UR5, P0 ;  /* 0x00000005ff037e24 */ /* 0x000fca00080e06ff */
[----:B------:R0:W3:Y:S01]  /*1a120*/  LDG.E.CONSTANT R0, desc[UR60][R2.64] ;  /* 0x0000003c02007981 */ /* 0x0000e2000c1e9900 */
[----:B------:R-:W-:Y:S01]  /*1a130*/  F2FP.BF16.F32.PACK_AB R68, R61, R68 ;  /* 0x000000443d44723e */ /* 0x000fe200000010ff */
[----:B------:R-:W-:Y:S01]  /*1a140*/  UMOV UR4, 0xffffffff ;  /* 0xffffffff00047882 */ /* 0x000fe20000000000 */
[----:B------:R-:W-:Y:S01]  /*1a150*/  F2FP.BF16.F32.PACK_AB R50, R53, R60 ;  /* 0x0000003c3532723e */ /* 0x000fe200000010ff */
[----:B------:R-:W4:Y:S01]  /*1a160*/  S2R R63, SR_SWINHI ;  /* 0x00000000003f7919 */ /* 0x000f220000002f00 */
        /* <DEDUP_REMOVED lines=16> */
[----:B------:R-:W-:Y:S02]  /*1a270*/  MOV R60, R16 ;  /* 0x00000010003c7202 */ /* 0x000fe40000000f00 */
[----:B----4-:R-:W-:Y:S02]  /*1a280*/  MOV R61, R63 ;  /* 0x0000003f003d7202 */ /* 0x010fe40000000f00 */
[----:B0-----:R-:W-:Y:S02]  /*1a290*/  LOP3.LUT P0, R2, R58, 0x3, RZ, 0xc0, !PT ;  /* 0x000000033a027812 */ /* 0x001fe4000780c0ff */
[----:B------:R-:W-:Y:S02]  /*1a2a0*/  F2FP.BF16.F32.PACK_AB R100, R100, R103 ;  /* 0x000000676464723e */ /* 0x000fe400000010ff */
[----:B------:R-:W-:Y:S02]  /*1a2b0*/  F2FP.BF16.F32.PACK_AB R101, R98, R101 ;  /* 0x000000656265723e */ /* 0x000fe400000010ff */
[----:B------:R-:W-:-:S02]  /*1a2c0*/  ISETP.EQ.OR P0, PT, R2, 0x3, !P0 ;  /* 0x000000030200780c */ /* 0x000fc40004702670 */
        /* <DEDUP_REMOVED lines=12> */
[----:B------:R-:W-:Y:S02]  /*1a390*/  SEL R13, R100, R101, P0 ;  /* 0x00000065640d7207 */ /* 0x000fe40000000000 */
[----:B------:R-:W-:Y:S01]  /*1a3a0*/  SEL R3, R101, R100, P0 ;  /* 0x0000006465037207 */ /* 0x000fe20000000000 */
[----:B--2---:R-:W-:-:S03]  /*1a3b0*/  IMAD.WIDE R4, R54, 0x2, R60 ;  /* 0x0000000236047825 */ /* 0x004fc600078e023c */
[C---:B------:R-:W-:Y:S02]  /*1a3c0*/  IADD3 R7, P5, R4.reuse, 0x4060, RZ ;  /* 0x0000406004077810 */ /* 0x040fe40007fbe0ff */
[C---:B------:R-:W-:Y:S02]  /*1a3d0*/  IADD3 R9, P1, R4.reuse, 0x4040, RZ ;  /* 0x0000404004097810 */ /* 0x040fe40007f3e0ff */
[----:B------:R-:W-:Y:S02]  /*1a3e0*/  LOP3.LUT R6, R7, 0x380, RZ, 0xc0, !PT ;  /* 0x0000038007067812 */ /* 0x000fe400078ec0ff */
[----:B------:R-:W-:Y:S02]  /*1a3f0*/  LOP3.LUT R8, R9, 0x380, RZ, 0xc0, !PT ;  /* 0x0000038009087812 */ /* 0x000fe400078ec0ff */
[----:B------:R-:W-:Y:S02]  /*1a400*/  IADD3 R15, P3, R4, 0x4000, RZ ;  /* 0x00004000040f7810 */ /* 0x000fe40007f7e0ff */
[----:B------:R-:W-:-:S02]  /*1a410*/  SHF.R.U64 R6, R6, 0x3, RZ ;  /* 0x0000000306067819 */ /* 0x000fc400000012ff */
[----:B------:R-:W-:Y:S02]  /*1a420*/  SHF.R.U64 R8, R8, 0x3, RZ ;  /* 0x0000000308087819 */ /* 0x000fe400000012ff */
[----:B------:R-:W-:Y:S02]  /*1a430*/  LOP3.LUT R14, R15, 0x380, RZ, 0xc0, !PT ;  /* 0x000003800f0e7812 */ /* 0x000fe400078ec0ff */
[----:B------:R-:W-:Y:S02]  /*1a440*/  LOP3.LUT R6, R6, R7, RZ, 0x3c, !PT ;  /* 0x0000000706067212 */ /* 0x000fe400078e3cff */
[----:B------:R-:W-:Y:S01]  /*1a450*/  LOP3.LUT R8, R8, R9, RZ, 0x3c, !PT ;  /* 0x0000000908087212 */ /* 0x000fe200078e3cff */
[----:B------:R-:W-:Y:S01]  /*1a460*/  IMAD.X R9, RZ, RZ, R5, P1 ;  /* 0x000000ffff097224 */ /* 0x000fe200008e0605 */
[----:B------:R-:W-:Y:S02]  /*1a470*/  IADD3.X R7, RZ, R5, RZ, P5, !PT ;  /* 0x00000005ff077210 */ /* 0x000fe40002ffe4ff */
[----:B------:R-:W-:-:S02]  /*1a480*/  SHF.R.U64 R14, R14, 0x3, RZ ;  /* 0x000000030e0e7819 */ /* 0x000fc400000012ff */
[C---:B------:R-:W-:Y:S02]  /*1a490*/  IADD3 R11, P2, R4.reuse, 0x4020, RZ ;  /* 0x00004020040b7810 */ /* 0x040fe40007f5e0ff */
[C---:B------:R-:W-:Y:S02]  /*1a4a0*/  IADD3 R21, P4, R4.reuse, 0x60, RZ ;  /* 0x0000006004157810 */ /* 0x040fe40007f9e0ff */
[C---:B------:R-:W-:Y:S02]  /*1a4b0*/  IADD3 R25, P5, R4.reuse, 0x40, RZ ;  /* 0x0000004004197810 */ /* 0x040fe40007fbe0ff */
[----:B------:R-:W-:Y:S02]  /*1a4c0*/  IADD3 R27, P1, R4, 0x20, RZ ;  /* 0x00000020041b7810 */ /* 0x000fe40007f3e0ff */
[----:B------:R-:W-:Y:S02]  /*1a4d0*/  LOP3.LUT R14, R14, R15, RZ, 0x3c, !PT ;  /* 0x0000000f0e0e7212 */ /* 0x000fe400078e3cff */
[----:B------:R-:W-:-:S02]  /*1a4e0*/  LOP3.LUT R10, R11, 0x380, RZ, 0xc0, !PT ;  /* 0x000003800b0a7812 */ /* 0x000fc400078ec0ff */
[----:B------:R-:W-:Y:S02]  /*1a4f0*/  LOP3.LUT R20, R21, 0x380, RZ, 0xc0, !PT ;  /* 0x0000038015147812 */ /* 0x000fe400078ec0ff */
[----:B------:R-:W-:Y:S02]  /*1a500*/  LOP3.LUT R24, R25, 0x380, RZ, 0xc0, !PT ;  /* 0x0000038019187812 */ /* 0x000fe400078ec0ff */
[----:B------:R-:W-:Y:S02]  /*1a510*/  LOP3.LUT R15, R4, 0x380, RZ, 0xc0, !PT ;  /* 0x00000380040f7812 */ /* 0x000fe400078ec0ff */
[----:B------:R-:W-:Y:S02]  /*1a520*/  LOP3.LUT R26, R27, 0x380, RZ, 0xc0, !PT ;  /* 0x000003801b1a7812 */ /* 0x000fe400078ec0ff */
[----:B------:R-:W-:Y:S02]  /*1a530*/  SHF.R.U64 R10, R10, 0x3, RZ ;  /* 0x000000030a0a7819 */ /* 0x000fe400000012ff */
[----:B------:R-:W-:-:S02]  /*1a540*/  SHF.R.U64 R20, R20, 0x3, RZ ;  /* 0x0000000314147819 */ /* 0x000fc400000012ff */
[----:B------:R-:W-:Y:S02]  /*1a550*/  SHF.R.U64 R24, R24, 0x3, RZ ;  /* 0x0000000318187819 */ /* 0x000fe400000012ff */
[----:B------:R-:W-:Y:S02]  /*1a560*/  SHF.R.U64 R15, R15, 0x3, RZ ;  /* 0x000000030f0f7819 */ /* 0x000fe400000012ff */
[----:B------:R-:W-:Y:S02]  /*1a570*/  SHF.R.U64 R26, R26, 0x3, RZ ;  /* 0x000000031a1a7819 */ /* 0x000fe400000012ff */
[----:B------:R-:W-:Y:S01]  /*1a580*/  LOP3.LUT R10, R10, R11, RZ, 0x3c, !PT ;  /* 0x0000000b0a0a7212 */ /* 0x000fe200078e3cff */
[--C-:B------:R-:W-:Y:S01]  /*1a590*/  IMAD.X R11, RZ, RZ, R5.reuse, P2 ;  /* 0x000000ffff0b7224 */ /* 0x100fe200010e0605 */
[----:B------:R-:W-:Y:S01]  /*1a5a0*/  LOP3.LUT R20, R20, R21, RZ, 0x3c, !PT ;  /* 0x0000001514147212 */ /* 0x000fe200078e3cff */
[--C-:B------:R-:W-:Y:S01]  /*1a5b0*/  IMAD.X R21, RZ, RZ, R5.reuse, P4 ;  /* 0x000000ffff157224 */ /* 0x100fe200020e0605 */
[----:B------:R-:W-:Y:S01]  /*1a5c0*/  LOP3.LUT R24, R24, R25, RZ, 0x3c, !PT ;  /* 0x0000001918187212 */ /* 0x000fe200078e3cff */
[--C-:B------:R-:W-:Y:S01]  /*1a5d0*/  IMAD.X R25, RZ, RZ, R5.reuse, P5 ;  /* 0x000000ffff197224 */ /* 0x100fe200028e0605 */
[----:B------:R-:W-:Y:S01]  /*1a5e0*/  LOP3.LUT R4, R15, R4, RZ, 0x3c, !PT ;  /* 0x000000040f047212 */ /* 0x000fe200078e3cff */
[----:B------:R-:W-:Y:S01]  /*1a5f0*/  IMAD.X R15, RZ, RZ, R5, P3 ;  /* 0x000000ffff0f7224 */ /* 0x000fe200018e0605 */
[----:B------:R-:W-:-:S02]  /*1a600*/  LOP3.LUT R26, R26, R27, RZ, 0x3c, !PT ;  /* 0x0000001b1a1a7212 */ /* 0x000fc400078e3cff */
[-C--:B------:R-:W-:Y:S02]  /*1a610*/  IADD3.X R27, RZ, R5.reuse, RZ, P1, !PT ;  /* 0x00000005ff1b7210 */ /* 0x080fe40000ffe4ff */
[----:B------:R-:W-:Y:S02]  /*1a620*/  MOV R79, R4 ;  /* 0x00000004004f7202 */ /* 0x000fe40000000f00 */
[----:B------:R-:W-:Y:S02]  /*1a630*/  MOV R64, R6 ;  /* 0x0000000600407202 */ /* 0x000fe40000000f00 */
[----:B------:R-:W-:Y:S02]  /*1a640*/  MOV R66, R8 ;  /* 0x0000000800427202 */ /* 0x000fe40000000f00 */
[----:B------:R-:W-:Y:S02]  /*1a650*/  MOV R70, R10 ;  /* 0x0000000a00467202 */ /* 0x000fe40000000f00 */
[----:B------:R-:W-:-:S02]  /*1a660*/  MOV R72, R14 ;  /* 0x0000000e00487202 */ /* 0x000fc40000000f00 */
[----:B------:R-:W-:Y:S02]  /*1a670*/  MOV R74, R20 ;  /* 0x00000014004a7202 */ /* 0x000fe40000000f00 */
[----:B------:R-:W-:Y:S02]  /*1a680*/  MOV R76, R24 ;  /* 0x00000018004c7202 */ /* 0x000fe40000000f00 */
[----:B------:R-:W-:Y:S02]  /*1a690*/  MOV R78, R26 ;  /* 0x0000001a004e7202 */ /* 0x000fe40000000f00 */
[----:B---3--:R-:W-:Y:S01]  /*1a6a0*/  LOP3.LUT R2, R0, 0x2, RZ, 0x3c, !PT ;  /* 0x0000000200027812 */ /* 0x008fe200078e3cff */
[----:B------:R-:W-:Y:S06]  /*1a6b0*/  BRA.DIV UR4, `(.L_x_438) ;  /* 0x0000008604887947 */ /* 0x000fec000b800000 */
[----:B------:R-:W-:Y:S01]  /*1a6c0*/  SEL R25, R48, R45, P0 ;  /* 0x0000002d30197207 */ /* 0x000fe20000000000 */
[----:B------:R-:W-:Y:S01]  /*1a6d0*/  SHFL.IDX PT, R6, R13, R0, 0x1c1f ;  /* 0x001c1f000d067589 */ /* 0x000fe200000e0000 */
[----:B------:R-:W-:Y:S02]  /*1a6e0*/  SEL R27, R45, R48, P0 ;  /* 0x000000302d1b7207 */ /* 0x000fe40000000000 */
[----:B------:R-:W-:Y:S01]  /*1a6f0*/  SEL R33, R32, R35, P0 ;  /* 0x0000002320217207 */ /* 0x000fe20000000000 */
[----:B------:R-:W-:Y:S01]  /*1a700*/  SHFL.IDX PT, R3, R3, R2, 0x1c1f ;  /* 0x001c1f0203037589 */ /* 0x000fe200000e0000 */
[----:B------:R-:W-:Y:S02]  /*1a710*/  SEL R7, R97, R96, P0 ;  /* 0x0000006061077207 */ /* 0x000fe40000000000 */
[----:B------:R-:W-:Y:S01]  /*1a720*/  SEL R29, R40, R37, P0 ;  /* 0x00000025281d7207 */ /* 0x000fe20000000000 */
[----:B------:R-:W-:Y:S01]  /*1a730*/  SHFL.IDX PT, R27, R27, R2, 0x1c1f ;  /* 0x001c1f021b1b7589 */ /* 0x000fe200000e0000 */
[----:B------:R-:W-:-:S02]  /*1a740*/  SEL R31, R37, R40, P0 ;  /* 0x00000028251f7207 */ /* 0x000fc40000000000 */
        /* <DEDUP_REMOVED lines=10> */
[----:B------:R-:W0:Y:S01]  /*1a7f0*/  SHFL.IDX PT, R10, R5, R0, 0x1c1f ;  /* 0x001c1f00050a7589 */ /* 0x000e2200000e0000 */
[----:B------:R-:W-:Y:S02]  /*1a800*/  SEL R63, R38, R67, P0 ;  /* 0x00000043263f7207 */ /* 0x000fe40000000000 */
[----:B------:R-:W-:Y:S01]  /*1a810*/  SEL R65, R67, R38, P0 ;  /* 0x0000002643417207 */ /* 0x000fe20000000000 */
[----:B------:R-:W-:Y:S01]  /*1a820*/  SHFL.IDX PT, R21, R21, R2, 0x1c1f ;  /* 0x001c1f0215157589 */ /* 0x000fe200000e0000 */
[----:B------:R-:W-:Y:S02]  /*1a830*/  SEL R9, R92, R93, P0 ;  /* 0x0000005d5c097207 */ /* 0x000fe40000000000 */
[----:B------:R-:W-:Y:S01]  /*1a840*/  SEL R39, R28, R39, P0 ;  /* 0x000000271c277207 */ /* 0x000fe20000000000 */
[----:B------:R-:W2:Y:S01]  /*1a850*/  SHFL.IDX PT, R38, R33, R0, 0x1c1f ;  /* 0x001c1f0021267589 */ /* 0x000ea200000e0000 */
[----:B------:R-:W-:-:S02]  /*1a860*/  SEL R41, R43, R36, P0 ;  /* 0x000000242b297207 */ /* 0x000fc40000000000 */
[----:B------:R-:W-:Y:S01]  /*1a870*/  SEL R51, R50, R51, P0 ;  /* 0x0000003332337207 */ /* 0x000fe20000000000 */
[----:B------:R-:W3:Y:S01]  /*1a880*/  SHFL.IDX PT, R26, R9, R0, 0x1c1f ;  /* 0x001c1f00091a7589 */ /* 0x000ee200000e0000 */
[----:B------:R-:W-:Y:S02]  /*1a890*/  SEL R53, R55, R52, P0 ;  /* 0x0000003437357207 */ /* 0x000fe40000000000 */
[----:B------:R-:W-:Y:S01]  /*1a8a0*/  SEL R57, R46, R59, P0 ;  /* 0x0000003b2e397207 */ /* 0x000fe20000000000 */
[----:B------:R-:W-:Y:S01]  /*1a8b0*/  SHFL.IDX PT, R37, R37, R0, 0x1c1f ;  /* 0x001c1f0025257589 */ /* 0x000fe200000e0000 */
[----:B------:R-:W-:Y:S02]  /*1a8c0*/  SEL R67, R30, R69, P0 ;  /* 0x000000451e437207 */ /* 0x000fe40000000000 */
[----:B------:R-:W-:Y:S01]  /*1a8d0*/  SEL R71, R73, R34, P0 ;  /* 0x0000002249477207 */ /* 0x000fe20000000000 */
[----:B------:R-:W4:Y:S01]  /*1a8e0*/  SHFL.IDX PT, R20, R39, R2, 0x1c1f ;  /* 0x001c1f0227147589 */ /* 0x000f2200000e0000 */
[----:B------:R-:W-:-:S02]  /*1a8f0*/  SEL R43, R36, R43, P0 ;  /* 0x0000002b242b7207 */ /* 0x000fc40000000000 */
[----:B------:R-:W-:Y:S01]  /*1a900*/  SEL R55, R52, R55, P0 ;  /* 0x0000003734377207 */ /* 0x000fe20000000000 */
[----:B------:R-:W-:Y:S01]  /*1a910*/  SHFL.IDX PT, R49, R49, R0, 0x1c1f ;  /* 0x001c1f0031317589 */ /* 0x000fe200000e0000 */
[----:B------:R-:W-:Y:S02]  /*1a920*/  SEL R59, R59, R46, P0 ;  /* 0x0000002e3b3b7207 */ /* 0x000fe40000000000 */
[----:B------:R-:W-:Y:S01]  /*1a930*/  SEL R69, R69, R30, P0 ;  /* 0x0000001e45457207 */ /* 0x000fe20000000000 */
[----:B------:R-:W1:Y:S01]  /*1a940*/  SHFL.IDX PT, R48, R51, R2, 0x1c1f ;  /* 0x001c1f0233307589 */ /* 0x000e6200000e0000 */
[----:B------:R-:W-:Y:S02]  /*1a950*/  SEL R73, R34, R73, P0 ;  /* 0x0000004922497207 */ /* 0x000fe40000000000 */
[----:B------:R-:W-:Y:S01]  /*1a960*/  SEL R75, R77, R42, P0 ;  /* 0x0000002a4d4b7207 */ /* 0x000fe20000000000 */
[----:B------:R-:W1:Y:S01]  /*1a970*/  SHFL.IDX PT, R30, R25, R0, 0x1c1f ;  /* 0x001c1f00191e7589 */ /* 0x000e6200000e0000 */
[----:B------:R-:W-:-:S02]  /*1a980*/  SEL R77, R42, R77, P0 ;  /* 0x0000004d2a4d7207 */ /* 0x000fc40000000000 */
[----:B0-----:R-:W-:Y:S01]  /*1a990*/  SEL R8, R10, R7, P0 ;  /* 0x000000070a087207 */ /* 0x001fe20000000000 */
[----:B------:R-:W0:Y:S01]  /*1a9a0*/  SHFL.IDX PT, R34, R29, R0, 0x1c1f ;  /* 0x001c1f001d227589 */ /* 0x000e2200000e0000 */
[----:B--2---:R-:W-:Y:S02]  /*1a9b0*/  SEL R36, R38, R35, P0 ;  /* 0x0000002326247207 */ /* 0x004fe40000000000 */
[----:B------:R-:W-:Y:S01]  /*1a9c0*/  SEL R4, R6, R3, P0 ;  /* 0x0000000306047207 */ /* 0x000fe20000000000 */
[----:B------:R-:W-:Y:S01]  /*1a9d0*/  SHFL.IDX PT, R41, R41, R0, 0x1c1f ;  /* 0x001c1f0029297589 */ /* 0x000fe200000e0000 */
[----:B------:R-:W-:Y:S02]  /*1a9e0*/  SEL R10, R7, R10, P0 ;  /* 0x0000000a070a7207 */ /* 0x000fe40000000000 */
[----:B---3--:R-:W-:Y:S01]  /*1a9f0*/  SEL R24, R26, R21, P0 ;  /* 0x000000151a187207 */ /* 0x008fe20000000000 */
[----:B------:R-:W2:Y:S01]  /*1aa00*/  SHFL.IDX PT, R40, R43, R2, 0x1c1f ;  /* 0x001c1f022b287589 */ /* 0x000ea200000e0000 */
[----:B------:R-:W-:-:S02]  /*1aa10*/  SEL R38, R35, R38, P0 ;  /* 0x0000002623267207 */ /* 0x000fc40000000000 */
[----:B----4-:R-:W-:Y:S01]  /*1aa20*/  SEL R12, R37, R20, P0 ;  /* 0x00000014250c7207 */ /* 0x010fe20000000000 */
[----:B------:R-:W-:Y:S01]  /*1aa30*/  SHFL.IDX PT, R45, R45, R0, 0x1c1f ;  /* 0x001c1f002d2d7589 */ /* 0x000fe200000e0000 */
[----:B------:R-:W-:Y:S02]  /*1aa40*/  SEL R14, R20, R37, P0 ;  /* 0x00000025140e7207 */ /* 0x000fe40000000000 */
[----:B------:R-:W-:Y:S01]  /*1aa50*/  SEL R6, R3, R6, P0 ;  /* 0x0000000603067207 */ /* 0x000fe20000000000 */
[----:B------:R-:W-:Y:S01]  /*1aa60*/  SHFL.IDX PT, R53, R53, R0, 0x1c1f ;  /* 0x001c1f0035357589 */ /* 0x000fe200000e0000 */
[----:B-1----:R-:W-:Y:S02]  /*1aa70*/  SEL R9, R49, R48, P0 ;  /* 0x0000003031097207 */ /* 0x002fe40000000000 */
[----:B------:R-:W-:Y:S01]  /*1aa80*/  SEL R11, R48, R49, P0 ;  /* 0x00000031300b7207 */ /* 0x000fe20000000000 */
[----:B------:R-:W-:Y:S01]  /*1aa90*/  SHFL.IDX PT, R57, R57, R0, 0x1c1f ;  /* 0x001c1f0039397589 */ /* 0x000fe200000e0000 */
[----:B------:R-:W-:Y:S01]  /*1aaa0*/  SEL R28, R30, R27, P0 ;  /* 0x0000001b1e1c7207 */ /* 0x000fe20000000000 */
[----:B------:R-:W-:Y:S01]  /*1aab0*/  IMAD.MOV.U32 R49, RZ, RZ, RZ ;  /* 0x000000ffff317224 */ /* 0x000fe200078e00ff */
[----:B------:R-:W-:Y:S01]  /*1aac0*/  SEL R30, R27, R30, P0 ;  /* 0x0000001e1b1e7207 */ /* 0x000fe20000000000 */
[----:B------:R-:W-:Y:S01]  /*1aad0*/  SHFL.IDX PT, R63, R63, R0, 0x1c1f ;  /* 0x001c1f003f3f7589 */ /* 0x000fe200000e0000 */
[----:B0-----:R-:W-:-:S02]  /*1aae0*/  SEL R32, R34, R31, P0 ;  /* 0x0000001f22207207 */ /* 0x001fc40000000000 */
[----:B------:R-:W-:Y:S01]  /*1aaf0*/  SEL R34, R31, R34, P0 ;  /* 0x000000221f227207 */ /* 0x000fe20000000000 */
[----:B------:R-:W-:Y:S01]  /*1ab00*/  SHFL.IDX PT, R67, R67, R0, 0x1c1f ;  /* 0x001c1f0043437589 */ /* 0x000fe200000e0000 */
[----:B------:R-:W-:-:S03]  /*1ab10*/  SEL R26, R21, R26, P0 ;  /* 0x0000001a151a7207 */ /* 0x000fc60000000000 */
[----:B------:R-:W-:Y:S01]  /*1ab20*/  SHFL.IDX PT, R71, R71, R0, 0x1c1f ;  /* 0x001c1f0047477589 */ /* 0x000fe200000e0000 */
[----:B--2---:R-:W-:Y:S02]  /*1ab30*/  SEL R44, R41, R40, P0 ;  /* 0x00000028292c7207 */ /* 0x004fe40000000000 */
[----:B------:R-:W-:Y:S01]  /*1ab40*/  SEL R46, R40, R41, P0 ;  /* 0x00000029282e7207 */ /* 0x000fe20000000000 */
[----:B------:R-:W0:Y:S04]  /*1ab50*/  SHFL.IDX PT, R42, R47, R2, 0x1c1f ;  /* 0x001c1f022f2a7589 */ /* 0x000e2800000e0000 */
[----:B------:R-:W1:Y:S04]  /*1ab60*/  SHFL.IDX PT, R50, R55, R2, 0x1c1f ;  /* 0x001c1f0237327589 */ /* 0x000e6800000e0000 */
[----:B------:R-:W2:Y:S04]  /*1ab70*/  SHFL.IDX PT, R52, R59, R2, 0x1c1f ;  /* 0x001c1f023b347589 */ /* 0x000ea800000e0000 */
[----:B------:R-:W3:Y:S04]  /*1ab80*/  SHFL.IDX PT, R54, R65, R2, 0x1c1f ;  /* 0x001c1f0241367589 */ /* 0x000ee800000e0000 */
[----:B------:R-:W4:Y:S04]  /*1ab90*/  SHFL.IDX PT, R56, R69, R2, 0x1c1f ;  /* 0x001c1f0245387589 */ /* 0x000f2800000e0000 */
[----:B------:R-:W4:Y:S04]  /*1aba0*/  SHFL.IDX PT, R58, R73, R2, 0x1c1f ;  /* 0x001c1f02493a7589 */ /* 0x000f2800000e0000 */
[----:B------:R3:W4:Y:S01]  /*1abb0*/  SHFL.IDX PT, R75, R75, R0, 0x1c1f ;  /* 0x001c1f004b4b7589 */ /* 0x00072200000e0000 */
[----:B0-----:R-:W-:-:S02]  /*1abc0*/  SEL R5, R45, R42, P0 ;  /* 0x0000002a2d057207 */ /* 0x001fc40000000000 */
[----:B------:R-:W-:Y:S01]  /*1abd0*/  SEL R7, R42, R45, P0 ;  /* 0x0000002d2a077207 */ /* 0x000fe20000000000 */
[----:B------:R0:W0:Y:S01]  /*1abe0*/  SHFL.IDX PT, R62, R77, R2, 0x1c1f ;  /* 0x001c1f024d3e7589 */ /* 0x00002200000e0000 */
[----:B-1----:R-:W-:Y:S02]  /*1abf0*/  SEL R25, R53, R50, P0 ;  /* 0x0000003235197207 */ /* 0x002fe40000000000 */
[----:B------:R-:W-:Y:S02]  /*1ac00*/  SEL R27, R50, R53, P0 ;  /* 0x00000035321b7207 */ /* 0x000fe40000000000 */
[----:B--2---:R-:W-:Y:S02]  /*1ac10*/  SEL R29, R57, R52, P0 ;  /* 0x00000034391d7207 */ /* 0x004fe40000000000 */
[----:B------:R-:W-:Y:S02]  /*1ac20*/  SEL R31, R52, R57, P0 ;  /* 0x00000039341f7207 */ /* 0x000fe40000000000 */
[----:B---3--:R-:W-:-:S02]  /*1ac30*/  SEL R33, R63, R54, P0 ;  /* 0x000000363f217207 */ /* 0x008fc40000000000 */
[----:B------:R-:W-:Y:S02]  /*1ac40*/  SEL R35, R54, R63, P0 ;  /* 0x0000003f36237207 */ /* 0x000fe40000000000 */
[----:B----4-:R-:W-:Y:S02]  /*1ac50*/  SEL R37, R67, R56, P0 ;  /* 0x0000003843257207 */ /* 0x010fe40000000000 */
[----:B------:R-:W-:Y:S02]  /*1ac60*/  SEL R39, R56, R67, P0 ;  /* 0x0000004338277207 */ /* 0x000fe40000000000 */
[----:B------:R-:W-:Y:S02]  /*1ac70*/  SEL R13, R71, R58, P0 ;  /* 0x0000003a470d7207 */ /* 0x000fe40000000000 */
[----:B------:R-:W-:-:S07]  /*1ac80*/  SEL R15, R58, R71, P0 ;  /* 0x000000473a0f7207 */ /* 0x000fce0000000000 */
.L_x_641:
[----:B0-----:R-:W2:Y:S04]  /*1ac90*/  LDL.LU R2, [R1+0x70] ;  /* 0x0000700001027983 */ /* 0x001ea80000300800 */
[----:B------:R-:W3:Y:S04]  /*1aca0*/  LDL.64 R40, [R1+0x50] ;  /* 0x0000500001287983 */ /* 0x000ee80000100a00 */
[----:B------:R-:W4:Y:S01]  /*1acb0*/  LDL.LU R0, [R1+0x74] ;  /* 0x0000740001007983 */ /* 0x000f220000300800 */
[----:B------:R-:W-:Y:S05]  /*1acc0*/  WARPSYNC.ALL ;  /* 0x0000000000007948 */ /* 0x000fea0003800000 */
[----:B------:R-:W-:Y:S06]  /*1acd0*/  BAR.SYNC.DEFER_BLOCKING 0x1, 0x100 ;  /* 0x0044000000007b1d */ /* 0x000fec0000010000 */
[----:B------:R-:W-:-:S02]  /*1ace0*/  ULDC.64 UR4, c[0x0][0xbd8] ;  /* 0x0002f60000047ab9 */ /* 0x000fc40000000a00 */
[----:B------:R-:W-:Y:S01]  /*1acf0*/  ISETP.NE.U32.AND P2, PT, RZ, UR4, PT ;  /* 0x00000004ff007c0c */ /* 0x000fe2000bf45070 */
[----:B------:R0:W3:Y:S01]  /*1ad00*/  LDL.64 R52, [R1+0x50] ;  /* 0x0000500001347983 */ /* 0x0000e20000100a00 */
[----:B------:R-:W-:Y:S02]  /*1ad10*/  SEL R45, R75, R62, P0 ;  /* 0x0000003e4b2d7207 */ /* 0x000fe40000000000 */
[----:B------:R-:W-:Y:S01]  /*1ad20*/  ISETP.NE.AND.EX P2, PT, RZ, UR5, PT, P2 ;  /* 0x00000005ff007c0c */ /* 0x000fe2000bf45320 */
[----:B------:R-:W3:Y:S01]  /*1ad30*/  LDL R48, [R1+0x4c] ;  /* 0x00004c0001307983 */ /* 0x000ee20000100800 */
[----:B------:R-:W-:-:S03]  /*1ad40*/  SEL R47, R62, R75, P0 ;  /* 0x0000004b3e2f7207 */ /* 0x000fc60000000000 */
[----:B------:R1:W-:Y:S04]  /*1ad50*/  STSM.16.M88.4 [R79], R4 ;  /* 0x000000044f007844 */ /* 0x0003e80000000200 */
[----:B------:R0:W-:Y:S04]  /*1ad60*/  STSM.16.M88.4 [R78], R8 ;  /* 0x000000084e007844 */ /* 0x0001e80000000200 */
[----:B------:R0:W-:Y:S04]  /*1ad70*/  STSM.16.M88.4 [R76], R24 ;  /* 0x000000184c007844 */ /* 0x0001e80000000200 */
[----:B------:R0:W-:Y:S04]  /*1ad80*/  STSM.16.M88.4 [R74], R28 ;  /* 0x0000001c4a007844 */ /* 0x0001e80000000200 */
[----:B------:R0:W-:Y:S04]  /*1ad90*/  STSM.16.M88.4 [R72], R32 ;  /* 0x0000002048007844 */ /* 0x0001e80000000200 */
[----:B------:R0:W-:Y:S04]  /*1ada0*/  STSM.16.M88.4 [R70], R36 ;  /* 0x0000002446007844 */ /* 0x0001e80000000200 */
[----:B------:R0:W-:Y:S04]  /*1adb0*/  STSM.16.M88.4 [R66], R12 ;  /* 0x0000000c42007844 */ /* 0x0001e80000000200 */
[----:B------:R0:W-:Y:S01]  /*1adc0*/  STSM.16.M88.4 [R64], R44 ;  /* 0x0000002c40007844 */ /* 0x0001e20000000200 */
[----:B------:R-:W-:Y:S01]  /*1add0*/  BAR.SYNC.DEFER_BLOCKING 0x1, 0x100 ;  /* 0x0044000000007b1d */ /* 0x000fe20000010000 */
[----:B--2---:R-:W-:-:S04]  /*1ade0*/  IADD3 R20, P1, R2, UR4, RZ ;  /* 0x0000000402147c10 */ /* 0x004fc8000ff3e0ff */
[----:B----4-:R-:W-:Y:S01]  /*1adf0*/  IADD3.X R21, R0, UR5, RZ, P1, !PT ;  /* 0x0000000500157c10 */ /* 0x010fe20008ffe4ff */
[----:B------:R-:W-:Y:S02]  /*1ae00*/  ULDC.64 UR4, c[0x0][0xbe0] ;  /* 0x0002f80000047ab9 */ /* 0x000fe40000000a00 */
[----:B------:R-:W-:Y:S02]  /*1ae10*/  ISETP.NE.U32.AND P0, PT, RZ, UR4, PT ;  /* 0x00000004ff007c0c */ /* 0x000fe4000bf05070 */
[----:B------:R0:W5:Y:S02]  /*1ae20*/  @P2 LDG.E R49, desc[UR60][R20.64] ;  /* 0x0000003c14312981 */ /* 0x000164000c1e1900 */
[----:B------:R-:W-:Y:S01]  /*1ae30*/  ISETP.NE.AND.EX P0, PT, RZ, UR5, PT, P0 ;  /* 0x00000005ff007c0c */ /* 0x000fe2000bf05300 */
[----:B---3--:R-:W-:-:S04]  /*1ae40*/  IMAD.MOV.U32 R52, RZ, RZ, R40 ;  /* 0x000000ffff347224 */ /* 0x008fc800078e0028 */
[----:B-1----:R-:W-:-:S08]  /*1ae50*/  IMAD R5, R52, 0x40, R48 ;  /* 0x0000004034057824 */ /* 0x002fd000078e0230 */
[----:B------:R-:W-:Y:S01]  /*1ae60*/  @P0 IADD3 R2, P1, R2, UR4, RZ ;  /* 0x0000000402020c10 */ /* 0x000fe2000ff3e0ff */
[----:B------:R-:W-:Y:S01]  /*1ae70*/  ULDC UR4, c[0x0][0xa88] ;  /* 0x0002a20000047ab9 */ /* 0x000fe20000000800 */
[----:B------:R-:W-:Y:S02]  /*1ae80*/  IMAD.WIDE R60, R5, 0x2, R60 ;  /* 0x00000002053c7825 */ /* 0x000fe400078e023c */
[----:B------:R-:W-:Y:S02]  /*1ae90*/  @P0 IADD3.X R3, R0, UR5, RZ, P1, !PT ;  /* 0x0000000500030c10 */ /* 0x000fe40008ffe4ff */
[----:B------:R-:W-:-:S06]  /*1aea0*/  IMAD.U32 R0, RZ, RZ, UR4 ;  /* 0x00000004ff007e24 */ /* 0x000fcc000f8e00ff */
[----:B------:R0:W5:Y:S01]  /*1aeb0*/  @P0 LDG.E R0, desc[UR60][R2.64] ;  /* 0x0000003c02000981 */ /* 0x000162000c1e1900 */
[----:B------:R-:W-:Y:S05]  /*1aec0*/  @P0 BRA `(.L_x_439) ;  /* 0x0000000000100947 */ /* 0x000fea0003800000 */
[----:B------:R-:W-:Y:S05]  /*1aed0*/  @!P2 BRA `(.L_x_439) ;  /* 0x00000000000ca947 */ /* 0x000fea0003800000 */
[----:B0-----:R-:W2:Y:S04]  /*1aee0*/  LDG.E R3, desc[UR60][R20.64] ;  /* 0x0000003c14037981 */ /* 0x001ea8000c1e1900 */
[----:B-----5:R-:W2:Y:S02]  /*1aef0*/  LDG.E R0, desc[UR60][R20.64+0x4] ;  /* 0x0000043c14007981 */ /* 0x020ea4000c1e1900 */
[----:B--2---:R-:W-:-:S07]  /*1af00*/  IMAD.IADD R0, R0, 0x1, -R3 ;  /* 0x0000000100007824 */ /* 0x004fce00078e0a03 */
.L_x_439:
[----:B0-----:R-:W2:Y:S01]  /*1af10*/  LDL.LU R10, [R1+0x78] ;  /* 0x00007800010a7983 */ /* 0x001ea20000300800 */
[----:B------:R-:W-:-:S03]  /*1af20*/  ULDC.64 UR4, c[0x0][0xb70] ;  /* 0x0002dc0000047ab9 */ /* 0x000fc60000000a00 */
[----:B------:R-:W3:Y:S04]  /*1af30*/  LDL.LU R7, [R1+0x68] ;  /* 0x0000680001077983 */ /* 0x000ee80000300800 */
[----:B------:R-:W4:Y:S04]  /*1af40*/  LDL R6, [R1+0x90] ;  /* 0x0000900001067983 */ /* 0x000f280000100800 */
[----:B------:R-:W4:Y:S04]  /*1af50*/  LDL.LU R54, [R1+0x6c] ;  /* 0x00006c0001367983 */ /* 0x000f280000300800 */
[----:B------:R-:W4:Y:S01]  /*1af60*/  LDL.LU R50, [R1+0x7c] ;  /* 0x00007c0001327983 */ /* 0x000f220000300800 */
[----:B-----5:R-:W-:-:S02]  /*1af70*/  SHF.R.S32.HI R21, RZ, 0x1f, R49 ;  /* 0x0000001fff157819 */ /* 0x020fc40000011431 */
[----:B------:R-:W-:Y:S02]  /*1af80*/  MOV R20, R49 ;  /* 0x0000003100147202 */ /* 0x000fe40000000f00 */
[C---:B------:R-:W-:Y:S02]  /*1af90*/  IADD3 R9, P0, R60.reuse, 0x1000, RZ ;  /* 0x000010003c097810 */ /* 0x040fe40007f1e0ff */
[----:B------:R-:W-:Y:S02]  /*1afa0*/  IADD3 R13, P1, R60, 0x2000, RZ ;  /* 0x000020003c0d7810 */ /* 0x000fe40007f3e0ff */
[----:B------:R-:W-:Y:S02]  /*1afb0*/  LOP3.LUT R8, R9, 0x380, RZ, 0xc0, !PT ;  /* 0x0000038009087812 */ /* 0x000fe400078ec0ff */
[----:B------:R-:W-:Y:S02]  /*1afc0*/  LOP3.LUT R12, R13, 0x380, RZ, 0xc0, !PT ;  /* 0x000003800d0c7812 */ /* 0x000fe400078ec0ff */
[----:B------:R-:W-:-:S02]  /*1afd0*/  SHF.R.U64 R8, R8, 0x3, RZ ;  /* 0x0000000308087819 */ /* 0x000fc400000012ff */
[----:B------:R-:W-:Y:S02]  /*1afe0*/  SHF.R.U64 R12, R12, 0x3, RZ ;  /* 0x000000030c0c7819 */ /* 0x000fe400000012ff */
[----:B------:R-:W-:Y:S01]  /*1aff0*/  LOP3.LUT R8, R8, R9, RZ, 0x3c, !PT ;  /* 0x0000000908087212 */ /* 0x000fe200078e3cff */
[----:B------:R-:W-:Y:S01]  /*1b000*/  IMAD.X R9, RZ, RZ, R61, P0 ;  /* 0x000000ffff097224 */ /* 0x000fe200000e063d */
[----:B------:R-:W-:Y:S02]  /*1b010*/  IADD3 R29, P3, R60, 0x4000, RZ ;  /* 0x000040003c1d7810 */ /* 0x000fe40007f7e0ff */
[----:B------:R-:W-:Y:S02]  /*1b020*/  LOP3.LUT R12, R12, R13, RZ, 0x3c, !PT ;  /* 0x0000000d0c0c7212 */ /* 0x000fe400078e3cff */
[----:B------:R-:W-:Y:S02]  /*1b030*/  IADD3.X R13, RZ, R61, RZ, P1, !PT ;  /* 0x0000003dff0d7210 */ /* 0x000fe40000ffe4ff */
[----:B------:R-:W-:-:S04]  /*1b040*/  LOP3.LUT R28, R29, 0x380, RZ, 0xc0, !PT ;  /* 0x000003801d1c7812 */ /* 0x000fc800078ec0ff */
[----:B------:R-:W-:-:S04]  /*1b050*/  SHF.R.U64 R28, R28, 0x3, RZ ;  /* 0x000000031c1c7819 */ /* 0x000fc800000012ff */
[----:B------:R-:W-:Y:S01]  /*1b060*/  LOP3.LUT R28, R28, R29, RZ, 0x3c, !PT ;  /* 0x0000001d1c1c7212 */ /* 0x000fe200078e3cff */
[----:B------:R-:W-:Y:S01]  /*1b070*/  IMAD.X R29, RZ, RZ, R61, P3 ;  /* 0x000000ffff1d7224 */ /* 0x000fe200018e063d */
[----:B------:R-:W-:-:S05]  /*1b080*/  SHF.R.S32.HI R53, RZ, 0x1f, R52 ;  /* 0x0000001fff357819 */ /* 0x000fca0000011434 */
[----:B------:R-:W-:Y:S01]  /*1b090*/  STL [R1+0x54], R53 ;  /* 0x0000543501007387 */ /* 0x000fe20000100800 */
[----:B------:R-:W-:Y:S01]  /*1b0a0*/  BSSY B1, `(.L_x_440) ;  /* 0x0000072000017945 */ /* 0x000fe20003800000 */
[----:B--2---:R-:W-:Y:S02]  /*1b0b0*/  SEL R47, R10, RZ, !P2 ;  /* 0x000000ff0a2f7207 */ /* 0x004fe40005000000 */
[----:B---3--:R-:W-:Y:S02]  /*1b0c0*/  SEL R51, R7, RZ, !P2 ;  /* 0x000000ff07337207 */ /* 0x008fe40005000000 */
[----:B------:R-:W-:-:S04]  /*1b0d0*/  IADD3 R25, P2, R60, 0x3000, RZ ;  /* 0x000030003c197810 */ /* 0x000fc80007f5e0ff */
[----:B------:R-:W-:Y:S02]  /*1b0e0*/  LOP3.LUT R24, R25, 0x380, RZ, 0xc0, !PT ;  /* 0x0000038019187812 */ /* 0x000fe400078ec0ff */
[----:B----4-:R-:W-:Y:S01]  /*1b0f0*/  SHF.R.S32.HI R46, RZ, 0x1f, R54 ;  /* 0x0000001fff2e7819 */ /* 0x010fe20000011436 */
[----:B------:R-:W-:Y:S01]  /*1b100*/  IMAD.WIDE.U32 R2, R54, UR4, R20 ;  /* 0x0000000436027c25 */ /* 0x000fe2000f8e0014 */
[----:B------:R-:W-:-:S03]  /*1b110*/  SHF.R.U64 R24, R24, 0x3, RZ ;  /* 0x0000000318187819 */ /* 0x000fc600000012ff */
[----:B------:R-:W-:Y:S01]  /*1b120*/  IMAD R7, R50, 0x80, R6 ;  /* 0x0000008032077824 */ /* 0x000fe200078e0206 */
[----:B------:R-:W-:Y:S01]  /*1b130*/  LOP3.LUT R24, R24, R25, RZ, 0x3c, !PT ;  /* 0x0000001918187212 */ /* 0x000fe200078e3cff */
[----:B------:R-:W0:Y:S01]  /*1b140*/  S2R R6, SR_TID.X ;  /* 0x0000000000067919 */ /* 0x000e220000002100 */
[----:B------:R-:W-:Y:S02]  /*1b150*/  IMAD R4, R46, UR4, RZ ;  /* 0x000000042e047c24 */ /* 0x000fe4000f8e02ff */
[----:B------:R-:W-:Y:S02]  /*1b160*/  IMAD.X R25, RZ, RZ, R61, P2 ;  /* 0x000000ffff197224 */ /* 0x000fe400010e063d */
[----:B------:R-:W-:Y:S01]  /*1b170*/  IMAD R5, R54, UR5, R4 ;  /* 0x0000000536057c24 */ /* 0x000fe2000f8e0204 */
[----:B------:R-:W-:Y:S02]  /*1b180*/  ULDC.64 UR4, c[0x0][0xb78] ;  /* 0x0002de0000047ab9 */ /* 0x000fe40000000a00 */
[----:B------:R-:W-:-:S02]  /*1b190*/  IMAD R4, R47, UR4, RZ ;  /* 0x000000042f047c24 */ /* 0x000fc4000f8e02ff */
[----:B------:R-:W-:Y:S01]  /*1b1a0*/  IMAD.IADD R3, R3, 0x1, R5 ;  /* 0x0000000103037824 */ /* 0x000fe200078e0205 */
[----:B------:R-:W-:Y:S01]  /*1b1b0*/  SHF.R.S32.HI R5, RZ, 0x1f, R7 ;  /* 0x0000001fff057819 */ /* 0x000fe20000011407 */
[C---:B------:R-:W-:Y:S02]  /*1b1c0*/  IMAD R4, R51.reuse, UR5, R4 ;  /* 0x0000000533047c24 */ /* 0x040fe4000f8e0204 */
[----:B------:R-:W-:Y:S01]  /*1b1d0*/  IMAD.WIDE.U32 R2, R51, UR4, R2 ;  /* 0x0000000433027c25 */ /* 0x000fe2000f8e0002 */
[----:B------:R-:W-:Y:S02]  /*1b1e0*/  ULDC.64 UR4, c[0x0][0xb40] ;  /* 0x0002d00000047ab9 */ /* 0x000fe40000000a00 */
[----:B------:R-:W-:-:S04]  /*1b1f0*/  IADD3 R2, P4, R7, R2, RZ ;  /* 0x0000000207027210 */ /* 0x000fc80007f9e0ff */
[----:B------:R-:W-:Y:S01]  /*1b200*/  IADD3.X R5, R5, R3, R4, P4, !PT ;  /* 0x0000000305057210 */ /* 0x000fe200027fe404 */
[----:B------:R-:W-:Y:S01]  /*1b210*/  VIADD R3, R7, 0x8 ;  /* 0x0000000807037836 */ /* 0x000fe20000000000 */
[----:B------:R-:W-:Y:S02]  /*1b220*/  LEA R44, P5, R2, UR4, 0x2 ;  /* 0x00000004022c7c11 */ /* 0x000fe4000f8a10ff */
[----:B------:R-:W-:Y:S02]  /*1b230*/  IADD3 R33, P4, R60, 0x5000, RZ ;  /* 0x000050003c217810 */ /* 0x000fe40007f9e0ff */
[----:B------:R-:W-:Y:S01]  /*1b240*/  LEA.HI.X R45, R2, UR5, R5, 0x2, P5 ;  /* 0x00000005022d7c11 */ /* 0x000fe2000a8f1405 */
[----:B------:R-:W-:Y:S01]  /*1b250*/  ULDC.64 UR4, c[0x0][0xaa0] ;  /* 0x0002a80000047ab9 */ /* 0x000fe20000000a00 */
[----:B------:R-:W-:Y:S01]  /*1b260*/  IADD3 R37, P5, R60, 0x6000, RZ ;  /* 0x000060003c257810 */ /* 0x000fe20007fbe0ff */
[----:B0-----:R-:W-:Y:S01]  /*1b270*/  VIADD R10, R6, 0xffffff80 ;  /* 0xffffff80060a7836 */ /* 0x001fe20000000000 */
[----:B------:R-:W-:-:S02]  /*1b280*/  LOP3.LUT R2, R60, 0x380, RZ, 0xc0, !PT ;  /* 0x000003803c027812 */ /* 0x000fc400078ec0ff */
[----:B------:R-:W-:Y:S02]  /*1b290*/  IADD3 R5, P2, R60, 0x7000, RZ ;  /* 0x000070003c057810 */ /* 0x000fe40007f5e0ff */
[----:B------:R-:W-:Y:S02]  /*1b2a0*/  SHF.R.S32.HI R6, RZ, 0x1f, R10 ;  /* 0x0000001fff067819 */ /* 0x000fe4000001140a */
[----:B------:R-:W-:Y:S02]  /*1b2b0*/  LOP3.LUT R32, R33, 0x380, RZ, 0xc0, !PT ;  /* 0x0000038021207812 */ /* 0x000fe400078ec0ff */
[----:B------:R-:W-:Y:S02]  /*1b2c0*/  LEA.HI R6, R6, R10, RZ, 0x7 ;  /* 0x0000000a06067211 */ /* 0x000fe400078f38ff */
[----:B------:R-:W-:Y:S02]  /*1b2d0*/  LOP3.LUT R36, R37, 0x380, RZ, 0xc0, !PT ;  /* 0x0000038025247812 */ /* 0x000fe400078ec0ff */
[----:B------:R-:W-:-:S02]  /*1b2e0*/  LOP3.LUT R6, R6, 0xffffff80, RZ, 0xc0, !PT ;  /* 0xffffff8006067812 */ /* 0x000fc400078ec0ff */
[----:B------:R-:W-:Y:S02]  /*1b2f0*/  SHF.R.U64 R32, R32, 0x3, RZ ;  /* 0x0000000320207819 */ /* 0x000fe400000012ff */
[----:B------:R-:W-:Y:S01]  /*1b300*/  SHF.R.U64 R36, R36, 0x3, RZ ;  /* 0x0000000324247819 */ /* 0x000fe200000012ff */
[----:B------:R-:W-:Y:S01]  /*1b310*/  IMAD.IADD R6, R10, 0x1, -R6 ;  /* 0x000000010a067824 */ /* 0x000fe200078e0a06 */
[----:B------:R-:W-:Y:S01]  /*1b320*/  LOP3.LUT R32, R32, R33, RZ, 0x3c, !PT ;  /* 0x0000002120207212 */ /* 0x000fe200078e3cff */
[--C-:B------:R-:W-:Y:S01]  /*1b330*/  IMAD.X R33, RZ, RZ, R61.reuse, P4 ;  /* 0x000000ffff217224 */ /* 0x100fe200020e063d */
[----:B------:R-:W-:Y:S01]  /*1b340*/  LOP3.LUT R36, R36, R37, RZ, 0x3c, !PT ;  /* 0x0000002524247212 */ /* 0x000fe200078e3cff */
[----:B------:R-:W-:Y:S01]  /*1b350*/  IMAD.X R37, RZ, RZ, R61, P5 ;  /* 0x000000ffff257224 */ /* 0x000fe200028e063d */
[----:B------:R-:W-:Y:S02]  /*1b360*/  LOP3.LUT P0, RZ, R6, 0x3, RZ, 0xc0, !PT ;  /* 0x0000000306ff7812 */ /* 0x000fe4000780c0ff */
[----:B------:R-:W-:-:S02]  /*1b370*/  IADD3.X R41, RZ, R61, RZ, P2, !PT ;  /* 0x0000003dff297210 */ /* 0x000fc400017fe4ff */
[-C--:B------:R-:W-:Y:S02]  /*1b380*/  ISETP.GE.OR P1, PT, R7, R0.reuse, P0 ;  /* 0x000000000700720c */ /* 0x080fe40000726670 */
[----:B------:R-:W-:Y:S02]  /*1b390*/  ISETP.GE.OR P0, PT, R3, R0, P0 ;  /* 0x000000000300720c */ /* 0x000fe40000706670 */
[----:B------:R-:W-:Y:S02]  /*1b3a0*/  SHF.R.U64 R3, R2, 0x3, RZ ;  /* 0x0000000302037819 */ /* 0x000fe400000012ff */
[----:B------:R-:W-:Y:S02]  /*1b3b0*/  LOP3.LUT R2, R5, 0x380, RZ, 0xc0, !PT ;  /* 0x0000038005027812 */ /* 0x000fe400078ec0ff */
[----:B------:R-:W-:Y:S02]  /*1b3c0*/  LOP3.LUT R60, R3, R60, RZ, 0x3c, !PT ;  /* 0x0000003c033c7212 */ /* 0x000fe400078e3cff */
[----:B------:R-:W-:Y:S01]  /*1b3d0*/  SHF.R.U64 R2, R2, 0x3, RZ ;  /* 0x0000000302027819 */ /* 0x000fe200000012ff */
[----:B------:R-:W-:-:S02]  /*1b3e0*/  IMAD R20, R21, UR4, RZ ;  /* 0x0000000415147c24 */ /* 0x000fc4000f8e02ff */
[----:B------:R-:W-:Y:S01]  /*1b3f0*/  @!P1 STG.E desc[UR60][R44.64], R89 ;  /* 0x000000592c009986 */ /* 0x000fe2000c10193c */
[----:B------:R-:W-:Y:S01]  /*1b400*/  LOP3.LUT R40, R2, R5, RZ, 0x3c, !PT ;  /* 0x0000000502287212 */ /* 0x000fe200078e3cff */
[--C-:B------:R-:W-:Y:S01]  /*1b410*/  IMAD.MOV.U32 R2, RZ, RZ, R48.reuse ;  /* 0x000000ffff027224 */ /* 0x100fe200078e0030 */
[----:B------:R-:W-:Y:S01]  /*1b420*/  SHF.R.S32.HI R3, RZ, 0x1f, R48 ;  /* 0x0000001fff037819 */ /* 0x000fe20000011430 */
[----:B------:R0:W-:Y:S04]  /*1b430*/  @!P0 STG.E desc[UR60][R44.64+0x20], R88 ;  /* 0x000020582c008986 */ /* 0x0001e8000c10193c */
[----:B------:R1:W5:Y:S01]  /*1b440*/  LD.E.128 R4, desc[UR60][R60.64] ;  /* 0x0000003c3c047980 */ /* 0x000362000c101d00 */
[----:B------:R-:W-:-:S03]  /*1b450*/  IMAD.WIDE.U32 R2, R49, UR4, R2 ;  /* 0x0000000431027c25 */ /* 0x000fc6000f8e0002 */
[----:B------:R-:W5:Y:S01]  /*1b460*/  LD.E.128 R8, desc[UR60][R8.64] ;  /* 0x0000003c08087980 */ /* 0x000f62000c101d00 */
[----:B------:R-:W-:Y:S01]  /*1b470*/  IMAD R49, R49, UR5, R20 ;  /* 0x0000000531317c24 */ /* 0x000fe2000f8e0214 */
[----:B------:R-:W-:Y:S02]  /*1b480*/  ULDC.64 UR4, c[0x0][0xae0] ;  /* 0x0002b80000047ab9 */ /* 0x000fe40000000a00 */
[----:B------:R-:W5:Y:S04]  /*1b490*/  LD.E.128 R12, desc[UR60][R12.64] ;  /* 0x0000003c0c0c7980 */ /* 0x000f68000c101d00 */
[----:B------:R-:W5:Y:S04]  /*1b4a0*/  LD.E.128 R24, desc[UR60][R24.64] ;  /* 0x0000003c18187980 */ /* 0x000f68000c101d00 */
[----:B------:R-:W5:Y:S04]  /*1b4b0*/  LD.E.128 R28, desc[UR60][R28.64] ;  /* 0x0000003c1c1c7980 */ /* 0x000f68000c101d00 */
[----:B------:R-:W5:Y:S04]  /*1b4c0*/  LD.E.128 R32, desc[UR60][R32.64] ;  /* 0x0000003c20207980 */ /* 0x000f68000c101d00 */
[----:B------:R-:W5:Y:S04]  /*1b4d0*/  LD.E.128 R36, desc[UR60][R36.64] ;  /* 0x0000003c24247980 */ /* 0x000f68000c101d00 */
[----:B------:R-:W5:Y:S01]  /*1b4e0*/  LD.E.128 R40, desc[UR60][R40.64] ;  /* 0x0000003c28287980 */ /* 0x000f62000c101d00 */
[----:B------:R-:W-:-:S02]  /*1b4f0*/  IMAD.IADD R3, R3, 0x1, R49 ;  /* 0x0000000103037824 */ /* 0x000fc400078e0231 */
[----:B------:R-:W-:Y:S01]  /*1b500*/  IMAD R49, R50, -0x80, R0 ;  /* 0xffffff8032317824 */ /* 0x000fe200078e0200 */
[----:B------:R-:W-:Y:S01]  /*1b510*/  @!PT LDS RZ, [RZ] ;  /* 0x00000000fffff984 */ /* 0x000fe20000000800 */
[----:B------:R-:W-:Y:S01]  /*1b520*/  @!PT LDS RZ, [RZ] ;  /* 0x00000000fffff984 */ /* 0x000fe20000000800 */
[----:B------:R-:W-:Y:S01]  /*1b530*/  @!PT LDS RZ, [RZ] ;  /* 0x00000000fffff984 */ /* 0x000fe20000000800 */
[----:B------:R-:W-:Y:S01]  /*1b540*/  @!PT LDS RZ, [RZ] ;  /* 0x00000000fffff984 */ /* 0x000fe20000000800 */
[----:B------:R2:W-:Y:S06]  /*1b550*/  MEMBAR.ALL.CTA ;  /* 0x0000000000007992 */ /* 0x0005ec0000008000 */
[----:B--2---:R-:W2:Y:S01]  /*1b560*/  FENCE.VIEW.ASYNC.S ;  /* 0x00000000000073c6 */ /* 0x004ea20000000000 */
[----:B0-----:R-:W-:Y:S02]  /*1b570*/  IMAD R44, R46, UR4, RZ ;  /* 0x000000042e2c7c24 */ /* 0x001fe4000f8e02ff */
[C---:B------:R-:W-:Y:S01]  /*1b580*/  VIADD R0, R52.reuse, 0x40 ;  /* 0x0000004034007836 */ /* 0x040fe20000000000 */
[C---:B------:R-:W-:Y:S01]  /*1b590*/  ISETP.GE.AND P3, PT, R52.reuse, R49, PT ;  /* 0x000000313400720c */ /* 0x040fe20003f66270 */
[----:B------:R-:W-:-:S02]  /*1b5a0*/  VIADD R20, R52, 0x20 ;  /* 0x0000002034147836 */ /* 0x000fc40000000000 */
[----:B------:R-:W-:Y:S01]  /*1b5b0*/  IMAD R45, R54, UR5, R44 ;  /* 0x00000005362d7c24 */ /* 0x000fe2000f8e022c */
[-C--:B------:R-:W-:Y:S01]  /*1b5c0*/  ISETP.GE.AND P1, PT, R0, R49.reuse, PT ;  /* 0x000000310000720c */ /* 0x080fe20003f26270 */
[----:B------:R-:W-:Y:S01]  /*1b5d0*/  IMAD.WIDE.U32 R2, R54, UR4, R2 ;  /* 0x0000000436027c25 */ /* 0x000fe2000f8e0002 */
[----:B------:R-:W-:Y:S01]  /*1b5e0*/  ULDC.64 UR4, c[0x0][0xae8] ;  /* 0x0002ba0000047ab9 */ /* 0x000fe20000000a00 */
[----:B------:R-:W-:Y:S02]  /*1b5f0*/  ISETP.GE.AND P0, PT, R20, R49, PT ;  /* 0x000000311400720c */ /* 0x000fe40003f06270 */
[----:B------:R-:W-:Y:S01]  /*1b600*/  VIADD R0, R16, 0x2e820 ;  /* 0x0002e82010007836 */ /* 0x000fe20000000000 */
[----:B------:R-:W-:Y:S01]  /*1b610*/  IADD3 R3, R3, R45, RZ ;  /* 0x0000002d03037210 */ /* 0x000fe20007ffe0ff */
[----:B------:R-:W-:Y:S02]  /*1b620*/  IMAD R20, R47, UR4, RZ ;  /* 0x000000042f147c24 */ /* 0x000fe4000f8e02ff */
[----:B------:R-:W-:Y:S01]  /*1b630*/  VIADD R21, R52, 0x60 ;  /* 0x0000006034157836 */ /* 0x000fe20000000000 */
[----:B------:R-:W-:Y:S01]  /*1b640*/  PRMT R0, RZ, 0x654, R0 ;  /* 0x00000654ff007816 */ /* 0x000fe20000000000 */
[----:B------:R-:W-:-:S02]  /*1b650*/  IMAD R47, R51, UR5, R20 ;  /* 0x00000005332f7c24 */ /* 0x000fc4000f8e0214 */
[----:B------:R-:W-:Y:S01]  /*1b660*/  IMAD.WIDE.U32 R44, R51, UR4, R2 ;  /* 0x00000004332c7c25 */ /* 0x000fe2000f8e0002 */
[----:B------:R-:W-:Y:S01]  /*1b670*/  ISETP.GE.AND P2, PT, R21, R49, PT ;  /* 0x000000311500720c */ /* 0x000fe20003f46270 */
[----:B--2---:R1:W-:Y:S02]  /*1b680*/  SYNCS.ARRIVE.TRANS64.RED.A1T0 RZ, [R0+URZ], RZ ;  /* 0x000000ff00ff79a7 */ /* 0x0043e4000810043f */
[----:B------:R-:W-:-:S04]  /*1b690*/  IMAD.WIDE R20, R50, 0x80, R52 ;  /* 0x0000008032147825 */ /* 0x000fc800078e0234 */
[----:B------:R-:W-:Y:S01]  /*1b6a0*/  IMAD.IADD R49, R45, 0x1, R47 ;  /* 0x000000012d317824 */ /* 0x000fe200078e022f */
[----:B------:R-:W-:Y:S06]  /*1b6b0*/  @P3 BRA `(.L_x_441) ;  /* 0x0000000000403947 */ /* 0x000fec0003800000 */
[----:B------:R-:W-:Y:S01]  /*1b6c0*/  ULDC.64 UR4, c[0x0][0xad8] ;  /* 0x0002b60000047ab9 */ /* 0x000fe20000000a00 */
[----:B------:R-:W-:Y:S01]  /*1b6d0*/  IMAD.MOV.U32 R2, RZ, RZ, R44 ;  /* 0x000000ffff027224 */ /* 0x000fe200078e002c */
[----:B------:R-:W-:Y:S01]  /*1b6e0*/  ULDC.64 UR6, c[0x0][0xa80] ;  /* 0x0002a00000067ab9 */ /* 0x000fe20000000a00 */
[----:B------:R-:W-:Y:S02]  /*1b6f0*/  IMAD.MOV.U32 R3, RZ, RZ, R49 ;  /* 0x000000ffff037224 */ /* 0x000fe400078e0031 */
[----:B------:R-:W-:Y:S02]  /*1b700*/  IMAD R47, R21, UR4, RZ ;  /* 0x00000004152f7c24 */ /* 0x000fe4000f8e02ff */
[----:B-1----:R-:W-:Y:S02]  /*1b710*/  VIADD R0, R48, 0x40 ;  /* 0x0000004030007836 */ /* 0x002fe40000000000 */
[----:B------:R-:W-:Y:S01]  /*1b720*/  IMAD.WIDE.U32 R2, R20, UR4, R2 ;  /* 0x0000000414027c25 */ /* 0x000fe2000f8e0002 */
[----:B------:R-:W-:-:S02]  /*1b730*/  ULDC UR4, c[0x0][0xa8c] ;  /* 0x0002a30000047ab9 */ /* 0x000fc40000000800 */
[----:B------:R-:W-:Y:S01]  /*1b740*/  ISETP.GE.AND P3, PT, R48, UR4, PT ;  /* 0x0000000430007c0c */ /* 0x000fe2000bf66270 */
[----:B------:R-:W-:Y:S01]  /*1b750*/  IMAD R47, R20, UR5, R47 ;  /* 0x00000005142f7c24 */ /* 0x000fe2000f8e022f */
[----:B------:R-:W-:Y:S02]  /*1b760*/  ISETP.GE.AND P4, PT, R0, UR4, PT ;  /* 0x0000000400007c0c */ /* 0x000fe4000bf86270 */
[----:B------:R-:W-:Y:S02]  /*1b770*/  LEA R46, P5, R2, UR6, 0x1 ;  /* 0x00000006022e7c11 */ /* 0x000fe4000f8a08ff */
[----:B------:R-:W-:-:S04]  /*1b780*/  IADD3 R3, R3, R47, RZ ;  /* 0x0000002f03037210 */ /* 0x000fc80007ffe0ff */
[----:B------:R-:W-:-:S05]  /*1b790*/  LEA.HI.X R47, R2, UR7, R3, 0x1, P5 ;  /* 0x00000007022f7c11 */ /* 0x000fca000a8f0c03 */
[----:B-----5:R0:W-:Y:S04]  /*1b7a0*/  @!P3 STG.E.128 desc[UR60][R46.64], R4 ;  /* 0x000000042e00b986 */ /* 0x0201e8000c101d3c */
[----:B------:R0:W-:Y:S02]  /*1b7b0*/  @!P4 STG.E.128 desc[UR60][R46.64+0x80], R28 ;  /* 0x0000801c2e00c986 */ /* 0x0001e4000c101d3c */
.L_x_441:
[----:B------:R-:W-:Y:S05]  /*1b7c0*/  BSYNC B1 ;  /* 0x0000000000017941 */ /* 0x000fea0003800000 */
.L_x_440:
[----:B------:R-:W-:Y:S04]  /*1b7d0*/  BSSY B1, `(.L_x_442) ;  /* 0x0000014000017945 */ /* 0x000fe80003800000 */
[----:B------:R-:W-:Y:S05]  /*1b7e0*/  @P0 BRA `(.L_x_443) ;  /* 0x0000000000480947 */ /* 0x000fea0003800000 */
[----:B0----5:R-:W-:Y:S01]  /*1b7f0*/  IADD3 R5, P0, R20, 0x20, RZ ;  /* 0x0000002014057810 */ /* 0x021fe20007f1e0ff */
[----:B------:R-:W-:Y:S01]  /*1b800*/  ULDC.64 UR4, c[0x0][0xad8] ;  /* 0x0002b60000047ab9 */ /* 0x000fe20000000a00 */
[----:B------:R-:W-:Y:S01]  /*1b810*/  IMAD.MOV.U32 R2, RZ, RZ, R44 ;  /* 0x000000ffff027224 */ /* 0x000fe200078e002c */
[----:B------:R-:W-:Y:S01]  /*1b820*/  ULDC.64 UR6, c[0x0][0xa80] ;  /* 0x0002a00000067ab9 */ /* 0x000fe20000000a00 */
[----:B------:R-:W-:Y:S02]  /*1b830*/  IMAD.MOV.U32 R3, RZ, RZ, R49 ;  /* 0x000000ffff037224 */ /* 0x000fe400078e0031 */
[----:B-1----:R-:W-:Y:S02]  /*1b840*/  IMAD.X R0, RZ, RZ, R21, P0 ;  /* 0x000000ffff007224 */ /* 0x002fe400000e0615 */
        /* <DEDUP_REMOVED lines=12> */
.L_x_443:
[----:B------:R-:W-:Y:S05]  /*1b910*/  BSYNC B1 ;  /* 0x0000000000017941 */ /* 0x000fea0003800000 */
.L_x_442:
[----:B------:R-:W-:Y:S04]  /*1b920*/  BSSY B1, `(.L_x_444) ;  /* 0x0000014000017945 */ /* 0x000fe80003800000 */
[----:B------:R-:W-:Y:S05]  /*1b930*/  @P1 BRA `(.L_x_445) ;  /* 0x0000000000481947 */ /* 0x000fea0003800000 */
[----:B0-2--5:R-:W-:Y:S01]  /*1b940*/  IADD3 R5, P0, R20, 0x40, RZ ;  /* 0x0000004014057810 */ /* 0x025fe20007f1e0ff */
[----:B------:R-:W-:Y:S01]  /*1b950*/  ULDC.64 UR4, c[0x0][0xad8] ;  /* 0x0002b60000047ab9 */ /* 0x000fe20000000a00 */
[----:B------:R-:W-:Y:S01]  /*1b960*/  IMAD.MOV.U32 R2, RZ, RZ, R44 ;  /* 0x000000ffff027224 */ /* 0x000fe200078e002c */
[----:B------:R-:W-:Y:S01]  /*1b970*/  ULDC.64 UR6, c[0x0][0xa80] ;  /* 0x0002a00000067ab9 */ /* 0x000fe20000000a00 */
[----:B-1----:R-:W-:Y:S01]  /*1b980*/  IADD3.X R0, RZ, R21, RZ, P0, !PT ;  /* 0x00000015ff007210 */ /* 0x002fe200007fe4ff */
[----:B------:R-:W-:Y:S02]  /*1b990*/  IMAD.MOV.U32 R3, RZ, RZ, R49 ;  /* 0x000000ffff037224 */ /* 0x000fe400078e0031 */
[----:B------:R-:W-:Y:S02]  /*1b9a0*/  VIADD R4, R48, 0x40 ;  /* 0x0000004030047836 */ /* 0x000fe40000000000 */
[----:B------:R-:W-:Y:S02]  /*1b9b0*/  IMAD R0, R0, UR4, RZ ;  /* 0x0000000400007c24 */ /* 0x000fe4000f8e02ff */
        /* <DEDUP_REMOVED lines=10> */
.L_x_445:
[----:B------:R-:W-:Y:S05]  /*1ba60*/  BSYNC B1 ;  /* 0x0000000000017941 */ /* 0x000fea0003800000 */
.L_x_444:
[----:B------:R-:W-:Y:S05]  /*1ba70*/  @P2 BRA `(.L_x_446) ;  /* 0x0000000800f42947 */ /* 0x000fea0003800000 */
[----:B0-23-5:R-:W-:Y:S01]  /*1ba80*/  IADD3 R5, P0, R20, 0x60, RZ ;  /* 0x0000006014057810 */ /* 0x02dfe20007f1e0ff */
[----:B------:R-:W-:Y:S01]  /*1ba90*/  ULDC.64 UR6, c[0x0][0xad8] ;  /* 0x0002b60000067ab9 */ /* 0x000fe20000000a00 */
[----:B------:R-:W-:Y:S01]  /*1baa0*/  MOV R2, R44 ;  /* 0x0000002c00027202 */ /* 0x000fe20000000f00 */
[----:B------:R-:W-:Y:S01]  /*1bab0*/  IMAD.MOV.U32 R3, RZ, RZ, R49 ;  /* 0x000000ffff037224 */ /* 0x000fe200078e0031 */
[----:B------:R-:W-:Y:S01]  /*1bac0*/  ULDC UR4, c[0x0][0xa8c] ;  /* 0x0002a30000047ab9 */ /* 0x000fe20000000800 */
[----:B------:R-:W-:Y:S01]  /*1bad0*/  IMAD.X R20, RZ, RZ, R21, P0 ;  /* 0x000000ffff147224 */ /* 0x000fe200000e0615 */
[----:B------:R-:W-:Y:S01]  /*1bae0*/  ISETP.GE.AND P1, PT, R48, UR4, PT ;  /* 0x0000000430007c0c */ /* 0x000fe2000bf26270 */
[----:B------:R-:W-:-:S04]  /*1baf0*/  IMAD.WIDE.U32 R2, R5, UR6, R2 ;  /* 0x0000000605027c25 */ /* 0x000fc8000f8e0002 */
[----:B------:R-:W-:Y:S02]  /*1bb00*/  IMAD R20, R20, UR6, RZ ;  /* 0x0000000614147c24 */ /* 0x000fe4000f8e02ff */
[----:B-1----:R-:W-:Y:S02]  /*1bb10*/  VIADD R0, R48, 0x40 ;  /* 0x0000004030007836 */ /* 0x002fe40000000000 */
        /* <DEDUP_REMOVED lines=10> */
.L_x_437:
[----:B------:R-:W2:Y:S01]  /*1bbc0*/  LDL.LU R4, [R1+0x70] ;  /* 0x0000700001047983 */ /* 0x000ea20000300800 */
[----:B------:R-:W-:-:S03]  /*1bbd0*/  ULDC.64 UR4, c[0x0][0xbd8] ;  /* 0x0002f60000047ab9 */ /* 0x000fc60000000a00 */
[----:B0-----:R-:W3:Y:S01]  /*1bbe0*/  LDL.LU R0, [R1+0x74] ;  /* 0x0000740001007983 */ /* 0x001ee20000300800 */
[----:B------:R-:W-:Y:S01]  /*1bbf0*/  ISETP.NE.U32.AND P0, PT, RZ, UR4, PT ;  /* 0x00000004ff007c0c */ /* 0x000fe2000bf05070 */
[----:B------:R-:W-:-:S03]  /*1bc00*/  IMAD.MOV.U32 R7, RZ, RZ, RZ ;  /* 0x000000ffff077224 */ /* 0x000fc600078e00ff */
[----:B------:R-:W-:Y:S02]  /*1bc10*/  ISETP.NE.AND.EX P0, PT, RZ, UR5, PT, P0 ;  /* 0x00000005ff007c0c */ /* 0x000fe4000bf05300 */
[----:B--2---:R-:W-:-:S04]  /*1bc20*/  IADD3 R2, P1, R4, UR4, RZ ;  /* 0x0000000404027c10 */ /* 0x004fc8000ff3e0ff */
[----:B---3--:R-:W-:Y:S01]  /*1bc30*/  IADD3.X R3, R0, UR5, RZ, P1, !PT ;  /* 0x0000000500037c10 */ /* 0x008fe20008ffe4ff */
[----:B------:R-:W-:Y:S02]  /*1bc40*/  ULDC.64 UR4, c[0x0][0xbe0] ;  /* 0x0002f80000047ab9 */ /* 0x000fe40000000a00 */
[----:B------:R-:W-:-:S04]  /*1bc50*/  ISETP.NE.U32.AND P1, PT, RZ, UR4, PT ;  /* 0x00000004ff007c0c */ /* 0x000fc8000bf25070 */
[----:B------:R0:W5:Y:S01]  /*1bc60*/  @P0 LDG.E R7, desc[UR60][R2.64] ;  /* 0x0000003c02070981 */ /* 0x000162000c1e1900 */
[----:B------:R-:W-:Y:S01]  /*1bc70*/  ISETP.NE.AND.EX P1, PT, RZ, UR5, PT, P1 ;  /* 0x00000005ff007c0c */ /* 0x000fe2000bf25310 */
[----:B------:R-:W2:-:S12]  /*1bc80*/  S2R R6, SR_TID.X ;  /* 0x0000000000067919 */ /* 0x000e980000002100 */
[----:B------:R-:W-:Y:S01]  /*1bc90*/  @P1 IADD3 R4, P2, R4, UR4, RZ ;  /* 0x0000000404041c10 */ /* 0x000fe2000ff5e0ff */
[----:B------:R-:W-:-:S03]  /*1bca0*/  ULDC UR4, c[0x0][0xa88] ;  /* 0x0002a20000047ab9 */ /* 0x000fc60000000800 */
[----:B------:R-:W-:Y:S02]  /*1bcb0*/  @P1 IADD3.X R5, R0, UR5, RZ, P2, !PT ;  /* 0x0000000500051c10 */ /* 0x000fe400097fe4ff */
[----:B------:R-:W-:-:S06]  /*1bcc0*/  MOV R0, UR4 ;  /* 0x0000000400007c02 */ /* 0x000fcc0008000f00 */
[----:B------:R0:W5:Y:S01]  /*1bcd0*/  @P1 LDG.E R0, desc[UR60][R4.64] ;  /* 0x0000003c04001981 */ /* 0x000162000c1e1900 */
[----:B--2---:R-:W-:-:S05]  /*1bce0*/  VIADD R6, R6, 0xffffff80 ;  /* 0xffffff8006067836 */ /* 0x004fca0000000000 */
[----:B------:R-:W-:Y:S01]  /*1bcf0*/  ISETP.GE.AND P2, PT, R6, 0x80, PT ;  /* 0x000000800600780c */ /* 0x000fe20003f46270 */
[----:B0-----:R-:W-:-:S12]  /*1bd00*/  @P1 BRA `(.L_x_447) ;  /* 0x0000000000101947 */ /* 0x001fd80003800000 */
[----:B------:R-:W-:Y:S05]  /*1bd10*/  @!P0 BRA `(.L_x_447) ;  /* 0x00000000000c8947 */ /* 0x000fea0003800000 */
[----:B------:R-:W2:Y:S04]  /*1bd20*/  LDG.E R5, desc[UR60][R2.64] ;  /* 0x0000003c02057981 */ /* 0x000ea8000c1e1900 */
[----:B-----5:R-:W2:Y:S02]  /*1bd30*/  LDG.E R0, desc[UR60][R2.64+0x4] ;  /* 0x0000043c02007981 */ /* 0x020ea4000c1e1900 */
[----:B--2---:R-:W-:-:S07]  /*1bd40*/  IMAD.IADD R0, R0, 0x1, -R5 ;  /* 0x0000000100007824 */ /* 0x004fce00078e0a05 */
.L_x_447:
[----:B------:R-:W2:Y:S04]  /*1bd50*/  LDL.LU R3, [R1+0x68] ;  /* 0x0000680001037983 */ /* 0x000ea80000300800 */
[----:B------:R-:W3:Y:S04]  /*1bd60*/  LDL.LU R2, [R1+0x78] ;  /* 0x0000780001027983 */ /* 0x000ee80000300800 */
[----:B------:R-:W4:Y:S04]  /*1bd70*/  LDL R13, [R1+0x6c] ;  /* 0x00006c00010d7983 */ /* 0x000f280000100800 */
[----:B------:R-:W4:Y:S04]  /*1bd80*/  LDL R12, [R1+0x4c] ;  /* 0x00004c00010c7983 */ /* 0x000f280000100800 */
[----:B------:R0:W5:Y:S01]  /*1bd90*/  LDL R14, [R1+0x7c] ;  /* 0x00007c00010e7983 */ /* 0x0001620000100800 */
[----:B------:R-:W-:Y:S01]  /*1bda0*/  BSSY B1, `(.L_x_448) ;  /* 0x000001d000017945 */ /* 0x000fe20003800000 */
[----:B-----5:R-:W-:-:S02]  /*1bdb0*/  SHF.R.S32.HI R6, RZ, 0x1f, R7 ;  /* 0x0000001fff067819 */ /* 0x020fc40000011407 */
[----:B--2---:R-:W-:Y:S02]  /*1bdc0*/  SEL R11, R3, RZ, !P0 ;  /* 0x000000ff030b7207 */ /* 0x004fe40004000000 */
[----:B---3--:R-:W-:Y:S02]  /*1bdd0*/  SEL R9, R2, RZ, !P0 ;  /* 0x000000ff02097207 */ /* 0x008fe40004000000 */
[----:B----4-:R-:W-:Y:S02]  /*1bde0*/  SHF.R.S32.HI R8, RZ, 0x1f, R13 ;  /* 0x0000001fff087819 */ /* 0x010fe4000001140d */
[----:B------:R-:W-:Y:S01]  /*1bdf0*/  SHF.R.S32.HI R10, RZ, 0x1f, R12 ;  /* 0x0000001fff0a7819 */ /* 0x000fe2000001140c */
[----:B0-----:R-:W-:Y:S06]  /*1be00*/  @P2 BRA `(.L_x_449) ;  /* 0x0000000000582947 */ /* 0x001fec0003800000 */
[----:B------:R-:W0:Y:S02]  /*1be10*/  S2R R2, SR_TID.X ;  /* 0x0000000000027919 */ /* 0x000e240000002100 */
[----:B0-----:R-:W-:-:S04]  /*1be20*/  IMAD R2, R14, 0x80, R2 ;  /* 0x000000800e027824 */ /* 0x001fc800078e0202 */
[----:B------:R-:W-:-:S05]  /*1be30*/  VIADD R3, R2, 0xffffff80 ;  /* 0xffffff8002037836 */ /* 0x000fca0000000000 */
[----:B------:R-:W-:-:S13]  /*1be40*/  ISETP.GE.AND P0, PT, R3, R0, PT ;  /* 0x000000000300720c */ /* 0x000fda0003f06270 */
[----:B------:R-:W-:Y:S05]  /*1be50*/  @P0 BRA `(.L_x_449) ;  /* 0x0000000000440947 */ /* 0x000fea0003800000 */
[C---:B------:R-:W-:Y:S01]  /*1be60*/  IADD3 R2, P0, R3.reuse, R7, RZ ;  /* 0x0000000703027210 */ /* 0x040fe20007f1e0ff */
[----:B------:R-:W-:Y:S02]  /*1be70*/  ULDC.64 UR4, c[0x0][0xb70] ;  /* 0x0002dc0000047ab9 */ /* 0x000fe40000000a00 */
[----:B------:R-:W-:Y:S01]  /*1be80*/  IMAD R4, R8, UR4, RZ ;  /* 0x0000000408047c24 */ /* 0x000fe2000f8e02ff */
[----:B------:R-:W-:-:S03]  /*1be90*/  LEA.HI.X.SX32 R3, R3, R6, 0x1, P0 ;  /* 0x0000000603037211 */ /* 0x000fc600000f0eff */
[C---:B------:R-:W-:Y:S02]  /*1bea0*/  IMAD R5, R13.reuse, UR5, R4 ;  /* 0x000000050d057c24 */ /* 0x040fe4000f8e0204 */
[----:B------:R-:W-:Y:S01]  /*1beb0*/  IMAD.WIDE.U32 R2, R13, UR4, R2 ;  /* 0x000000040d027c25 */ /* 0x000fe2000f8e0002 */
[----:B------:R-:W-:-:S03]  /*1bec0*/  ULDC.64 UR4, c[0x0][0xb78] ;  /* 0x0002de0000047ab9 */ /* 0x000fc60000000a00 */
[----:B------:R-:W-:Y:S02]  /*1bed0*/  IMAD R4, R9, UR4, RZ ;  /* 0x0000000409047c24 */ /* 0x000fe4000f8e02ff */
[----:B------:R-:W-:Y:S02]  /*1bee0*/  IMAD.IADD R3, R3, 0x1, R5 ;  /* 0x0000000103037824 */ /* 0x000fe400078e0205 */
[C---:B------:R-:W-:Y:S02]  /*1bef0*/  IMAD R5, R11.reuse, UR5, R4 ;  /* 0x000000050b057c24 */ /* 0x040fe4000f8e0204 */
[----:B------:R-:W-:Y:S01]  /*1bf00*/  IMAD.WIDE.U32 R2, R11, UR4, R2 ;  /* 0x000000040b027c25 */ /* 0x000fe2000f8e0002 */
[----:B------:R-:W-:-:S03]  /*1bf10*/  ULDC.64 UR4, c[0x0][0xb40] ;  /* 0x0002d00000047ab9 */ /* 0x000fc60000000a00 */
[----:B------:R-:W-:Y:S01]  /*1bf20*/  IMAD.IADD R3, R3, 0x1, R5 ;  /* 0x0000000103037824 */ /* 0x000fe200078e0205 */
[----:B------:R-:W-:-:S04]  /*1bf30*/  LEA R4, P0, R2, UR4, 0x2 ;  /* 0x0000000402047c11 */ /* 0x000fc8000f8010ff */
[----:B------:R-:W-:Y:S02]  /*1bf40*/  LEA.HI.X R5, R2, UR5, R3, 0x2, P0 ;  /* 0x0000000502057c11 */ /* 0x000fe400080f1403 */
[----:B------:R-:W-:-:S05]  /*1bf50*/  MOV R3, 0xff800000 ;  /* 0xff80000000037802 */ /* 0x000fca0000000f00 */
[----:B------:R0:W-:Y:S02]  /*1bf60*/  STG.E desc[UR60][R4.64], R3 ;  /* 0x0000000304007986 */ /* 0x0001e4000c10193c */
.L_x_449:
[----:B------:R-:W-:Y:S05]  /*1bf70*/  BSYNC B1 ;  /* 0x0000000000017941 */ /* 0x000fea0003800000 */
.L_x_448:
[----:B------:R-:W2:Y:S01]  /*1bf80*/  LDL.64 R20, [R1+0x50] ;  /* 0x0000500001147983 */ /* 0x000ea20000100a00 */
[----:B------:R-:W-:Y:S01]  /*1bf90*/  ULDC.64 UR4, c[0x0][0xaa0] ;  /* 0x0002a80000047ab9 */ /* 0x000fe20000000a00 */
[----:B------:R-:W-:Y:S01]  /*1bfa0*/  IMAD.MOV.U32 R2, RZ, RZ, R12 ;  /* 0x000000ffff027224 */ /* 0x000fe200078e000c */
[----:B------:R-:W-:Y:S01]  /*1bfb0*/  BSSY B1, `(.L_x_450) ;  /* 0x000002c000017945 */ /* 0x000fe20003800000 */
[----:B0-----:R-:W-:Y:S02]  /*1bfc0*/  IMAD.MOV.U32 R3, RZ, RZ, R10 ;  /* 0x000000ffff037224 */ /* 0x001fe400078e000a */
[----:B------:R-:W-:Y:S02]  /*1bfd0*/  IMAD R4, R6, UR4, RZ ;  /* 0x0000000406047c24 */ /* 0x000fe4000f8e02ff */
[----:B------:R-:W-:-:S04]  /*1bfe0*/  IMAD.WIDE.U32 R2, R7, UR4, R2 ;  /* 0x0000000407027c25 */ /* 0x000fc8000f8e0002 */
[----:B------:R-:W-:Y:S01]  /*1bff0*/  IMAD R7, R7, UR5, R4 ;  /* 0x0000000507077c24 */ /* 0x000fe2000f8e0204 */
[----:B------:R-:W-:Y:S01]  /*1c000*/  ULDC.64 UR4, c[0x0][0xae0] ;  /* 0x0002b80000047ab9 */ /* 0x000fe20000000a00 */
[----:B------:R-:W-:Y:S02]  /*1c010*/  IMAD R6, R14, -0x80, R0 ;  /* 0xffffff800e067824 */ /* 0x000fe400078e0200 */
[----:B------:R-:W-:Y:S02]  /*1c020*/  IMAD.IADD R3, R3, 0x1, R7 ;  /* 0x0000000103037824 */ /* 0x000fe400078e0207 */
[----:B------:R-:W-:Y:S02]  /*1c030*/  IMAD R4, R8, UR4, RZ ;  /* 0x0000000408047c24 */ /* 0x000fe4000f8e02ff */
[----:B------:R-:W-:-:S04]  /*1c040*/  IMAD.WIDE.U32 R2, R13, UR4, R2 ;  /* 0x000000040d027c25 */ /* 0x000fc8000f8e0002 */
[----:B------:R-:W-:Y:S01]  /*1c050*/  IMAD R5, R13, UR5, R4 ;  /* 0x000000050d057c24 */ /* 0x000fe2000f8e0204 */
[----:B------:R-:W-:Y:S02]  /*1c060*/  ULDC.64 UR4, c[0x0][0xae8] ;  /* 0x0002ba0000047ab9 */ /* 0x000fe40000000a00 */
[----:B------:R-:W-:Y:S02]  /*1c070*/  IMAD R0, R9, UR4, RZ ;  /* 0x0000000409007c24 */ /* 0x000fe4000f8e02ff */
[----:B------:R-:W-:Y:S02]  /*1c080*/  IMAD.IADD R3, R3, 0x1, R5 ;  /* 0x0000000103037824 */ /* 0x000fe400078e0205 */
[C---:B------:R-:W-:Y:S02]  /*1c090*/  IMAD R9, R11.reuse, UR5, R0 ;  /* 0x000000050b097c24 */ /* 0x040fe4000f8e0200 */
[----:B------:R-:W-:-:S04]  /*1c0a0*/  IMAD.WIDE.U32 R4, R11, UR4, R2 ;  /* 0x000000040b047c25 */ /* 0x000fc8000f8e0002 */
[----:B------:R-:W-:Y:S02]  /*1c0b0*/  IMAD.IADD R11, R5, 0x1, R9 ;  /* 0x00000001050b7824 */ /* 0x000fe400078e0209 */
[C---:B--2---:R-:W-:Y:S01]  /*1c0c0*/  VIADD R7, R20.reuse, 0x20 ;  /* 0x0000002014077836 */ /* 0x044fe20000000000 */
[C---:B------:R-:W-:Y:S01]  /*1c0d0*/  ISETP.GE.AND P3, PT, R20.reuse, R6, PT ;  /* 0x000000061400720c */ /* 0x040fe20003f66270 */
[----:B------:R-:W-:-:S03]  /*1c0e0*/  VIADD R13, R20, 0x40 ;  /* 0x00000040140d7836 */ /* 0x000fc60000000000 */
[-C--:B------:R-:W-:Y:S02]  /*1c0f0*/  ISETP.GE.AND P2, PT, R7, R6.reuse, PT ;  /* 0x000000060700720c */ /* 0x080fe40003f46270 */
[----:B------:R-:W-:Y:S02]  /*1c100*/  IADD3 R7, R20, 0x60, RZ ;  /* 0x0000006014077810 */ /* 0x000fe40007ffe0ff */
[-C--:B------:R-:W-:Y:S02]  /*1c110*/  ISETP.GE.AND P0, PT, R13, R6.reuse, PT ;  /* 0x000000060d00720c */ /* 0x080fe40003f06270 */
[----:B------:R-:W-:Y:S01]  /*1c120*/  ISETP.GE.AND P1, PT, R7, R6, PT ;  /* 0x000000060700720c */ /* 0x000fe20003f26270 */
[--C-:B------:R-:W-:Y:S01]  /*1c130*/  IMAD.MOV.U32 R6, RZ, RZ, R20.reuse ;  /* 0x000000ffff067224 */ /* 0x100fe200078e0014 */
[----:B------:R-:W-:-:S03]  /*1c140*/  SHF.R.S32.HI R7, RZ, 0x1f, R20 ;  /* 0x0000001fff077819 */ /* 0x000fc60000011414 */
[----:B------:R-:W-:Y:S01]  /*1c150*/  IMAD.WIDE R6, R14, 0x80, R6 ;  /* 0x000000800e067825 */ /* 0x000fe200078e0206 */
[----:B------:R-:W-:Y:S07]  /*1c160*/  @P3 BRA `(.L_x_451) ;  /* 0x0000000000403947 */ /* 0x000fee0003800000 */
[----:B------:R-:W-:Y:S01]  /*1c170*/  MOV R3, R11 ;  /* 0x0000000b00037202 */ /* 0x000fe20000000f00 */
[----:B------:R-:W-:Y:S01]  /*1c180*/  ULDC.64 UR4, c[0x0][0xad8] ;  /* 0x0002b60000047ab9 */ /* 0x000fe20000000a00 */
[----:B------:R-:W-:Y:S01]  /*1c190*/  IMAD.MOV.U32 R2, RZ, RZ, R4 ;  /* 0x000000ffff027224 */ /* 0x000fe200078e0004 */
[----:B------:R-:W-:Y:S01]  /*1c1a0*/  ULDC.64 UR6, c[0x0][0xa80] ;  /* 0x0002a00000067ab9 */ /* 0x000fe20000000a00 */
[----:B------:R-:W-:Y:S02]  /*1c1b0*/  IMAD R9, R7, UR4, RZ ;  /* 0x0000000407097c24 */ /* 0x000fe4000f8e02ff */
[----:B------:R-:W-:Y:S02]  /*1c1c0*/  VIADD R0, R12, 0x40 ;  /* 0x000000400c007836 */ /* 0x000fe40000000000 */
[----:B------:R-:W-:Y:S01]  /*1c1d0*/  IMAD.WIDE.U32 R2, R6, UR4, R2 ;  /* 0x0000000406027c25 */ /* 0x000fe2000f8e0002 */
[----:B------:R-:W-:Y:S02]  /*1c1e0*/  ULDC UR4, c[0x0][0xa8c] ;  /* 0x0002a30000047ab9 */ /* 0x000fe40000000800 */
[----:B------:R-:W-:Y:S01]  /*1c1f0*/  ISETP.GE.AND P4, PT, R12, UR4, PT ;  /* 0x000000040c007c0c */ /* 0x000fe2000bf86270 */
[----:B------:R-:W-:Y:S01]  /*1c200*/  IMAD R9, R6, UR5, R9 ;  /* 0x0000000506097c24 */ /* 0x000fe2000f8e0209 */
[----:B------:R-:W-:-:S02]  /*1c210*/  ISETP.GE.AND P5, PT, R0, UR4, PT ;  /* 0x0000000400007c0c */ /* 0x000fc4000bfa6270 */
[----:B------:R-:W-:Y:S01]  /*1c220*/  LEA R8, P3, R2, UR6, 0x1 ;  /* 0x0000000602087c11 */ /* 0x000fe2000f8608ff */
[----:B------:R-:W-:-:S05]  /*1c230*/  IMAD.IADD R3, R3, 0x1, R9 ;  /* 0x0000000103037824 */ /* 0x000fca00078e0209 */
[----:B------:R-:W-:-:S05]  /*1c240*/  LEA.HI.X R9, R2, UR7, R3, 0x1, P3 ;  /* 0x0000000702097c11 */ /* 0x000fca00098f0c03 */
[----:B------:R0:W-:Y:S04]  /*1c250*/  @!P4 STG.E.128 desc[UR60][R8.64], RZ ;  /* 0x000000ff0800c986 */ /* 0x0001e8000c101d3c */
[----:B------:R0:W-:Y:S02]  /*1c260*/  @!P5 STG.E.128 desc[UR60][R8.64+0x80], RZ ;  /* 0x000080ff0800d986 */ /* 0x0001e4000c101d3c */
.L_x_451:
[----:B------:R-:W-:Y:S05]  /*1c270*/  BSYNC B1 ;  /* 0x0000000000017941 */ /* 0x000fea0003800000 */
.L_x_450:
        /* <DEDUP_REMOVED lines=15> */
[----:B------:R-:W-:Y:S02]  /*1c370*/  LEA R8, P2, R2, UR6, 0x1 ;  /* 0x0000000602087c11 */ /* 0x000fe4000f8408ff */
[----:B------:R-:W-:-:S04]  /*1c380*/  IADD3 R3, R3, R9, RZ ;  /* 0x0000000903037210 */ /* 0x000fc80007ffe0ff */
[----:B------:R-:W-:-:S05]  /*1c390*/  LEA.HI.X R9, R2, UR7, R3, 0x1, P2 ;  /* 0x0000000702097c11 */ /* 0x000fca00090f0c03 */
[----:B------:R2:W-:Y:S04]  /*1c3a0*/  @!P3 STG.E.128 desc[UR60][R8.64], RZ ;  /* 0x000000ff0800b986 */ /* 0x0005e8000c101d3c */
[----:B------:R2:W-:Y:S02]  /*1c3b0*/  @!P4 STG.E.128 desc[UR60][R8.64+0x80], RZ ;  /* 0x000080ff0800c986 */ /* 0x0005e4000c101d3c */
.L_x_453:
[----:B------:R-:W-:Y:S05]  /*1c3c0*/  BSYNC B1 ;  /* 0x0000000000017941 */ /* 0x000fea0003800000 */
.L_x_452:
[----:B------:R-:W-:Y:S04]  /*1c3d0*/  BSSY B1, `(.L_x_454) ;  /* 0x0000014000017945 */ /* 0x000fe80003800000 */
[----:B------:R-:W-:Y:S05]  /*1c3e0*/  @P0 BRA `(.L_x_455) ;  /* 0x0000000000480947 */ /* 0x000fea0003800000 */
[----:B0-2---:R-:W-:Y:S01]  /*1c3f0*/  IADD3 R9, P0, R6, 0x40, RZ ;  /* 0x0000004006097810 */ /* 0x005fe20007f1e0ff */
        /* <DEDUP_REMOVED lines=17> */
.L_x_455:
[----:B------:R-:W-:Y:S05]  /*1c510*/  BSYNC B1 ;  /* 0x0000000000017941 */ /* 0x000fea0003800000 */
.L_x_454:
[----:B------:R-:W-:Y:S05]  /*1c520*/  @P1 BRA `(.L_x_446) ;  /* 0x0000000000481947 */ /* 0x000fea0003800000 */
[----:B------:R-:W-:Y:S01]  /*1c530*/  IADD3 R5, P0, R6, 0x60, RZ ;  /* 0x0000006006057810 */ /* 0x000fe20007f1e0ff */
[----:B------:R-:W-:Y:S01]  /*1c540*/  ULDC.64 UR4, c[0x0][0xad8] ;  /* 0x0002b60000047ab9 */ /* 0x000fe20000000a00 */
[----:B------:R-:W-:Y:S01]  /*1c550*/  IMAD.MOV.U32 R2, RZ, RZ, R4 ;  /* 0x000000ffff027224 */ /* 0x000fe200078e0004 */
[----:B------:R-:W-:Y:S01]  /*1c560*/  ULDC.64 UR6, c[0x0][0xa80] ;  /* 0x0002a00000067ab9 */ /* 0x000fe20000000a00 */
[----:B------:R-:W-:Y:S01]  /*1c570*/  IADD3.X R6, RZ, R7, RZ, P0, !PT ;  /* 0x00000007ff067210 */ /* 0x000fe200007fe4ff */
        /* <DEDUP_REMOVED lines=13> */
.L_x_446:
[----:B------:R-:W-:Y:S05]  /*1c650*/  BSYNC B0 ;  /* 0x0000000000007941 */ /* 0x000fea0003800000 */
.L_x_436:
[----:B------:R-:W-:Y:S02]  /*1c660*/  ULDC UR4, c[0x0][0xc14] ;  /* 0x0003050000047ab9 */ /* 0x000fe40000000800 */
[----:B-1----:R-:W-:-:S13]  /*1c670*/  ISETP.GE.AND P0, PT, R123, UR4, PT ;  /* 0x000000047b007c0c */ /* 0x002fda000bf06270 */
[----:B------:R-:W-:Y:S05]  /*1c680*/  @!P0 BRA `(.L_x_456) ;  /* 0xfffffe4800d08947 */ /* 0x000fea000383ffff */
[----:B------:R-:W-:Y:S05]  /*1c690*/  BRA `(.L_x_285) ;  /* 0x0000005c00407947 */ /* 0x000fea0003800000 */
.L_x_283:
[----:B------:R-:W-:-:S08]  /*1c6a0*/  NOP ;  /* 0x0000000000007918 */ /* 0x000fd00000000000 */
[----:B0-----:R-:W0:-:S00]  /*1c6b0*/  USETMAXREG.DEALLOC.CTAPOOL 0x18 ;  /* 0x00000018000079c8 */ /* 0x001e0000080e0500 */
[----:B0-----:R-:W2:Y:S01]  /*1c6c0*/  LDL.LU R2, [R1+0x40] ;  /* 0x0000400001027983 */ /* 0x001ea20000300800 */
[----:B------:R-:W-:Y:S01]  /*1c6d0*/  LOP3.LUT R0, R0, 0x3, RZ, 0xc0, !PT ;  /* 0x0000000300007812 */ /* 0x000fe200078ec0ff */
[----:B------:R-:W-:-:S05]  /*1c6e0*/  IMAD.MOV.U32 R4, RZ, RZ, RZ ;  /* 0x000000ffff047224 */ /* 0x000fca00078e00ff */
[----:B------:R-:W0:Y:S02]  /*1c6f0*/  SHFL.IDX PT, R0, R0, RZ, 0x1f ;  /* 0x00001fff00007589 */ /* 0x000e2400000e0000 */
[----:B0-----:R-:W-:Y:S02]  /*1c700*/  ISETP.NE.AND P0, PT, R0, RZ, PT ;  /* 0x000000ff0000720c */ /* 0x001fe40003f05270 */
        /* <DEDUP_REMOVED lines=9> */
[----:B-1----:R1:W-:Y:S04]  /*1c7a0*/  STL.64 [R1], R4 ;  /* 0x0000000401007387 */ /* 0x0023e80000100a00 */
[----:B------:R1:W-:Y:S01]  /*1c7b0*/  STL.64 [R1+0x8], R6 ;  /* 0x0000080601007387 */ /* 0x0003e20000100a00 */
[----:B------:R-:W-:Y:S06]  /*1c7c0*/  BAR.ARV 0x4, 0x180 ;  /* 0x0106000000007b1d */ /* 0x000fec0000002000 */
[----:B------:R-:W-:Y:S05]  /*1c7d0*/  BRA `(.L_x_458) ;  /* 0x0000000800207947 */ /* 0x000fea0003800000 */
.L_x_457:
[----:B------:R-:W1:Y:S01]  /*1c7e0*/  S2R R0, SR_TID.X ;  /* 0x0000000000007919 */ /* 0x000e620000002100 */
[----:B------:R-:W-:Y:S01]  /*1c7f0*/  ULDC UR4, c[0x0][0xc14] ;  /* 0x0003050000047ab9 */ /* 0x000fe20000000800 */
[----:B------:R-:W2:Y:S01]  /*1c800*/  S2UR UR6, SR_CTAID.X ;  /* 0x00000000000679c3 */ /* 0x000ea20000002500 */
[----:B------:R-:W-:Y:S01]  /*1c810*/  ULDC UR5, c[0x0][0xc10] ;  /* 0x0003040000057ab9 */ /* 0x000fe20000000800 */
[----:B-1----:R-:W-:-:S04]  /*1c820*/  LOP3.LUT R5, R0, 0x1f, RZ, 0xc0, !PT ;  /* 0x0000001f00057812 */ /* 0x002fc800078ec0ff */
[----:B------:R-:W-:-:S04]  /*1c830*/  ISETP.NE.AND P0, PT, R5, 0x1f, PT ;  /* 0x0000001f0500780c */ /* 0x000fc80003f05270 */
[----:B------:R-:W-:-:S13]  /*1c840*/  ISETP.GE.OR P1, PT, R5, UR4, !P0 ;  /* 0x0000000405007c0c */ /* 0x000fda000c726670 */
[----:B0-----:R-:W0:Y:S02]  /*1c850*/  @!P1 LDC.64 R2, c[0x0][0xc58] ;  /* 0x00031600ff029b82 */ /* 0x001e240000000a00 */
[----:B0-----:R-:W-:-:S05]  /*1c860*/  @!P1 IMAD.WIDE.U32 R2, R5, 0x4, R2 ;  /* 0x0000000405029825 */ /* 0x001fca00078e0002 */
[----:B------:R-:W3:Y:S01]  /*1c870*/  @!P1 LDG.E R4, desc[UR60][R2.64] ;  /* 0x0000003c02049981 */ /* 0x000ee2000c1e1900 */
[C---:B------:R-:W-:Y:S01]  /*1c880*/  ISETP.NE.AND P1, PT, R5.reuse, RZ, PT ;  /* 0x000000ff0500720c */ /* 0x040fe20003f25270 */
[----:B------:R-:W-:Y:S01]  /*1c890*/  UMOV UR4, URZ ;  /* 0x0000003f00047c82 */ /* 0x000fe20008000000 */
[C---:B------:R-:W-:Y:S02]  /*1c8a0*/  ISETP.GE.U32.AND P2, PT, R5.reuse, 0x2, PT ;  /* 0x000000020500780c */ /* 0x040fe40003f46070 */
[C---:B------:R-:W-:Y:S02]  /*1c8b0*/  ISETP.GE.U32.AND P3, PT, R5.reuse, 0x4, PT ;  /* 0x000000040500780c */ /* 0x040fe40003f66070 */
[C---:B------:R-:W-:Y:S02]  /*1c8c0*/  ISETP.GE.U32.AND P4, PT, R5.reuse, 0x8, PT ;  /* 0x000000080500780c */ /* 0x040fe40003f86070 */
[----:B------:R-:W-:Y:S01]  /*1c8d0*/  ISETP.GE.U32.AND P5, PT, R5, 0x10, PT ;  /* 0x000000100500780c */ /* 0x000fe20003fa6070 */
[----:B---3--:R-:W0:Y:S02]  /*1c8e0*/  SHFL.UP PT, R0, R4, 0x1, RZ ;  /* 0x0420000004007989 */ /* 0x008e2400000e00ff */
[----:B0-----:R-:W-:-:S04]  /*1c8f0*/  SEL R7, R0, RZ, P1 ;  /* 0x000000ff00077207 */ /* 0x001fc80000800000 */
[----:B------:R-:W-:-:S05]  /*1c900*/  IADD3 R7, R4, R7, RZ ;  /* 0x0000000704077210 */ /* 0x000fca0007ffe0ff */
[----:B------:R-:W0:Y:S02]  /*1c910*/  SHFL.UP PT, R0, R7, 0x2, RZ ;  /* 0x0440000007007989 */ /* 0x000e2400000e00ff */
[----:B0-----:R-:W-:-:S05]  /*1c920*/  SEL R0, R0, RZ, P2 ;  /* 0x000000ff00007207 */ /* 0x001fca0001000000 */
[----:B------:R-:W-:-:S05]  /*1c930*/  IMAD.IADD R0, R7, 0x1, R0 ;  /* 0x0000000107007824 */ /* 0x000fca00078e0200 */
[----:B------:R-:W0:Y:S02]  /*1c940*/  SHFL.UP PT, R6, R0, 0x4, RZ ;  /* 0x0480000000067989 */ /* 0x000e2400000e00ff */
[----:B0-----:R-:W-:-:S05]  /*1c950*/  SEL R3, R6, RZ, P3 ;  /* 0x000000ff06037207 */ /* 0x001fca0001800000 */
[----:B------:R-:W-:Y:S02]  /*1c960*/  IMAD.IADD R3, R0, 0x1, R3 ;  /* 0x0000000100037824 */ /* 0x000fe400078e0203 */
[----:B------:R-:W-:-:S03]  /*1c970*/  IMAD.MOV.U32 R0, RZ, RZ, RZ ;  /* 0x000000ffff007224 */ /* 0x000fc600078e00ff */
[----:B------:R-:W0:Y:S02]  /*1c980*/  SHFL.UP PT, R2, R3, 0x8, RZ ;  /* 0x0500000003027989 */ /* 0x000e2400000e00ff */
[----:B0-----:R-:W-:-:S05]  /*1c990*/  SEL R2, R2, RZ, P4 ;  /* 0x000000ff02027207 */ /* 0x001fca0002000000 */
[----:B------:R-:W-:-:S05]  /*1c9a0*/  IMAD.IADD R7, R3, 0x1, R2 ;  /* 0x0000000103077824 */ /* 0x000fca00078e0202 */
[----:B------:R-:W0:Y:S02]  /*1c9b0*/  SHFL.UP PT, R2, R7, 0x10, RZ ;  /* 0x0600000007027989 */ /* 0x000e2400000e00ff */
[----:B0-----:R-:W-:-:S05]  /*1c9c0*/  SEL R2, R2, RZ, P5 ;  /* 0x000000ff02027207 */ /* 0x001fca0002800000 */
[----:B------:R-:W-:-:S05]  /*1c9d0*/  IMAD.IADD R2, R7, 0x1, R2 ;  /* 0x0000000107027824 */ /* 0x000fca00078e0202 */
[----:B------:R-:W0:Y:S02]  /*1c9e0*/  SHFL.IDX PT, R6, R2, 0x1f, 0x1f ;  /* 0x03e01f0002067f89 */ /* 0x000e2400000e0000 */
[----:B0-----:R-:W-:-:S05]  /*1c9f0*/  IMAD R6, R6, UR5, RZ ;  /* 0x0000000506067c24 */ /* 0x001fca000f8e02ff */
[----:B--2---:R-:W-:Y:S02]  /*1ca00*/  ISETP.GT.AND P6, PT, R6, UR6, PT ;  /* 0x0000000606007c0c */ /* 0x004fe4000bfc4270 */
[----:B------:R-:W-:-:S11]  /*1ca10*/  MOV R9, R6 ;  /* 0x0000000600097202 */ /* 0x000fd60000000f00 */
[----:B------:R-:W-:Y:S05]  /*1ca20*/  @P6 BRA `(.L_x_459) ;  /* 0x0000000000a46947 */ /* 0x000fea0003800000 */
[----:B------:R-:W0:Y:S01]  /*1ca30*/  LDC R7, c[0x0][0xc14] ;  /* 0x00030500ff077b82 */ /* 0x000e220000000800 */
[----:B------:R-:W-:Y:S01]  /*1ca40*/  IMAD.MOV.U32 R6, RZ, RZ, R9 ;  /* 0x000000ffff067224 */ /* 0x000fe200078e0009 */
[----:B------:R-:W-:Y:S01]  /*1ca50*/  UMOV UR4, URZ ;  /* 0x0000003f00047c82 */ /* 0x000fe20008000000 */
[----:B------:R-:W-:Y:S01]  /*1ca60*/  ULDC UR7, c[0x0][0xc14] ;  /* 0x0003050000077ab9 */ /* 0x000fe20000000800 */
[----:B------:R-:W-:-:S05]  /*1ca70*/  ULDC UR5, c[0x0][0xc10] ;  /* 0x0003040000057ab9 */ /* 0x000fca0000000800 */
.L_x_463:
[----:B------:R-:W-:Y:S01]  /*1ca80*/  IMAD.U32 R2, RZ, RZ, UR7 ;  /* 0x00000007ff027e24 */ /* 0x000fe2000f8e00ff */
[----:B------:R-:W-:-:S04]  /*1ca90*/  UIADD3 UR4, UR4, 0x1f, URZ ;  /* 0x0000001f04047890 */ /* 0x000fc8000fffe03f */
[----:B------:R1:W-:Y:S02]  /*1caa0*/  STL [R1+0xc], R2 ;  /* 0x00000c0201007387 */ /* 0x0003e40000100800 */
[----:B0-----:R-:W-:-:S13]  /*1cab0*/  ISETP.LE.AND P6, PT, R7, UR4, PT ;  /* 0x0000000407007c0c */ /* 0x001fda000bfc3270 */
[----:B-1----:R-:W-:Y:S05]  /*1cac0*/  @P6 BRA `(.L_x_460) ;  /* 0x00000004002c6947 */ /* 0x002fea0003800000 */
[----:B------:R-:W-:Y:S01]  /*1cad0*/  VIADD R8, R5, UR4 ;  /* 0x0000000405087c36 */ /* 0x000fe20008000000 */
[----:B------:R-:W-:Y:S01]  /*1cae0*/  BSSY B0, `(.L_x_461) ;  /* 0x0000007000007945 */ /* 0x000fe20003800000 */
[----:B------:R-:W-:-:S03]  /*1caf0*/  IMAD.MOV.U32 R4, RZ, RZ, RZ ;  /* 0x000000ffff047224 */ /* 0x000fc600078e00ff */
[----:B------:R-:W-:-:S13]  /*1cb00*/  ISETP.GE.OR P6, PT, R8, R7, !P0 ;  /* 0x000000070800720c */ /* 0x000fda00047c6670 */
[----:B------:R-:W-:Y:S05]  /*1cb10*/  @P6 BRA `(.L_x_462) ;  /* 0x00000000000c6947 */ /* 0x000fea0003800000 */
[----:B------:R-:W0:Y:S02]  /*1cb20*/  LDC.64 R2, c[0x0][0xc58] ;  /* 0x00031600ff027b82 */ /* 0x000e240000000a00 */
[----:B0-----:R-:W-:-:S05]  /*1cb30*/  IMAD.WIDE R2, R8, 0x4, R2 ;  /* 0x0000000408027825 */ /* 0x001fca00078e0202 */
[----:B------:R0:W5:Y:S02]  /*1cb40*/  LDG.E R4, desc[UR60][R2.64] ;  /* 0x0000003c02047981 */ /* 0x000164000c1e1900 */
.L_x_462:
[----:B------:R-:W-:Y:S05]  /*1cb50*/  BSYNC B0 ;  /* 0x0000000000007941 */ /* 0x000fea0003800000 */
.L_x_461:
[----:B0----5:R-:W0:Y:S02]  /*1cb60*/  SHFL.UP PT, R2, R4, 0x1, RZ ;  /* 0x0420000004027989 */ /* 0x021e2400000e00ff */
[----:B0-----:R-:W-:-:S05]  /*1cb70*/  SEL R3, R2, RZ, P1 ;  /* 0x000000ff02037207 */ /* 0x001fca0000800000 */
[----:B------:R-:W-:-:S05]  /*1cb80*/  IMAD.IADD R3, R4, 0x1, R3 ;  /* 0x0000000104037824 */ /* 0x000fca00078e0203 */
[----:B------:R-:W0:Y:S02]  /*1cb90*/  SHFL.UP PT, R2, R3, 0x2, RZ ;  /* 0x0440000003027989 */ /* 0x000e2400000e00ff */
[----:B0-----:R-:W-:-:S04]  /*1cba0*/  SEL R2, R2, RZ, P2 ;  /* 0x000000ff02027207 */ /* 0x001fc80001000000 */
[----:B------:R-:W-:-:S05]  /*1cbb0*/  IADD3 R2, R3, R2, RZ ;  /* 0x0000000203027210 */ /* 0x000fca0007ffe0ff */
        /* <DEDUP_REMOVED lines=9> */
[----:B------:R-:W0:Y:S02]  /*1cc50*/  SHFL.IDX PT, R3, R11, 0x1f, 0x1f ;  /* 0x03e01f000b037f89 */ /* 0x000e2400000e0000 */
[----:B0-----:R-:W-:-:S04]  /*1cc60*/  IMAD R3, R3, UR5, RZ ;  /* 0x0000000503037c24 */ /* 0x001fc8000f8e02ff */
[----:B------:R-:W-:-:S05]  /*1cc70*/  IMAD.IADD R6, R3, 0x1, R6 ;  /* 0x0000000103067824 */ /* 0x000fca00078e0206 */
[----:B------:R-:W-:-:S13]  /*1cc80*/  ISETP.GT.AND P6, PT, R6, UR6, PT ;  /* 0x0000000606007c0c */ /* 0x000fda000bfc4270 */
[----:B------:R-:W-:Y:S05]  /*1cc90*/  @!P6 BRA `(.L_x_463) ;  /* 0xfffffffc0078e947 */ /* 0x000fea000383ffff */
[----:B------:R-:W-:Y:S01]  /*1cca0*/  IMAD.MOV.U32 R2, RZ, RZ, R11 ;  /* 0x000000ffff027224 */ /* 0x000fe200078e000b */
[----:B------:R-:W-:-:S07]  /*1ccb0*/  MOV R9, R3 ;  /* 0x0000000300097202 */ /* 0x000fce0000000f00 */
.L_x_459:
[----:B------:R-:W-:-:S04]  /*1ccc0*/  IMAD.IADD R9, R6, 0x1, -R9 ;  /* 0x0000000106097824 */ /* 0x000fc800078e0a09 */
[----:B------:R-:W-:-:S05]  /*1ccd0*/  IMAD R3, R2, UR5, R9 ;  /* 0x0000000502037c24 */ /* 0x000fca000f8e0209 */
[----:B------:R-:W-:-:S13]  /*1cce0*/  ISETP.GT.AND P0, PT, R3, UR6, PT ;  /* 0x0000000603007c0c */ /* 0x000fda000bf04270 */
[----:B------:R-:W-:-:S04]  /*1ccf0*/  VOTE.ANY R8, PT, !P0 ;  /* 0x0000000000087806 */ /* 0x000fc800040e0100 */
[----:B------:R-:W0:Y:S01]  /*1cd00*/  POPC R7, R8 ;  /* 0x0000000800077309 */ /* 0x000e220000000000 */
[----:B------:R-:W-:Y:S01]  /*1cd10*/  ISETP.NE.AND P0, PT, R8, RZ, PT ;  /* 0x000000ff0800720c */ /* 0x000fe20003f05270 */
[----:B0-----:R-:W0:Y:S02]  /*1cd20*/  SHFL.IDX PT, R4, R4, R7, 0x1f ;  /* 0x00001f0704047589 */ /* 0x001e2400000e0000 */
[----:B0-----:R-:W-:-:S04]  /*1cd30*/  IABS R6, R4 ;  /* 0x0000000400067213 */ /* 0x001fc80000000000 */
[----:B------:R-:W0:Y:S08]  /*1cd40*/  I2F.RP R10, R6 ;  /* 0x00000006000a7306 */ /* 0x000e300000209400 */
[----:B0-----:R-:W0:Y:S02]  /*1cd50*/  MUFU.RCP R10, R10 ;  /* 0x0000000a000a7308 */ /* 0x001e240000001000 */
[----:B0-----:R-:W-:-:S06]  /*1cd60*/  VIADD R3, R10, 0xffffffe ;  /* 0x0ffffffe0a037836 */ /* 0x001fcc0000000000 */
[----:B------:R-:W0:Y:S02]  /*1cd70*/  F2I.FTZ.U32.TRUNC.NTZ R3, R3 ;  /* 0x0000000300037305 */ /* 0x000e24000021f000 */
[----:B0-----:R-:W-:Y:S01]  /*1cd80*/  IMAD.MOV R13, RZ, RZ, -R3 ;  /* 0x000000ffff0d7224 */ /* 0x001fe200078e0a03 */
[----:B------:R-:W-:Y:S06]  /*1cd90*/  @!P0 BRA `(.L_x_464) ;  /* 0x0000000000088947 */ /* 0x000fec0003800000 */
[----:B------:R-:W-:-:S05]  /*1cda0*/  VIADD R11, R7, 0xffffffff ;  /* 0xffffffff070b7836 */ /* 0x000fca0000000000 */
[----:B------:R0:W1:Y:S02]  /*1cdb0*/  SHFL.IDX PT, R0, R2, R11, 0x1f ;  /* 0x00001f0b02007589 */ /* 0x00006400000e0000 */
.L_x_464:
[----:B-1----:R-:W-:Y:S02]  /*1cdc0*/  IMAD R0, R0, UR5, R9 ;  /* 0x0000000500007c24 */ /* 0x002fe4000f8e0209 */
[----:B------:R-:W-:Y:S02]  /*1cdd0*/  IMAD R9, R13, R6, RZ ;  /* 0x000000060d097224 */ /* 0x000fe400078e02ff */
[----:B0-----:R-:W-:Y:S01]  /*1cde0*/  IMAD.MOV.U32 R2, RZ, RZ, RZ ;  /* 0x000000ffff027224 */ /* 0x001fe200078e00ff */
[----:B------:R0:W-:Y:S03]  /*1cdf0*/  STL [R1], R0 ;  /* 0x0000000001007387 */ /* 0x0001e60000100800 */
[----:B------:R-:W-:Y:S01]  /*1ce00*/  IMAD.HI.U32 R2, R3, R9, R2 ;  /* 0x0000000903027227 */ /* 0x000fe200078e0002 */
[----:B------:R-:W-:-:S04]  /*1ce10*/  IADD3 R3, -R0, UR6, RZ ;  /* 0x0000000600037c10 */ /* 0x000fc8000fffe1ff */
[----:B------:R-:W-:Y:S02]  /*1ce20*/  IABS R9, R3 ;  /* 0x0000000300097213 */ /* 0x000fe40000000000 */
[----:B0-----:R-:W-:-:S03]  /*1ce30*/  IABS R0, R4 ;  /* 0x0000000400007213 */ /* 0x001fc60000000000 */
[----:B------:R-:W-:Y:S01]  /*1ce40*/  IMAD.HI.U32 R2, R2, R9, RZ ;  /* 0x0000000902027227 */ /* 0x000fe200078e00ff */
[----:B------:R-:W-:-:S05]  /*1ce50*/  IADD3 R0, RZ, -R0, RZ ;  /* 0x80000000ff007210 */ /* 0x000fca0007ffe0ff */
        /* <DEDUP_REMOVED lines=10> */
[----:B------:R-:W-:-:S05]  /*1cf00*/  @!P1 LOP3.LUT R2, RZ, R4, RZ, 0x33, !PT ;  /* 0x00000004ff029212 */ /* 0x000fca00078e33ff */
[----:B------:R-:W-:-:S04]  /*1cf10*/  IMAD.MOV R0, RZ, RZ, -R2 ;  /* 0x000000ffff007224 */ /* 0x000fc800078e0a02 */
[----:B------:R-:W-:Y:S01]  /*1cf20*/  IMAD R3, R4, R0, R3 ;  /* 0x0000000004037224 */ /* 0x000fe200078e0203 */
[----:B------:R-:W-:-:S04]  /*1cf30*/  IADD3 R0, R7, UR4, RZ ;  /* 0x0000000407007c10 */ /* 0x000fc8000fffe0ff */
[----:B------:R1:W-:Y:S04]  /*1cf40*/  STL [R1+0x4], R3 ;  /* 0x0000040301007387 */ /* 0x0003e80000100800 */
[----:B------:R1:W-:Y:S04]  /*1cf50*/  STL [R1+0x8], R2 ;  /* 0x0000080201007387 */ /* 0x0003e80000100800 */
[----:B------:R1:W-:Y:S01]  /*1cf60*/  STL [R1+0xc], R0 ;  /* 0x00000c0001007387 */ /* 0x0003e20000100800 */
[----:B------:R-:W-:Y:S05]  /*1cf70*/  BRA `(.L_x_465) ;  /* 0x0000000000107947 */ /* 0x000fea0003800000 */
.L_x_460:
[----:B------:R-:W-:Y:S01]  /*1cf80*/  IMAD.U32 R0, RZ, RZ, UR6 ;  /* 0x00000006ff007e24 */ /* 0x000fe2000f8e00ff */
[----:B------:R0:W-:Y:S04]  /*1cf90*/  STL [R1+0x4], RZ ;  /* 0x000004ff01007387 */ /* 0x0001e80000100800 */
[----:B------:R0:W-:Y:S04]  /*1cfa0*/  STL [R1+0x8], RZ ;  /* 0x000008ff01007387 */ /* 0x0001e80000100800 */
[----:B------:R0:W-:Y:S02]  /*1cfb0*/  STL [R1], R0 ;  /* 0x0000000001007387 */ /* 0x0001e40000100800 */
.L_x_465:
[----:B------:R-:W2:Y:S04]  /*1cfc0*/  LDL R8, [R1] ;  /* 0x0000000001087983 */ /* 0x000ea80000100800 */
[----:B------:R-:W2:Y:S04]  /*1cfd0*/  LDL R9, [R1+0x4] ;  /* 0x0000040001097983 */ /* 0x000ea80000100800 */
[----:B------:R-:W2:Y:S04]  /*1cfe0*/  LDL R10, [R1+0x8] ;  /* 0x00000800010a7983 */ /* 0x000ea80000100800 */
[----:B------:R-:W2:Y:S01]  /*1cff0*/  LDL R11, [R1+0xc] ;  /* 0x00000c00010b7983 */ /* 0x000ea20000100800 */
[----:B------:R-:W-:-:S13]  /*1d000*/  ISETP.NE.AND P0, PT, R5, RZ, PT ;  /* 0x000000ff0500720c */ /* 0x000fda0003f05270 */
[----:B-1----:R-:W1:Y:S01]  /*1d010*/  @!P0 S2R R3, SR_CgaCtaId ;  /* 0x0000000000038919 */ /* 0x002e620000008800 */
[----:B0-----:R-:W-:-:S04]  /*1d020*/  @!P0 MOV R0, 0x400 ;  /* 0x0000040000008802 */ /* 0x001fc80000000f00 */
[----:B-1----:R-:W-:-:S05]  /*1d030*/  @!P0 LEA R0, R3, R0, 0x18 ;  /* 0x0000000003008211 */ /* 0x002fca00078ec0ff */
[----:B--2---:R2:W-:Y:S01]  /*1d040*/  @!P0 STS.128 [R0+0x2e8d0], R8 ;  /* 0x02e8d00800008388 */ /* 0x0045e20000000c00 */
[----:B------:R-:W-:Y:S06]  /*1d050*/  BAR.ARV 0x5, 0x180 ;  /* 0x0146000000007b1d */ /* 0x000fec0000002000 */
.L_x_458:
[----:B--2---:R-:W2:Y:S01]  /*1d060*/  LDL R0, [R1+0xc] ;  /* 0x00000c0001007983 */ /* 0x004ea20000100800 */
[----:B------:R-:W-:-:S03]  /*1d070*/  ULDC UR4, c[0x0][0xc14] ;  /* 0x0003050000047ab9 */ /* 0x000fc60000000800 */
[----:B------:R3:W-:Y:S01]  /*1d080*/  STL [R1+0x10], RZ ;  /* 0x000010ff01007387 */ /* 0x0007e20000100800 */
[----:B--2---:R-:W-:Y:S01]  /*1d090*/  ISETP.GE.AND P0, PT, R0, UR4, PT ;  /* 0x0000000400007c0c */ /* 0x004fe2000bf06270 */
[----:B------:R-:W-:-:S05]  /*1d0a0*/  IMAD.MOV.U32 R0, RZ, RZ, 0x1 ;  /* 0x00000001ff007424 */ /* 0x000fca00078e00ff */
[----:B------:R3:W-:Y:S04]  /*1d0b0*/  STL [R1+0x18], R0 ;  /* 0x0000180001007387 */ /* 0x0007e80000100800 */
[----:B------:R3:W-:Y:S03]  /*1d0c0*/  STL [R1+0x44], RZ ;  /* 0x000044ff01007387 */ /* 0x0007e60000100800 */
[----:B------:R-:W-:Y:S05]  /*1d0d0*/  @P0 BRA `(.L_x_466) ;  /* 0x0000004c00a40947 */ /* 0x000fea0003800000 */
[----:B0-----:R-:W2:Y:S01]  /*1d0e0*/  LDL R2, [R1+0x98] ;  /* 0x0000980001027983 */ /* 0x001ea20000100800 */
[----:B---3--:R-:W0:Y:S01]  /*1d0f0*/  S2R R0, SR_TID.X ;  /* 0x0000000000007919 */ /* 0x008e220000002100 */
[----:B-1----:R-:W1:Y:S01]  /*1d100*/  S2R R6, SR_TID.X ;  /* 0x0000000000067919 */ /* 0x002e620000002100 */
[----:B0-----:R-:W-:-:S05]  /*1d110*/  LOP3.LUT R0, R0, 0x7f, RZ, 0xc0, !PT ;  /* 0x0000007f00007812 */ /* 0x001fca00078ec0ff */
[----:B------:R-:W-:Y:S02]  /*1d120*/  IMAD.SHL.U32 R0, R0, 0x10, RZ ;  /* 0x0000001000007824 */ /* 0x000fe400078e00ff */
[----:B-1----:R-:W-:-:S03]  /*1d130*/  IMAD.SHL.U32 R4, R6, 0x20, RZ ;  /* 0x0000002006047824 */ /* 0x002fc600078e00ff */
[----:B------:R-:W-:Y:S01]  /*1d140*/  LOP3.LUT R3, R0, 0x600, RZ, 0xc0, !PT ;  /* 0x0000060000037812 */ /* 0x000fe200078ec0ff */
[----:B------:R-:W-:-:S03]  /*1d150*/  IMAD.SHL.U32 R0, R6, 0x80, RZ ;  /* 0x0000008006007824 */ /* 0x000fc600078e00ff */
[----:B------:R-:W-:Y:S02]  /*1d160*/  LOP3.LUT R5, R3, 0x60, R4, 0xf8, !PT ;  /* 0x0000006003057812 */ /* 0x000fe400078ef804 */
[----:B------:R-:W-:Y:S02]  /*1d170*/  SHF.R.U32.HI R3, RZ, 0x1, R6 ;  /* 0x00000001ff037819 */ /* 0x000fe40000011606 */
[----:B------:R-:W-:Y:S02]  /*1d180*/  LOP3.LUT R5, R5, 0x100, R4, 0xf8, !PT ;  /* 0x0000010005057812 */ /* 0x000fe400078ef804 */
[----:B------:R-:W-:Y:S01]  /*1d190*/  LOP3.LUT R4, R4, 0x80, RZ, 0xc0, !PT ;  /* 0x0000008004047812 */ /* 0x000fe200078ec0ff */
[----:B------:R-:W-:-:S03]  /*1d1a0*/  IMAD.SHL.U32 R7, R6, 0x4, RZ ;  /* 0x0000000406077824 */ /* 0x000fc600078e00ff */
[----:B------:R-:W-:-:S04]  /*1d1b0*/  LOP3.LUT R4, R4, 0x10, R6, 0xf8, !PT ;  /* 0x0000001004047812 */ /* 0x000fc800078ef806 */
[----:B------:R-:W-:Y:S02]  /*1d1c0*/  LOP3.LUT R4, R4, 0x10, R7, 0x78, !PT ;  /* 0x0000001004047812 */ /* 0x000fe400078e7807 */
[----:B------:R-:W-:Y:S01]  /*1d1d0*/  LOP3.LUT P0, RZ, R6, 0x4, RZ, 0xc0, !PT ;  /* 0x0000000406ff7812 */ /* 0x000fe2000780c0ff */
[----:B------:R-:W-:Y:S01]  /*1d1e0*/  BSSY B7, `(.L_x_466) ;  /* 0x00004d8000077945 */ /* 0x000fe20003800000 */
[----:B------:R-:W-:Y:S01]  /*1d1f0*/  ULDC UR40, c[0x0][0xc] ;  /* 0x0000030000287ab9 */ /* 0x000fe20000000800 */
[----:B------:R-:W-:Y:S01]  /*1d200*/  ULDC.64 UR36, c[0x0][0x198] ;  /* 0x0000660000247ab9 */ /* 0x000fe20000000a00 */
[----:B--2---:R-:W-:Y:S02]  /*1d210*/  R2UR UR4, R2 ;  /* 0x00000000020472ca */ /* 0x004fe400000e0000 */
[----:B------:R-:W-:-:S04]  /*1d220*/  LOP3.LUT R2, R0, 0x380, RZ, 0xc0, !PT ;  /* 0x0000038000027812 */ /* 0x000fc800078ec0ff */
[----:B------:R-:W-:Y:S02]  /*1d230*/  LOP3.LUT R2, R2, 0x30, R3, 0xf8, !PT ;  /* 0x0000003002027812 */ /* 0x000fe400078ef803 */
[----:B------:R-:W-:-:S04]  /*1d240*/  SHF.L.U32 R3, R6, 0x4, RZ ;  /* 0x0000000406037819 */ /* 0x000fc800000006ff */
[----:B------:R-:W-:-:S04]  /*1d250*/  LOP3.LUT R3, R2, 0x70, R3, 0x78, !PT ;  /* 0x0000007002037812 */ /* 0x000fc800078e7803 */
[----:B------:R-:W-:Y:S02]  /*1d260*/  LOP3.LUT R2, R3, 0xc00, R0, 0xf8, !PT ;  /* 0x00000c0003027812 */ /* 0x000fe400078ef800 */
[----:B------:R-:W-:-:S03]  /*1d270*/  LOP3.LUT R0, R5, R4, RZ, 0xfc, !PT ;  /* 0x0000000405007212 */ /* 0x000fc600078efcff */
        /* <DEDUP_REMOVED lines=8> */
[----:B------:R0:W-:Y:S04]  /*1d300*/  STL [R1+0x14], RZ ;  /* 0x000014ff01007387 */ /* 0x0001e80000100800 */
[----:B------:R0:W-:Y:S04]  /*1d310*/  STL [R1+0x10], RZ ;  /* 0x000010ff01007387 */ /* 0x0001e80000100800 */
[----:B------:R0:W-:Y:S01]  /*1d320*/  STL [R1+0x18], R0 ;  /* 0x0000180001007387 */ /* 0x0001e20000100800 */
[----:B------:R-:W-:-:S02]  /*1d330*/  ULOP3.LUT UR38, UR4, 0x1, URZ, 0xfc, !UPT ;  /* 0x0000000104267892 */ /* 0x000fc4000f8efc3f */
[----:B------:R-:W-:-:S12]  /*1d340*/  ULOP3.LUT UR39, UR4, 0x2, URZ, 0xfc, !UPT ;  /* 0x0000000204277892 */ /* 0x000fd8000f8efc3f */
.L_x_561:
[----:B0-----:R-:W2:Y:S01]  /*1d350*/  LDL R0, [R1+0xc] ;  /* 0x00000c0001007983 */ /* 0x001ea20000100800 */
[----:B------:R-:W2:Y:S01]  /*1d360*/  LDC.64 R16, c[0x0][0xc60] ;  /* 0x00031800ff107b82 */ /* 0x000ea20000000a00 */
[----:B------:R-:W-:Y:S05]  /*1d370*/  YIELD ;  /* 0x0000000000007946 */ /* 0x000fea0003800000 */
[----:B------:R-:W-:Y:S01]  /*1d380*/  ULDC.64 UR4, c[0x0][0xa28] ;  /* 0x00028a0000047ab9 */ /* 0x000fe20000000a00 */
[----:B------:R-:W-:Y:S01]  /*1d390*/  ULDC.64 UR6, c[0x0][0xa00] ;  /* 0x0002800000067ab9 */ /* 0x000fe20000000a00 */
[----:B------:R-:W-:Y:S01]  /*1d3a0*/  ISETP.NE.U32.AND P0, PT, RZ, UR4, PT ;  /* 0x00000004ff007c0c */ /* 0x000fe2000bf05070 */
[----:B--2---:R-:W-:-:S06]  /*1d3b0*/  IMAD.WIDE R16, R0, 0x4, R16 ;  /* 0x0000000400107825 */ /* 0x004fcc00078e0210 */
[----:B------:R-:W2:Y:S01]  /*1d3c0*/  LDG.E R16, desc[UR60][R16.64] ;  /* 0x0000003c10107981 */ /* 0x000ea2000c1e1900 */
[----:B------:R-:W-:Y:S01]  /*1d3d0*/  ISETP.NE.AND.EX P0, PT, RZ, UR5, PT, P0 ;  /* 0x00000005ff007c0c */ /* 0x000fe2000bf05300 */
[----:B------:R-:W-:Y:S01]  /*1d3e0*/  IMAD.MOV.U32 R0, RZ, RZ, RZ ;  /* 0x000000ffff007224 */ /* 0x000fe200078e00ff */
[----:B------:R-:W-:-:S04]  /*1d3f0*/  ISETP.NE.U32.AND P1, PT, RZ, UR6, PT ;  /* 0x00000006ff007c0c */ /* 0x000fc8000bf25070 */
[----:B------:R-:W-:Y:S01]  /*1d400*/  ISETP.NE.AND.EX P1, PT, RZ, UR7, PT, P1 ;  /* 0x00000007ff007c0c */ /* 0x000fe2000bf25310 */
[----:B------:R-:W-:Y:S01]  /*1d410*/  IMAD.MOV.U32 R4, RZ, RZ, RZ ;  /* 0x000000ffff047224 */ /* 0x000fe200078e00ff */
[----:B------:R-:W-:Y:S02]  /*1d420*/  CS2R R8, SRZ ;  /* 0x0000000000087805 */ /* 0x000fe4000001ff00 */
[----:B--2---:R-:W-:-:S03]  /*1d430*/  SHF.R.S32.HI R18, RZ, 0x1f, R16 ;  /* 0x0000001fff127819 */ /* 0x004fc60000011410 */
[----:B------:R-:W-:-:S04]  /*1d440*/  @P0 LEA R2, P2, R16, UR4, 0x2 ;  /* 0x0000000410020c11 */ /* 0x000fc8000f8410ff */
[----:B------:R-:W-:Y:S01]  /*1d450*/  @P0 LEA.HI.X R3, R16, UR5, R18, 0x2, P2 ;  /* 0x0000000510030c11 */ /* 0x000fe200090f1412 */
[----:B------:R-:W-:-:S04]  /*1d460*/  ULDC.64 UR4, c[0x0][0xa08] ;  /* 0x0002820000047ab9 */ /* 0x000fc80000000a00 */
[----:B------:R0:W5:Y:S02]  /*1d470*/  @P0 LDG.E R0, desc[UR60][R2.64] ;  /* 0x0000003c02000981 */ /* 0x000164000c1e1900 */
[----:B0-----:R-:W-:-:S04]  /*1d480*/  @P1 LEA R2, P0, R16, UR6, 0x2 ;  /* 0x0000000610021c11 */ /* 0x001fc8000f8010ff */
[----:B------:R-:W-:Y:S01]  /*1d490*/  @P1 LEA.HI.X R3, R16, UR7, R18, 0x2, P0 ;  /* 0x0000000710031c11 */ /* 0x000fe200080f1412 */
[----:B------:R-:W-:-:S04]  /*1d4a0*/  ULDC.64 UR6, c[0x0][0xa10] ;  /* 0x0002840000067ab9 */ /* 0x000fc80000000a00 */
[----:B------:R0:W2:Y:S01]  /*1d4b0*/  @P1 LDG.E R4, desc[UR60][R2.64] ;  /* 0x0000003c02041981 */ /* 0x0000a2000c1e1900 */
[----:B------:R-:W-:Y:S02]  /*1d4c0*/  ISETP.NE.U32.AND P1, PT, RZ, UR6, PT ;  /* 0x00000006ff007c0c */ /* 0x000fe4000bf25070 */
[C---:B------:R-:W-:Y:S02]  /*1d4d0*/  SHF.L.U32 R17, R16.reuse, 0x2, RZ ;  /* 0x0000000210117819 */ /* 0x040fe400000006ff */
[----:B------:R-:W-:Y:S02]  /*1d4e0*/  ISETP.NE.AND.EX P1, PT, RZ, UR7, PT, P1 ;  /* 0x00000007ff007c0c */ /* 0x000fe4000bf25310 */
[----:B------:R-:W-:Y:S02]  /*1d4f0*/  SHF.L.U64.HI R18, R16, 0x2, R18 ;  /* 0x0000000210127819 */ /* 0x000fe40000010212 */
[----:B0-----:R-:W-:-:S04]  /*1d500*/  IADD3 R2, P0, R17, UR6, RZ ;  /* 0x0000000611027c10 */ /* 0x001fc8000ff1e0ff */
[----:B------:R-:W-:Y:S01]  /*1d510*/  IADD3.X R3, R18, UR7, RZ, P0, !PT ;  /* 0x0000000712037c10 */ /* 0x000fe200087fe4ff */
[----:B------:R-:W-:Y:S01]  /*1d520*/  ULDC.64 UR6, c[0x0][0xa20] ;  /* 0x0002880000067ab9 */ /* 0x000fe20000000a00 */
[----:B------:R-:W-:-:S03]  /*1d530*/  ISETP.NE.U32.AND P0, PT, RZ, UR4, PT ;  /* 0x00000004ff007c0c */ /* 0x000fc6000bf05070 */
[----:B------:R-:W5:Y:S04]  /*1d540*/  @P1 LDG.E R9, desc[UR60][R2.64] ;  /* 0x0000003c02091981 */ /* 0x000f68000c1e1900 */
[----:B------:R-:W5:Y:S04]  /*1d550*/  @P1 LDG.E R11, desc[UR60][R2.64] ;  /* 0x0000003c020b1981 */ /* 0x000f68000c1e1900 */
[----:B------:R0:W5:Y:S01]  /*1d560*/  @P1 LDG.E R10, desc[UR60][R2.64+0x4] ;  /* 0x0000043c020a1981 */ /* 0x000162000c1e1900 */
[----:B------:R-:W-:Y:S02]  /*1d570*/  ISETP.NE.AND.EX P0, PT, RZ, UR5, PT, P0 ;  /* 0x00000005ff007c0c */ /* 0x000fe4000bf05300 */
[----:B0-----:R-:W-:-:S04]  /*1d580*/  IADD3 R2, P2, R17, UR4, RZ ;  /* 0x0000000411027c10 */ /* 0x001fc8000ff5e0ff */
[----:B------:R-:W-:Y:S01]  /*1d590*/  IADD3.X R3, R18, UR5, RZ, P2, !PT ;  /* 0x0000000512037c10 */ /* 0x000fe200097fe4ff */
[----:B------:R-:W-:Y:S01]  /*1d5a0*/  ULDC.64 UR4, c[0x0][0x3f8] ;  /* 0x0000fe0000047ab9 */ /* 0x000fe20000000a00 */
[----:B------:R-:W-:Y:S01]  /*1d5b0*/  ISETP.NE.U32.AND P2, PT, RZ, UR6, PT ;  /* 0x00000006ff007c0c */ /* 0x000fe2000bf45070 */
[----:B------:R-:W-:-:S04]  /*1d5c0*/  UISETP.NE.U32.AND UP0, UPT, UR4, URZ, UPT ;  /* 0x0000003f0400728c */ /* 0x000fc8000bf05070 */
[----:B------:R0:W5:Y:S01]  /*1d5d0*/  @P0 LDG.E R8, desc[UR60][R2.64] ;  /* 0x0000003c02080981 */ /* 0x000162000c1e1900 */
[----:B------:R-:W-:Y:S01]  /*1d5e0*/  ISETP.NE.AND.EX P2, PT, RZ, UR7, PT, P2 ;  /* 0x00000007ff007c0c */ /* 0x000fe2000bf45320 */
[----:B------:R-:W-:Y:S01]  /*1d5f0*/  UISETP.NE.AND.EX UP0, UPT, UR5, URZ, UPT, UP0 ;  /* 0x0000003f0500728c */ /* 0x000fe2000bf05300 */
[----:B------:R-:W-:Y:S02]  /*1d600*/  ULDC UR4, c[0x0][0x404] ;  /* 0x0001010000047ab9 */ /* 0x000fe40000000800 */
[----:B------:R-:W-:Y:S01]  /*1d610*/  ULDC UR5, c[0x0][0x2e0] ;  /* 0x0000b80000057ab9 */ /* 0x000fe20000000800 */
[----:B------:R-:W-:-:S04]  /*1d620*/  USEL UR4, UR4, 0x1, UP0 ;  /* 0x0000000104047887 */ /* 0x000fc80008000000 */
[----:B------:R-:W-:-:S04]  /*1d630*/  UIMAD UR4, UR4, UR5, URZ ;  /* 0x00000005040472a4 */ /* 0x000fc8000f8e023f */
[----:B------:R-:W-:Y:S02]  /*1d640*/  @P2 IADD3 R6, P3, R17, UR6, RZ ;  /* 0x0000000611062c10 */ /* 0x000fe4000ff7e0ff */
[----:B------:R-:W-:Y:S02]  /*1d650*/  IMAD.U32 R5, RZ, RZ, UR4 ;  /* 0x00000004ff057e24 */ /* 0x000fe4000f8e00ff */
[----:B------:R-:W-:-:S05]  /*1d660*/  @P2 IADD3.X R7, R18, UR7, RZ, P3, !PT ;  /* 0x0000000712072c10 */ /* 0x000fca0009ffe4ff */
[----:B------:R0:W5:Y:S01]  /*1d670*/  @P2 LDG.E R5, desc[UR60][R6.64] ;  /* 0x0000003c06052981 */ /* 0x000162000c1e1900 */
[----:B------:R-:W-:-:S03]  /*1d680*/  ULDC UR4, c[0x0][0x338] ;  /* 0x0000ce0000047ab9 */ /* 0x000fc60000000800 */
[----:B--2---:R1:W-:Y:S02]  /*1d690*/  STL [R1+0x24], R4 ;  /* 0x0000240401007387 */ /* 0x0043e40000100800 */
[----:B-1----:R-:W-:Y:S01]  /*1d6a0*/  IMAD.U32 R4, RZ, RZ, UR4 ;  /* 0x00000004ff047e24 */ /* 0x002fe2000f8e00ff */
[----:B0-----:R-:W-:Y:S06]  /*1d6b0*/  @P2 BRA `(.L_x_467) ;  /* 0x0000000000102947 */ /* 0x001fec0003800000 */
[----:B------:R-:W-:Y:S05]  /*1d6c0*/  @!P0 BRA `(.L_x_467) ;  /* 0x00000000000c8947 */ /* 0x000fea0003800000 */
[----:B-----5:R-:W2:Y:S04]  /*1d6d0*/  LDG.E R5, desc[UR60][R2.64] ;  /* 0x0000003c02057981 */ /* 0x020ea8000c1e1900 */
[----:B------:R-:W2:Y:S02]  /*1d6e0*/  LDG.E R2, desc[UR60][R2.64+0x4] ;  /* 0x0000043c02027981 */ /* 0x000ea4000c1e1900 */
[----:B--2---:R-:W-:-:S07]  /*1d6f0*/  IMAD.IADD R5, R2, 0x1, -R5 ;  /* 0x0000000102057824 */ /* 0x004fce00078e0a05 */
.L_x_467:
[----:B-----5:R-:W-:Y:S01]  /*1d700*/  @P1 IMAD.IADD R4, R10, 0x1, -R11 ;  /* 0x000000010a041824 */ /* 0x020fe200078e0a0b */
[----:B------:R-:W-:Y:S01]  /*1d710*/  BSSY B0, `(.L_x_468) ;  /* 0x00000fc000007945 */ /* 0x000fe20003800000 */
[--C-:B------:R-:W-:Y:S02]  /*1d720*/  IMAD.IADD R5, R5, 0x1, -R0.reuse ;  /* 0x0000000105057824 */ /* 0x100fe400078e0a00 */
[----:B------:R-:W-:Y:S02]  /*1d730*/  IMAD.MOV.U32 R2, RZ, RZ, RZ ;  /* 0x000000ffff027224 */ /* 0x000fe400078e00ff */
[----:B------:R-:W-:Y:S01]  /*1d740*/  IMAD.IADD R0, R8, 0x1, R0 ;  /* 0x0000000108007824 */ /* 0x000fe200078e0200 */
[----:B------:R-:W-:-:S05]  /*1d750*/  IADD3 R19, R5, R4, RZ ;  /* 0x0000000405137210 */ /* 0x000fca0007ffe0ff */
[----:B------:R-:W-:-:S04]  /*1d760*/  VIADD R3, R19, 0xdf ;  /* 0x000000df13037836 */ /* 0x000fc80000000000 */
[----:B------:R-:W-:-:S05]  /*1d770*/  IMAD.HI R2, R3, -0x6db6db6d, R2 ;  /* 0x9249249303027827 */ /* 0x000fca00078e0202 */
[----:B------:R-:W-:-:S04]  /*1d780*/  SHF.R.U32.HI R3, RZ, 0x1f, R2 ;  /* 0x0000001fff037819 */ /* 0x000fc80000011602 */
[----:B------:R-:W-:-:S05]  /*1d790*/  LEA.HI.SX32 R6, R2, R3, 0x19 ;  /* 0x0000000302067211 */ /* 0x000fca00078fcaff */
[--C-:B------:R-:W-:Y:S01]  /*1d7a0*/  IMAD R2, R6, 0xe0, -R5.reuse ;  /* 0x000000e006027824 */ /* 0x100fe200078e0a05 */
[----:B------:R0:W-:Y:S01]  /*1d7b0*/  STL [R1+0x3c], R6 ;  /* 0x00003c0601007387 */ /* 0x0001e20000100800 */
[----:B------:R-:W-:-:S03]  /*1d7c0*/  IMAD.MOV R5, RZ, RZ, -R5 ;  /* 0x000000ffff057224 */ /* 0x000fc600078e0a05 */
[----:B------:R-:W-:Y:S01]  /*1d7d0*/  VIMNMX R2, R2, R4, PT ;  /* 0x0000000402027248 */ /* 0x000fe20003fe0100 */
[----:B------:R0:W-:Y:S01]  /*1d7e0*/  STL [R1+0x28], R0 ;  /* 0x0000280001007387 */ /* 0x0001e20000100800 */
[----:B------:R-:W-:-:S04]  /*1d7f0*/  VIMNMX R4, RZ, R5, !PT ;  /* 0x00000005ff047248 */ /* 0x000fc80007fe0100 */
[----:B------:R-:W-:Y:S02]  /*1d800*/  ISETP.GT.AND P0, PT, R2, R4, PT ;  /* 0x000000040200720c */ /* 0x000fe40003f04270 */
[----:B------:R-:W-:-:S05]  /*1d810*/  SHF.R.U32.HI R4, RZ, 0x5, R4 ;  /* 0x00000005ff047819 */ /* 0x000fca0000011604 */
[----:B------:R-:W-:-:S06]  /*1d820*/  IMAD.WIDE.U32 R4, R4, 0x24924925, RZ ;  /* 0x2492492504047825 */ /* 0x000fcc00078e00ff */
[----:B------:R-:W-:Y:S02]  /*1d830*/  @P0 VIADD R3, R2, 0xdf ;  /* 0x000000df02030836 */ /* 0x000fe40000000000 */
[----:B------:R-:W-:-:S04]  /*1d840*/  @P0 IMAD.MOV.U32 R2, RZ, RZ, RZ ;  /* 0x000000ffff020224 */ /* 0x000fc800078e00ff */
[----:B------:R-:W-:Y:S01]  /*1d850*/  @P0 IMAD.HI R2, R3, -0x6db6db6d, R2 ;  /* 0x9249249303020827 */ /* 0x000fe200078e0202 */
[----:B------:R-:W-:-:S04]  /*1d860*/  MOV R3, R5 ;  /* 0x0000000500037202 */ /* 0x000fc80000000f00 */
[----:B------:R-:W-:Y:S01]  /*1d870*/  @P0 SHF.R.U32.HI R5, RZ, 0x1f, R2 ;  /* 0x0000001fff050819 */ /* 0x000fe20000011602 */
[----:B------:R-:W-:-:S03]  /*1d880*/  IMAD.MOV.U32 R4, RZ, RZ, R3 ;  /* 0x000000ffff047224 */ /* 0x000fc600078e0003 */
[----:B------:R-:W-:Y:S02]  /*1d890*/  @P0 LEA.HI.SX32 R4, R2, R5, 0x19 ;  /* 0x0000000502040211 */ /* 0x000fe400078fcaff */
[----:B------:R-:W-:Y:S02]  /*1d8a0*/  PLOP3.LUT P0, PT, PT, PT, PT, 0x80, 0x0 ;  /* 0x000000000000781c */ /* 0x000fe40003f0f070 */
[----:B------:R-:W-:-:S13]  /*1d8b0*/  ISETP.GT.AND P2, PT, R4, R3, PT ;  /* 0x000000030400720c */ /* 0x000fda0003f44270 */
[----:B0-----:R-:W-:Y:S05]  /*1d8c0*/  @!P2 BRA `(.L_x_469) ;  /* 0x0000000c0080a947 */ /* 0x001fea0003800000 */
[----:B------:R-:W2:Y:S01]  /*1d8d0*/  LDL R6, [R1+0x8] ;  /* 0x0000080001067983 */ /* 0x000ea20000100800 */
[----:B------:R-:W0:Y:S01]  /*1d8e0*/  LDC R0, c[0x0][0x428] ;  /* 0x00010a00ff007b82 */ /* 0x000e220000000800 */
[----:B------:R-:W-:Y:S01]  /*1d8f0*/  UMOV UR4, 0xffffffff ;  /* 0xffffffff00047882 */ /* 0x000fe20000000000 */
[----:B0-----:R-:W-:-:S13]  /*1d900*/  ISETP.NE.AND P0, PT, R0, 0x1, PT ;  /* 0x000000010000780c */ /* 0x001fda0003f05270 */
[----:B------:R-:W2:Y:S08]  /*1d910*/  @P0 LDC R0, c[0x0][0x42c] ;  /* 0x00010b00ff000b82 */ /* 0x000eb00000000800 */
[----:B------:R-:W0:Y:S01]  /*1d920*/  @P0 LDC R5, c[0x0][0x430] ;  /* 0x00010c00ff050b82 */ /* 0x000e220000000800 */
[----:B--2---:R-:W-:-:S04]  /*1d930*/  @P0 IMAD.HI.U32 R0, R6, R0, RZ ;  /* 0x0000000006000227 */ /* 0x004fc800078e00ff */
[----:B------:R-:W-:Y:S01]  /*1d940*/  IMAD.MOV.U32 R2, RZ, RZ, R6 ;  /* 0x000000ffff027224 */ /* 0x000fe200078e0006 */
[----:B0-----:R-:W-:Y:S02]  /*1d950*/  @P0 SHF.R.U32.HI R2, RZ, R5, R0 ;  /* 0x00000005ff020219 */ /* 0x001fe40000011600 */
[----:B------:R-:W-:Y:S01]  /*1d960*/  SEL R0, R16, RZ, !P1 ;  /* 0x000000ff10007207 */ /* 0x000fe20004800000 */
[----:B------:R-:W-:Y:S06]  /*1d970*/  BRA.DIV UR4, `(.L_x_470) ;  /* 0x0000006204d47947 */ /* 0x000fec000b800000 */
[----:B------:R-:W0:Y:S02]  /*1d980*/  S2R R5, SR_TID.X ;  /* 0x0000000000057919 */ /* 0x000e240000002100 */
[----:B0-----:R-:W-:-:S04]  /*1d990*/  SHF.R.U32.HI R5, RZ, 0x5, R5 ;  /* 0x00000005ff057819 */ /* 0x001fc80000011605 */
[----:B------:R-:W-:-:S05]  /*1d9a0*/  LOP3.LUT R5, R5, 0x3, RZ, 0xc0, !PT ;  /* 0x0000000305057812 */ /* 0x000fca00078ec0ff */
[----:B------:R0:W1:Y:S02]  /*1d9b0*/  SHFL.IDX PT, R14, R5, RZ, 0x1f ;  /* 0x00001fff050e7589 */ /* 0x00006400000e0000 */
.L_x_644:
[----:B-1----:R-:W-:Y:S02]  /*1d9c0*/  ISETP.NE.AND P0, PT, R14, RZ, PT ;  /* 0x000000ff0e00720c */ /* 0x002fe40003f05270 */
[----:B------:R-:W-:-:S11]  /*1d9d0*/  PLOP3.LUT P6, PT, PT, PT, PT, 0x8, 0x0 ;  /* 0x000000000000781c */ /* 0x000fd60003fce170 */
[----:B------:R-:W-:Y:S05]  /*1d9e0*/  @P0 BRA `(.L_x_471) ;  /* 0x00000000000c0947 */ /* 0x000fea0003800000 */
[----:B------:R-:W-:-:S03]  /*1d9f0*/  UMOV UR4, 0xffffffff ;  /* 0xffffffff00047882 */ /* 0x000fc60000000000 */
[----:B------:R-:W-:Y:S05]  /*1da00*/  BRA.DIV UR4, `(.L_x_472) ;  /* 0x0000006204e47947 */ /* 0x000fea000b800000 */
[----:B------:R-:W-:-:S13]  /*1da10*/  ELECT P6, URZ, PT ;  /* 0x00000000003f782f */ /* 0x000fda00038c0000 */
.L_x_471:
[----:B0-----:R-:W2:Y:S01]  /*1da20*/  LDL R5, [R1+0x44] ;  /* 0x0000440001057983 */ /* 0x001ea20000100800 */
[----:B------:R-:W-:Y:S01]  /*1da30*/  BSSY B1, `(.L_x_473) ;  /* 0x000000b000017945 */ /* 0x000fe20003800000 */
[----:B------:R-:W0:Y:S01]  /*1da40*/  S2R R11, SR_CgaCtaId ;  /* 0x00000000000b7919 */ /* 0x000e220000008800 */
[----:B--2---:R-:W-:-:S05]  /*1da50*/  VIADD R5, R5, 0x1 ;  /* 0x0000000105057836 */ /* 0x004fca0000000000 */
[----:B------:R-:W-:-:S04]  /*1da60*/  LEA.HI R6, R5, R5, RZ, 0x1 ;  /* 0x0000000505067211 */ /* 0x000fc800078f08ff */
[----:B------:R-:W-:-:S05]  /*1da70*/  LOP3.LUT R6, R6, 0xfffffffe, RZ, 0xc0, !PT ;  /* 0xfffffffe06067812 */ /* 0x000fca00078ec0ff */
[----:B------:R-:W-:Y:S01]  /*1da80*/  IMAD.IADD R5, R5, 0x1, -R6 ;  /* 0x0000000105057824 */ /* 0x000fe200078e0a06 */
[----:B------:R-:W-:-:S04]  /*1da90*/  MOV R6, 0x400 ;  /* 0x0000040000067802 */ /* 0x000fc80000000f00 */
[----:B0-----:R-:W-:Y:S02]  /*1daa0*/  LEA R11, R11, R6, 0x18 ;  /* 0x000000060b0b7211 */ /* 0x001fe400078ec0ff */
[----:B------:R-:W-:-:S04]  /*1dab0*/  SHF.L.U32 R5, R5, 0x1f, RZ ;  /* 0x0000001f05057819 */ /* 0x000fc800000006ff */
[----:B------:R-:W0:Y:S02]  /*1dac0*/  SYNCS.PHASECHK.TRANS64.TRYWAIT P0, [R11+URZ+0x2e820], R5 ;  /* 0x02e820050b0075a7 */ /* 0x000e24000800017f */
[----:B0-----:R-:W-:Y:S05]  /*1dad0*/  @!P0 BRA `(.L_x_474) ;  /* 0x0000006000d08947 */ /* 0x001fea0003800000 */
.L_x_647:
[----:B------:R-:W-:Y:S05]  /*1dae0*/  BSYNC B1 ;  /* 0x0000000000017941 */ /* 0x000fea0003800000 */
.L_x_473:
[----:B------:R-:W-:Y:S04]  /*1daf0*/  BSSY B1, `(.L_x_475) ;  /* 0x0000050000017945 */ /* 0x000fe80003800000 */
[----:B------:R-:W-:Y:S05]  /*1db00*/  @!P6 BRA `(.L_x_476) ;  /* 0x000000040038e947 */ /* 0x000fea0003800000 */
[----:B------:R-:W0:Y:S04]  /*1db10*/  LDL R8, [R1+0x14] ;  /* 0x0000140001087983 */ /* 0x000e280000100800 */
[----:B------:R-:W2:Y:S01]  /*1db20*/  LDL R7, [R1+0x1c] ;  /* 0x00001c0001077983 */ /* 0x000ea20000100800 */
[----:B------:R-:W1:Y:S01]  /*1db30*/  S2R R6, SR_TID.X ;  /* 0x0000000000067919 */ /* 0x000e620000002100 */
[----:B------:R-:W-:Y:S01]  /*1db40*/  BSSY B2, `(.L_x_477) ;  /* 0x0000007000027945 */ /* 0x000fe20003800000 */
[----:B-1----:R-:W-:-:S04]  /*1db50*/  LOP3.LUT R6, R6, 0x7f, RZ, 0xc0, !PT ;  /* 0x0000007f06067812 */ /* 0x002fc800078ec0ff */
[----:B------:R-:W-:Y:S02]  /*1db60*/  ISETP.NE.AND P1, PT, R6, RZ, PT ;  /* 0x000000ff0600720c */ /* 0x000fe40003f25270 */
[----:B0-----:R-:W-:Y:S02]  /*1db70*/  LEA R5, R8, R11, 0x3 ;  /* 0x0000000b08057211 */ /* 0x001fe400078e18ff */
[----:B--2---:R-:W-:-:S04]  /*1db80*/  SHF.L.U32 R10, R7, 0x1f, RZ ;  /* 0x0000001f070a7819 */ /* 0x004fc800000006ff */
[----:B------:R-:W0:Y:S02]  /*1db90*/  SYNCS.PHASECHK.TRANS64.TRYWAIT P0, [R5+URZ+0x2e8a0], R10 ;  /* 0x02e8a00a050075a7 */ /* 0x000e24000800017f */
[----:B0-----:R-:W-:Y:S05]  /*1dba0*/  @!P0 BRA `(.L_x_478) ;  /* 0x0000006000b08947 */ /* 0x001fea0003800000 */
.L_x_648:
[----:B------:R-:W-:Y:S05]  /*1dbb0*/  BSYNC B2 ;  /* 0x0000000000027941 */ /* 0x000fea0003800000 */
.L_x_477:
[----:B------:R-:W-:Y:S04]  /*1dbc0*/  BSSY B2, `(.L_x_479) ;  /* 0x0000009000027945 */ /* 0x000fe80003800000 */
[----:B------:R-:W-:Y:S05]  /*1dbd0*/  @P1 BRA `(.L_x_480) ;  /* 0x00000000001c1947 */ /* 0x000fea0003800000 */
[----:B------:R-:W1:Y:S02]  /*1dbe0*/  S2R R6, SR_TID.X ;  /* 0x0000000000067919 */ /* 0x000e640000002100 */
[----:B-1----:R-:W-:Y:S01]  /*1dbf0*/  LOP3.LUT R7, R6, 0x1f, RZ, 0xc0, !PT ;  /* 0x0000001f06077812 */ /* 0x002fe200078ec0ff */
[----:B------:R-:W-:-:S03]  /*1dc00*/  IMAD.MOV.U32 R6, RZ, RZ, 0x7000 ;  /* 0x00007000ff067424 */ /* 0x000fc600078e00ff */
[----:B------:R-:W-:Y:S01]  /*1dc10*/  ISETP.NE.AND P0, PT, R7, RZ, PT ;  /* 0x000000ff0700720c */ /* 0x000fe20003f05270 */
[----:B------:R1:W-:-:S12]  /*1dc20*/  SYNCS.ARRIVE.TRANS64 RZ, [R5+URZ+0x2e890], R6 ;  /* 0x02e8900605ff79a7 */ /* 0x0003d8000800003f */
[----:B-1----:R-:W-:Y:S05]  /*1dc30*/  @!P0 BRA `(.L_x_480) ;  /* 0x0000000000048947 */ /* 0x002fea0003800000 */
[----:B------:R-:W-:Y:S01]  /*1dc40*/  BPT.TRAP 0x1 ;  /* 0x000000040000795c */ /* 0x000fe20000300000 */
.L_x_480:
[----:B------:R-:W-:Y:S05]  /*1dc50*/  BSYNC B2 ;  /* 0x0000000000027941 */ /* 0x000fea0003800000 */
.L_x_479:
[----:B------:R-:W2:Y:S01]  /*1dc60*/  LDL R7, [R1+0x14] ;  /* 0x0000140001077983 */ /* 0x000ea20000100800 */
[----:B------:R-:W-:Y:S01]  /*1dc70*/  IMAD.MOV.U32 R13, RZ, RZ, RZ ;  /* 0x000000ffff0d7224 */ /* 0x000fe200078e00ff */
[----:B------:R-:W-:Y:S01]  /*1dc80*/  UIADD3 UR4, UP0, UR36, 0x570, URZ ;  /* 0x0000057024047890 */ /* 0x000fe2000ff1e03f */
[----:B------:R-:W-:Y:S01]  /*1dc90*/  IMAD R6, R4, 0xe0, R9 ;  /* 0x000000e004067824 */ /* 0x000fe200078e0209 */
[----:B------:R-:W-:Y:S01]  /*1dca0*/  PLOP3.LUT P0, PT, PT, PT, PT, 0x80, 0x0 ;  /* 0x000000000000781c */ /* 0x000fe20003f0f070 */
[----:B------:R-:W-:Y:S01]  /*1dcb0*/  UMOV UR6, 0x0 ;  /* 0x0000000000067882 */ /* 0x000fe20000000000 */
[----:B------:R-:W-:Y:S01]  /*1dcc0*/  R2UR UR10, R13 ;  /* 0x000000000d0a72ca */ /* 0x000fe200000e0000 */
[----:B------:R-:W-:Y:S01]  /*1dcd0*/  VIADD R6, R6, 0xffffff20 ;  /* 0xffffff2006067836 */ /* 0x000fe20000000000 */
[----:B------:R-:W-:Y:S01]  /*1dce0*/  UIADD3.X UR5, URZ, UR37, URZ, UP0, !UPT ;  /* 0x000000253f057290 */ /* 0x000fe200087fe43f */
[----:B------:R-:W-:Y:S01]  /*1dcf0*/  UMOV UR7, 0x12f00000 ;  /* 0x12f0000000077882 */ /* 0x000fe20000000000 */
[----:B--2---:R-:W-:-:S02]  /*1dd00*/  IMAD R12, R7, 0x7000, R11 ;  /* 0x00007000070c7824 */ /* 0x004fc400078e020b */
[----:B------:R-:W-:Y:S02]  /*1dd10*/  VIADD R7, R5, 0x2e890 ;  /* 0x0002e89005077836 */ /* 0x000fe40000000000 */
[----:B------:R-:W-:-:S07]  /*1dd20*/  VIADD R8, R12, 0x20400 ;  /* 0x000204000c087836 */ /* 0x000fce0000000000 */
.L_x_481:
[----:B------:R-:W-:-:S13]  /*1dd30*/  @P0 ELECT P2, URZ, PT ;  /* 0x00000000003f082f */ /* 0x000fda0003840000 */
[----:B------:R-:W-:Y:S02]  /*1dd40*/  @P2 R2UR UR13, R0 ;  /* 0x00000000000d22ca */ /* 0x000fe400000e0000 */
[----:B------:R-:W-:Y:S02]  /*1dd50*/  @P2 R2UR UR12, R2 ;  /* 0x00000000020c22ca */ /* 0x000fe400000e0000 */
[----:B------:R-:W-:Y:S02]  /*1dd60*/  @P2 R2UR UR11, R6 ;  /* 0x00000000060b22ca */ /* 0x000fe400000e0000 */
[----:B------:R-:W-:Y:S02]  /*1dd70*/  @P2 R2UR UR9, R7 ;  /* 0x00000000070922ca */ /* 0x000fe400000e0000 */
[----:B------:R-:W-:Y:S02]  /*1dd80*/  @P2 R2UR UR8, R8 ;  /* 0x00000000080822ca */ /* 0x000fe400000e0000 */
[----:B------:R-:W-:-:S02]  /*1dd90*/  @P2 PLOP3.LUT P0, PT, P2, PT, PT, 0x8, 0x0 ;  /* 0x000000000000281c */ /* 0x000fc4000170e170 */
[----:B------:R-:W-:-:S09]  /*1dda0*/  PLOP3.LUT P2, PT, PT, PT, PT, 0x8, 0x0 ;  /* 0x000000000000781c */ /* 0x000fd20003f4e170 */
[----:B------:R1:W-:Y:S02]  /*1ddb0*/  UTMALDG.4D [UR8], [UR4], desc[UR6] ;  /* 0x00000608040075b4 */ /* 0x0003e40008019000 */
[----:B-1----:R-:W-:Y:S05]  /*1ddc0*/  @P0 BRA.U.ANY `(.L_x_481) ;  /* 0xfffffffd00d80947 */ /* 0x002fea000393ffff */
[----:B------:R-:W1:Y:S01]  /*1ddd0*/  SYNCS.PHASECHK.TRANS64.TRYWAIT P0, [R5+URZ+0x2e8c0], R10 ;  /* 0x02e8c00a050075a7 */ /* 0x000e62000800017f */
[----:B------:R-:W-:Y:S04]  /*1dde0*/  BSSY B2, `(.L_x_482) ;  /* 0x0000002000027945 */ /* 0x000fe80003800000 */
[----:B-1----:R-:W-:Y:S05]  /*1ddf0*/  @!P0 BRA `(.L_x_483) ;  /* 0x0000006000308947 */ /* 0x002fea0003800000 */
.L_x_649:
[----:B------:R-:W-:Y:S05]  /*1de00*/  BSYNC B2 ;  /* 0x0000000000027941 */ /* 0x000fea0003800000 */
.L_x_482:
[----:B------:R-:W-:Y:S01]  /*1de10*/  BSSY B2, `(.L_x_484) ;  /* 0x000000b000027945 */ /* 0x000fe20003800000 */
[----:B------:R-:W-:Y:S01]  /*1de20*/  MOV R14, 0x0 ;  /* 0x00000000000e7802 */ /* 0x000fe20000000f00 */
[----:B------:R-:W-:Y:S02]  /*1de30*/  IMAD.MOV.U32 R15, RZ, RZ, 0x12f00000 ;  /* 0x12f00000ff0f7424 */ /* 0x000fe400078e00ff */
[----:B------:R-:W-:Y:S05]  /*1de40*/  @P1 BRA `(.L_x_485) ;  /* 0x00000000001c1947 */ /* 0x000fea0003800000 */
[----:B------:R-:W2:Y:S02]  /*1de50*/  S2R R7, SR_TID.X ;  /* 0x0000000000077919 */ /* 0x000ea40000002100 */
[----:B--2---:R-:W-:Y:S01]  /*1de60*/  LOP3.LUT R8, R7, 0x1f, RZ, 0xc0, !PT ;  /* 0x0000001f07087812 */ /* 0x004fe200078ec0ff */
[----:B------:R-:W-:-:S03]  /*1de70*/  IMAD.MOV.U32 R7, RZ, RZ, 0x7000 ;  /* 0x00007000ff077424 */ /* 0x000fc600078e00ff */
[----:B------:R-:W-:Y:S01]  /*1de80*/  ISETP.NE.AND P0, PT, R8, RZ, PT ;  /* 0x000000ff0800720c */ /* 0x000fe20003f05270 */
[----:B------:R2:W-:-:S12]  /*1de90*/  SYNCS.ARRIVE.TRANS64 RZ, [R5+URZ+0x2e8b0], R7 ;  /* 0x02e8b00705ff79a7 */ /* 0x0005d8000800003f */
[----:B--2---:R-:W-:Y:S05]  /*1dea0*/  @!P0 BRA `(.L_x_485) ;  /* 0x0000000000048947 */ /* 0x004fea0003800000 */
[----:B------:R-:W-:Y:S01]  /*1deb0*/  BPT.TRAP 0x1 ;  /* 0x000000040000795c */ /* 0x000fe20000300000 */
.L_x_485:
[----:B------:R-:W-:Y:S05]  /*1dec0*/  BSYNC B2 ;  /* 0x0000000000027941 */ /* 0x000fea0003800000 */
.L_x_484:
[----:B------:R-:W-:Y:S01]  /*1ded0*/  R2UR UR10, R13 ;  /* 0x000000000d0a72ca */ /* 0x000fe200000e0000 */
[----:B------:R-:W-:Y:S01]  /*1dee0*/  UIADD3 UR4, UP0, UR36, 0x670, URZ ;  /* 0x0000067024047890 */ /* 0x000fe2000ff1e03f */
[----:B------:R-:W-:Y:S01]  /*1def0*/  R2UR UR6, R14 ;  /* 0x000000000e0672ca */ /* 0x000fe200000e0000 */
[----:B------:R-:W-:Y:S01]  /*1df00*/  VIADD R7, R12, 0xe400 ;  /* 0x0000e4000c077836 */ /* 0x000fe20000000000 */
[----:B------:R-:W-:Y:S01]  /*1df10*/  R2UR UR7, R15 ;  /* 0x000000000f0772ca */ /* 0x000fe200000e0000 */
[----:B01----:R-:W-:Y:S01]  /*1df20*/  VIADD R5, R5, 0x2e8b0 ;  /* 0x0002e8b005057836 */ /* 0x003fe20000000000 */
[----:B------:R-:W-:Y:S01]  /*1df30*/  PLOP3.LUT P0, PT, PT, PT, PT, 0x80, 0x0 ;  /* 0x000000000000781c */ /* 0x000fe20003f0f070 */
[----:B------:R-:W-:-:S12]  /*1df40*/  UIADD3.X UR5, URZ, UR37, URZ, UP0, !UPT ;  /* 0x000000253f057290 */ /* 0x000fd800087fe43f */
.L_x_486:
        /* <DEDUP_REMOVED lines=10> */
.L_x_476:
[----:B------:R-:W-:Y:S05]  /*1dff0*/  BSYNC B1 ;  /* 0x0000000000017941 */ /* 0x000fea0003800000 */
.L_x_475:
[----:B------:R-:W0:Y:S04]  /*1e000*/  LDL.LU R10, [R1+0x14] ;  /* 0x00001400010a7983 */ /* 0x000e280000300800 */
[----:B------:R-:W2:Y:S01]  /*1e010*/  LDL.LU R8, [R1+0x1c] ;  /* 0x00001c0001087983 */ /* 0x000ea20000300800 */
[----:B------:R-:W-:Y:S01]  /*1e020*/  PLOP3.LUT P0, PT, PT, PT, PT, 0x8, 0x0 ;  /* 0x000000000000781c */ /* 0x000fe20003f0e170 */
[----:B0-----:R-:W-:-:S05]  /*1e030*/  VIADD R5, R10, 0x1 ;  /* 0x000000010a057836 */ /* 0x001fca0000000000 */
[----:B------:R-:W-:-:S04]  /*1e040*/  ISETP.NE.AND P1, PT, R5, 0x2, PT ;  /* 0x000000020500780c */ /* 0x000fc80003f25270 */
[----:B------:R-:W-:Y:S02]  /*1e050*/  SEL R6, RZ, 0x1, P1 ;  /* 0x00000001ff067807 */ /* 0x000fe40000800000 */
[----:B------:R-:W-:Y:S02]  /*1e060*/  SEL R5, R5, RZ, P1 ;  /* 0x000000ff05057207 */ /* 0x000fe40000800000 */
[----:B--2---:R-:W-:Y:S02]  /*1e070*/  LOP3.LUT R8, R8, R6, RZ, 0x3c, !PT ;  /* 0x0000000608087212 */ /* 0x004fe400078e3cff */
[----:B------:R-:W-:-:S03]  /*1e080*/  IADD3 R6, R4, -0x2, RZ ;  /* 0xfffffffe04067810 */ /* 0x000fc60007ffe0ff */
[----:B------:R0:W-:Y:S01]  /*1e090*/  STL [R1+0x1c], R8 ;  /* 0x00001c0801007387 */ /* 0x0001e20000100800 */
[----:B------:R-:W-:-:S03]  /*1e0a0*/  ISETP.GE.AND P2, PT, R6, R3, PT ;  /* 0x000000030600720c */ /* 0x000fc60003f46270 */
[----:B------:R0:W-:Y:S10]  /*1e0b0*/  STL [R1+0x14], R5 ;  /* 0x0000140501007387 */ /* 0x0001f40000100800 */
[----:B0-----:R-:W-:Y:S05]  /*1e0c0*/  @!P2 BRA `(.L_x_469) ;  /* 0x000000040080a947 */ /* 0x001fea0003800000 */
[C---:B------:R-:W-:Y:S02]  /*1e0d0*/  IMAD R5, R4.reuse, 0xe0, R9 ;  /* 0x000000e004057824 */ /* 0x040fe400078e0209 */
[----:B------:R-:W-:Y:S02]  /*1e0e0*/  VIADD R4, R4, 0xffffffff ;  /* 0xffffffff04047836 */ /* 0x000fe40000000000 */
[----:B------:R-:W-:-:S07]  /*1e0f0*/  VIADD R5, R5, 0xfffffe40 ;  /* 0xfffffe4005057836 */ /* 0x000fce0000000000 */
.L_x_499:
[----:B------:R-:W-:Y:S05]  /*1e100*/  YIELD ;  /* 0x0000000000007946 */ /* 0x000fea0003800000 */
[----:B------:R-:W-:Y:S04]  /*1e110*/  BSSY B1, `(.L_x_487) ;  /* 0x000004e000017945 */ /* 0x000fe80003800000 */
[----:B0-----:R-:W-:Y:S05]  /*1e120*/  @!P6 BRA `(.L_x_488) ;  /* 0x000000040030e947 */ /* 0x001fea0003800000 */
[----:B------:R-:W2:Y:S04]  /*1e130*/  LDL R6, [R1+0x14] ;  /* 0x0000140001067983 */ /* 0x000ea80000100800 */
[----:B------:R-:W3:Y:S01]  /*1e140*/  LDL R7, [R1+0x1c] ;  /* 0x00001c0001077983 */ /* 0x000ee20000100800 */
[----:B------:R-:W0:Y:S01]  /*1e150*/  S2R R8, SR_TID.X ;  /* 0x0000000000087919 */ /* 0x000e220000002100 */
[----:B------:R-:W-:Y:S01]  /*1e160*/  BSSY B2, `(.L_x_489) ;  /* 0x0000007000027945 */ /* 0x000fe20003800000 */
[----:B0-----:R-:W-:-:S04]  /*1e170*/  LOP3.LUT R8, R8, 0x7f, RZ, 0xc0, !PT ;  /* 0x0000007f08087812 */ /* 0x001fc800078ec0ff */
[----:B------:R-:W-:Y:S01]  /*1e180*/  ISETP.NE.AND P2, PT, R8, RZ, PT ;  /* 0x000000ff0800720c */ /* 0x000fe20003f45270 */
[----:B--2---:R-:W-:Y:S01]  /*1e190*/  IMAD R6, R6, 0x8, R11 ;  /* 0x0000000806067824 */ /* 0x004fe200078e020b */
[----:B---3--:R-:W-:-:S04]  /*1e1a0*/  SHF.L.U32 R7, R7, 0x1f, RZ ;  /* 0x0000001f07077819 */ /* 0x008fc800000006ff */
[----:B------:R-:W0:Y:S02]  /*1e1b0*/  SYNCS.PHASECHK.TRANS64.TRYWAIT P1, [R6+URZ+0x2e8a0], R7 ;  /* 0x02e8a007060075a7 */ /* 0x000e24000802017f */
[----:B0-----:R-:W-:Y:S05]  /*1e1c0*/  @!P1 BRA `(.L_x_490) ;  /* 0x0000005c00509947 */ /* 0x001fea0003800000 */
.L_x_650:
[----:B------:R-:W-:Y:S05]  /*1e1d0*/  BSYNC B2 ;  /* 0x0000000000027941 */ /* 0x000fea0003800000 */
.L_x_489:
        /* <DEDUP_REMOVED lines=9> */
.L_x_492:
[----:B------:R-:W-:Y:S05]  /*1e270*/  BSYNC B2 ;  /* 0x0000000000027941 */ /* 0x000fea0003800000 */
.L_x_491:
[----:B------:R-:W2:Y:S01]  /*1e280*/  LDL R8, [R1+0x14] ;  /* 0x0000140001087983 */ /* 0x000ea20000100800 */
[----:B------:R-:W-:Y:S01]  /*1e290*/  IMAD.MOV.U32 R12, RZ, RZ, RZ ;  /* 0x000000ffff0c7224 */ /* 0x000fe200078e00ff */
[----:B------:R-:W-:Y:S01]  /*1e2a0*/  UIADD3 UR4, UP0, UR36, 0x570, URZ ;  /* 0x0000057024047890 */ /* 0x000fe2000ff1e03f */
[----:B------:R-:W-:Y:S01]  /*1e2b0*/  PLOP3.LUT P1, PT, PT, PT, PT, 0x80, 0x0 ;  /* 0x000000000000781c */ /* 0x000fe20003f2f070 */
[----:B------:R-:W-:Y:S01]  /*1e2c0*/  UMOV UR6, 0x0 ;  /* 0x0000000000067882 */ /* 0x000fe20000000000 */
[----:B------:R-:W-:Y:S01]  /*1e2d0*/  IADD3 R9, R6, 0x2e890, RZ ;  /* 0x0002e89006097810 */ /* 0x000fe20007ffe0ff */
[----:B------:R-:W-:Y:S01]  /*1e2e0*/  UIADD3.X UR5, URZ, UR37, URZ, UP0, !UPT ;  /* 0x000000253f057290 */ /* 0x000fe200087fe43f */
[----:B------:R-:W-:Y:S01]  /*1e2f0*/  R2UR UR10, R12 ;  /* 0x000000000c0a72ca */ /* 0x000fe200000e0000 */
[----:B------:R-:W-:Y:S01]  /*1e300*/  UMOV UR7, 0x12f00000 ;  /* 0x12f0000000077882 */ /* 0x000fe20000000000 */
[----:B--2---:R-:W-:-:S04]  /*1e310*/  IMAD R8, R8, 0x7000, R11 ;  /* 0x0000700008087824 */ /* 0x004fc800078e020b */
[----:B------:R-:W-:-:S09]  /*1e320*/  VIADD R10, R8, 0x20400 ;  /* 0x00020400080a7836 */ /* 0x000fd20000000000 */
.L_x_493:
        /* <DEDUP_REMOVED lines=13> */
.L_x_651:
[----:B------:R-:W-:Y:S05]  /*1e400*/  BSYNC B2 ;  /* 0x0000000000027941 */ /* 0x000fea0003800000 */
.L_x_494:
[----:B------:R-:W-:Y:S01]  /*1e410*/  BSSY B2, `(.L_x_496) ;  /* 0x000000b000027945 */ /* 0x000fe20003800000 */
[----:B------:R-:W-:Y:S02]  /*1e420*/  IMAD.MOV.U32 R14, RZ, RZ, 0x0 ;  /* 0x00000000ff0e7424 */ /* 0x000fe400078e00ff */
[----:B------:R-:W-:Y:S01]  /*1e430*/  IMAD.MOV.U32 R15, RZ, RZ, 0x12f00000 ;  /* 0x12f00000ff0f7424 */ /* 0x000fe200078e00ff */
[----:B------:R-:W-:Y:S06]  /*1e440*/  @P2 BRA `(.L_x_497) ;  /* 0x00000000001c2947 */ /* 0x000fec0003800000 */
[----:B------:R-:W2:Y:S01]  /*1e450*/  S2R R9, SR_TID.X ;  /* 0x0000000000097919 */ /* 0x000ea20000002100 */
[----:B01----:R-:W-:-:S04]  /*1e460*/  IMAD.MOV.U32 R7, RZ, RZ, 0x7000 ;  /* 0x00007000ff077424 */ /* 0x003fc800078e00ff */
[----:B------:R3:W-:Y:S01]  /*1e470*/  SYNCS.ARRIVE.TRANS64 RZ, [R6+URZ+0x2e8b0], R7 ;  /* 0x02e8b00706ff79a7 */ /* 0x0007e2000800003f */
[----:B--2---:R-:W-:-:S04]  /*1e480*/  LOP3.LUT R9, R9, 0x1f, RZ, 0xc0, !PT ;  /* 0x0000001f09097812 */ /* 0x004fc800078ec0ff */
[----:B------:R-:W-:-:S13]  /*1e490*/  ISETP.NE.AND P1, PT, R9, RZ, PT ;  /* 0x000000ff0900720c */ /* 0x000fda0003f25270 */
[----:B---3--:R-:W-:Y:S05]  /*1e4a0*/  @!P1 BRA `(.L_x_497) ;  /* 0x0000000000049947 */ /* 0x008fea0003800000 */
[----:B------:R-:W-:Y:S01]  /*1e4b0*/  BPT.TRAP 0x1 ;  /* 0x000000040000795c */ /* 0x000fe20000300000 */
.L_x_497:
[----:B------:R-:W-:Y:S05]  /*1e4c0*/  BSYNC B2 ;  /* 0x0000000000027941 */ /* 0x000fea0003800000 */
.L_x_496:
[----:B------:R-:W-:Y:S01]  /*1e4d0*/  R2UR UR10, R12 ;  /* 0x000000000c0a72ca */ /* 0x000fe200000e0000 */
[----:B------:R-:W-:Y:S01]  /*1e4e0*/  UIADD3 UR4, UP0, UR36, 0x670, URZ ;  /* 0x0000067024047890 */ /* 0x000fe2000ff1e03f */
[----:B------:R-:W-:Y:S01]  /*1e4f0*/  R2UR UR6, R14 ;  /* 0x000000000e0672ca */ /* 0x000fe200000e0000 */
[----:B------:R-:W-:Y:S01]  /*1e500*/  VIADD R8, R8, 0xe400 ;  /* 0x0000e40008087836 */ /* 0x000fe20000000000 */
[----:B------:R-:W-:Y:S01]  /*1e510*/  R2UR UR7, R15 ;  /* 0x000000000f0772ca */ /* 0x000fe200000e0000 */
[----:B------:R-:W-:Y:S01]  /*1e520*/  UIADD3.X UR5, URZ, UR37, URZ, UP0, !UPT ;  /* 0x000000253f057290 */ /* 0x000fe200087fe43f */
[----:B------:R-:W-:Y:S02]  /*1e530*/  PLOP3.LUT P1, PT, PT, PT, PT, 0x80, 0x0 ;  /* 0x000000000000781c */ /* 0x000fe40003f2f070 */
[----:B01----:R-:W-:-:S11]  /*1e540*/  IADD3 R6, R6, 0x2e8b0, RZ ;  /* 0x0002e8b006067810 */ /* 0x003fd60007ffe0ff */
.L_x_498:
        /* <DEDUP_REMOVED lines=9> */
[----:B0-----:R-:W-:Y:S05]  /*1e5e0*/  @P1 BRA.U.ANY `(.L_x_498) ;  /* 0xfffffffd00d81947 */ /* 0x001fea000393ffff */
.L_x_488:
[----:B------:R-:W-:Y:S05]  /*1e5f0*/  BSYNC B1 ;  /* 0x0000000000017941 */ /* 0x000fea0003800000 */
.L_x_487:
[----:B------:R-:W2:Y:S04]  /*1e600*/  LDL.LU R7, [R1+0x14] ;  /* 0x0000140001077983 */ /* 0x000ea80000300800 */
[----:B------:R-:W3:Y:S01]  /*1e610*/  LDL.LU R9, [R1+0x1c] ;  /* 0x00001c0001097983 */ /* 0x000ee20000300800 */
[----:B------:R-:W-:Y:S02]  /*1e620*/  VIADD R4, R4, 0xffffffff ;  /* 0xffffffff04047836 */ /* 0x000fe40000000000 */
[----:B------:R-:W-:-:S03]  /*1e630*/  VIADD R5, R5, 0xffffff20 ;  /* 0xffffff2005057836 */ /* 0x000fc60000000000 */
[----:B------:R-:W-:Y:S01]  /*1e640*/  ISETP.GT.AND P2, PT, R4, R3, PT ;  /* 0x000000030400720c */ /* 0x000fe20003f44270 */
[----:B--2---:R-:W-:-:S05]  /*1e650*/  VIADD R6, R7, 0x1 ;  /* 0x0000000107067836 */ /* 0x004fca0000000000 */
[----:B------:R-:W-:-:S04]  /*1e660*/  ISETP.NE.AND P1, PT, R6, 0x2, PT ;  /* 0x000000020600780c */ /* 0x000fc80003f25270 */
[----:B------:R-:W-:Y:S02]  /*1e670*/  SEL R7, RZ, 0x1, P1 ;  /* 0x00000001ff077807 */ /* 0x000fe40000800000 */
[----:B------:R-:W-:Y:S02]  /*1e680*/  SEL R6, R6, RZ, P1 ;  /* 0x000000ff06067207 */ /* 0x000fe40000800000 */
[----:B---3--:R-:W-:-:S03]  /*1e690*/  LOP3.LUT R9, R9, R7, RZ, 0x3c, !PT ;  /* 0x0000000709097212 */ /* 0x008fc600078e3cff */
[----:B------:R0:W-:Y:S04]  /*1e6a0*/  STL [R1+0x14], R6 ;  /* 0x0000140601007387 */ /* 0x0001e80000100800 */
[----:B------:R0:W-:Y:S01]  /*1e6b0*/  STL [R1+0x1c], R9 ;  /* 0x00001c0901007387 */ /* 0x0001e20000100800 */
[----:B------:R-:W-:Y:S05]  /*1e6c0*/  @P2 BRA `(.L_x_499) ;  /* 0xfffffff8008c2947 */ /* 0x000fea000383ffff */
.L_x_469:
[----:B------:R-:W-:Y:S05]  /*1e6d0*/  BSYNC B0 ;  /* 0x0000000000007941 */ /* 0x000fea0003800000 */
.L_x_468:
[----:B------:R-:W-:Y:S05]  /*1e6e0*/  @!P0 WARPSYNC.ALL ;  /* 0x0000000000008948 */ /* 0x000fea0003800000 */
[----:B------:R-:W-:Y:S01]  /*1e6f0*/  @!P0 BAR.SYNC.DEFER_BLOCKING 0xc, 0x180 ;  /* 0x0306000000008b1d */ /* 0x000fe20000010000 */
[----:B------:R-:W-:-:S05]  /*1e700*/  ISETP.GT.AND P0, PT, R19, RZ, PT ;  /* 0x000000ff1300720c */ /* 0x000fca0003f04270 */
[----:B------:R-:W-:Y:S08]  /*1e710*/  BSSY B6, `(.L_x_500) ;  /* 0x00002d2000067945 */ /* 0x000ff00003800000 */
[----:B------:R-:W-:Y:S05]  /*1e720*/  @P0 BRA `(.L_x_501) ;  /* 0x0000000000480947 */ /* 0x000fea0003800000 */
[----:B0-----:R-:W0:Y:S02]  /*1e730*/  S2R R6, SR_TID.X ;  /* 0x0000000000067919 */ /* 0x001e240000002100 */
        /* <DEDUP_REMOVED lines=15> */
[----:B------:R1:W-:Y:S01]  /*1e830*/  STL [R1], R0 ;  /* 0x0000000001007387 */ /* 0x0003e20000100800 */
[----:B------:R-:W-:Y:S05]  /*1e840*/  BRA `(.L_x_502) ;  /* 0x0000002800f87947 */ /* 0x000fea0003800000 */
.L_x_501:
[----:B------:R-:W1:Y:S01]  /*1e850*/  S2R R0, SR_CgaCtaId ;  /* 0x0000000000007919 */ /* 0x000e620000008800 */
[----:B------:R-:W-:-:S04]  /*1e860*/  MOV R2, 0x400 ;  /* 0x0000040000027802 */ /* 0x000fc80000000f00 */
[----:B-1----:R-:W-:-:S05]  /*1e870*/  LEA R3, R0, R2, 0x18 ;  /* 0x0000000200037211 */ /* 0x002fca00078ec0ff */
[----:B------:R1:W-:Y:S01]  /*1e880*/  STL [R1+0x38], R3 ;  /* 0x0000380301007387 */ /* 0x0003e20000100800 */
[----:B------:R-:W-:-:S05]  /*1e890*/  VIADD R0, R3, 0x20400 ;  /* 0x0002040003007836 */ /* 0x000fca0000000000 */
[----:B------:R-:W-:-:S13]  /*1e8a0*/  LOP3.LUT P0, RZ, R0, 0x3ff, RZ, 0xc0, !PT ;  /* 0x000003ff00ff7812 */ /* 0x000fda000780c0ff */
[----:B-1----:R-:W-:Y:S05]  /*1e8b0*/  @!P0 BRA `(.L_x_503) ;  /* 0x0000000000408947 */ /* 0x002fea0003800000 */
[----:B------:R-:W-:Y:S01]  /*1e8c0*/  MOV R2, 0x0 ;  /* 0x0000000000027802 */ /* 0x000fe20000000f00 */
[----:B------:R-:W-:Y:S01]  /*1e8d0*/  ULDC.64 UR6, c[0x4][0x98] ;  /* 0x0100260000067ab9 */ /* 0x000fe20000000a00 */
[----:B------:R-:W-:Y:S01]  /*1e8e0*/  ULDC.64 UR8, c[0x4][0xa0] ;  /* 0x0100280000087ab9 */ /* 0x000fe20000000a00 */
[----:B------:R-:W-:Y:S01]  /*1e8f0*/  ULDC.64 UR4, c[0x4][0x8] ;  /* 0x0100020000047ab9 */ /* 0x000fe20000000a00 */
[----:B------:R-:W-:Y:S01]  /*1e900*/  IMAD.U32 R4, RZ, RZ, UR6 ;  /* 0x00000006ff047e24 */ /* 0x000fe2000f8e00ff */
[----:B------:R-:W-:Y:S01]  /*1e910*/  MOV R5, UR7 ;  /* 0x0000000700057c02 */ /* 0x000fe20008000f00 */
[----:B------:R-:W1:Y:S01]  /*1e920*/  LDC.64 R2, c[0x4][R2] ;  /* 0x0100000002027b82 */ /* 0x000e620000000a00 */
[----:B0-----:R-:W-:Y:S01]  /*1e930*/  IMAD.U32 R6, RZ, RZ, UR8 ;  /* 0x00000008ff067e24 */ /* 0x001fe2000f8e00ff */
[----:B------:R-:W-:Y:S01]  /*1e940*/  MOV R12, 0x1 ;  /* 0x00000001000c7802 */ /* 0x000fe20000000f00 */
[----:B------:R-:W-:Y:S02]  /*1e950*/  IMAD.U32 R7, RZ, RZ, UR9 ;  /* 0x00000009ff077e24 */ /* 0x000fe4000f8e00ff */
[----:B------:R-:W-:-:S02]  /*1e960*/  IMAD.U32 R10, RZ, RZ, UR4 ;  /* 0x00000004ff0a7e24 */ /* 0x000fc4000f8e00ff */
[----:B------:R-:W-:Y:S02]  /*1e970*/  IMAD.U32 R11, RZ, RZ, UR5 ;  /* 0x00000005ff0b7e24 */ /* 0x000fe4000f8e00ff */
[----:B------:R-:W-:Y:S02]  /*1e980*/  IMAD.MOV.U32 R8, RZ, RZ, 0x70 ;  /* 0x00000070ff087424 */ /* 0x000fe400078e00ff */
[----:B------:R-:W-:-:S07]  /*1e990*/  IMAD.MOV.U32 R13, RZ, RZ, RZ ;  /* 0x000000ffff0d7224 */ /* 0x000fce00078e00ff */
[----:B------:R-:W-:-:S07]  /*1e9a0*/  LEPC R20, `(.L_x_503) ;  /* 0x000000001014794e */ /* 0x000fce0000000000 */
[----:B-1----:R-:W-:Y:S05]  /*1e9b0*/  CALL.ABS.NOINC R2 ;  /* 0x0000000002007343 */ /* 0x002fea0003c00000 */
.L_x_503:
[----:B------:R-:W2:Y:S01]  /*1e9c0*/  LDL.LU R2, [R1+0x40] ;  /* 0x0000400001027983 */ /* 0x000ea20000300800 */
[----:B------:R-:W-:Y:S01]  /*1e9d0*/  MOV R0, 0x400 ;  /* 0x0000040000007802 */ /* 0x000fe20000000f00 */
[----:B------:R-:W1:Y:S03]  /*1e9e0*/  S2R R15, SR_CgaCtaId ;  /* 0x00000000000f7919 */ /* 0x000e660000008800 */
[----:B-1----:R-:W-:-:S05]  /*1e9f0*/  LEA R0, R15, R0, 0x18 ;  /* 0x000000000f007211 */ /* 0x002fca00078ec0ff */
[----:B------:R-:W-:-:S05]  /*1ea00*/  VIADD R0, R0, 0xe400 ;  /* 0x0000e40000007836 */ /* 0x000fca0000000000 */
[----:B------:R-:W-:Y:S01]  /*1ea10*/  LOP3.LUT P0, RZ, R0, 0x3ff, RZ, 0xc0, !PT ;  /* 0x000003ff00ff7812 */ /* 0x000fe2000780c0ff */
[----:B------:R1:W-:Y:S01]  /*1ea20*/  STL [R1+0x20], R0 ;  /* 0x0000200001007387 */ /* 0x0003e20000100800 */
[----:B--2---:R-:W-:-:S11]  /*1ea30*/  LOP3.LUT R2, R2, 0xfffffffe, RZ, 0xc0, !PT ;  /* 0xfffffffe02027812 */ /* 0x004fd600078ec0ff */
[----:B------:R-:W-:-:S05]  /*1ea40*/  @P0 LOP3.LUT R2, R2, 0x1, RZ, 0xfc, !PT ;  /* 0x0000000102020812 */ /* 0x000fca00078efcff */
[----:B------:R1:W-:Y:S01]  /*1ea50*/  STL [R1+0x40], R2 ;  /* 0x0000400201007387 */ /* 0x0003e20000100800 */
[----:B------:R-:W-:Y:S05]  /*1ea60*/  @!P0 BRA `(.L_x_504) ;  /* 0x0000000000408947 */ /* 0x000fea0003800000 */
[----:B-1----:R-:W-:Y:S01]  /*1ea70*/  MOV R2, 0x0 ;  /* 0x0000000000027802 */ /* 0x002fe20000000f00 */
[----:B------:R-:W-:Y:S01]  /*1ea80*/  ULDC.64 UR6, c[0x4][0x98] ;  /* 0x0100260000067ab9 */ /* 0x000fe20000000a00 */
[----:B------:R-:W-:Y:S01]  /*1ea90*/  ULDC.64 UR8, c[0x4][0xa0] ;  /* 0x0100280000087ab9 */ /* 0x000fe20000000a00 */
[----:B------:R-:W-:Y:S01]  /*1eaa0*/  ULDC.64 UR4, c[0x4][0x10] ;  /* 0x0100040000047ab9 */ /* 0x000fe20000000a00 */
[----:B------:R-:W-:Y:S01]  /*1eab0*/  IMAD.U32 R4, RZ, RZ, UR6 ;  /* 0x00000006ff047e24 */ /* 0x000fe2000f8e00ff */
[----:B------:R-:W-:Y:S01]  /*1eac0*/  MOV R7, UR9 ;  /* 0x0000000900077c02 */ /* 0x000fe20008000f00 */
[----:B------:R-:W1:Y:S01]  /*1ead0*/  LDC.64 R2, c[0x4][R2] ;  /* 0x0100000002027b82 */ /* 0x000e620000000a00 */
[----:B------:R-:W-:Y:S02]  /*1eae0*/  IMAD.U32 R5, RZ, RZ, UR7 ;  /* 0x00000007ff057e24 */ /* 0x000fe4000f8e00ff */
[----:B0-----:R-:W-:Y:S02]  /*1eaf0*/  IMAD.U32 R6, RZ, RZ, UR8 ;  /* 0x00000008ff067e24 */ /* 0x001fe4000f8e00ff */
[----:B------:R-:W-:-:S02]  /*1eb00*/  IMAD.U32 R10, RZ, RZ, UR4 ;  /* 0x00000004ff0a7e24 */ /* 0x000fc4000f8e00ff */
[----:B------:R-:W-:Y:S02]  /*1eb10*/  IMAD.U32 R11, RZ, RZ, UR5 ;  /* 0x00000005ff0b7e24 */ /* 0x000fe4000f8e00ff */
[----:B------:R-:W-:Y:S02]  /*1eb20*/  IMAD.MOV.U32 R8, RZ, RZ, 0x70 ;  /* 0x00000070ff087424 */ /* 0x000fe400078e00ff */
[----:B------:R-:W-:Y:S02]  /*1eb30*/  IMAD.MOV.U32 R12, RZ, RZ, 0x1 ;  /* 0x00000001ff0c7424 */ /* 0x000fe400078e00ff */
[----:B------:R-:W-:-:S07]  /*1eb40*/  IMAD.MOV.U32 R13, RZ, RZ, RZ ;  /* 0x000000ffff0d7224 */ /* 0x000fce00078e00ff */
[----:B------:R-:W-:-:S07]  /*1eb50*/  LEPC R20, `(.L_x_504) ;  /* 0x000000001014794e */ /* 0x000fce0000000000 */
[----:B-1----:R-:W-:Y:S05]  /*1eb60*/  CALL.ABS.NOINC R2 ;  /* 0x0000000002007343 */ /* 0x002fea0003c00000 */
.L_x_504:
[----:B-1----:R-:W2:Y:S02]  /*1eb70*/  LDL R2, [R1+0x38] ;  /* 0x0000380001027983 */ /* 0x002ea40000100800 */
[----:B--2---:R-:W-:-:S04]  /*1eb80*/  IADD3 R0, R2, 0x400, RZ ;  /* 0x0000040002007810 */ /* 0x004fc80007ffe0ff */
[----:B------:R-:W-:-:S13]  /*1eb90*/  LOP3.LUT P0, RZ, R0, 0x9f, RZ, 0xc0, !PT ;  /* 0x0000009f00ff7812 */ /* 0x000fda000780c0ff */
[----:B------:R-:W-:Y:S05]  /*1eba0*/  @!P0 BRA `(.L_x_505) ;  /* 0x0000000000408947 */ /* 0x000fea0003800000 */
[----:B------:R-:W-:Y:S01]  /*1ebb0*/  MOV R2, 0x0 ;  /* 0x0000000000027802 */ /* 0x000fe20000000f00 */
        /* <DEDUP_REMOVED lines=15> */
.L_x_505:
[----:B------:R-:W2:Y:S02]  /*1ecb0*/  LDL.LU R2, [R1+0x20] ;  /* 0x0000200001027983 */ /* 0x000ea40000300800 */
[----:B--2---:R-:W-:-:S13]  /*1ecc0*/  LOP3.LUT P6, RZ, R2, 0x3ff, RZ, 0xc0, !PT ;  /* 0x000003ff02ff7812 */ /* 0x004fda00078cc0ff */
[----:B------:R-:W-:Y:S05]  /*1ecd0*/  @!P6 BRA `(.L_x_506) ;  /* 0x000000000040e947 */ /* 0x000fea0003800000 */
[----:B------:R-:W-:Y:S01]  /*1ece0*/  MOV R2, 0x0 ;  /* 0x0000000000027802 */ /* 0x000fe20000000f00 */
[----:B------:R-:W-:Y:S01]  /*1ecf0*/  ULDC.64 UR4, c[0x4][0x98] ;  /* 0x0100260000047ab9 */ /* 0x000fe20000000a00 */
[----:B------:R-:W-:Y:S01]  /*1ed00*/  ULDC.64 UR6, c[0x4][0xa0] ;  /* 0x0100280000067ab9 */ /* 0x000fe20000000a00 */
[----:B------:R-:W-:Y:S01]  /*1ed10*/  ULDC.64 UR8, c[0x4][0x20] ;  /* 0x0100080000087ab9 */ /* 0x000fe20000000a00 */
[----:B------:R-:W-:Y:S01]  /*1ed20*/  IMAD.U32 R4, RZ, RZ, UR4 ;  /* 0x00000004ff047e24 */ /* 0x000fe2000f8e00ff */
[----:B0-----:R-:W-:Y:S01]  /*1ed30*/  MOV R6, UR6 ;  /* 0x0000000600067c02 */ /* 0x001fe20008000f00 */
[----:B------:R-:W0:Y:S01]  /*1ed40*/  LDC.64 R2, c[0x4][R2] ;  /* 0x0100000002027b82 */ /* 0x000e220000000a00 */
[----:B------:R-:W-:Y:S01]  /*1ed50*/  IMAD.U32 R5, RZ, RZ, UR5 ;  /* 0x00000005ff057e24 */ /* 0x000fe2000f8e00ff */
[----:B------:R-:W-:Y:S01]  /*1ed60*/  MOV R13, RZ ;  /* 0x000000ff000d7202 */ /* 0x000fe20000000f00 */
[----:B------:R-:W-:Y:S02]  /*1ed70*/  IMAD.U32 R7, RZ, RZ, UR7 ;  /* 0x00000007ff077e24 */ /* 0x000fe4000f8e00ff */
[----:B------:R-:W-:-:S02]  /*1ed80*/  IMAD.U32 R10, RZ, RZ, UR8 ;  /* 0x00000008ff0a7e24 */ /* 0x000fc4000f8e00ff */
[----:B------:R-:W-:Y:S02]  /*1ed90*/  IMAD.U32 R11, RZ, RZ, UR9 ;  /* 0x00000009ff0b7e24 */ /* 0x000fe4000f8e00ff */
[----:B------:R-:W-:Y:S02]  /*1eda0*/  IMAD.MOV.U32 R8, RZ, RZ, 0x70 ;  /* 0x00000070ff087424 */ /* 0x000fe400078e00ff */
[----:B------:R-:W-:-:S07]  /*1edb0*/  IMAD.MOV.U32 R12, RZ, RZ, 0x1 ;  /* 0x00000001ff0c7424 */ /* 0x000fce00078e00ff */
[----:B------:R-:W-:-:S07]  /*1edc0*/  LEPC R20, `(.L_x_506) ;  /* 0x000000001014794e */ /* 0x000fce0000000000 */
[----:B0-----:R-:W-:Y:S05]  /*1edd0*/  CALL.ABS.NOINC R2 ;  /* 0x0000000002007343 */ /* 0x001fea0003c00000 */
.L_x_506:
[----:B------:R-:W-:Y:S01]  /*1ede0*/  ULDC.64 UR4, c[0x0][0x9f8] ;  /* 0x00027e0000047ab9 */ /* 0x000fe20000000a00 */
[----:B------:R-:W2:Y:S01]  /*1edf0*/  LDL.LU R4, [R1+0x24] ;  /* 0x0000240001047983 */ /* 0x000ea20000300800 */
[----:B------:R-:W-:-:S03]  /*1ee00*/  ISETP.NE.U32.AND P0, PT, RZ, UR4, PT ;  /* 0x00000004ff007c0c */ /* 0x000fc6000bf05070 */
[----:B------:R-:W2:Y:S01]  /*1ee10*/  LDL.LU R0, [R1+0x4] ;  /* 0x0000040001007983 */ /* 0x000ea20000300800 */
[----:B------:R-:W-:Y:S01]  /*1ee20*/  ISETP.NE.AND.EX P0, PT, RZ, UR5, PT, P0 ;  /* 0x00000005ff007c0c */ /* 0x000fe2000bf05300 */
[----:B------:R-:W-:Y:S02]  /*1ee30*/  IMAD.MOV.U32 R5, RZ, RZ, R16 ;  /* 0x000000ffff057224 */ /* 0x000fe400078e0010 */
[----:B0-----:R-:W3:Y:S10]  /*1ee40*/  LDL R6, [R1+0x8] ;  /* 0x0000080001067983 */ /* 0x001ef40000100800 */
[----:B------:R-:W-:-:S04]  /*1ee50*/  @P0 IADD3 R2, P1, R17, UR4, RZ ;  /* 0x0000000411020c10 */ /* 0x000fc8000ff3e0ff */
[----:B------:R-:W-:Y:S01]  /*1ee60*/  @P0 IADD3.X R3, R18, UR5, RZ, P1, !PT ;  /* 0x0000000512030c10 */ /* 0x000fe20008ffe4ff */
[----:B------:R-:W-:-:S04]  /*1ee70*/  ULDC.64 UR4, c[0x0][0xa00] ;  /* 0x0002800000047ab9 */ /* 0x000fc80000000a00 */
[----:B------:R2:W4:Y:S02]  /*1ee80*/  @P0 LDG.E R5, desc[UR60][R2.64] ;  /* 0x0000003c02050981 */ /* 0x000524000c1e1900 */
[----:B--2---:R-:W-:Y:S02]  /*1ee90*/  IMAD R3, R0, 0x80, R4 ;  /* 0x0000008000037824 */ /* 0x004fe400078e0204 */
[----:B------:R-:W0:Y:S01]  /*1eea0*/  LDC R0, c[0x0][0x428] ;  /* 0x00010a00ff007b82 */ /* 0x000e220000000800 */
[----:B----4-:R1:W-:Y:S01]  /*1eeb0*/  STL [R1+0x20], R5 ;  /* 0x0000200501007387 */ /* 0x0103e20000100800 */
[----:B0-----:R-:W-:Y:S01]  /*1eec0*/  ISETP.NE.AND P0, PT, R0, 0x1, PT ;  /* 0x000000010000780c */ /* 0x001fe20003f05270 */
[----:B---3--:R-:W-:Y:S01]  /*1eed0*/  IMAD.MOV.U32 R0, RZ, RZ, R6 ;  /* 0x000000ffff007224 */ /* 0x008fe200078e0006 */
[----:B-1----:R-:W0:Y:S11]  /*1eee0*/  S2R R5, SR_TID.X ;  /* 0x0000000000057919 */ /* 0x002e360000002100 */
[----:B------:R-:W1:Y:S08]  /*1eef0*/  @P0 LDC R2, c[0x0][0x42c] ;  /* 0x00010b00ff020b82 */ /* 0x000e700000000800 */
[----:B------:R-:W2:Y:S01]  /*1ef00*/  @P0 LDC R4, c[0x0][0x430] ;  /* 0x00010c00ff040b82 */ /* 0x000ea20000000800 */
[----:B-1----:R-:W-:Y:S01]  /*1ef10*/  @P0 IMAD.HI.U32 R2, R6, R2, RZ ;  /* 0x0000000206020227 */ /* 0x002fe200078e00ff */
[----:B0-----:R-:W-:-:S04]  /*1ef20*/  LOP3.LUT R5, R5, 0x7f, RZ, 0xc0, !PT ;  /* 0x0000007f05057812 */ /* 0x001fc800078ec0ff */
[----:B------:R-:W-:Y:S02]  /*1ef30*/  ISETP.NE.AND P1, PT, R5, RZ, PT ;  /* 0x000000ff0500720c */ /* 0x000fe40003f25270 */
[----:B--2---:R-:W-:Y:S02]  /*1ef40*/  @P0 SHF.R.U32.HI R0, RZ, R4, R2 ;  /* 0x00000004ff000219 */ /* 0x004fe40000011602 */
[----:B------:R-:W-:Y:S02]  /*1ef50*/  ISETP.NE.U32.AND P0, PT, RZ, UR4, PT ;  /* 0x00000004ff007c0c */ /* 0x000fe4000bf05070 */
[----:B------:R-:W-:Y:S02]  /*1ef60*/  PLOP3.LUT P3, PT, P1, PT, PT, 0x8, 0x0 ;  /* 0x000000000000781c */ /* 0x000fe40000f6e170 */
[----:B------:R-:W-:-:S04]  /*1ef70*/  ISETP.NE.AND.EX P2, PT, RZ, UR5, PT, P0 ;  /* 0x00000005ff007c0c */ /* 0x000fc8000bf45300 */
[----:B------:R-:W-:Y:S01]  /*1ef80*/  SEL R6, R16, RZ, !P2 ;  /* 0x000000ff10067207 */ /* 0x000fe20005000000 */
[----:B------:R-:W-:-:S05]  /*1ef90*/  VOTEU.ALL UP1, P1 ;  /* 0x00000000003f7886 */ /* 0x000fca0000820000 */
[----:B------:R-:W-:-:S04]  /*1efa0*/  @!UP1 UIADD3 UR8, UP0, UR36, 0x270, URZ ;  /* 0x0000027024089890 */ /* 0x000fc8000ff1e03f */
[----:B------:R-:W-:-:S03]  /*1efb0*/  @!UP1 UIADD3.X UR9, URZ, UR37, URZ, UP0, !UPT ;  /* 0x000000253f099290 */ /* 0x000fc600087fe43f */
[----:B------:R-:W-:-:S09]  /*1efc0*/  VOTEU.ALL UP0, P1 ;  /* 0x00000000003f7886 */ /* 0x000fd20000800000 */
.L_x_507:
[----:B------:R-:W2:Y:S01]  /*1efd0*/  LDL R2, [R1+0x8] ;  /* 0x0000080001027983 */ /* 0x000ea20000100800 */
[----:B------:R-:W-:Y:S02]  /*1efe0*/  PLOP3.LUT P0, PT, P0, P3, PT, 0xa2, 0x0 ;  /* 0x000000000000781c */ /* 0x000fe40000707472 */
[----:B------:R-:W-:Y:S01]  /*1eff0*/  @P3 R2UR P0, UR7, R6 ;  /* 0x00000000060732ca */ /* 0x000fe20000000000 */
[----:B------:R-:W-:-:S07]  /*1f000*/  UMOV UR4, URZ ;  /* 0x0000003f00047c82 */ /* 0x000fce0008000000 */
[----:B------:R-:W-:Y:S02]  /*1f010*/  PLOP3.LUT P0, PT, P0, P3, PT, 0xa2, 0x0 ;  /* 0x000000000000781c */ /* 0x000fe40000707472 */
[----:B--2---:R-:W-:-:S08]  /*1f020*/  @P3 R2UR.OR P0, UR6, R2 ;  /* 0x00000000020632ca */ /* 0x004fd00000100000 */
[----:B------:R-:W-:Y:S02]  /*1f030*/  PLOP3.LUT P0, PT, P0, P3, PT, 0xa2, 0x0 ;  /* 0x000000000000781c */ /* 0x000fe40000707472 */
[----:B------:R-:W-:-:S08]  /*1f040*/  @P3 R2UR.OR P0, UR5, R3 ;  /* 0x00000000030532ca */ /* 0x000fd00000100000 */
[----:B------:R-:W-:-:S05]  /*1f050*/  @P3 PLOP3.LUT P3, PT, P0, PT, PT, 0x80, 0x0 ;  /* 0x000000000000381c */ /* 0x000fca000076f070 */
[----:B------:R0:W-:Y:S08]  /*1f060*/  @!UP0 UTMAPF.L2.4D [UR4], [UR8] ;  /* 0x00000004080085b8 */ /* 0x0001f00008018000 */
[----:B0-----:R-:W-:Y:S05]  /*1f070*/  @P3 BRA.U.ANY `(.L_x_507) ;  /* 0xfffffffd00d43947 */ /* 0x001fea000393ffff */
[----:B------:R-:W2:Y:S01]  /*1f080*/  LDL R16, [R1+0x20] ;  /* 0x0000200001107983 */ /* 0x000ea20000100800 */
[----:B------:R-:W0:Y:S01]  /*1f090*/  LDC.64 R4, c[0x0][0x3f8] ;  /* 0x0000fe00ff047b82 */ /* 0x000e220000000a00 */
[----:B------:R-:W-:Y:S02]  /*1f0a0*/  ULDC.64 UR4, c[0x0][0xa08] ;  /* 0x0002820000047ab9 */ /* 0x000fe40000000a00 */
[----:B0-----:R-:W-:Y:S01]  /*1f0b0*/  LOP3.LUT P0, RZ, R4, UR4, RZ, 0xfc, !PT ;  /* 0x0000000404ff7c12 */ /* 0x001fe2000f80fcff */
[----:B------:R-:W-:-:S03]  /*1f0c0*/  UMOV UR4, 0xffffffff ;  /* 0xffffffff00047882 */ /* 0x000fc60000000000 */
[----:B------:R-:W-:Y:S02]  /*1f0d0*/  LOP3.LUT P0, RZ, R5, UR5, RZ, 0xfc, P0 ;  /* 0x0000000505ff7c12 */ /* 0x000fe4000800fcff */
[----:B--2---:R-:W-:Y:S02]  /*1f0e0*/  SHF.R.S32.HI R17, RZ, 0x1f, R16 ;  /* 0x0000001fff117819 */ /* 0x004fe40000011410 */
[----:B------:R-:W-:-:S03]  /*1f0f0*/  SEL R2, R16, RZ, !P0 ;  /* 0x000000ff10027207 */ /* 0x000fc60004000000 */
[----:B------:R0:W-:Y:S01]  /*1f100*/  STL [R1+0x24], R17 ;  /* 0x0000241101007387 */ /* 0x0001e20000100800 */
[----:B------:R-:W-:Y:S05]  /*1f110*/  BRA.DIV UR4, `(.L_x_508) ;  /* 0x0000004e04a47947 */ /* 0x000fea000b800000 */
[----:B------:R-:W1:Y:S02]  /*1f120*/  S2R R7, SR_TID.X ;  /* 0x0000000000077919 */ /* 0x000e640000002100 */
[----:B-1----:R-:W-:-:S04]  /*1f130*/  SHF.R.U32.HI R7, RZ, 0x5, R7 ;  /* 0x00000005ff077819 */ /* 0x002fc80000011607 */
[----:B------:R-:W-:-:S05]  /*1f140*/  LOP3.LUT R7, R7, 0x3, RZ, 0xc0, !PT ;  /* 0x0000000307077812 */ /* 0x000fca00078ec0ff */
[----:B------:R1:W2:Y:S02]  /*1f150*/  SHFL.IDX PT, R14, R7, RZ, 0x1f ;  /* 0x00001fff070e7589 */ /* 0x0002a400000e0000 */
.L_x_654:
[----:B--2---:R-:W-:Y:S02]  /*1f160*/  ISETP.NE.AND P0, PT, R14, RZ, PT ;  /* 0x000000ff0e00720c */ /* 0x004fe40003f05270 */
[----:B------:R-:W-:-:S11]  /*1f170*/  PLOP3.LUT P6, PT, PT, PT, PT, 0x8, 0x0 ;  /* 0x000000000000781c */ /* 0x000fd60003fce170 */
[----:B------:R-:W-:Y:S05]  /*1f180*/  @P0 BRA `(.L_x_509) ;  /* 0x0000000400c40947 */ /* 0x000fea0003800000 */
[----:B------:R-:W-:-:S03]  /*1f190*/  UMOV UR4, 0xffffffff ;  /* 0xffffffff00047882 */ /* 0x000fc60000000000 */
[----:B------:R-:W-:Y:S05]  /*1f1a0*/  BRA.DIV UR4, `(.L_x_510) ;  /* 0x0000004e04b47947 */ /* 0x000fea000b800000 */
[----:B------:R-:W-:-:S13]  /*1f1b0*/  ELECT P6, URZ, PT ;  /* 0x00000000003f782f */ /* 0x000fda00038c0000 */
.L_x_657:
[----:B------:R-:W-:Y:S05]  /*1f1c0*/  @!P6 BRA `(.L_x_511) ;  /* 0x00000004005ce947 */ /* 0x000fea0003800000 */
[----:B-1----:R-:W2:Y:S01]  /*1f1d0*/  LDL R7, [R1+0x3c] ;  /* 0x00003c0001077983 */ /* 0x002ea20000100800 */
[----:B------:R-:W-:-:S04]  /*1f1e0*/  ISETP.NE.U32.AND P0, PT, R4, RZ, PT ;  /* 0x000000ff0400720c */ /* 0x000fc80003f05070 */
[----:B------:R-:W-:Y:S01]  /*1f1f0*/  ISETP.NE.AND.EX P0, PT, R5, RZ, PT, P0 ;  /* 0x000000ff0500720c */ /* 0x000fe20003f05300 */
[----:B--2---:R-:W-:-:S12]  /*1f200*/  VIADD R7, R7, 0xffffffff ;  /* 0xffffffff07077836 */ /* 0x004fd80000000000 */
[----:B------:R-:W-:Y:S05]  /*1f210*/  @!P0 BRA `(.L_x_512) ;  /* 0x0000000000488947 */ /* 0x000fea0003800000 */
[----:B------:R-:W1:Y:S01]  /*1f220*/  LDC R10, c[0x0][0x41c] ;  /* 0x00010700ff0a7b82 */ /* 0x000e620000000800 */
[----:B------:R-:W-:Y:S01]  /*1f230*/  IMAD.MOV.U32 R2, RZ, RZ, R7 ;  /* 0x000000ffff027224 */ /* 0x000fe200078e0007 */
[----:B------:R-:W-:Y:S01]  /*1f240*/  ULDC.64 UR4, c[0x0][0x408] ;  /* 0x0001020000047ab9 */ /* 0x000fe20000000a00 */
[----:B-1----:R-:W-:-:S13]  /*1f250*/  ISETP.NE.AND P0, PT, R10, 0x1, PT ;  /* 0x000000010a00780c */ /* 0x002fda0003f05270 */
[----:B------:R-:W1:Y:S02]  /*1f260*/  @P0 LDC.64 R8, c[0x0][0x420] ;  /* 0x00010800ff080b82 */ /* 0x000e640000000a00 */
[----:B-1----:R-:W-:-:S05]  /*1f270*/  @P0 IMAD.HI.U32 R8, R7, R8, RZ ;  /* 0x0000000807080227 */ /* 0x002fca00078e00ff */
[----:B------:R-:W-:-:S04]  /*1f280*/  @P0 SHF.R.U32.HI R2, RZ, R9, R8 ;  /* 0x00000009ff020219 */ /* 0x000fc80000011608 */
[----:B------:R-:W-:Y:S02]  /*1f290*/  IADD3 R8, -R2, RZ, RZ ;  /* 0x000000ff02087210 */ /* 0x000fe40007ffe1ff */
[----:B------:R-:W-:-:S03]  /*1f2a0*/  SHF.R.S32.HI R9, RZ, 0x1f, R2 ;  /* 0x0000001fff097819 */ /* 0x000fc60000011402 */
[----:B------:R-:W-:Y:S02]  /*1f2b0*/  IMAD R7, R10, R8, R7 ;  /* 0x000000080a077224 */ /* 0x000fe400078e0207 */
[----:B------:R-:W-:Y:S02]  /*1f2c0*/  IMAD R10, R17, UR4, RZ ;  /* 0x00000004110a7c24 */ /* 0x000fe4000f8e02ff */
[----:B------:R-:W-:Y:S02]  /*1f2d0*/  IMAD.MOV.U32 R8, RZ, RZ, R2 ;  /* 0x000000ffff087224 */ /* 0x000fe400078e0002 */
[C---:B------:R-:W-:Y:S02]  /*1f2e0*/  IMAD R2, R16.reuse, UR5, R10 ;  /* 0x0000000510027c24 */ /* 0x040fe4000f8e020a */
[----:B------:R-:W-:-:S04]  /*1f2f0*/  IMAD.WIDE.U32 R8, R16, UR4, R8 ;  /* 0x0000000410087c25 */ /* 0x000fc8000f8e0008 */
[----:B------:R-:W-:Y:S01]  /*1f300*/  IMAD.IADD R2, R9, 0x1, R2 ;  /* 0x0000000109027824 */ /* 0x000fe200078e0202 */
[----:B------:R-:W-:-:S04]  /*1f310*/  LEA R4, P0, R8, R4, 0x2 ;  /* 0x0000000408047211 */ /* 0x000fc800078010ff */
[----:B------:R-:W-:-:S05]  /*1f320*/  LEA.HI.X R5, R8, R5, R2, 0x2, P0 ;  /* 0x0000000508057211 */ /* 0x000fca00000f1402 */
[----:B------:R1:W5:Y:S04]  /*1f330*/  LDG.E R2, desc[UR60][R4.64] ;  /* 0x0000003c04027981 */ /* 0x000368000c1e1900 */
.L_x_512:
[----:B-1----:R-:W2:Y:S01]  /*1f340*/  LDL R4, [R1+0x10] ;  /* 0x0000100001047983 */ /* 0x002ea20000100800 */
[----:B------:R-:W-:-:S03]  /*1f350*/  MOV R9, 0x400 ;  /* 0x0000040000097802 */ /* 0x000fc60000000f00 */
[----:B------:R-:W3:Y:S01]  /*1f360*/  LDL R8, [R1+0x18] ;  /* 0x0000180001087983 */ /* 0x000ee20000100800 */
[----:B------:R-:W1:Y:S01]  /*1f370*/  S2R R10, SR_CgaCtaId ;  /* 0x00000000000a7919 */ /* 0x000e620000008800 */
[----:B------:R-:W4:Y:S01]  /*1f380*/  S2R R5, SR_TID.X ;  /* 0x0000000000057919 */ /* 0x000f220000002100 */
[----:B-1----:R-:W-:Y:S02]  /*1f390*/  LEA R9, R10, R9, 0x18 ;  /* 0x000000090a097211 */ /* 0x002fe400078ec0ff */
[----:B----4-:R-:W-:-:S04]  /*1f3a0*/  LOP3.LUT R5, R5, 0x7f, RZ, 0xc0, !PT ;  /* 0x0000007f05057812 */ /* 0x010fc800078ec0ff */
[----:B------:R-:W-:Y:S01]  /*1f3b0*/  ISETP.NE.AND P0, PT, R5, RZ, PT ;  /* 0x000000ff0500720c */ /* 0x000fe20003f05270 */
[----:B--2---:R-:W-:Y:S01]  /*1f3c0*/  IMAD R4, R4, 0x8, R9 ;  /* 0x0000000804047824 */ /* 0x004fe200078e0209 */
[----:B---3--:R-:W-:-:S04]  /*1f3d0*/  SHF.L.U32 R8, R8, 0x1f, RZ ;  /* 0x0000001f08087819 */ /* 0x008fc800000006ff */
[----:B------:R-:W1:Y:S02]  /*1f3e0*/  SYNCS.PHASECHK.TRANS64.TRYWAIT P2, [R4+URZ+0x2e880], R8 ;  /* 0x02e88008040075a7 */ /* 0x000e64000804017f */
[----:B-1----:R-:W-:Y:S05]  /*1f3f0*/  @!P2 BRA `(.L_x_513) ;  /* 0x0000004c0040a947 */ /* 0x002fea0003800000 */
.L_x_658:
        /* <DEDUP_REMOVED lines=8> */
.L_x_514:
[----:B------:R-:W2:Y:S01]  /*1f480*/  LDL R5, [R1+0x10] ;  /* 0x0000100001057983 */ /* 0x000ea20000100800 */
[----:B------:R-:W-:-:S03]  /*1f490*/  MOV R10, 0x400 ;  /* 0x00000400000a7802 */ /* 0x000fc60000000f00 */
[----:B------:R-:W3:Y:S01]  /*1f4a0*/  LDL R9, [R1+0x28] ;  /* 0x0000280001097983 */ /* 0x000ee20000100800 */
[----:B------:R-:W4:Y:S01]  /*1f4b0*/  S2R R11, SR_CgaCtaId ;  /* 0x00000000000b7919 */ /* 0x000f220000008800 */
[----:B------:R-:W-:Y:S01]  /*1f4c0*/  R2UR UR9, R4 ;  /* 0x00000000040972ca */ /* 0x000fe200000e0000 */
[----:B------:R-:W-:Y:S01]  /*1f4d0*/  UIADD3 UR4, UP0, UR36, 0x470, URZ ;  /* 0x0000047024047890 */ /* 0x000fe2000ff1e03f */
[----:B------:R-:W-:Y:S02]  /*1f4e0*/  R2UR UR12, R0 ;  /* 0x00000000000c72ca */ /* 0x000fe400000e0000 */
[----:B-----5:R-:W-:Y:S01]  /*1f4f0*/  R2UR UR13, R2 ;  /* 0x00000000020d72ca */ /* 0x020fe200000e0000 */
[----:B------:R-:W-:Y:S01]  /*1f500*/  UIADD3.X UR5, URZ, UR37, URZ, UP0, !UPT ;  /* 0x000000253f057290 */ /* 0x000fe200087fe43f */
[----:B----4-:R-:W-:-:S07]  /*1f510*/  LEA R10, R11, R10, 0x18 ;  /* 0x0000000a0b0a7211 */ /* 0x010fce00078ec0ff */
[----:B------:R-:W-:Y:S01]  /*1f520*/  UIADD3 UR9, UR9, 0x2e870, URZ ;  /* 0x0002e87009097890 */ /* 0x000fe2000fffe03f */
[----:B------:R-:W-:Y:S01]  /*1f530*/  UMOV UR6, 0x0 ;  /* 0x0000000000067882 */ /* 0x000fe20000000000 */
[----:B------:R-:W-:Y:S01]  /*1f540*/  UMOV UR7, 0x14f00000 ;  /* 0x14f0000000077882 */ /* 0x000fe20000000000 */
[----:B------:R-:W-:Y:S01]  /*1f550*/  UMOV UR10, URZ ;  /* 0x0000003f000a7c82 */ /* 0x000fe20008000000 */
[----:B--2---:R-:W-:-:S05]  /*1f560*/  IMAD R5, R5, 0x7000, R10 ;  /* 0x0000700005057824 */ /* 0x004fca00078e020a */
[----:B------:R-:W-:Y:S01]  /*1f570*/  R2UR UR8, R5 ;  /* 0x00000000050872ca */ /* 0x000fe200000e0000 */
[----:B---3--:R-:W-:-:S05]  /*1f580*/  IMAD R7, R7, 0xe0, R9 ;  /* 0x000000e007077824 */ /* 0x008fca00078e0209 */
[----:B------:R-:W-:-:S07]  /*1f590*/  R2UR UR11, R7 ;  /* 0x00000000070b72ca */ /* 0x000fce00000e0000 */
[----:B------:R-:W-:-:S09]  /*1f5a0*/  UIADD3 UR8, UR8, 0xe400, URZ ;  /* 0x0000e40008087890 */ /* 0x000fd2000fffe03f */
[----:B------:R2:W-:Y:S01]  /*1f5b0*/  UTMALDG.4D [UR8], [UR4], desc[UR6] ;  /* 0x00000608040075b4 */ /* 0x0005e20008019000 */
[----:B------:R-:W3:Y:S02]  /*1f5c0*/  SYNCS.PHASECHK.TRANS64.TRYWAIT P2, [R4+URZ+0x2e840], R8 ;  /* 0x02e84008040075a7 */ /* 0x000ee4000804017f */
[----:B--23--:R-:W-:Y:S05]  /*1f5d0*/  @!P2 BRA `(.L_x_515) ;  /* 0x0000004800dca947 */ /* 0x00cfea0003800000 */
.L_x_659:
[----:B------:R-:W-:Y:S05]  /*1f5e0*/  @P0 BRA `(.L_x_516) ;  /* 0x00000000001c0947 */ /* 0x000fea0003800000 */
[----:B------:R-:W3:Y:S01]  /*1f5f0*/  S2R R9, SR_TID.X ;  /* 0x0000000000097919 */ /* 0x000ee20000002100 */
[----:B-12---:R-:W-:-:S04]  /*1f600*/  IMAD.MOV.U32 R8, RZ, RZ, 0x7000 ;  /* 0x00007000ff087424 */ /* 0x006fc800078e00ff */
[----:B------:R4:W-:Y:S01]  /*1f610*/  SYNCS.ARRIVE.TRANS64 RZ, [R4+URZ+0x2e830], R8 ;  /* 0x02e8300804ff79a7 */ /* 0x0009e2000800003f */
[----:B---3--:R-:W-:-:S04]  /*1f620*/  LOP3.LUT R9, R9, 0x1f, RZ, 0xc0, !PT ;  /* 0x0000001f09097812 */ /* 0x008fc800078ec0ff */
[----:B------:R-:W-:-:S13]  /*1f630*/  ISETP.NE.AND P0, PT, R9, RZ, PT ;  /* 0x000000ff0900720c */ /* 0x000fda0003f05270 */
[----:B----4-:R-:W-:Y:S05]  /*1f640*/  @!P0 BRA `(.L_x_516) ;  /* 0x0000000000048947 */ /* 0x010fea0003800000 */
[----:B------:R-:W-:Y:S01]  /*1f650*/  BPT.TRAP 0x1 ;  /* 0x000000040000795c */ /* 0x000fe20000300000 */
.L_x_516:
        /* <DEDUP_REMOVED lines=8> */
[----:B------:R-:W-:Y:S01]  /*1f6e0*/  R2UR UR13, R2 ;  /* 0x00000000020d72ca */ /* 0x000fe200000e0000 */
[----:B------:R-:W-:-:S04]  /*1f6f0*/  UMOV UR10, URZ ;  /* 0x0000003f000a7c82 */ /* 0x000fc80008000000 */
[----:B------:R-:W-:Y:S02]  /*1f700*/  UIADD3 UR8, UR8, 0x20400, URZ ;  /* 0x0002040008087890 */ /* 0x000fe4000fffe03f */
[----:B------:R-:W-:-:S09]  /*1f710*/  UIADD3 UR9, UR9, 0x2e830, URZ ;  /* 0x0002e83009097890 */ /* 0x000fd2000fffe03f */
[----:B------:R3:W-:Y:S02]  /*1f720*/  UTMALDG.4D [UR8], [UR4], desc[UR6] ;  /* 0x00000608040075b4 */ /* 0x0007e40008019000 */
[----:B---3--:R-:W-:Y:S01]  /*1f730*/  NOP ;  /* 0x0000000000007918 */ /* 0x008fe20000000000 */
.L_x_511:
[----:B------:R-:W3:Y:S01]  /*1f740*/  LDL.LU R5, [R1+0x8] ;  /* 0x0000080001057983 */ /* 0x000ee20000300800 */
[----:B-1----:R-:W-:Y:S01]  /*1f750*/  MOV R7, 0x400 ;  /* 0x0000040000077802 */ /* 0x002fe20000000f00 */
[----:B--2---:R-:W1:Y:S01]  /*1f760*/  S2R R8, SR_CgaCtaId ;  /* 0x0000000000087919 */ /* 0x004e620000008800 */
[----:B------:R-:W-:Y:S05]  /*1f770*/  WARPSYNC.ALL ;  /* 0x0000000000007948 */ /* 0x000fea0003800000 */
[----:B------:R-:W-:Y:S01]  /*1f780*/  BAR.SYNC.DEFER_BLOCKING 0x8, 0x120 ;  /* 0x0204800000007b1d */ /* 0x000fe20000010000 */
[----:B------:R-:W-:-:S13]  /*1f790*/  ELECT P0, URZ, PT ;  /* 0x00000000003f782f */ /* 0x000fda0003800000 */
[----:B------:R-:W-:Y:S01]  /*1f7a0*/  @P0 R2UR UR13, R6 ;  /* 0x00000000060d02ca */ /* 0x000fe200000e0000 */
[----:B------:R-:W-:Y:S01]  /*1f7b0*/  UIADD3 UR4, UP0, UR36, 0x270, URZ ;  /* 0x0000027024047890 */ /* 0x000fe2000ff1e03f */
[----:B------:R-:W-:-:S03]  /*1f7c0*/  @P0 R2UR UR11, R3 ;  /* 0x00000000030b02ca */ /* 0x000fc600000e0000 */
[----:B------:R-:W-:Y:S01]  /*1f7d0*/  UIADD3.X UR5, URZ, UR37, URZ, UP0, !UPT ;  /* 0x000000253f057290 */ /* 0x000fe200087fe43f */
[----:B-1----:R-:W-:-:S04]  /*1f7e0*/  LEA R7, R8, R7, 0x18 ;  /* 0x0000000708077211 */ /* 0x002fc800078ec0ff */
[----:B------:R-:W-:Y:S02]  /*1f7f0*/  R2UR UR9, R7 ;  /* 0x00000000070972ca */ /* 0x000fe400000e0000 */
[----:B------:R-:W-:Y:S01]  /*1f800*/  @P0 MOV R4, 0x4000 ;  /* 0x0000400000040802 */ /* 0x000fe20000000f00 */
[----:B------:R-:W-:Y:S01]  /*1f810*/  UMOV UR6, 0x0 ;  /* 0x0000000000067882 */ /* 0x000fe20000000000 */
[----:B------:R-:W-:Y:S01]  /*1f820*/  UMOV UR7, 0x12f00000 ;  /* 0x12f0000000077882 */ /* 0x000fe20000000000 */
[----:B------:R-:W-:Y:S01]  /*1f830*/  UMOV UR10, URZ ;  /* 0x0000003f000a7c82 */ /* 0x000fe20008000000 */
[----:B------:R2:W-:Y:S07]  /*1f840*/  @P0 SYNCS.ARRIVE.TRANS64 RZ, [R7+URZ+0x2e800], R4 ;  /* 0x02e8000407ff09a7 */ /* 0x0005ee000800003f */
[----:B------:R-:W-:-:S02]  /*1f850*/  UIADD3 UR8, UR9, 0x1c400, URZ ;  /* 0x0001c40009087890 */ /* 0x000fc4000fffe03f */
[----:B------:R-:W-:Y:S01]  /*1f860*/  UIADD3 UR9, UR9, 0x2e800, URZ ;  /* 0x0002e80009097890 */ /* 0x000fe2000fffe03f */
[----:B---3--:R-:W-:-:S13]  /*1f870*/  @P0 R2UR UR12, R5 ;  /* 0x00000000050c02ca */ /* 0x008fda00000e0000 */
[----:B------:R2:W-:Y:S02]  /*1f880*/  UTMALDG.4D [UR8], [UR4], desc[UR6] ;  /* 0x00000608040075b4 */ /* 0x0005e40008019000 */
[----:B--2---:R-:W-:Y:S01]  /*1f890*/  NOP ;  /* 0x0000000000007918 */ /* 0x004fe20000000000 */
.L_x_509:
[----:B------:R-:W2:Y:S01]  /*1f8a0*/  LDL.LU R6, [R1+0x44] ;  /* 0x0000440001067983 */ /* 0x000ea20000300800 */
[----:B------:R-:W-:Y:S01]  /*1f8b0*/  MOV R4, 0x400 ;  /* 0x0000040000047802 */ /* 0x000fe20000000f00 */
[----:B------:R-:W-:Y:S01]  /*1f8c0*/  BSSY B0, `(.L_x_517) ;  /* 0x000000b000007945 */ /* 0x000fe20003800000 */
[----:B------:R-:W3:Y:S02]  /*1f8d0*/  S2R R5, SR_CgaCtaId ;  /* 0x0000000000057919 */ /* 0x000ee40000008800 */
[----:B---3--:R-:W-:Y:S01]  /*1f8e0*/  LEA R4, R5, R4, 0x18 ;  /* 0x0000000405047211 */ /* 0x008fe200078ec0ff */
[----:B--2---:R-:W-:-:S05]  /*1f8f0*/  VIADD R6, R6, 0x1 ;  /* 0x0000000106067836 */ /* 0x004fca0000000000 */
[----:B------:R-:W-:Y:S01]  /*1f900*/  LEA.HI R3, R6, R6, RZ, 0x1 ;  /* 0x0000000606037211 */ /* 0x000fe200078f08ff */
[----:B------:R2:W-:Y:S03]  /*1f910*/  STL [R1+0x44], R6 ;  /* 0x0000440601007387 */ /* 0x0005e60000100800 */
[----:B------:R-:W-:-:S05]  /*1f920*/  LOP3.LUT R3, R3, 0xfffffffe, RZ, 0xc0, !PT ;  /* 0xfffffffe03037812 */ /* 0x000fca00078ec0ff */
[----:B------:R-:W-:-:S05]  /*1f930*/  IMAD.IADD R3, R6, 0x1, -R3 ;  /* 0x0000000106037824 */ /* 0x000fca00078e0a03 */
[----:B------:R-:W-:-:S04]  /*1f940*/  SHF.L.U32 R3, R3, 0x1f, RZ ;  /* 0x0000001f03037819 */ /* 0x000fc800000006ff */
[----:B------:R-:W3:Y:S02]  /*1f950*/  SYNCS.PHASECHK.TRANS64.TRYWAIT P0, [R4+URZ+0x2e820], R3 ;  /* 0x02e82003040075a7 */ /* 0x000ee4000800017f */
[----:B--23--:R-:W-:Y:S05]  /*1f960*/  @!P0 BRA `(.L_x_518) ;  /* 0x00000048000c8947 */ /* 0x00cfea0003800000 */
.L_x_660:
[----:B------:R-:W-:Y:S05]  /*1f970*/  BSYNC B0 ;  /* 0x0000000000007941 */ /* 0x000fea0003800000 */
.L_x_517:
[----:B------:R-:W-:-:S13]  /*1f980*/  ISETP.GE.AND P0, PT, R19, 0xe1, PT ;  /* 0x000000e11300780c */ /* 0x000fda0003f06270 */
[----:B------:R-:W-:Y:S05]  /*1f990*/  @!P0 BRA `(.L_x_519) ;  /* 0x0000001000248947 */ /* 0x000fea0003800000 */
[----:B--2---:R-:W2:Y:S04]  /*1f9a0*/  LDL.LU R4, [R1+0x3c] ;  /* 0x00003c0001047983 */ /* 0x004ea80000300800 */
[----:B------:R3:W5:Y:S04]  /*1f9b0*/  LDL.LU R6, [R1+0x10] ;  /* 0x0000100001067983 */ /* 0x0007680000300800 */
[----:B-1----:R3:W5:Y:S02]  /*1f9c0*/  LDL.LU R7, [R1+0x18] ;  /* 0x0000180001077983 */ /* 0x0027640000300800 */
[----:B--23--:R-:W-:-:S07]  /*1f9d0*/  VIADD R21, R4, 0xfffffffe ;  /* 0xfffffffe04157836 */ /* 0x00cfce0000000000 */
.L_x_539:
[----:B-----5:R-:W-:Y:S01]  /*1f9e0*/  VIADD R4, R6, 0x1 ;  /* 0x0000000106047836 */ /* 0x020fe20000000000 */
[----:B------:R-:W-:Y:S05]  /*1f9f0*/  YIELD ;  /* 0x0000000000007946 */ /* 0x000fea0003800000 */
[----:B------:R-:W-:Y:S01]  /*1fa00*/  ISETP.NE.AND P0, PT, R4, 0x2, PT ;  /* 0x000000020400780c */ /* 0x000fe20003f05270 */
[----:B------:R-:W-:Y:S03]  /*1fa10*/  BSSY B0, `(.L_x_520) ;  /* 0x0000071000007945 */ /* 0x000fe60003800000 */
[----:B---3--:R-:W-:-:S02]  /*1fa20*/  SEL R3, RZ, 0x1, P0 ;  /* 0x00000001ff037807 */ /* 0x008fc40000000000 */
[----:B-1----:R-:W-:Y:S02]  /*1fa30*/  SEL R10, R4, RZ, P0 ;  /* 0x000000ff040a7207 */ /* 0x002fe40000000000 */
        /* <DEDUP_REMOVED lines=9> */
[----:B------:R-:W2:Y:S01]  /*1fad0*/  LDL R12, [R1+0x24] ;  /* 0x00002400010c7983 */ /* 0x000ea20000100800 */
[----:B------:R-:W3:Y:S01]  /*1fae0*/  LDC R5, c[0x0][0x41c] ;  /* 0x00010700ff057b82 */ /* 0x000ee20000000800 */
[----:B------:R-:W-:Y:S02]  /*1faf0*/  ULDC.64 UR6, c[0x0][0x408] ;  /* 0x0001020000067ab9 */ /* 0x000fe40000000a00 */
[----:B------:R-:W4:Y:S01]  /*1fb00*/  LDL R11, [R1+0x20] ;  /* 0x00002000010b7983 */ /* 0x000f220000100800 */
[----:B---3--:R-:W-:-:S13]  /*1fb10*/  ISETP.NE.AND P0, PT, R5, 0x1, PT ;  /* 0x000000010500780c */ /* 0x008fda0003f05270 */
[----:B------:R-:W3:Y:S02]  /*1fb20*/  @P0 LDC.64 R2, c[0x0][0x420] ;  /* 0x00010800ff020b82 */ /* 0x000ee40000000a00 */
[----:B---3--:R-:W-:Y:S01]  /*1fb30*/  @P0 IMAD.HI.U32 R4, R21, R2, RZ ;  /* 0x0000000215040227 */ /* 0x008fe200078e00ff */
[----:B------:R-:W-:-:S04]  /*1fb40*/  MOV R2, R21 ;  /* 0x0000001500027202 */ /* 0x000fc80000000f00 */
[----:B------:R-:W-:-:S04]  /*1fb50*/  @P0 SHF.R.U32.HI R2, RZ, R3, R4 ;  /* 0x00000003ff020219 */ /* 0x000fc80000011604 */
[--C-:B------:R-:W-:Y:S01]  /*1fb60*/  SHF.R.S32.HI R3, RZ, 0x1f, R2.reuse ;  /* 0x0000001fff037819 */ /* 0x100fe20000011402 */
[----:B------:R-:W-:-:S04]  /*1fb70*/  IMAD.MOV R8, RZ, RZ, -R2 ;  /* 0x000000ffff087224 */ /* 0x000fc800078e0a02 */
[----:B------:R-:W-:Y:S02]  /*1fb80*/  IMAD R8, R5, R8, R21 ;  /* 0x0000000805087224 */ /* 0x000fe400078e0215 */
[----:B--2---:R-:W-:-:S04]  /*1fb90*/  IMAD R4, R12, UR6, RZ ;  /* 0x000000060c047c24 */ /* 0x004fc8000f8e02ff */
[C---:B----4-:R-:W-:Y:S02]  /*1fba0*/  IMAD R4, R11.reuse, UR7, R4 ;  /* 0x000000070b047c24 */ /* 0x050fe4000f8e0204 */
[----:B------:R-:W-:-:S04]  /*1fbb0*/  IMAD.WIDE.U32 R2, R11, UR6, R2 ;  /* 0x000000060b027c25 */ /* 0x000fc8000f8e0002 */
[----:B------:R-:W-:Y:S01]  /*1fbc0*/  IMAD.IADD R3, R4, 0x1, R3 ;  /* 0x0000000104037824 */ /* 0x000fe200078e0203 */
[----:B------:R-:W-:-:S04]  /*1fbd0*/  LEA R4, P0, R2, UR4, 0x2 ;  /* 0x0000000402047c11 */ /* 0x000fc8000f8010ff */
[----:B------:R-:W-:-:S05]  /*1fbe0*/  LEA.HI.X R5, R2, UR5, R3, 0x2, P0 ;  /* 0x0000000502057c11 */ /* 0x000fca00080f1403 */
[----:B------:R2:W5:Y:S04]  /*1fbf0*/  LDG.E R2, desc[UR60][R4.64] ;  /* 0x0000003c04027981 */ /* 0x000568000c1e1900 */
.L_x_522:
[----:B--2---:R-:W2:Y:S01]  /*1fc00*/  S2R R5, SR_CgaCtaId ;  /* 0x0000000000057919 */ /* 0x004ea20000008800 */
[----:B------:R-:W-:Y:S01]  /*1fc10*/  MOV R4, 0x400 ;  /* 0x0000040000047802 */ /* 0x000fe20000000f00 */
[----:B------:R-:W-:Y:S01]  /*1fc20*/  BSSY B1, `(.L_x_523) ;  /* 0x0000009000017945 */ /* 0x000fe20003800000 */
[----:B------:R-:W3:Y:S02]  /*1fc30*/  S2R R3, SR_TID.X ;  /* 0x0000000000037919 */ /* 0x000ee40000002100 */
[----:B--2---:R-:W-:Y:S02]  /*1fc40*/  LEA R4, R5, R4, 0x18 ;  /* 0x0000000405047211 */ /* 0x004fe400078ec0ff */
[----:B---3--:R-:W-:-:S03]  /*1fc50*/  LOP3.LUT R3, R3, 0x7f, RZ, 0xc0, !PT ;  /* 0x0000007f03037812 */ /* 0x008fc600078ec0ff */
[----:B------:R-:W-:Y:S01]  /*1fc60*/  IMAD R5, R10, 0x8, R4 ;  /* 0x000000080a057824 */ /* 0x000fe200078e0204 */
[----:B------:R-:W-:Y:S02]  /*1fc70*/  SHF.L.U32 R4, R9, 0x1f, RZ ;  /* 0x0000001f09047819 */ /* 0x000fe400000006ff */
[----:B------:R-:W-:Y:S02]  /*1fc80*/  ISETP.NE.AND P2, PT, R3, RZ, PT ;  /* 0x000000ff0300720c */ /* 0x000fe40003f45270 */
[----:B------:R-:W2:Y:S02]  /*1fc90*/  SYNCS.PHASECHK.TRANS64.TRYWAIT P0, [R5+URZ+0x2e880], R4 ;  /* 0x02e88004050075a7 */ /* 0x000ea4000800017f */
[----:B--2---:R-:W-:Y:S09]  /*1fca0*/  @!P0 BRA `(.L_x_524) ;  /* 0x00000044005c8947 */ /* 0x004ff20003800000 */
.L_x_661:
[----:B------:R-:W-:Y:S05]  /*1fcb0*/  BSYNC B1 ;  /* 0x0000000000017941 */ /* 0x000fea0003800000 */
.L_x_523:
[----:B------:R-:W-:Y:S04]  /*1fcc0*/  BSSY B1, `(.L_x_525) ;  /* 0x0000009000017945 */ /* 0x000fe80003800000 */
[----:B------:R-:W-:Y:S05]  /*1fcd0*/  @P2 BRA `(.L_x_526) ;  /* 0x00000000001c2947 */ /* 0x000fea0003800000 */
[----:B------:R-:W1:Y:S02]  /*1fce0*/  S2R R3, SR_TID.X ;  /* 0x0000000000037919 */ /* 0x000e640000002100 */
[----:B-1----:R-:W-:Y:S01]  /*1fcf0*/  LOP3.LUT R9, R3, 0x1f, RZ, 0xc0, !PT ;  /* 0x0000001f03097812 */ /* 0x002fe200078ec0ff */
[----:B------:R-:W-:-:S03]  /*1fd00*/  IMAD.MOV.U32 R3, RZ, RZ, 0x7000 ;  /* 0x00007000ff037424 */ /* 0x000fc600078e00ff */
[----:B------:R-:W-:Y:S01]  /*1fd10*/  ISETP.NE.AND P0, PT, R9, RZ, PT ;  /* 0x000000ff0900720c */ /* 0x000fe20003f05270 */
[----:B------:R3:W-:-:S12]  /*1fd20*/  SYNCS.ARRIVE.TRANS64 RZ, [R5+URZ+0x2e870], R3 ;  /* 0x02e8700305ff79a7 */ /* 0x0007d8000800003f */
[----:B---3--:R-:W-:Y:S05]  /*1fd30*/  @!P0 BRA `(.L_x_526) ;  /* 0x0000000000048947 */ /* 0x008fea0003800000 */
[----:B------:R-:W-:Y:S01]  /*1fd40*/  BPT.TRAP 0x1 ;  /* 0x000000040000795c */ /* 0x000fe20000300000 */
.L_x_526:
[----:B------:R-:W-:Y:S05]  /*1fd50*/  BSYNC B1 ;  /* 0x0000000000017941 */ /* 0x000fea0003800000 */
.L_x_525:
[----:B------:R-:W3:Y:S04]  /*1fd60*/  LDL R3, [R1+0x10] ;  /* 0x0000100001037983 */ /* 0x000ee80000100800 */
[----:B-1----:R-:W4:Y:S01]  /*1fd70*/  LDL R9, [R1+0x28] ;  /* 0x0000280001097983 */ /* 0x002f220000100800 */
[----:B------:R-:W-:Y:S01]  /*1fd80*/  IMAD.MOV.U32 R11, RZ, RZ, RZ ;  /* 0x000000ffff0b7224 */ /* 0x000fe200078e00ff */
[----:B------:R-:W-:Y:S01]  /*1fd90*/  MOV R10, 0x400 ;  /* 0x00000400000a7802 */ /* 0x000fe20000000f00 */
[----:B------:R-:W-:Y:S01]  /*1fda0*/  UIADD3 UR4, UP0, UR36, 0x470, URZ ;  /* 0x0000047024047890 */ /* 0x000fe2000ff1e03f */
[----:B------:R-:W1:Y:S01]  /*1fdb0*/  S2R R12, SR_CgaCtaId ;  /* 0x00000000000c7919 */ /* 0x000e620000008800 */
[----:B------:R-:W-:Y:S01]  /*1fdc0*/  PLOP3.LUT P0, PT, PT, PT, PT, 0x80, 0x0 ;  /* 0x000000000000781c */ /* 0x000fe20003f0f070 */
[----:B------:R-:W-:Y:S01]  /*1fdd0*/  UMOV UR6, 0x0 ;  /* 0x0000000000067882 */ /* 0x000fe20000000000 */
[----:B------:R-:W-:Y:S01]  /*1fde0*/  R2UR UR10, R11 ;  /* 0x000000000b0a72ca */ /* 0x000fe200000e0000 */
[----:B------:R-:W-:Y:S01]  /*1fdf0*/  UIADD3.X UR5, URZ, UR37, URZ, UP0, !UPT ;  /* 0x000000253f057290 */ /* 0x000fe200087fe43f */
[----:B------:R-:W-:Y:S01]  /*1fe00*/  UMOV UR7, 0x14f00000 ;  /* 0x14f0000000077882 */ /* 0x000fe20000000000 */
[----:B-1----:R-:W-:-:S05]  /*1fe10*/  LEA R10, R12, R10, 0x18 ;  /* 0x0000000a0c0a7211 */ /* 0x002fca00078ec0ff */
[----:B---3--:R-:W-:Y:S02]  /*1fe20*/  IMAD R3, R3, 0x7000, R10 ;  /* 0x0000700003037824 */ /* 0x008fe400078e020a */
[----:B----4-:R-:W-:Y:S01]  /*1fe30*/  IMAD R8, R8, 0xe0, R9 ;  /* 0x000000e008087824 */ /* 0x010fe200078e0209 */
[----:B------:R-:W-:Y:S01]  /*1fe40*/  IADD3 R9, R5, 0x2e870, RZ ;  /* 0x0002e87005097810 */ /* 0x000fe20007ffe0ff */
[----:B------:R-:W-:-:S07]  /*1fe50*/  VIADD R10, R3, 0xe400 ;  /* 0x0000e400030a7836 */ /* 0x000fce0000000000 */
.L_x_527:
[----:B------:R-:W-:-:S13]  /*1fe60*/  @P0 ELECT P3, URZ, PT ;  /* 0x00000000003f082f */ /* 0x000fda0003860000 */
[----:B-----5:R-:W-:Y:S02]  /*1fe70*/  @P3 R2UR UR13, R2 ;  /* 0x00000000020d32ca */ /* 0x020fe400000e0000 */
        /* <DEDUP_REMOVED lines=11> */
.L_x_662:
[----:B------:R-:W-:Y:S05]  /*1ff30*/  BSYNC B1 ;  /* 0x0000000000017941 */ /* 0x000fea0003800000 */
.L_x_528:
        /* <DEDUP_REMOVED lines=11> */
.L_x_531:
[----:B------:R-:W-:Y:S05]  /*1fff0*/  BSYNC B1 ;  /* 0x0000000000017941 */ /* 0x000fea0003800000 */
.L_x_530:
[----:B------:R-:W-:Y:S01]  /*20000*/  R2UR UR10, R11 ;  /* 0x000000000b0a72ca */ /* 0x000fe200000e0000 */
[----:B------:R-:W-:Y:S01]  /*20010*/  UIADD3 UR4, UP0, UR36, 0x370, URZ ;  /* 0x0000037024047890 */ /* 0x000fe2000ff1e03f */
[----:B------:R-:W-:Y:S01]  /*20020*/  R2UR UR6, R12 ;  /* 0x000000000c0672ca */ /* 0x000fe200000e0000 */
[----:B------:R-:W-:Y:S01]  /*20030*/  VIADD R3, R3, 0x20400 ;  /* 0x0002040003037836 */ /* 0x000fe20000000000 */
[----:B------:R-:W-:Y:S01]  /*20040*/  R2UR UR7, R13 ;  /* 0x000000000d0772ca */ /* 0x000fe200000e0000 */
[----:B------:R-:W-:Y:S01]  /*20050*/  UIADD3.X UR5, URZ, UR37, URZ, UP0, !UPT ;  /* 0x000000253f057290 */ /* 0x000fe200087fe43f */
[----:B------:R-:W-:Y:S02]  /*20060*/  PLOP3.LUT P0, PT, PT, PT, PT, 0x80, 0x0 ;  /* 0x000000000000781c */ /* 0x000fe40003f0f070 */
[----:B-12---:R-:W-:-:S11]  /*20070*/  IADD3 R5, R5, 0x2e830, RZ ;  /* 0x0002e83005057810 */ /* 0x006fd60007ffe0ff */
.L_x_532:
        /* <DEDUP_REMOVED lines=9> */
[----:B--2---:R-:W-:Y:S05]  /*20110*/  @P0 BRA.U.ANY `(.L_x_532) ;  /* 0xfffffffd00d80947 */ /* 0x004fea000393ffff */
.L_x_521:
[----:B------:R-:W-:Y:S05]  /*20120*/  BSYNC B0 ;  /* 0x0000000000007941 */ /* 0x000fea0003800000 */
.L_x_520:
[----:B------:R-:W-:-:S06]  /*20130*/  UISETP.NE.AND UP0, UPT, UR38, 0x3, UPT ;  /* 0x000000032600788c */ /* 0x000fcc000bf05270 */
[----:B------:R-:W-:-:S13]  /*20140*/  PLOP3.LUT P0, PT, PT, PT, UP0, 0x80, 0x0 ;  /* 0x000000000000781c */ /* 0x000fda0003f0f008 */
[----:B------:R-:W-:Y:S05]  /*20150*/  @!P0 BRA `(.L_x_533) ;  /* 0x0000000000048947 */ /* 0x000fea0003800000 */
[----:B------:R-:W-:Y:S01]  /*20160*/  BPT.TRAP 0x1 ;  /* 0x000000040000795c */ /* 0x000fe20000300000 */
.L_x_533:
[----:B------:R-:W2:Y:S01]  /*20170*/  S2R R5, SR_CgaCtaId ;  /* 0x0000000000057919 */ /* 0x000ea20000008800 */
[----:B------:R-:W-:Y:S01]  /*20180*/  IMAD.U32 R3, RZ, RZ, UR39 ;  /* 0x00000027ff037e24 */ /* 0x000fe2000f8e00ff */
[----:B------:R-:W-:Y:S01]  /*20190*/  MOV R4, 0x400 ;  /* 0x0000040000047802 */ /* 0x000fe20000000f00 */
[----:B------:R-:W-:Y:S03]  /*201a0*/  BSSY B0, `(.L_x_534) ;  /* 0x0000009000007945 */ /* 0x000fe60003800000 */
[----:B------:R-:W-:Y:S02]  /*201b0*/  ISETP.NE.AND P0, PT, R3, 0x3, PT ;  /* 0x000000030300780c */ /* 0x000fe40003f05270 */
[----:B------:R-:W-:-:S04]  /*201c0*/  LOP3.LUT R3, R7, 0x1, RZ, 0x3c, !PT ;  /* 0x0000000107037812 */ /* 0x000fc800078e3cff */
[----:B------:R-:W-:Y:S02]  /*201d0*/  SHF.L.U32 R3, R3, 0x1f, RZ ;  /* 0x0000001f03037819 */ /* 0x000fe400000006ff */
[----:B--2---:R-:W-:-:S05]  /*201e0*/  LEA R4, R5, R4, 0x18 ;  /* 0x0000000405047211 */ /* 0x004fca00078ec0ff */
[----:B------:R-:W-:-:S04]  /*201f0*/  IMAD R4, R6, 0x8, R4 ;  /* 0x0000000806047824 */ /* 0x000fc800078e0204 */
[----:B------:R-:W2:Y:S01]  /*20200*/  SYNCS.PHASECHK.TRANS64.TRYWAIT P2, [R4+URZ+0x2e870], R3 ;  /* 0x02e87003040075a7 */ /* 0x000ea2000804017f */
[----:B------:R3:W-:Y:S02]  /*20210*/  STL [R1+0x8], R4 ;  /* 0x0000080401007387 */ /* 0x0007e40000100800 */
[----:B--23--:R-:W-:Y:S05]  /*20220*/  @!P2 BRA `(.L_x_535) ;  /* 0x000000400024a947 */ /* 0x00cfea0003800000 */
.L_x_663:
[----:B------:R-:W-:Y:S05]  /*20230*/  BSYNC B0 ;  /* 0x0000000000007941 */ /* 0x000fea0003800000 */
.L_x_534:
[----:B------:R-:W-:Y:S05]  /*20240*/  @!P0 BRA `(.L_x_536) ;  /* 0x0000000000048947 */ /* 0x000fea0003800000 */
[----:B------:R-:W-:Y:S01]  /*20250*/  BPT.TRAP 0x1 ;  /* 0x000000040000795c */ /* 0x000fe20000300000 */
.L_x_536:
[----:B--2---:R-:W2:Y:S01]  /*20260*/  LDL R4, [R1+0x8] ;  /* 0x0000080001047983 */ /* 0x004ea20000100800 */
[----:B------:R-:W-:Y:S01]  /*20270*/  SHF.L.U32 R3, R7, 0x1f, RZ ;  /* 0x0000001f07037819 */ /* 0x000fe200000006ff */
[----:B------:R-:W-:-:S03]  /*20280*/  IMAD R12, R6, 0x7000, RZ ;  /* 0x00007000060c7824 */ /* 0x000fc600078e02ff */
[----:B--2---:R-:W2:Y:S02]  /*20290*/  SYNCS.PHASECHK.TRANS64.TRYWAIT P2, [R4+URZ+0x2e860], R3 ;  /* 0x02e86003040075a7 */ /* 0x004ea4000804017f */
[----:B--2---:R-:W-:Y:S05]  /*202a0*/  @!P2 BRA `(.L_x_537) ;  /* 0x00000040001ca947 */ /* 0x004fea0003800000 */
.L_x_664:
[----:B--2---:R-:W2:Y:S04]  /*202b0*/  LDL R4, [R1+0x30] ;  /* 0x0000300001047983 */ /* 0x004ea80000100800 */
[----:B------:R-:W3:Y:S04]  /*202c0*/  LDL R16, [R1+0x34] ;  /* 0x0000340001107983 */ /* 0x000ee80000100800 */
[----:B------:R-:W4:Y:S01]  /*202d0*/  LDL R15, [R1+0x2c] ;  /* 0x00002c00010f7983 */ /* 0x000f220000100800 */
[----:B------:R-:W-:Y:S01]  /*202e0*/  MOV R13, 0x400 ;  /* 0x00000400000d7802 */ /* 0x000fe20000000f00 */
[----:B------:R-:W-:Y:S05]  /*202f0*/  WARPSYNC.ALL ;  /* 0x0000000000007948 */ /* 0x000fea0003800000 */
[----:B------:R-:W5:Y:S02]  /*20300*/  S2R R14, SR_CgaCtaId ;  /* 0x00000000000e7919 */ /* 0x000f640000008800 */
[----:B-----5:R-:W-:-:S02]  /*20310*/  LEA R13, R14, R13, 0x18 ;  /* 0x0000000d0e0d7211 */ /* 0x020fc400078ec0ff */
[----:B--2---:R-:W-:-:S05]  /*20320*/  LOP3.LUT R3, R12, R4, RZ, 0xfc, !PT ;  /* 0x000000040c037212 */ /* 0x004fca00078efcff */
[----:B------:R-:W-:Y:S01]  /*20330*/  IMAD.IADD R3, R13, 0x1, R3 ;  /* 0x000000010d037824 */ /* 0x000fe200078e0203 */
[----:B----4-:R-:W-:-:S03]  /*20340*/  LOP3.LUT R12, R12, R15, RZ, 0xfc, !PT ;  /* 0x0000000f0c0c7212 */ /* 0x010fc600078efcff */
[----:B---3--:R-:W-:Y:S01]  /*20350*/  IMAD.IADD R20, R16, 0x1, R3 ;  /* 0x0000000110147824 */ /* 0x008fe200078e0203 */
[----:B------:R-:W2:Y:S01]  /*20360*/  LDSM.16.MT88.4 R4, [R3+0xe400] ;  /* 0x00e400000304783b */ /* 0x000ea20000004200 */
[----:B------:R-:W-:Y:S01]  /*20370*/  IMAD.IADD R13, R13, 0x1, R12 ;  /* 0x000000010d0d7824 */ /* 0x000fe200078e020c */
[C-C-:B--2---:R-:W-:Y:S02]  /*20380*/  PRMT R8, R4.reuse, 0x6420, R5.reuse ;  /* 0x0000642004087816 */ /* 0x144fe40000000005 */
[----:B-1----:R-:W-:Y:S02]  /*20390*/  PRMT R9, R4, 0x7531, R5 ;  /* 0x0000753104097816 */ /* 0x002fe40000000005 */
        /* <DEDUP_REMOVED lines=9> */
[----:B------:R-:W1:Y:S02]  /*20430*/  LDSM.16.MT88.4 R4, [R3+0xf400] ;  /* 0x00f400000304783b */ /* 0x000e640000004200 */
[C-C-:B-1----:R-:W-:Y:S02]  /*20440*/  PRMT R16, R4.reuse, 0x6420, R5.reuse ;  /* 0x0000642004107816 */ /* 0x142fe40000000005 */
[----:B0-----:R-:W-:Y:S02]  /*20450*/  PRMT R17, R4, 0x7531, R5 ;  /* 0x0000753104117816 */ /* 0x001fe40000000005 */
[----:B------:R-:W-:-:S02]  /*20460*/  PRMT R18, R6, 0x6420, R7 ;  /* 0x0000642006127816 */ /* 0x000fc40000000007 */
[----:B------:R-:W-:Y:S02]  /*20470*/  PRMT R19, R6, 0x7531, R7 ;  /* 0x0000753106137816 */ /* 0x000fe40000000007 */
[----:B------:R-:W0:Y:S04]  /*20480*/  LDSM.16.MT88.4 R4, [R20+0xf400] ;  /* 0x00f400001404783b */ /* 0x000e280000004200 */
[----:B------:R1:W-:Y:S02]  /*20490*/  STSM.16.M88.4 [R13+0x1400], R16 ;  /* 0x001400100d007844 */ /* 0x0003e40000000200 */
[----:B-1----:R-:W-:Y:S02]  /*204a0*/  MOV R19, R13 ;  /* 0x0000000d00137202 */ /* 0x002fe40000000f00 */
[----:B0-----:R-:W-:-:S02]  /*204b0*/  PRMT R8, R4, 0x6420, R5 ;  /* 0x0000642004087816 */ /* 0x001fc40000000005 */
[----:B------:R-:W-:Y:S02]  /*204c0*/  PRMT R9, R4, 0x7531, R5 ;  /* 0x0000753104097816 */ /* 0x000fe40000000005 */
[C-C-:B------:R-:W-:Y:S02]  /*204d0*/  PRMT R10, R6.reuse, 0x6420, R7.reuse ;  /* 0x00006420060a7816 */ /* 0x140fe40000000007 */
[----:B------:R-:W-:-:S05]  /*204e0*/  PRMT R11, R6, 0x7531, R7 ;  /* 0x00007531060b7816 */ /* 0x000fca0000000007 */
[----:B------:R-:W-:Y:S04]  /*204f0*/  STSM.16.M88.4 [R19+0x1c00], R8 ;  /* 0x001c000813007844 */ /* 0x000fe80000000200 */
[----:B------:R-:W0:Y:S02]  /*20500*/  LDSM.16.MT88.4 R4, [R3+0x10400] ;  /* 0x010400000304783b */ /* 0x000e240000004200 */
[C-C-:B0-----:R-:W-:Y:S02]  /*20510*/  PRMT R12, R4.reuse, 0x6420, R5.reuse ;  /* 0x00006420040c7816 */ /* 0x141fe40000000005 */
[----:B------:R-:W-:Y:S02]  /*20520*/  PRMT R13, R4, 0x7531, R5 ;  /* 0x00007531040d7816 */ /* 0x000fe40000000005 */
[----:B------:R-:W-:-:S02]  /*20530*/  PRMT R14, R6, 0x6420, R7 ;  /* 0x00006420060e7816 */ /* 0x000fc40000000007 */
[----:B------:R-:W-:Y:S02]  /*20540*/  PRMT R15, R6, 0x7531, R7 ;  /* 0x00007531060f7816 */ /* 0x000fe40000000007 */
[----:B------:R-:W0:Y:S04]  /*20550*/  LDSM.16.MT88.4 R4, [R20+0x10400] ;  /* 0x010400001404783b */ /* 0x000e280000004200 */
[----:B------:R1:W-:Y:S02]  /*20560*/  STSM.16.M88.4 [R19+0x2400], R12 ;  /* 0x0024000c13007844 */ /* 0x0003e40000000200 */
[----:B-1----:R-:W-:Y:S01]  /*20570*/  IMAD.MOV.U32 R15, RZ, RZ, R19 ;  /* 0x000000ffff0f7224 */ /* 0x002fe200078e0013 */
[C-C-:B0-----:R-:W-:Y:S02]  /*20580*/  PRMT R8, R4.reuse, 0x6420, R5.reuse ;  /* 0x0000642004087816 */ /* 0x141fe40000000005 */
[----:B------:R-:W-:-:S02]  /*20590*/  PRMT R9, R4, 0x7531, R5 ;  /* 0x0000753104097816 */ /* 0x000fc40000000005 */
        /* <DEDUP_REMOVED lines=48> */
[----:B------:R1:W-:Y:S01]  /*208a0*/  STSM.16.M88.4 [R19+0x6400], R12 ;  /* 0x0064000c13007844 */ /* 0x0003e20000000200 */
[C-C-:B0-----:R-:W-:Y:S02]  /*208b0*/  PRMT R8, R4.reuse, 0x6420, R5.reuse ;  /* 0x0000642004087816 */ /* 0x141fe40000000005 */
        /* <DEDUP_REMOVED lines=9> */
[----:B0-----:R-:W0:Y:S01]  /*20950*/  FENCE.VIEW.ASYNC.S ;  /* 0x00000000000073c6 */ /* 0x001e220000000000 */
[----:B------:R-:W-:Y:S05]  /*20960*/  @!P0 BRA `(.L_x_538) ;  /* 0x0000000000048947 */ /* 0x000fea0003800000 */
[----:B------:R-:W-:Y:S01]  /*20970*/  BPT.TRAP 0x1 ;  /* 0x000000040000795c */ /* 0x000fe20000300000 */
.L_x_538:
[----:B------:R-:W0:Y:S01]  /*20980*/  LDL.LU R3, [R1+0x8] ;  /* 0x0000080001037983 */ /* 0x000e220000300800 */
[C---:B------:R-:W-:Y:S02]  /*20990*/  ISETP.GT.AND P0, PT, R21.reuse, RZ, PT ;  /* 0x000000ff1500720c */ /* 0x040fe40003f04270 */
[----:B------:R-:W-:Y:S01]  /*209a0*/  IADD3 R21, R21, -0x1, RZ ;  /* 0xffffffff15157810 */ /* 0x000fe20007ffe0ff */
[----:B------:R3:W5:Y:S04]  /*209b0*/  LDL R6, [R1+0x10] ;  /* 0x0000100001067983 */ /* 0x0007680000100800 */
[----:B------:R3:W5:Y:S01]  /*209c0*/  LDL R7, [R1+0x18] ;  /* 0x0000180001077983 */ /* 0x0007620000100800 */
[----:B0-----:R0:W-:Y:S02]  /*209d0*/  SYNCS.ARRIVE.TRANS64.A1T0 RZ, [R3+URZ+0x2e850], RZ ;  /* 0x02e850ff03ff79a7 */ /* 0x0011e4000810003f */
[----:B0-----:R-:W-:-:S05]  /*209e0*/  @!P1 VIADD R3, R3, 0x2e880 ;  /* 0x0002e88003039836 */ /* 0x001fca0000000000 */
[----:B------:R-:W-:Y:S01]  /*209f0*/  @!P1 PRMT R3, RZ, 0x654, R3 ;  /* 0x00000654ff039816 */ /* 0x000fe20000000003 */
[----:B------:R-:W-:Y:S06]  /*20a00*/  BAR.SYNC.DEFER_BLOCKING 0x2, 0x80 ;  /* 0x0082000000007b1d */ /* 0x000fec0000010000 */
[----:B------:R3:W-:Y:S01]  /*20a10*/  @!P1 SYNCS.ARRIVE.TRANS64.RED.A1T0 RZ, [R3+URZ], RZ ;  /* 0x000000ff03ff99a7 */ /* 0x0007e2000810043f */
[----:B------:R-:W-:Y:S05]  /*20a20*/  @P0 BRA `(.L_x_539) ;  /* 0xffffffec00ec0947 */ /* 0x000fea000383ffff */
.L_x_519:
        /* <DEDUP_REMOVED lines=9> */
[----:B------:R-:W3:Y:S02]  /*20ac0*/  S2R R4, SR_LTMASK ;  /* 0x0000000000047919 */ /* 0x000ee40000003900 */
[----:B---3--:R-:W-:-:S04]  /*20ad0*/  LOP3.LUT R4, R4, UR4, RZ, 0xc0, !PT ;  /* 0x0000000404047c12 */ /* 0x008fc8000f8ec0ff */
[----:B-1---5:R-:W1:Y:S01]  /*20ae0*/  POPC R7, R4 ;  /* 0x0000000400077309 */ /* 0x022e620000000000 */
[----:B--2---:R-:W1:Y:S02]  /*20af0*/  SHFL.IDX PT, R0, R3, R0, 0x1f ;  /* 0x00001f0003007589 */ /* 0x004e6400000e0000 */
[----:B-1----:R-:W-:-:S05]  /*20b00*/  IADD3 R0, R0, UR40, R7 ;  /* 0x0000002800007c10 */ /* 0x002fca000fffe007 */
[----:B------:R4:W-:Y:S02]  /*20b10*/  STL [R1], R0 ;  /* 0x0000000001007387 */ /* 0x0009e40000100800 */
.L_x_541:
[----:B------:R-:W-:Y:S05]  /*20b20*/  BSYNC B0 ;  /* 0x0000000000007941 */ /* 0x000fea0003800000 */
.L_x_540:
[----:B------:R-:W-:-:S06]  /*20b30*/  UISETP.NE.AND UP0, UPT, UR38, 0x3, UPT ;  /* 0x000000032600788c */ /* 0x000fcc000bf05270 */
[----:B------:R-:W-:-:S13]  /*20b40*/  PLOP3.LUT P0, PT, PT, PT, UP0, 0x80, 0x0 ;  /* 0x000000000000781c */ /* 0x000fda0003f0f008 */
[----:B------:R-:W-:Y:S05]  /*20b50*/  @!P0 BRA `(.L_x_542) ;  /* 0x0000000000048947 */ /* 0x000fea0003800000 */
[----:B------:R-:W-:Y:S01]  /*20b60*/  BPT.TRAP 0x1 ;  /* 0x000000040000795c */ /* 0x000fe20000300000 */
.L_x_542:
[----:B--23--:R-:W2:Y:S04]  /*20b70*/  LDL R3, [R1+0x18] ;  /* 0x0000180001037983 */ /* 0x00cea80000100800 */
[----:B----4-:R-:W3:Y:S01]  /*20b80*/  LDL R0, [R1+0x10] ;  /* 0x0000100001007983 */ /* 0x010ee20000100800 */
[----:B------:R-:W4:Y:S01]  /*20b90*/  S2R R4, SR_CgaCtaId ;  /* 0x0000000000047919 */ /* 0x000f220000008800 */
[----:B------:R-:W-:-:S04]  /*20ba0*/  MOV R2, 0x400 ;  /* 0x0000040000027802 */ /* 0x000fc80000000f00 */
[----:B----4-:R-:W-:Y:S01]  /*20bb0*/  LEA R2, R4, R2, 0x18 ;  /* 0x0000000204027211 */ /* 0x010fe200078ec0ff */
[----:B------:R-:W-:Y:S01]  /*20bc0*/  BSSY B0, `(.L_x_543) ;  /* 0x0000008000007945 */ /* 0x000fe20003800000 */
[----:B--2---:R-:W-:-:S04]  /*20bd0*/  LOP3.LUT R3, R3, 0x1, RZ, 0x3c, !PT ;  /* 0x0000000103037812 */ /* 0x004fc800078e3cff */
[----:B------:R-:W-:Y:S01]  /*20be0*/  SHF.L.U32 R3, R3, 0x1f, RZ ;  /* 0x0000001f03037819 */ /* 0x000fe200000006ff */
[----:B---3--:R-:W-:-:S04]  /*20bf0*/  IMAD R20, R0, 0x8, R2 ;  /* 0x0000000800147824 */ /* 0x008fc800078e0202 */
[----:B------:R-:W2:Y:S01]  /*20c00*/  SYNCS.PHASECHK.TRANS64.TRYWAIT P0, [R20+URZ+0x2e870], R3 ;  /* 0x02e87003140075a7 */ /* 0x000ea2000800017f */
[----:B------:R-:W-:-:S05]  /*20c10*/  IMAD.U32 R0, RZ, RZ, UR39 ;  /* 0x00000027ff007e24 */ /* 0x000fca000f8e00ff */
[----:B------:R-:W-:Y:S01]  /*20c20*/  ISETP.NE.AND P2, PT, R0, 0x3, PT ;  /* 0x000000030000780c */ /* 0x000fe20003f45270 */
[----:B--2---:R-:W-:-:S12]  /*20c30*/  @!P0 BRA `(.L_x_544) ;  /* 0x0000003400d08947 */ /* 0x004fd80003800000 */
.L_x_665:
[----:B------:R-:W-:Y:S05]  /*20c40*/  BSYNC B0 ;  /* 0x0000000000007941 */ /* 0x000fea0003800000 */
.L_x_543:
[----:B------:R-:W-:Y:S05]  /*20c50*/  @!P2 BRA `(.L_x_545) ;  /* 0x000000000004a947 */ /* 0x000fea0003800000 */
[----:B------:R-:W-:Y:S01]  /*20c60*/  BPT.TRAP 0x1 ;  /* 0x000000040000795c */ /* 0x000fe20000300000 */
.L_x_545:
[----:B------:R-:W2:Y:S02]  /*20c70*/  LDL R0, [R1+0x18] ;  /* 0x0000180001007983 */ /* 0x000ea40000100800 */
[----:B--2---:R-:W-:-:S04]  /*20c80*/  SHF.L.U32 R3, R0, 0x1f, RZ ;  /* 0x0000001f00037819 */ /* 0x004fc800000006ff */
[----:B------:R-:W2:Y:S02]  /*20c90*/  SYNCS.PHASECHK.TRANS64.TRYWAIT P0, [R20+URZ+0x2e860], R3 ;  /* 0x02e86003140075a7 */ /* 0x000ea4000800017f */
[----:B--2---:R-:W-:Y:S05]  /*20ca0*/  @!P0 BRA `(.L_x_546) ;  /* 0x0000003400c88947 */ /* 0x004fea0003800000 */
.L_x_666:
[----:B------:R-:W3:Y:S04]  /*20cb0*/  LDL R0, [R1+0x10] ;  /* 0x0000100001007983 */ /* 0x000ee80000100800 */
[----:B------:R-:W4:Y:S04]  /*20cc0*/  LDL R2, [R1+0x30] ;  /* 0x0000300001027983 */ /* 0x000f280000100800 */
[----:B-1----:R-:W2:Y:S01]  /*20cd0*/  LDL R10, [R1+0x2c] ;  /* 0x00002c00010a7983 */ /* 0x002ea20000100800 */
[----:B------:R-:W-:-:S03]  /*20ce0*/  MOV R8, 0x400 ;  /* 0x0000040000087802 */ /* 0x000fc60000000f00 */
[----:B------:R-:W2:Y:S01]  /*20cf0*/  LDL R12, [R1+0x34] ;  /* 0x00003400010c7983 */ /* 0x000ea20000100800 */
[----:B------:R-:W1:Y:S01]  /*20d00*/  S2R R9, SR_CgaCtaId ;  /* 0x0000000000097919 */ /* 0x000e620000008800 */
[----:B------:R-:W-:Y:S05]  /*20d10*/  WARPSYNC.ALL ;  /* 0x0000000000007948 */ /* 0x000fea0003800000 */
[----:B-1----:R-:W-:Y:S01]  /*20d20*/  LEA R8, R9, R8, 0x18 ;  /* 0x0000000809087211 */ /* 0x002fe200078ec0ff */
[----:B---3--:R-:W-:-:S05]  /*20d30*/  IMAD R0, R0, 0x7000, RZ ;  /* 0x0000700000007824 */ /* 0x008fca00078e02ff */
[----:B----4-:R-:W-:-:S05]  /*20d40*/  LOP3.LUT R2, R0, R2, RZ, 0xfc, !PT ;  /* 0x0000000200027212 */ /* 0x010fca00078efcff */
[----:B------:R-:W-:-:S05]  /*20d50*/  IMAD.IADD R2, R8, 0x1, R2 ;  /* 0x0000000108027824 */ /* 0x000fca00078e0202 */
[----:B-----5:R-:W1:Y:S01]  /*20d60*/  LDSM.16.MT88.4 R4, [R2+0xe400] ;  /* 0x00e400000204783b */ /* 0x020e620000004200 */
[----:B--2---:R-:W-:Y:S01]  /*20d70*/  LOP3.LUT R0, R0, R10, RZ, 0xfc, !PT ;  /* 0x0000000a00007212 */ /* 0x004fe200078efcff */
[----:B------:R-:W-:-:S04]  /*20d80*/  IMAD.IADD R3, R12, 0x1, R2 ;  /* 0x000000010c037824 */ /* 0x000fc800078e0202 */
        /* <DEDUP_REMOVED lines=18> */
[----:B------:R-:W-:Y:S01]  /*20eb0*/  STSM.16.M88.4 [R0+0x1400], R16 ;  /* 0x0014001000007844 */ /* 0x000fe20000000200 */
[C-C-:B0-----:R-:W-:Y:S02]  /*20ec0*/  PRMT R8, R4.reuse, 0x6420, R5.reuse ;  /* 0x0000642004087816 */ /* 0x141fe40000000005 */
[----:B------:R-:W-:Y:S02]  /*20ed0*/  PRMT R9, R4, 0x7531, R5 ;  /* 0x0000753104097816 */ /* 0x000fe40000000005 */
[----:B------:R-:W-:-:S02]  /*20ee0*/  PRMT R10, R6, 0x6420, R7 ;  /* 0x00006420060a7816 */ /* 0x000fc40000000007 */
        /* <DEDUP_REMOVED lines=70> */
.L_x_547:
[----:B------:R-:W2:Y:S01]  /*21350*/  LDL.LU R2, [R1+0x10] ;  /* 0x0000100001027983 */ /* 0x000ea20000300800 */
[----:B0-----:R-:W-:Y:S03]  /*21360*/  SYNCS.ARRIVE.TRANS64.A1T0 RZ, [R20+URZ+0x2e850], RZ ;  /* 0x02e850ff14ff79a7 */ /* 0x001fe6000810003f */
[----:B------:R-:W3:Y:S01]  /*21370*/  LDL.LU R3, [R1+0x18] ;  /* 0x0000180001037983 */ /* 0x000ee20000300800 */
[----:B-1----:R-:W-:-:S04]  /*21380*/  @!P1 IADD3 R0, R20, 0x2e880, RZ ;  /* 0x0002e88014009810 */ /* 0x002fc80007ffe0ff */
[----:B------:R-:W-:Y:S01]  /*21390*/  @!P1 PRMT R0, RZ, 0x654, R0 ;  /* 0x00000654ff009816 */ /* 0x000fe20000000000 */
[----:B------:R-:W-:Y:S06]  /*213a0*/  BAR.SYNC.DEFER_BLOCKING 0x2, 0x80 ;  /* 0x0082000000007b1d */ /* 0x000fec0000010000 */
[----:B------:R2:W-:Y:S02]  /*213b0*/  @!P1 SYNCS.ARRIVE.TRANS64.RED.A1T0 RZ, [R0+URZ], RZ ;  /* 0x000000ff00ff99a7 */ /* 0x0005e4000810043f */
[----:B--2---:R-:W-:-:S05]  /*213c0*/  VIADD R0, R2, 0x1 ;  /* 0x0000000102007836 */ /* 0x004fca0000000000 */
[----:B------:R-:W-:-:S04]  /*213d0*/  ISETP.NE.AND P0, PT, R0, 0x2, PT ;  /* 0x000000020000780c */ /* 0x000fc80003f05270 */
[----:B------:R-:W-:Y:S02]  /*213e0*/  SEL R2, RZ, 0x1, P0 ;  /* 0x00000001ff027807 */ /* 0x000fe40000000000 */
[----:B------:R-:W-:Y:S02]  /*213f0*/  SEL R0, R0, RZ, P0 ;  /* 0x000000ff00007207 */ /* 0x000fe40000000000 */
[----:B---3--:R-:W-:-:S03]  /*21400*/  LOP3.LUT R3, R3, R2, RZ, 0x3c, !PT ;  /* 0x0000000203037212 */ /* 0x008fc600078e3cff */
[----:B------:R0:W-:Y:S04]  /*21410*/  STL [R1+0x10], R0 ;  /* 0x0000100001007387 */ /* 0x0001e80000100800 */
[----:B------:R0:W-:Y:S02]  /*21420*/  STL [R1+0x18], R3 ;  /* 0x0000180301007387 */ /* 0x0001e40000100800 */
.L_x_502:
[----:B------:R-:W-:Y:S05]  /*21430*/  BSYNC B6 ;  /* 0x0000000000067941 */ /* 0x000fea0003800000 */
.L_x_500:
[----:B01----:R-:W2:Y:S02]  /*21440*/  LDL R0, [R1+0x40] ;  /* 0x0000400001007983 */ /* 0x003ea40000100800 */
[----:B--2---:R-:W-:-:S13]  /*21450*/  LOP3.LUT P0, RZ, R0, 0x2, RZ, 0xc0, !PT ;  /* 0x0000000200ff7812 */ /* 0x004fda000780c0ff */
[----:B------:R-:W-:Y:S05]  /*21460*/  @!P0 BRA `(.L_x_548) ;  /* 0x0000000000288947 */ /* 0x000fea0003800000 */
[----:B------:R-:W-:Y:S05]  /*21470*/  WARPSYNC.ALL ;  /* 0x0000000000007948 */ /* 0x000fea0003800000 */
[----:B------:R-:W0:Y:S08]  /*21480*/  S2UR UR5, SR_CgaCtaId ;  /* 0x00000000000579c3 */ /* 0x000e300000008800 */
[----:B------:R-:W-:Y:S06]  /*21490*/  BAR.SYNC.DEFER_BLOCKING 0x5, 0x180 ;  /* 0x0146000000007b1d */ /* 0x000fec0000010000 */
[----:B------:R-:W-:-:S02]  /*214a0*/  UMOV UR4, 0x400 ;  /* 0x0000040000047882 */ /* 0x000fc40000000000 */
[----:B0-----:R-:W-:-:S09]  /*214b0*/  ULEA UR4, UR5, UR4, 0x18 ;  /* 0x0000000405047291 */ /* 0x001fd2000f8ec03f */
[----:B------:R-:W0:Y:S04]  /*214c0*/  LDS.128 R4, [UR4+0x2e8d0] ;  /* 0x02e8d004ff047984 */ /* 0x000e280008000c00 */
[----:B0-----:R0:W-:Y:S04]  /*214d0*/  STL.64 [R1], R4 ;  /* 0x0000000401007387 */ /* 0x0011e80000100a00 */
[----:B------:R0:W-:Y:S01]  /*214e0*/  STL.64 [R1+0x8], R6 ;  /* 0x0000080601007387 */ /* 0x0001e20000100a00 */
[----:B------:R-:W-:Y:S06]  /*214f0*/  BAR.ARV 0x4, 0x180 ;  /* 0x0106000000007b1d */ /* 0x000fec0000002000 */
[----:B------:R-:W-:Y:S05]  /*21500*/  BRA `(.L_x_549) ;  /* 0x0000000800847947 */ /* 0x000fea0003800000 */
.L_x_548:
[----:B------:R-:W0:Y:S01]  /*21510*/  S2R R0, SR_TID.X ;  /* 0x0000000000007919 */ /* 0x000e220000002100 */
[----:B------:R-:W-:Y:S01]  /*21520*/  UMOV UR4, 0xffffffff ;  /* 0xffffffff00047882 */ /* 0x000fe20000000000 */
[----:B0-----:R-:W-:-:S04]  /*21530*/  LOP3.LUT R7, R0, 0x1f, RZ, 0xc0, !PT ;  /* 0x0000001f00077812 */ /* 0x001fc800078ec0ff */
[----:B------:R-:W-:Y:S01]  /*21540*/  ISETP.NE.AND P0, PT, R7, 0x1f, PT ;  /* 0x0000001f0700780c */ /* 0x000fe20003f05270 */
[----:B------:R-:W-:-:S12]  /*21550*/  BRA.DIV UR4, `(.L_x_550) ;  /* 0x0000002e04b07947 */ /* 0x000fd8000b800000 */
[----:B------:R-:W2:Y:S01]  /*21560*/  LDL.LU R6, [R1] ;  /* 0x0000000001067983 */ /* 0x000ea20000300800 */
[----:B------:R-:W-:-:S03]  /*21570*/  ULDC UR4, c[0x0][0xc14] ;  /* 0x0003050000047ab9 */ /* 0x000fc60000000800 */
[----:B------:R-:W3:Y:S02]  /*21580*/  LDL R5, [R1+0xc] ;  /* 0x00000c0001057983 */ /* 0x000ee40000100800 */
[----:B---3--:R-:W-:-:S05]  /*21590*/  IMAD.IADD R5, R5, 0x1, R7 ;  /* 0x0000000105057824 */ /* 0x008fca00078e0207 */
[----:B------:R-:W-:-:S13]  /*215a0*/  ISETP.GE.OR P1, PT, R5, UR4, !P0 ;  /* 0x0000000405007c0c */ /* 0x000fda000c726670 */
[----:B------:R-:W0:Y:S02]  /*215b0*/  @!P1 LDC.64 R2, c[0x0][0xc58] ;  /* 0x00031600ff029b82 */ /* 0x000e240000000a00 */
[----:B0-----:R-:W-:-:S06]  /*215c0*/  @!P1 IMAD.WIDE R2, R5, 0x4, R2 ;  /* 0x0000000405029825 */ /* 0x001fcc00078e0202 */
[----:B------:R0:W3:Y:S01]  /*215d0*/  @!P1 LDG.E R3, desc[UR60][R2.64] ;  /* 0x0000003c02039981 */ /* 0x0000e2000c1e1900 */
[C---:B------:R-:W-:Y:S02]  /*215e0*/  ISETP.GE.U32.AND P2, PT, R7.reuse, 0x2, PT ;  /* 0x000000020700780c */ /* 0x040fe40003f46070 */
[C---:B------:R-:W-:Y:S01]  /*215f0*/  ISETP.GE.U32.AND P3, PT, R7.reuse, 0x4, PT ;  /* 0x000000040700780c */ /* 0x040fe20003f66070 */
[----:B--2---:R-:W-:Y:S01]  /*21600*/  SHFL.IDX PT, R0, R6, RZ, 0x1f ;  /* 0x00001fff06007589 */ /* 0x004fe200000e0000 */
[C---:B------:R-:W-:Y:S02]  /*21610*/  ISETP.GE.U32.AND P4, PT, R7.reuse, 0x8, PT ;  /* 0x000000080700780c */ /* 0x040fe40003f86070 */
[C---:B------:R-:W-:Y:S01]  /*21620*/  ISETP.GE.U32.AND P5, PT, R7.reuse, 0x10, PT ;  /* 0x000000100700780c */ /* 0x040fe20003fa6070 */
[----:B------:R-:W-:Y:S01]  /*21630*/  SHFL.IDX PT, R4, R6, 0x1, 0x1f ;  /* 0x00201f0006047f89 */ /* 0x000fe200000e0000 */
[----:B0-----:R-:W-:Y:S02]  /*21640*/  IMAD.MOV.U32 R2, RZ, RZ, RZ ;  /* 0x000000ffff027224 */ /* 0x001fe400078e00ff */
[----:B---3--:R-:W-:Y:S01]  /*21650*/  @!P1 IMAD.MOV.U32 R2, RZ, RZ, R3 ;  /* 0x000000ffff029224 */ /* 0x008fe200078e0003 */
[----:B------:R-:W-:-:S04]  /*21660*/  ISETP.NE.AND P1, PT, R7, RZ, PT ;  /* 0x000000ff0700720c */ /* 0x000fc80003f25270 */
[----:B------:R-:W0:Y:S02]  /*21670*/  SHFL.UP PT, R14, R2, 0x1, RZ ;  /* 0x04200000020e7989 */ /* 0x000e2400000e00ff */
        /* <DEDUP_REMOVED lines=14> */
[----:B------:R0:W1:Y:S02]  /*21760*/  SHFL.IDX PT, R14, R3, 0x1f, 0x1f ;  /* 0x03e01f00030e7f89 */ /* 0x00006400000e0000 */
.L_x_676:
[----:B------:R-:W-:Y:S02]  /*21770*/  ULDC UR4, c[0x0][0xc10] ;  /* 0x0003040000047ab9 */ /* 0x000fe40000000800 */
[----:B------:R-:W-:-:S04]  /*21780*/  IMAD.U32 R7, RZ, RZ, UR4 ;  /* 0x00000004ff077e24 */ /* 0x000fc8000f8e00ff */
[----:B-1----:R-:W-:-:S04]  /*21790*/  IMAD R8, R14, R7, RZ ;  /* 0x000000070e087224 */ /* 0x002fc800078e02ff */
[----:B------:R-:W-:-:S05]  /*217a0*/  IMAD.IADD R4, R4, 0x1, R8 ;  /* 0x0000000104047824 */ /* 0x000fca00078e0208 */
[----:B------:R-:W-:-:S13]  /*217b0*/  ISETP.GT.AND P6, PT, R4, R0, PT ;  /* 0x000000000400720c */ /* 0x000fda0003fc4270 */
[----:B------:R-:W-:Y:S05]  /*217c0*/  @P6 BRA `(.L_x_551) ;  /* 0x0000000000a46947 */ /* 0x000fea0003800000 */
.L_x_556:
[----:B------:R-:W2:Y:S01]  /*217d0*/  LDL.LU R2, [R1+0xc] ;  /* 0x00000c0001027983 */ /* 0x000ea20000300800 */
[----:B0-----:R-:W0:Y:S01]  /*217e0*/  LDC R3, c[0x0][0xc14] ;  /* 0x00030500ff037b82 */ /* 0x001e220000000800 */
[----:B--2---:R-:W-:-:S04]  /*217f0*/  IADD3 R2, R2, 0x1f, RZ ;  /* 0x0000001f02027810 */ /* 0x004fc80007ffe0ff */
[----:B0-----:R-:W-:-:S13]  /*21800*/  ISETP.GE.AND P6, PT, R2, R3, PT ;  /* 0x000000030200720c */ /* 0x001fda0003fc6270 */
[----:B------:R-:W-:Y:S05]  /*21810*/  @P6 BRA `(.L_x_552) ;  /* 0x0000000400586947 */ /* 0x000fea0003800000 */
[----:B------:R-:W0:Y:S01]  /*21820*/  S2R R5, SR_TID.X ;  /* 0x0000000000057919 */ /* 0x000e220000002100 */
[----:B------:R-:W-:Y:S01]  /*21830*/  BSSY B0, `(.L_x_553) ;  /* 0x000000a000007945 */ /* 0x000fe20003800000 */
[----:B------:R1:W-:Y:S01]  /*21840*/  STL [R1+0xc], R2 ;  /* 0x00000c0201007387 */ /* 0x0003e20000100800 */
[----:B0-----:R-:W-:-:S05]  /*21850*/  LOP3.LUT R5, R5, 0x1f, RZ, 0xc0, !PT ;  /* 0x0000001f05057812 */ /* 0x001fca00078ec0ff */
[----:B------:R-:W-:Y:S02]  /*21860*/  IMAD.IADD R5, R2, 0x1, R5 ;  /* 0x0000000102057824 */ /* 0x000fe400078e0205 */
[----:B-1----:R-:W-:-:S03]  /*21870*/  IMAD.MOV.U32 R2, RZ, RZ, RZ ;  /* 0x000000ffff027224 */ /* 0x002fc600078e00ff */
[----:B------:R-:W-:-:S13]  /*21880*/  ISETP.GE.OR P6, PT, R5, R3, !P0 ;  /* 0x000000030500720c */ /* 0x000fda00047c6670 */
[----:B------:R-:W-:Y:S05]  /*21890*/  @P6 BRA `(.L_x_554) ;  /* 0x00000000000c6947 */ /* 0x000fea0003800000 */
[----:B------:R-:W0:Y:S02]  /*218a0*/  LDC.64 R2, c[0x0][0xc58] ;  /* 0x00031600ff027b82 */ /* 0x000e240000000a00 */
[----:B0-----:R-:W-:-:S06]  /*218b0*/  IMAD.WIDE R2, R5, 0x4, R2 ;  /* 0x0000000405027825 */ /* 0x001fcc00078e0202 */
[----:B------:R0:W5:Y:S02]  /*218c0*/  LDG.E R2, desc[UR60][R2.64] ;  /* 0x0000003c02027981 */ /* 0x000164000c1e1900 */
.L_x_554:
[----:B------:R-:W-:Y:S05]  /*218d0*/  BSYNC B0 ;  /* 0x0000000000007941 */ /* 0x000fea0003800000 */
.L_x_553:
[----:B------:R-:W-:-:S03]  /*218e0*/  UMOV UR4, 0xffffffff ;  /* 0xffffffff00047882 */ /* 0x000fc60000000000 */
[----:B------:R-:W-:Y:S05]  /*218f0*/  BRA.DIV UR4, `(.L_x_555) ;  /* 0x0000002e04f47947 */ /* 0x000fea000b800000 */
[----:B-----5:R-:W0:Y:S02]  /*21900*/  SHFL.UP PT, R14, R2, 0x1, RZ ;  /* 0x04200000020e7989 */ /* 0x020e2400000e00ff */
        /* <DEDUP_REMOVED lines=14> */
[----:B------:R0:W1:Y:S02]  /*219f0*/  SHFL.IDX PT, R14, R3, 0x1f, 0x1f ;  /* 0x03e01f00030e7f89 */ /* 0x00006400000e0000 */
.L_x_684:
[----:B------:R-:W-:Y:S02]  /*21a00*/  ULDC UR4, c[0x0][0xc10] ;  /* 0x0003040000047ab9 */ /* 0x000fe40000000800 */
[----:B------:R-:W-:-:S04]  /*21a10*/  IMAD.U32 R7, RZ, RZ, UR4 ;  /* 0x00000004ff077e24 */ /* 0x000fc8000f8e00ff */
[----:B-1----:R-:W-:-:S04]  /*21a20*/  IMAD R8, R14, R7, RZ ;  /* 0x000000070e087224 */ /* 0x002fc800078e02ff */
[----:B------:R-:W-:-:S05]  /*21a30*/  IMAD.IADD R4, R8, 0x1, R4 ;  /* 0x0000000108047824 */ /* 0x000fca00078e0204 */
[----:B------:R-:W-:-:S13]  /*21a40*/  ISETP.GT.AND P6, PT, R4, R0, PT ;  /* 0x000000000400720c */ /* 0x000fda0003fc4270 */
[----:B------:R-:W-:Y:S05]  /*21a50*/  @!P6 BRA `(.L_x_556) ;  /* 0xfffffffc005ce947 */ /* 0x000fea000383ffff */
.L_x_551:
[----:B------:R-:W-:Y:S01]  /*21a60*/  IMAD.IADD R8, R4, 0x1, -R8 ;  /* 0x0000000104087824 */ /* 0x000fe200078e0a08 */
[----:B------:R-:W-:-:S03]  /*21a70*/  UMOV UR4, 0xffffffff ;  /* 0xffffffff00047882 */ /* 0x000fc60000000000 */
[----:B------:R-:W-:-:S05]  /*21a80*/  IMAD R5, R3, R7, R8 ;  /* 0x0000000703057224 */ /* 0x000fca00078e0208 */
[----:B------:R-:W-:Y:S01]  /*21a90*/  ISETP.GT.AND P6, PT, R5, R0, PT ;  /* 0x000000000500720c */ /* 0x000fe20003fc4270 */
[----:B------:R-:W-:-:S12]  /*21aa0*/  BRA.DIV UR4, `(.L_x_557) ;  /* 0x0000003204487947 */ /* 0x000fd8000b800000 */
[----:B------:R-:W-:-:S04]  /*21ab0*/  VOTE.ANY R6, PT, !P6 ;  /* 0x0000000000067806 */ /* 0x000fc800070e0100 */
[----:B------:R-:W1:Y:S02]  /*21ac0*/  POPC R4, R6 ;  /* 0x0000000600047309 */ /* 0x000e640000000000 */
[----:B-1----:R1:W2:Y:S02]  /*21ad0*/  SHFL.IDX PT, R5, R2, R4, 0x1f ;  /* 0x00001f0402057589 */ /* 0x0022a400000e0000 */
.L_x_688:
[----:B------:R-:W-:Y:S01]  /*21ae0*/  ISETP.NE.AND P0, PT, R6, RZ, PT ;  /* 0x000000ff0600720c */ /* 0x000fe20003f05270 */
[----:B------:R-:W-:-:S12]  /*21af0*/  IMAD.MOV.U32 R14, RZ, RZ, RZ ;  /* 0x000000ffff0e7224 */ /* 0x000fd800078e00ff */
[----:B------:R-:W-:Y:S05]  /*21b00*/  @!P0 BRA `(.L_x_558) ;  /* 0x0000000000108947 */ /* 0x000fea0003800000 */
[----:B------:R-:W-:Y:S01]  /*21b10*/  UMOV UR4, 0xffffffff ;  /* 0xffffffff00047882 */ /* 0x000fe20000000000 */
[----:B------:R-:W-:Y:S02]  /*21b20*/  IADD3 R12, R4, -0x1, RZ ;  /* 0xffffffff040c7810 */ /* 0x000fe40007ffe0ff */
[----:B------:R-:W-:Y:S05]  /*21b30*/  BRA.DIV UR4, `(.L_x_559) ;  /* 0x00000032046c7947 */ /* 0x000fea000b800000 */
[----:B------:R3:W4:Y:S02]  /*21b40*/  SHFL.IDX PT, R14, R3, R12, 0x1f ;  /* 0x00001f0c030e7589 */ /* 0x00072400000e0000 */
.L_x_558:
[----:B------:R-:W5:Y:S01]  /*21b50*/  LDL.LU R10, [R1+0xc] ;  /* 0x00000c00010a7983 */ /* 0x000f620000300800 */
[----:B--2---:R-:W-:Y:S01]  /*21b60*/  IABS R6, R5 ;  /* 0x0000000500067213 */ /* 0x004fe20000000000 */
[----:B----4-:R-:W-:-:S03]  /*21b70*/  IMAD R11, R14, R7, R8 ;  /* 0x000000070e0b7224 */ /* 0x010fc600078e0208 */
[----:B------:R-:W2:Y:S01]  /*21b80*/  I2F.RP R8, R6 ;  /* 0x0000000600087306 */ /* 0x000ea20000209400 */
[----:B------:R-:W-:Y:S01]  /*21b90*/  IMAD.IADD R0, R0, 0x1, -R11 ;  /* 0x0000000100007824 */ /* 0x000fe200078e0a0b */
[----:B------:R4:W-:Y:S06]  /*21ba0*/  STL [R1], R11 ;  /* 0x0000000b01007387 */ /* 0x0009ec0000100800 */
[----:B--2---:R-:W2:Y:S02]  /*21bb0*/  MUFU.RCP R8, R8 ;  /* 0x0000000800087308 */ /* 0x004ea40000001000 */
[----:B--2---:R-:W-:-:S06]  /*21bc0*/  VIADD R9, R8, 0xffffffe ;  /* 0x0ffffffe08097836 */ /* 0x004fcc0000000000 */
[----:B0--3--:R-:W1:Y:S02]  /*21bd0*/  F2I.FTZ.U32.TRUNC.NTZ R3, R9 ;  /* 0x0000000900037305 */ /* 0x009e64000021f000 */
[----:B-1----:R-:W-:-:S04]  /*21be0*/  IMAD.MOV R2, RZ, RZ, -R3 ;  /* 0x000000ffff027224 */ /* 0x002fc800078e0a03 */
[----:B------:R-:W-:Y:S02]  /*21bf0*/  IMAD R7, R2, R6, RZ ;  /* 0x0000000602077224 */ /* 0x000fe400078e02ff */
[----:B------:R-:W-:-:S04]  /*21c00*/  IMAD.MOV.U32 R2, RZ, RZ, RZ ;  /* 0x000000ffff027224 */ /* 0x000fc800078e00ff */
[----:B------:R-:W-:Y:S01]  /*21c10*/  IMAD.HI.U32 R2, R3, R7, R2 ;  /* 0x0000000703027227 */ /* 0x000fe200078e0002 */
[----:B------:R-:W-:Y:S02]  /*21c20*/  IABS R7, R5 ;  /* 0x0000000500077213 */ /* 0x000fe40000000000 */
[----:B------:R-:W-:-:S03]  /*21c30*/  IABS R3, R0 ;  /* 0x0000000000037213 */ /* 0x000fc60000000000 */
[----:B------:R-:W-:Y:S02]  /*21c40*/  IMAD.MOV R7, RZ, RZ, -R7 ;  /* 0x000000ffff077224 */ /* 0x000fe400078e0a07 */
[----:B------:R-:W-:-:S04]  /*21c50*/  IMAD.HI.U32 R2, R2, R3, RZ ;  /* 0x0000000302027227 */ /* 0x000fc800078e00ff */
[----:B------:R-:W-:-:S05]  /*21c60*/  IMAD R3, R2, R7, R3 ;  /* 0x0000000702037224 */ /* 0x000fca00078e0203 */
[----:B------:R-:W-:-:S13]  /*21c70*/  ISETP.GT.U32.AND P1, PT, R6, R3, PT ;  /* 0x000000030600720c */ /* 0x000fda0003f24070 */
[-C--:B------:R-:W-:Y:S01]  /*21c80*/  @!P1 IADD3 R3, R3, -R6.reuse, RZ ;  /* 0x8000000603039210 */ /* 0x080fe20007ffe0ff */
[----:B------:R-:W-:Y:S01]  /*21c90*/  @!P1 VIADD R2, R2, 0x1 ;  /* 0x0000000102029836 */ /* 0x000fe20000000000 */
[----:B------:R-:W-:Y:S02]  /*21ca0*/  ISETP.NE.AND P1, PT, R5, RZ, PT ;  /* 0x000000ff0500720c */ /* 0x000fe40003f25270 */
[----:B------:R-:W-:Y:S02]  /*21cb0*/  ISETP.GE.U32.AND P0, PT, R3, R6, PT ;  /* 0x000000060300720c */ /* 0x000fe40003f06070 */
[----:B------:R-:W-:-:S04]  /*21cc0*/  LOP3.LUT R3, R0, R5, RZ, 0x3c, !PT ;  /* 0x0000000500037212 */ /* 0x000fc800078e3cff */
[----:B------:R-:W-:-:S07]  /*21cd0*/  ISETP.GE.AND P2, PT, R3, RZ, PT ;  /* 0x000000ff0300720c */ /* 0x000fce0003f46270 */
[----:B------:R-:W-:-:S06]  /*21ce0*/  @P0 VIADD R2, R2, 0x1 ;  /* 0x0000000102020836 */ /* 0x000fcc0000000000 */
[----:B------:R-:W-:Y:S01]  /*21cf0*/  @!P2 IMAD.MOV R2, RZ, RZ, -R2 ;  /* 0x000000ffff02a224 */ /* 0x000fe200078e0a02 */
[----:B------:R-:W-:-:S05]  /*21d00*/  @!P1 LOP3.LUT R2, RZ, R5, RZ, 0x33, !PT ;  /* 0x00000005ff029212 */ /* 0x000fca00078e33ff */
[----:B------:R-:W-:-:S04]  /*21d10*/  IMAD.MOV R3, RZ, RZ, -R2 ;  /* 0x000000ffff037224 */ /* 0x000fc800078e0a02 */
[----:B------:R-:W-:-:S05]  /*21d20*/  IMAD R0, R5, R3, R0 ;  /* 0x0000000305007224 */ /* 0x000fca00078e0200 */
[----:B------:R4:W-:Y:S04]  /*21d30*/  STL [R1+0x4], R0 ;  /* 0x0000040001007387 */ /* 0x0009e80000100800 */
[----:B------:R4:W-:Y:S01]  /*21d40*/  STL [R1+0x8], R2 ;  /* 0x0000080201007387 */ /* 0x0009e20000100800 */
[----:B-----5:R-:W-:-:S05]  /*21d50*/  IMAD.IADD R10, R4, 0x1, R10 ;  /* 0x00000001040a7824 */ /* 0x020fca00078e020a */
[----:B------:R4:W-:Y:S01]  /*21d60*/  STL [R1+0xc], R10 ;  /* 0x00000c0a01007387 */ /* 0x0009e20000100800 */
[----:B------:R-:W-:Y:S05]  /*21d70*/  BRA `(.L_x_560) ;  /* 0x0000000000287947 */ /* 0x000fea0003800000 */
.L_x_552:
[----:B------:R-:W-:Y:S01]  /*21d80*/  UMOV UR4, URZ ;  /* 0x0000003f00047c82 */ /* 0x000fe20008000000 */
[----:B------:R-:W-:Y:S01]  /*21d90*/  ULDC UR6, c[0x0][0xc14] ;  /* 0x0003050000067ab9 */ /* 0x000fe20000000800 */
[----:B------:R-:W-:Y:S01]  /*21da0*/  UMOV UR5, URZ ;  /* 0x0000003f00057c82 */ /* 0x000fe20008000000 */
[----:B------:R0:W-:Y:S01]  /*21db0*/  STL [R1], R0 ;  /* 0x0000000001007387 */ /* 0x0001e20000100800 */
[----:B------:R-:W-:Y:S01]  /*21dc0*/  MOV R3, UR4 ;  /* 0x0000000400037c02 */ /* 0x000fe20008000f00 */
[----:B------:R-:W-:-:S04]  /*21dd0*/  IMAD.U32 R2, RZ, RZ, UR5 ;  /* 0x00000005ff027e24 */ /* 0x000fc8000f8e00ff */
[----:B------:R1:W-:Y:S01]  /*21de0*/  STL [R1+0x4], R3 ;  /* 0x0000040301007387 */ /* 0x0003e20000100800 */
[----:B0-----:R-:W-:-:S05]  /*21df0*/  IMAD.U32 R0, RZ, RZ, UR6 ;  /* 0x00000006ff007e24 */ /* 0x001fca000f8e00ff */
[----:B------:R1:W-:Y:S04]  /*21e00*/  STL [R1+0xc], R0 ;  /* 0x00000c0001007387 */ /* 0x0003e80000100800 */
[----:B------:R1:W-:Y:S02]  /*21e10*/  STL [R1+0x8], R2 ;  /* 0x0000080201007387 */ /* 0x0003e40000100800 */
.L_x_560:
[----:B-1----:R-:W2:Y:S04]  /*21e20*/  LDL R3, [R1+0x8] ;  /* 0x0000080001037983 */ /* 0x002ea80000100800 */
[----:B----4-:R-:W3:Y:S04]  /*21e30*/  LDL R2, [R1+0xc] ;  /* 0x00000c0001027983 */ /* 0x010ee80000100800 */
[----:B------:R-:W4:Y:S04]  /*21e40*/  LDL R4, [R1] ;  /* 0x0000000001047983 */ /* 0x000f280000100800 */
[----:B------:R-:W4:Y:S01]  /*21e50*/  LDL R5, [R1+0x4] ;  /* 0x0000040001057983 */ /* 0x000f220000100800 */
[----:B------:R-:W-:Y:S05]  /*21e60*/  WARPSYNC.ALL ;  /* 0x0000000000007948 */ /* 0x000fea0003800000 */
[----:B------:R-:W0:Y:S02]  /*21e70*/  S2R R0, SR_TID.X ;  /* 0x0000000000007919 */ /* 0x000e240000002100 */
[----:B0-----:R-:W-:Y:S01]  /*21e80*/  LOP3.LUT R0, R0, 0x1f, RZ, 0xc0, !PT ;  /* 0x0000001f00007812 */ /* 0x001fe200078ec0ff */
[----:B------:R-:W-:Y:S03]  /*21e90*/  BAR.SYNC.DEFER_BLOCKING 0x4, 0x180 ;  /* 0x0106000000007b1d */ /* 0x000fe60000010000 */
[----:B------:R-:W-:-:S13]  /*21ea0*/  ISETP.NE.AND P0, PT, R0, RZ, PT ;  /* 0x000000ff0000720c */ /* 0x000fda0003f05270 */
[----:B------:R-:W-:Y:S01]  /*21eb0*/  @!P0 MOV R0, 0x400 ;  /* 0x0000040000008802 */ /* 0x000fe20000000f00 */
[----:B--2---:R-:W-:Y:S02]  /*21ec0*/  IMAD.MOV.U32 R6, RZ, RZ, R3 ;  /* 0x000000ffff067224 */ /* 0x004fe400078e0003 */
[----:B------:R-:W0:Y:S01]  /*21ed0*/  @!P0 S2R R3, SR_CgaCtaId ;  /* 0x0000000000038919 */ /* 0x000e220000008800 */
[----:B---3--:R-:W-:Y:S01]  /*21ee0*/  IMAD.MOV.U32 R7, RZ, RZ, R2 ;  /* 0x000000ffff077224 */ /* 0x008fe200078e0002 */
[----:B0-----:R-:W-:-:S05]  /*21ef0*/  @!P0 LEA R0, R3, R0, 0x18 ;  /* 0x0000000003008211 */ /* 0x001fca00078ec0ff */
[----:B----4-:R1:W-:Y:S01]  /*21f00*/  @!P0 STS.128 [R0+0x2e8d0], R4 ;  /* 0x02e8d00400008388 */ /* 0x0103e20000000c00 */
[----:B------:R-:W-:Y:S06]  /*21f10*/  BAR.ARV 0x5, 0x180 ;  /* 0x0146000000007b1d */ /* 0x000fec0000002000 */
.L_x_549:
[----:B-1----:R-:W2:Y:S01]  /*21f20*/  LDL R0, [R1+0xc] ;  /* 0x00000c0001007983 */ /* 0x002ea20000100800 */
[----:B------:R-:W-:Y:S02]  /*21f30*/  ULDC UR4, c[0x0][0xc14] ;  /* 0x0003050000047ab9 */ /* 0x000fe40000000800 */
[----:B--2---:R-:W-:-:S13]  /*21f40*/  ISETP.GE.AND P0, PT, R0, UR4, PT ;  /* 0x0000000400007c0c */ /* 0x004fda000bf06270 */
[----:B------:R-:W-:Y:S05]  /*21f50*/  @!P0 BRA `(.L_x_561) ;  /* 0xffffffb000fc8947 */ /* 0x000fea000383ffff */
[----:B------:R-:W-:Y:S05]  /*21f60*/  BSYNC B7 ;  /* 0x0000000000077941 */ /* 0x000fea0003800000 */
.L_x_466:
[----:B---3--:R-:W2:Y:S01]  /*21f70*/  LDL.LU R0, [R1+0x44] ;  /* 0x0000440001007983 */ /* 0x008ea20000300800 */
[----:B------:R-:W-:Y:S01]  /*21f80*/  BSSY B0, `(.L_x_562) ;  /* 0x000000b000007945 */ /* 0x000fe20003800000 */
[----:B01----:R-:W0:Y:S01]  /*21f90*/  S2R R5, SR_CgaCtaId ;  /* 0x0000000000057919 */ /* 0x003e220000008800 */
[----:B--2---:R-:W-:-:S05]  /*21fa0*/  VIADD R0, R0, 0x1 ;  /* 0x0000000100007836 */ /* 0x004fca0000000000 */
[----:B------:R-:W-:-:S04]  /*21fb0*/  LEA.HI R2, R0, R0, RZ, 0x1 ;  /* 0x0000000000027211 */ /* 0x000fc800078f08ff */
[----:B------:R-:W-:-:S04]  /*21fc0*/  LOP3.LUT R3, R2, 0xfffffffe, RZ, 0xc0, !PT ;  /* 0xfffffffe02037812 */ /* 0x000fc800078ec0ff */
[----:B------:R-:W-:Y:S02]  /*21fd0*/  IADD3 R3, R0, -R3, RZ ;  /* 0x8000000300037210 */ /* 0x000fe40007ffe0ff */
[----:B------:R-:W-:Y:S02]  /*21fe0*/  MOV R0, 0x400 ;  /* 0x0000040000007802 */ /* 0x000fe40000000f00 */
[----:B------:R-:W-:Y:S02]  /*21ff0*/  SHF.L.U32 R3, R3, 0x1f, RZ ;  /* 0x0000001f03037819 */ /* 0x000fe400000006ff */
[----:B0-----:R-:W-:-:S04]  /*22000*/  LEA R0, R5, R0, 0x18 ;  /* 0x0000000005007211 */ /* 0x001fc800078ec0ff */
[----:B------:R-:W0:Y:S02]  /*22010*/  SYNCS.PHASECHK.TRANS64.TRYWAIT P0, [R0+URZ+0x2e820], R3 ;  /* 0x02e82003000075a7 */ /* 0x000e24000800017f */
[----:B0-----:R-:W-:Y:S05]  /*22020*/  @!P0 BRA `(.L_x_563) ;  /* 0x0000002c00548947 */ /* 0x001fea0003800000 */
.L_x_691:
[----:B------:R-:W-:Y:S05]  /*22030*/  BSYNC B0 ;  /* 0x0000000000007941 */ /* 0x000fea0003800000 */
.L_x_562:
[----:B------:R-:W-:-:S03]  /*22040*/  UMOV UR4, 0xffffffff ;  /* 0xffffffff00047882 */ /* 0x000fc60000000000 */
[----:B------:R-:W-:Y:S05]  /*22050*/  BRA.DIV UR4, `(.L_x_564) ;  /* 0x0000002e045c7947 */ /* 0x000fea000b800000 */
[----:B------:R-:W1:Y:S02]  /*22060*/  S2R R2, SR_TID.X ;  /* 0x0000000000027919 */ /* 0x000e640000002100 */
[----:B-1----:R-:W-:-:S04]  /*22070*/  SHF.R.U32.HI R2, RZ, 0x5, R2 ;  /* 0x00000005ff027819 */ /* 0x002fc80000011602 */
[----:B------:R-:W-:-:S05]  /*22080*/  LOP3.LUT R2, R2, 0x3, RZ, 0xc0, !PT ;  /* 0x0000000302027812 */ /* 0x000fca00078ec0ff */
[----:B------:R1:W2:Y:S02]  /*22090*/  SHFL.IDX PT, R14, R2, RZ, 0x1f ;  /* 0x00001fff020e7589 */ /* 0x0002a400000e0000 */
.L_x_694:
[----:B--2---:R-:W-:-:S13]  /*220a0*/  ISETP.NE.AND P0, PT, R14, RZ, PT ;  /* 0x000000ff0e00720c */ /* 0x004fda0003f05270 */
[----:B------:R-:W-:Y:S05]  /*220b0*/  @P0 BRA `(.L_x_285) ;  /* 0x0000000000b80947 */ /* 0x000fea0003800000 */
[----:B------:R-:W-:-:S03]  /*220c0*/  UMOV UR4, 0xffffffff ;  /* 0xffffffff00047882 */ /* 0x000fc60000000000 */
[----:B------:R-:W-:Y:S05]  /*220d0*/  BRA.DIV UR4, `(.L_x_565) ;  /* 0x0000002e04707947 */ /* 0x000fea000b800000 */
[----:B------:R-:W-:-:S13]  /*220e0*/  ELECT P6, URZ, PT ;  /* 0x00000000003f782f */ /* 0x000fda00038c0000 */
.L_x_697:
[----:B------:R-:W-:Y:S05]  /*220f0*/  @!P6 BRA `(.L_x_285) ;  /* 0x0000000000a8e947 */ /* 0x000fea0003800000 */
[----:B-1----:R-:W2:Y:S02]  /*22100*/  LDL R2, [R1+0x98] ;  /* 0x0000980001027983 */ /* 0x002ea40000100800 */
[----:B--2---:R-:W-:-:S13]  /*22110*/  R2UR UR4, R2 ;  /* 0x00000000020472ca */ /* 0x004fda00000e0000 */
[----:B------:R-:W-:-:S06]  /*22120*/  ULOP3.LUT UR4, UR4, 0x2, URZ, 0xfc, !UPT ;  /* 0x0000000204047892 */ /* 0x000fcc000f8efc3f */
[----:B------:R-:W-:-:S05]  /*22130*/  IMAD.U32 R2, RZ, RZ, UR4 ;  /* 0x00000004ff027e24 */ /* 0x000fca000f8e00ff */
[----:B------:R-:W-:-:S13]  /*22140*/  ISETP.NE.AND P0, PT, R2, 0x3, PT ;  /* 0x000000030200780c */ /* 0x000fda0003f05270 */
[----:B------:R-:W-:Y:S05]  /*22150*/  @!P0 BRA `(.L_x_566) ;  /* 0x0000000000048947 */ /* 0x000fea0003800000 */
[----:B------:R-:W-:Y:S01]  /*22160*/  BPT.TRAP 0x1 ;  /* 0x000000040000795c */ /* 0x000fe20000300000 */
.L_x_566:
        /* <DEDUP_REMOVED lines=14> */
.L_x_698:
[----:B------:R-:W1:Y:S02]  /*22250*/  SYNCS.PHASECHK.TRANS64.TRYWAIT P1, [R7+URZ], R2 ;  /* 0x00000002070075a7 */ /* 0x000e64000802017f */
[----:B-1----:R-:W-:Y:S05]  /*22260*/  @!P1 BRA `(.L_x_568) ;  /* 0x0000002c00409947 */ /* 0x002fea0003800000 */
.L_x_699:
[----:B------:R-:W-:Y:S05]  /*22270*/  @!P0 BRA `(.L_x_569) ;  /* 0x0000000000048947 */ /* 0x000fea0003800000 */
[----:B------:R-:W-:Y:S01]  /*22280*/  BPT.TRAP 0x1 ;  /* 0x000000040000795c */ /* 0x000fe20000300000 */
.L_x_569:
[----:B------:R-:W2:Y:S02]  /*22290*/  LDL.LU R4, [R1+0x10] ;  /* 0x0000100001047983 */ /* 0x000ea40000300800 */
[----:B--2---:R-:W-:-:S04]  /*222a0*/  LEA R4, R4, R0, 0x3 ;  /* 0x0000000004047211 */ /* 0x004fc800078e18ff */
[----:B------:R-:W2:Y:S02]  /*222b0*/  SYNCS.PHASECHK.TRANS64.TRYWAIT P1, [R4+URZ+0x2e860], R5 ;  /* 0x02e86005040075a7 */ /* 0x000ea4000802017f */
[----:B--2---:R-:W-:Y:S05]  /*222c0*/  @!P1 BRA `(.L_x_570) ;  /* 0x0000002c003c9947 */ /* 0x004fea0003800000 */
.L_x_700:
[----:B------:R-:W-:Y:S05]  /*222d0*/  @!P0 BRA `(.L_x_571) ;  /* 0x0000000000048947 */ /* 0x000fea0003800000 */
[----:B------:R-:W-:Y:S01]  /*222e0*/  BPT.TRAP 0x1 ;  /* 0x000000040000795c */ /* 0x000fe20000300000 */
.L_x_571:
[----:B------:R-:W-:-:S04]  /*222f0*/  IMAD R3, R3, 0x8, R0 ;  /* 0x0000000803037824 */ /* 0x000fc800078e0200 */
[----:B------:R-:W3:Y:S02]  /*22300*/  SYNCS.PHASECHK.TRANS64.TRYWAIT P1, [R3+URZ+0x2e860], R2 ;  /* 0x02e86002030075a7 */ /* 0x000ee4000802017f */
[----:B---3--:R-:W-:Y:S05]  /*22310*/  @!P1 BRA `(.L_x_572) ;  /* 0x0000002c003c9947 */ /* 0x008fea0003800000 */
.L_x_701:
[----:B------:R-:W-:Y:S05]  /*22320*/  @!P0 BRA `(.L_x_573) ;  /* 0x0000000000048947 */ /* 0x000fea0003800000 */
[----:B------:R-:W-:Y:S01]  /*22330*/  BPT.TRAP 0x1 ;  /* 0x000000040000795c */ /* 0x000fe20000300000 */
.L_x_573:
[----:B------:R-:W4:Y:S02]  /*22340*/  SYNCS.PHASECHK.TRANS64.TRYWAIT P0, [R4+URZ+0x2e880], R5 ;  /* 0x02e88005040075a7 */ /* 0x000f24000800017f */
[----:B----4-:R-:W-:Y:S05]  /*22350*/  @!P0 BRA `(.L_x_574) ;  /* 0x0000002c00408947 */ /* 0x010fea0003800000 */
.L_x_575:
[----:B------:R0:W0:Y:S02]  /*22360*/  SYNCS.PHASECHK.TRANS64.TRYWAIT P0, [R3+URZ+0x2e880], R2 ;  /* 0x02e88002030075a7 */ /* 0x000024000800017f */
[----:B0-----:R-:W-:Y:S05]  /*22370*/  @!P0 NANOSLEEP.SYNCS 0x989680 ;  /* 0x009896800000895d */ /* 0x001fea0003900000 */
[----:B------:R-:W0:Y:S02]  /*22380*/  @!P0 SYNCS.PHASECHK.TRANS64 P0, [R3+URZ+0x2e880], R2 ;  /* 0x02e88002030085a7 */ /* 0x000e24000800007f */
[----:B0-----:R-:W-:Y:S05]  /*22390*/  @!P0 BRA `(.L_x_575) ;  /* 0xfffffffc00f08947 */ /* 0x001fea000383ffff */
.L_x_285:
[----:B------:R-:W-:Y:S05]  /*223a0*/  BSYNC B8 ;  /* 0x0000000000087941 */ /* 0x000fea0003800000 */
.L_x_282:
[----:B------:R-:W-:Y:S05]  /*223b0*/  EXIT ;  /* 0x000000000000794d */ /* 0x000fea0003800000 */
.L_x_307:
[----:B0-----:R0:W1:Y:S02]  /*223c0*/  SYNCS.PHASECHK.TRANS64.TRYWAIT P6, [R111+URZ+0x2e890], R127 ;  /* 0x02e8907f6f0075a7 */ /* 0x00106400080c017f */
[----:B-1----:R-:W-:Y:S05]  /*223d0*/  @!P6 NANOSLEEP.SYNCS 0x989680 ;  /* 0x009896800000e95d */ /* 0x002fea0003900000 */
[----:B------:R-:W1:Y:S02]  /*223e0*/  @!P6 SYNCS.PHASECHK.TRANS64 P6, [R111+URZ+0x2e890], R127 ;  /* 0x02e8907f6f00e5a7 */ /* 0x000e6400080c007f */
[----:B-1----:R-:W-:Y:S05]  /*223f0*/  @!P6 BRA `(.L_x_307) ;  /* 0xfffffffc00f0e947 */ /* 0x002fea000383ffff */
[----:B------:R-:W-:Y:S05]  /*22400*/  BRA `(.L_x_576) ;  /* 0xfffffe0c00647947 */ /* 0x000fea000383ffff */
.L_x_341:
[----:B0-----:R0:W1:Y:S02]  /*22410*/  SYNCS.PHASECHK.TRANS64.TRYWAIT P3, [R111+URZ+0x2e890], R127 ;  /* 0x02e8907f6f0075a7 */ /* 0x001064000806017f */
[----:B-1----:R-:W-:Y:S05]  /*22420*/  @!P3 NANOSLEEP.SYNCS 0x989680 ;  /* 0x009896800000b95d */ /* 0x002fea0003900000 */
[----:B------:R-:W1:Y:S02]  /*22430*/  @!P3 SYNCS.PHASECHK.TRANS64 P3, [R111+URZ+0x2e890], R127 ;  /* 0x02e8907f6f00b5a7 */ /* 0x000e64000806007f */
[----:B-1----:R-:W-:Y:S05]  /*22440*/  @!P3 BRA `(.L_x_341) ;  /* 0xfffffffc00f0b947 */ /* 0x002fea000383ffff */
[----:B------:R-:W-:Y:S05]  /*22450*/  BRA `(.L_x_577) ;  /* 0xfffffe4c00f87947 */ /* 0x000fea000383ffff */
.L_x_358:
[----:B0-----:R0:W1:Y:S02]  /*22460*/  SYNCS.PHASECHK.TRANS64.TRYWAIT P2, [R111+URZ+0x2e890], R127 ;  /* 0x02e8907f6f0075a7 */ /* 0x001064000804017f */
[----:B-1----:R-:W-:Y:S05]  /*22470*/  @!P2 NANOSLEEP.SYNCS 0x989680 ;  /* 0x009896800000a95d */ /* 0x002fea0003900000 */
[----:B------:R-:W1:Y:S02]  /*22480*/  @!P2 SYNCS.PHASECHK.TRANS64 P2, [R111+URZ+0x2e890], R127 ;  /* 0x02e8907f6f00a5a7 */ /* 0x000e64000804007f */
[----:B-1----:R-:W-:Y:S05]  /*22490*/  @!P2 BRA `(.L_x_358) ;  /* 0xfffffffc00f0a947 */ /* 0x002fea000383ffff */
[----:B------:R-:W-:Y:S05]  /*224a0*/  BRA `(.L_x_578) ;  /* 0xfffffe9000187947 */ /* 0x000fea000383ffff */
.L_x_368:
[----:B--2---:R2:W3:Y:S02]  /*224b0*/  SYNCS.PHASECHK.TRANS64.TRYWAIT P3, [R111+URZ+0x2e8b0], R127 ;  /* 0x02e8b07f6f0075a7 */ /* 0x0044e4000806017f */
[----:B---3--:R-:W-:Y:S05]  /*224c0*/  @!P3 NANOSLEEP.SYNCS 0x989680 ;  /* 0x009896800000b95d */ /* 0x008fea0003900000 */
[----:B------:R-:W3:Y:S02]  /*224d0*/  @!P3 SYNCS.PHASECHK.TRANS64 P3, [R111+URZ+0x2e8b0], R127 ;  /* 0x02e8b07f6f00b5a7 */ /* 0x000ee4000806007f */
[----:B---3--:R-:W-:Y:S05]  /*224e0*/  @!P3 BRA `(.L_x_368) ;  /* 0xfffffffc00f0b947 */ /* 0x008fea000383ffff */
[----:B------:R-:W-:Y:S05]  /*224f0*/  BRA `(.L_x_579) ;  /* 0xfffffe9400e07947 */ /* 0x000fea000383ffff */
.L_x_380:
[----:B------:R-:W0:Y:S01]  /*22500*/  S2R R50, SR_TID.X ;  /* 0x0000000000327919 */ /* 0x000e220000002100 */
[----:B------:R-:W-:Y:S01]  /*22510*/  BSSY B0, `(.L_x_580) ;  /* 0x000000c000007945 */ /* 0x000fe20003800000 */
[----:B------:R-:W-:Y:S01]  /*22520*/  IMAD.MOV.U32 R12, RZ, RZ, RZ ;  /* 0x000000ffff0c7224 */ /* 0x000fe200078e00ff */
[----:B------:R-:W-:Y:S01]  /*22530*/  MOV R15, 0xffffffff ;  /* 0xffffffff000f7802 */ /* 0x000fe20000000f00 */
[----:B------:R-:W-:Y:S02]  /*22540*/  IMAD.MOV.U32 R11, RZ, RZ, 0x1f ;  /* 0x0000001fff0b7424 */ /* 0x000fe400078e00ff */
[----:B0-----:R-:W-:-:S05]  /*22550*/  VIADD R51, R50, 0xffffff80 ;  /* 0xffffff8032337836 */ /* 0x001fca0000000000 */
[----:B------:R-:W-:-:S04]  /*22560*/  SHF.R.S32.HI R50, RZ, 0x1f, R51 ;  /* 0x0000001fff327819 */ /* 0x000fc80000011433 */
[----:B------:R-:W-:-:S04]  /*22570*/  LEA.HI R50, R50, R51, RZ, 0x7 ;  /* 0x0000003332327211 */ /* 0x000fc800078f38ff */
[----:B------:R-:W-:-:S05]  /*22580*/  SHF.R.S32.HI R50, RZ, 0x7, R50 ;  /* 0x00000007ff327819 */ /* 0x000fca0000011432 */
[----:B------:R-:W-:-:S07]  /*22590*/  IMAD.MOV.U32 R13, RZ, RZ, R50 ;  /* 0x000000ffff0d7224 */ /* 0x000fce00078e0032 */
[----:B-----5:R-:W-:Y:S05]  /*225a0*/  WARPSYNC.COLLECTIVE R15, `(.L_x_581) ;  /* 0x000000000f087348 */ /* 0x020fea0003c00000 */
[----:B------:R0:W1:Y:S02]  /*225b0*/  SHFL.IDX P6, R14, R13, R12, R11 ;  /* 0x0000000c0d0e7389 */ /* 0x00006400000c000b */
[----:B01---5:R-:W-:Y:S01]  /*225c0*/  ENDCOLLECTIVE ;  /* 0x000000000000791b */ /* 0x023fe20003800000 */
.L_x_581:
[----:B------:R-:W-:Y:S05]  /*225d0*/  BSYNC B0 ;  /* 0x0000000000007941 */ /* 0x000fea0003800000 */
.L_x_580:
[----:B------:R1:W-:Y:S01]  /*225e0*/  STL [R1+0x44], R14 ;  /* 0x0000440e01007387 */ /* 0x0003e20000100800 */
[----:B------:R-:W-:Y:S05]  /*225f0*/  BRA `(.L_x_582) ;  /* 0xfffffea400487947 */ /* 0x000fea000383ffff */
.L_x_394:
[----:B------:R-:W-:Y:S01]  /*22600*/  BSSY B1, `(.L_x_583) ;  /* 0x0000008000017945 */ /* 0x000fe20003800000 */
[----:B------:R-:W-:Y:S02]  /*22610*/  IMAD.MOV.U32 R13, RZ, RZ, R26 ;  /* 0x000000ffff0d7224 */ /* 0x000fe400078e001a */
[----:B------:R-:W-:Y:S02]  /*22620*/  IMAD.MOV.U32 R12, RZ, RZ, RZ ;  /* 0x000000ffff0c7224 */ /* 0x000fe400078e00ff */
[----:B------:R-:W-:Y:S02]  /*22630*/  IMAD.MOV.U32 R11, RZ, RZ, 0x1c1f ;  /* 0x00001c1fff0b7424 */ /* 0x000fe400078e00ff */
[----:B------:R-:W-:-:S07]  /*22640*/  IMAD.MOV.U32 R15, RZ, RZ, -0x1 ;  /* 0xffffffffff0f7424 */ /* 0x000fce00078e00ff */
[----:B01---5:R-:W-:Y:S05]  /*22650*/  WARPSYNC.COLLECTIVE R15, `(.L_x_584) ;  /* 0x000000000f087348 */ /* 0x023fea0003c00000 */
[----:B-1----:R1:W2:Y:S02]  /*22660*/  SHFL.IDX P6, R14, R13, R12, R11 ;  /* 0x0000000c0d0e7389 */ /* 0x0022a400000c000b */
[----:B012--5:R-:W-:Y:S01]  /*22670*/  ENDCOLLECTIVE ;  /* 0x000000000000791b */ /* 0x027fe20003800000 */
.L_x_584:
[----:B------:R-:W-:Y:S05]  /*22680*/  BSYNC B1 ;  /* 0x0000000000017941 */ /* 0x000fea0003800000 */
.L_x_583:
[----:B------:R-:W-:Y:S05]  /*22690*/  BRA `(.L_x_585) ;  /* 0xfffffeac00507947 */ /* 0x000fea000383ffff */
.L_x_395:
[----:B------:R-:W-:Y:S01]  /*226a0*/  BSSY B1, `(.L_x_586) ;  /* 0x0000008000017945 */ /* 0x000fe20003800000 */
[----:B------:R-:W-:Y:S01]  /*226b0*/  IMAD.MOV.U32 R13, RZ, RZ, R24 ;  /* 0x000000ffff0d7224 */ /* 0x000fe200078e0018 */
[----:B------:R-:W-:Y:S01]  /*226c0*/  MOV R12, RZ ;  /* 0x000000ff000c7202 */ /* 0x000fe20000000f00 */
[----:B------:R-:W-:Y:S02]  /*226d0*/  IMAD.MOV.U32 R11, RZ, RZ, 0x1c1f ;  /* 0x00001c1fff0b7424 */ /* 0x000fe400078e00ff */
[----:B------:R-:W-:-:S07]  /*226e0*/  IMAD.MOV.U32 R15, RZ, RZ, -0x1 ;  /* 0xffffffffff0f7424 */ /* 0x000fce00078e00ff */
[----:B01---5:R-:W-:Y:S05]  /*226f0*/  WARPSYNC.COLLECTIVE R15, `(.L_x_587) ;  /* 0x000000000f087348 */ /* 0x023fea0003c00000 */
[----:B-1----:R1:W2:Y:S02]  /*22700*/  SHFL.IDX P6, R14, R13, R12, R11 ;  /* 0x0000000c0d0e7389 */ /* 0x0022a400000c000b */
[----:B012--5:R-:W-:Y:S01]  /*22710*/  ENDCOLLECTIVE ;  /* 0x000000000000791b */ /* 0x027fe20003800000 */
.L_x_587:
[----:B------:R-:W-:Y:S05]  /*22720*/  BSYNC B1 ;  /* 0x0000000000017941 */ /* 0x000fea0003800000 */
.L_x_586:
[----:B------:R-:W-:Y:S05]  /*22730*/  BRA `(.L_x_588) ;  /* 0xfffffeac00307947 */ /* 0x000fea000383ffff */
.L_x_396:
[----:B------:R-:W-:Y:S01]  /*22740*/  BSSY B1, `(.L_x_589) ;  /* 0x0000008000017945 */ /* 0x000fe20003800000 */
[----:B------:R-:W-:Y:S01]  /*22750*/  IMAD.MOV.U32 R13, RZ, RZ, R27 ;  /* 0x000000ffff0d7224 */ /* 0x000fe200078e001b */
[----:B------:R-:W-:Y:S01]  /*22760*/  MOV R15, 0xffffffff ;  /* 0xffffffff000f7802 */ /* 0x000fe20000000f00 */
[----:B------:R-:W-:Y:S02]  /*22770*/  IMAD.MOV.U32 R12, RZ, RZ, RZ ;  /* 0x000000ffff0c7224 */ /* 0x000fe400078e00ff */
[----:B------:R-:W-:-:S07]  /*22780*/  IMAD.MOV.U32 R11, RZ, RZ, 0x1c1f ;  /* 0x00001c1fff0b7424 */ /* 0x000fce00078e00ff */
[----:B01---5:R-:W-:Y:S05]  /*22790*/  WARPSYNC.COLLECTIVE R15, `(.L_x_590) ;  /* 0x000000000f087348 */ /* 0x023fea0003c00000 */
[----:B-1----:R1:W2:Y:S02]  /*227a0*/  SHFL.IDX P6, R14, R13, R12, R11 ;  /* 0x0000000c0d0e7389 */ /* 0x0022a400000c000b */
[----:B012--5:R-:W-:Y:S01]  /*227b0*/  ENDCOLLECTIVE ;  /* 0x000000000000791b */ /* 0x027fe20003800000 */
.L_x_590:
[----:B------:R-:W-:Y:S05]  /*227c0*/  BSYNC B1 ;  /* 0x0000000000017941 */ /* 0x000fea0003800000 */
.L_x_589:
[----:B------:R-:W-:Y:S05]  /*227d0*/  BRA `(.L_x_591) ;  /* 0xfffffeac00107947 */ /* 0x000fea000383ffff */
.L_x_397:
[----:B------:R-:W-:Y:S01]  /*227e0*/  BSSY B1, `(.L_x_592) ;  /* 0x0000008000017945 */ /* 0x000fe20003800000 */
[----:B------:R-:W-:Y:S02]  /*227f0*/  IMAD.MOV.U32 R13, RZ, RZ, R28 ;  /* 0x000000ffff0d7224 */ /* 0x000fe400078e001c */
[----:B------:R-:W-:Y:S02]  /*22800*/  IMAD.MOV.U32 R12, RZ, RZ, RZ ;  /* 0x000000ffff0c7224 */ /* 0x000fe400078e00ff */
[----:B------:R-:W-:Y:S02]  /*22810*/  IMAD.MOV.U32 R11, RZ, RZ, 0x1c1f ;  /* 0x00001c1fff0b7424 */ /* 0x000fe400078e00ff */
[----:B------:R-:W-:-:S07]  /*22820*/  IMAD.MOV.U32 R15, RZ, RZ, -0x1 ;  /* 0xffffffffff0f7424 */ /* 0x000fce00078e00ff */
[----:B01----:R-:W-:Y:S05]  /*22830*/  WARPSYNC.COLLECTIVE R15, `(.L_x_593) ;  /* 0x000000000f087348 */ /* 0x003fea0003c00000 */
[----:B-1----:R1:W2:Y:S02]  /*22840*/  SHFL.IDX P6, R14, R13, R12, R11 ;  /* 0x0000000c0d0e7389 */ /* 0x0022a400000c000b */
[----:B012---:R-:W-:Y:S01]  /*22850*/  ENDCOLLECTIVE ;  /* 0x000000000000791b */ /* 0x007fe20003800000 */
.L_x_593:
[----:B------:R-:W-:Y:S05]  /*22860*/  BSYNC B1 ;  /* 0x0000000000017941 */ /* 0x000fea0003800000 */
.L_x_592:
[----:B------:R-:W-:Y:S05]  /*22870*/  BRA `(.L_x_594) ;  /* 0xfffffea800f47947 */ /* 0x000fea000383ffff */
.L_x_399:
[----:B0-----:R0:W1:Y:S02]  /*22880*/  SYNCS.PHASECHK.TRANS64.TRYWAIT P1, [R16+URZ+0x2e800], R35 ;  /* 0x02e80023100075a7 */ /* 0x001064000802017f */
[----:B-1----:R-:W-:Y:S05]  /*22890*/  @!P1 NANOSLEEP.SYNCS 0x989680 ;  /* 0x009896800000995d */ /* 0x002fea0003900000 */
[----:B------:R-:W1:Y:S02]  /*228a0*/  @!P1 SYNCS.PHASECHK.TRANS64 P1, [R16+URZ+0x2e800], R35 ;  /* 0x02e80023100095a7 */ /* 0x000e64000802007f */
[----:B-1----:R-:W-:Y:S05]  /*228b0*/  @!P1 BRA `(.L_x_399) ;  /* 0xfffffffc00f09947 */ /* 0x002fea000383ffff */
[----:B------:R-:W-:Y:S05]  /*228c0*/  BRA `(.L_x_595) ;  /* 0xfffffeac00e87947 */ /* 0x000fea000383ffff */
.L_x_407:
        /* <DEDUP_REMOVED lines=8> */
.L_x_597:
[----:B------:R-:W-:Y:S05]  /*22950*/  BSYNC B1 ;  /* 0x0000000000017941 */ /* 0x000fea0003800000 */
.L_x_596:
[----:B------:R-:W-:Y:S05]  /*22960*/  BRA `(.L_x_598) ;  /* 0xfffffec400f07947 */ /* 0x000fea000383ffff */
.L_x_408:
        /* <DEDUP_REMOVED lines=8> */
.L_x_600:
[----:B------:R-:W-:Y:S05]  /*229f0*/  BSYNC B1 ;  /* 0x0000000000017941 */ /* 0x000fea0003800000 */
.L_x_599:
[----:B------:R-:W-:Y:S05]  /*22a00*/  BRA `(.L_x_601) ;  /* 0xfffffec400d07947 */ /* 0x000fea000383ffff */
.L_x_409:
        /* <DEDUP_REMOVED lines=8> */
.L_x_603:
[----:B------:R-:W-:Y:S05]  /*22a90*/  BSYNC B1 ;  /* 0x0000000000017941 */ /* 0x000fea0003800000 */
.L_x_602:
[----:B------:R-:W-:Y:S05]  /*22aa0*/  BRA `(.L_x_604) ;  /* 0xfffffec400b47947 */ /* 0x000fea000383ffff */
.L_x_410:
[----:B------:R-:W-:Y:S01]  /*22ab0*/  BSSY B1, `(.L_x_605) ;  /* 0x0000008000017945 */ /* 0x000fe20003800000 */
[----:B------:R-:W-:Y:S01]  /*22ac0*/  IMAD.MOV.U32 R13, RZ, RZ, R28 ;  /* 0x000000ffff0d7224 */ /* 0x000fe200078e001c */
[----:B------:R-:W-:Y:S01]  /*22ad0*/  MOV R12, RZ ;  /* 0x000000ff000c7202 */ /* 0x000fe20000000f00 */
[----:B------:R-:W-:Y:S02]  /*22ae0*/  IMAD.MOV.U32 R11, RZ, RZ, 0x1c1f ;  /* 0x00001c1fff0b7424 */ /* 0x000fe400078e00ff */
[----:B------:R-:W-:-:S07]  /*22af0*/  IMAD.MOV.U32 R15, RZ, RZ, -0x1 ;  /* 0xffffffffff0f7424 */ /* 0x000fce00078e00ff */
[----:B01----:R-:W-:Y:S05]  /*22b00*/  WARPSYNC.COLLECTIVE R15, `(.L_x_606) ;  /* 0x000000000f087348 */ /* 0x003fea0003c00000 */
[----:B-1----:R1:W2:Y:S02]  /*22b10*/  SHFL.IDX P6, R14, R13, R12, R11 ;  /* 0x0000000c0d0e7389 */ /* 0x0022a400000c000b */
[----:B012---:R-:W-:Y:S01]  /*22b20*/  ENDCOLLECTIVE ;  /* 0x000000000000791b */ /* 0x007fe20003800000 */
.L_x_606:
[----:B------:R-:W-:Y:S05]  /*22b30*/  BSYNC B1 ;  /* 0x0000000000017941 */ /* 0x000fea0003800000 */
.L_x_605:
[----:B------:R-:W-:Y:S05]  /*22b40*/  BRA `(.L_x_607) ;  /* 0xfffffec4009c7947 */ /* 0x000fea000383ffff */
.L_x_412:
[----:B-1----:R1:W2:Y:S02]  /*22b50*/  SYNCS.PHASECHK.TRANS64.TRYWAIT P1, [R16+URZ+0x2e800], R25 ;  /* 0x02e80019100075a7 */ /* 0x0022a4000802017f */
[----:B--2---:R-:W-:Y:S05]  /*22b60*/  @!P1 NANOSLEEP.SYNCS 0x989680 ;  /* 0x009896800000995d */ /* 0x004fea0003900000 */
[----:B------:R-:W2:Y:S02]  /*22b70*/  @!P1 SYNCS.PHASECHK.TRANS64 P1, [R16+URZ+0x2e800], R25 ;  /* 0x02e80019100095a7 */ /* 0x000ea4000802007f */
[----:B--2---:R-:W-:Y:S05]  /*22b80*/  @!P1 BRA `(.L_x_412) ;  /* 0xfffffffc00f09947 */ /* 0x004fea000383ffff */
[----:B------:R-:W-:Y:S05]  /*22b90*/  BRA `(.L_x_608) ;  /* 0xfffffec800907947 */ /* 0x000fea000383ffff */
.L_x_418:
[----:B-1----:R1:W3:Y:S02]  /*22ba0*/  SYNCS.PHASECHK.TRANS64.TRYWAIT P1, [R3+URZ+0x2e830], R6 ;  /* 0x02e83006030075a7 */ /* 0x0022e4000802017f */
[----:B---3--:R-:W-:Y:S05]  /*22bb0*/  @!P1 NANOSLEEP.SYNCS 0x989680 ;  /* 0x009896800000995d */ /* 0x008fea0003900000 */
[----:B------:R-:W3:Y:S02]  /*22bc0*/  @!P1 SYNCS.PHASECHK.TRANS64 P1, [R3+URZ+0x2e830], R6 ;  /* 0x02e83006030095a7 */ /* 0x000ee4000802007f */
[----:B---3--:R-:W-:Y:S05]  /*22bd0*/  @!P1 BRA `(.L_x_418) ;  /* 0xfffffffc00f09947 */ /* 0x008fea000383ffff */
[----:B------:R-:W-:Y:S05]  /*22be0*/  BRA `(.L_x_417) ;  /* 0xfffffee4001c7947 */ /* 0x000fea000383ffff */
.L_x_424:
[----:B-1----:R1:W2:Y:S02]  /*22bf0*/  SYNCS.PHASECHK.TRANS64.TRYWAIT P2, [R13+URZ+0x2e830], R0 ;  /* 0x02e830000d0075a7 */ /* 0x0022a4000804017f */
[----:B--2---:R-:W-:Y:S05]  /*22c00*/  @!P2 NANOSLEEP.SYNCS 0x989680 ;  /* 0x009896800000a95d */ /* 0x004fea0003900000 */
[----:B------:R-:W2:Y:S02]  /*22c10*/  @!P2 SYNCS.PHASECHK.TRANS64 P2, [R13+URZ+0x2e830], R0 ;  /* 0x02e830000d00a5a7 */ /* 0x000ea4000804007f */
[----:B--2---:R-:W-:Y:S05]  /*22c20*/  @!P2 BRA `(.L_x_424) ;  /* 0xfffffffc00f0a947 */ /* 0x004fea000383ffff */
[----:B------:R-:W-:Y:S05]  /*22c30*/  BRA `(.L_x_423) ;  /* 0xffffff2400f87947 */ /* 0x000fea000383ffff */
.L_x_428:
[----:B-1----:R1:W2:Y:S02]  /*22c40*/  SYNCS.PHASECHK.TRANS64.TRYWAIT P1, [R12+URZ+0x2e850], R0 ;  /* 0x02e850000c0075a7 */ /* 0x0022a4000802017f */
[----:B--2---:R-:W-:Y:S05]  /*22c50*/  @!P1 NANOSLEEP.SYNCS 0x989680 ;  /* 0x009896800000995d */ /* 0x004fea0003900000 */
[----:B------:R-:W2:Y:S02]  /*22c60*/  @!P1 SYNCS.PHASECHK.TRANS64 P1, [R12+URZ+0x2e850], R0 ;  /* 0x02e850000c0095a7 */ /* 0x000ea4000802007f */
[----:B--2---:R-:W-:Y:S05]  /*22c70*/  @!P1 BRA `(.L_x_428) ;  /* 0xfffffffc00f09947 */ /* 0x004fea000383ffff */
[----:B------:R-:W-:Y:S05]  /*22c80*/  BRA `(.L_x_425) ;  /* 0xffffff3c00487947 */ /* 0x000fea000383ffff */
.L_x_434:
[----:B--2---:R2:W3:Y:S02]  /*22c90*/  SYNCS.PHASECHK.TRANS64.TRYWAIT P1, [R12+URZ+0x2e850], R3 ;  /* 0x02e850030c0075a7 */ /* 0x0044e4000802017f */
[----:B---3--:R-:W-:Y:S05]  /*22ca0*/  @!P1 NANOSLEEP.SYNCS 0x989680 ;  /* 0x009896800000995d */ /* 0x008fea0003900000 */
[----:B------:R-:W3:Y:S02]  /*22cb0*/  @!P1 SYNCS.PHASECHK.TRANS64 P1, [R12+URZ+0x2e850], R3 ;  /* 0x02e850030c0095a7 */ /* 0x000ee4000802007f */
[----:B---3--:R-:W-:Y:S05]  /*22cc0*/  @!P1 BRA `(.L_x_434) ;  /* 0xfffffffc00f09947 */ /* 0x008fea000383ffff */
[----:B------:R-:W-:Y:S05]  /*22cd0*/  BRA `(.L_x_433) ;  /* 0xffffff6400e47947 */ /* 0x000fea000383ffff */
.L_x_438:
[----:B------:R-:W-:Y:S01]  /*22ce0*/  IMAD.MOV.U32 R12, RZ, RZ, R0 ;  /* 0x000000ffff0c7224 */ /* 0x000fe200078e0000 */
[----:B------:R-:W-:Y:S01]  /*22cf0*/  SEL R5, R96, R97, P0 ;  /* 0x0000006160057207 */ /* 0x000fe20000000000 */
[----:B------:R-:W-:Y:S01]  /*22d00*/  IMAD.MOV.U32 R11, RZ, RZ, 0x1c1f ;  /* 0x00001c1fff0b7424 */ /* 0x000fe200078e00ff */
[----:B------:R-:W-:Y:S01]  /*22d10*/  SEL R7, R97, R96, P0 ;  /* 0x0000006061077207 */ /* 0x000fe20000000000 */
[----:B------:R-:W-:Y:S01]  /*22d20*/  IMAD.MOV.U32 R15, RZ, RZ, -0x1 ;  /* 0xffffffffff0f7424 */ /* 0x000fe200078e00ff */
[----:B------:R-:W-:Y:S02]  /*22d30*/  SEL R9, R92, R93, P0 ;  /* 0x0000005d5c097207 */ /* 0x000fe40000000000 */
[----:B------:R-:W-:-:S07]  /*22d40*/  SEL R21, R93, R92, P0 ;  /* 0x0000005c5d157207 */ /* 0x000fce0000000000 */
[----:B-1---5:R-:W-:Y:S05]  /*22d50*/  WARPSYNC.COLLECTIVE R15, `(.L_x_609) ;  /* 0x000000000f087348 */ /* 0x022fea0003c00000 */
[----:B------:R0:W2:Y:S02]  /*22d60*/  SHFL.IDX P6, R14, R13, R12, R11 ;  /* 0x0000000c0d0e7389 */ /* 0x0000a400000c000b */
[----:B012--5:R-:W-:Y:S01]  /*22d70*/  ENDCOLLECTIVE ;  /* 0x000000000000791b */ /* 0x027fe20003800000 */
.L_x_609:
[----:B------:R-:W-:Y:S02]  /*22d80*/  SEL R25, R48, R45, P0 ;  /* 0x0000002d30197207 */ /* 0x000fe40000000000 */
[----:B------:R-:W-:Y:S02]  /*22d90*/  SEL R27, R45, R48, P0 ;  /* 0x000000302d1b7207 */ /* 0x000fe40000000000 */
[----:B------:R-:W-:Y:S02]  /*22da0*/  SEL R45, R65, R68, P0 ;  /* 0x00000044412d7207 */ /* 0x000fe40000000000 */
[----:B------:R-:W-:Y:S02]  /*22db0*/  SEL R47, R68, R65, P0 ;  /* 0x00000041442f7207 */ /* 0x000fe40000000000 */
[----:B------:R-:W-:Y:S02]  /*22dc0*/  SEL R63, R38, R67, P0 ;  /* 0x00000043263f7207 */ /* 0x000fe40000000000 */
[----:B------:R-:W-:-:S02]  /*22dd0*/  SEL R65, R67, R38, P0 ;  /* 0x0000002643417207 */ /* 0x000fc40000000000 */
[----:B------:R-:W-:Y:S01]  /*22de0*/  SEL R67, R30, R69, P0 ;  /* 0x000000451e437207 */ /* 0x000fe20000000000 */
[----:B------:R-:W-:Y:S01]  /*22df0*/  IMAD.MOV.U32 R13, RZ, RZ, R3 ;  /* 0x000000ffff0d7224 */ /* 0x000fe200078e0003 */
[----:B------:R-:W-:Y:S01]  /*22e00*/  SEL R69, R69, R30, P0 ;  /* 0x0000001e45457207 */ /* 0x000fe20000000000 */
[----:B------:R-:W-:Y:S01]  /*22e10*/  IMAD.MOV.U32 R12, RZ, RZ, R2 ;  /* 0x000000ffff0c7224 */ /* 0x000fe200078e0002 */
[----:B------:R-:W-:Y:S02]  /*22e20*/  SEL R29, R40, R37, P0 ;  /* 0x00000025281d7207 */ /* 0x000fe40000000000 */
[----:B------:R-:W-:Y:S02]  /*22e30*/  SEL R31, R37, R40, P0 ;  /* 0x00000028251f7207 */ /* 0x000fe40000000000 */
[----:B------:R-:W-:Y:S02]  /*22e40*/  SEL R71, R73, R34, P0 ;  /* 0x0000002249477207 */ /* 0x000fe40000000000 */
[----:B------:R-:W-:-:S02]  /*22e50*/  SEL R73, R34, R73, P0 ;  /* 0x0000004922497207 */ /* 0x000fc40000000000 */
[----:B------:R-:W-:-:S07]  /*22e60*/  MOV R6, R14 ;  /* 0x0000000e00067202 */ /* 0x000fce0000000f00 */
[----:B------:R-:W-:Y:S05]  /*22e70*/  WARPSYNC.COLLECTIVE R15, `(.L_x_610) ;  /* 0x000000000f087348 */ /* 0x000fea0003c00000 */
[----:B------:R0:W1:Y:S02]  /*22e80*/  SHFL.IDX P6, R14, R13, R12, R11 ;  /* 0x0000000c0d0e7389 */ /* 0x00006400000c000b */
[----:B01----:R-:W-:Y:S01]  /*22e90*/  ENDCOLLECTIVE ;  /* 0x000000000000791b */ /* 0x003fe20003800000 */
.L_x_610:
        /* <DEDUP_REMOVED lines=13> */
[----:B------:R-:W-:Y:S01]  /*22f70*/  SEL R55, R52, R55, P0 ;  /* 0x0000003734377207 */ /* 0x000fe20000000000 */
[----:B------:R-:W-:Y:S01]  /*22f80*/  IMAD.MOV.U32 R3, RZ, RZ, R14 ;  /* 0x000000ffff037224 */ /* 0x000fe200078e000e */
[----:B------:R-:W-:-:S07]  /*22f90*/  SEL R57, R46, R59, P0 ;  /* 0x0000003b2e397207 */ /* 0x000fce0000000000 */
[----:B------:R-:W-:Y:S05]  /*22fa0*/  WARPSYNC.COLLECTIVE R15, `(.L_x_611) ;  /* 0x000000000f087348 */ /* 0x000fea0003c00000 */
[----:B------:R0:W1:Y:S02]  /*22fb0*/  SHFL.IDX P6, R14, R13, R12, R11 ;  /* 0x0000000c0d0e7389 */ /* 0x00006400000c000b */
[----:B01----:R-:W-:Y:S01]  /*22fc0*/  ENDCOLLECTIVE ;  /* 0x000000000000791b */ /* 0x003fe20003800000 */
.L_x_611:
[----:B------:R-:W-:Y:S02]  /*22fd0*/  SEL R59, R59, R46, P0 ;  /* 0x0000002e3b3b7207 */ /* 0x000fe40000000000 */
[----:B------:R-:W-:Y:S02]  /*22fe0*/  SEL R4, R6, R3, P0 ;  /* 0x0000000306047207 */ /* 0x000fe40000000000 */
[----:B------:R-:W-:Y:S01]  /*22ff0*/  SEL R6, R3, R6, P0 ;  /* 0x0000000603067207 */ /* 0x000fe20000000000 */
[----:B------:R-:W-:Y:S02]  /*23000*/  IMAD.MOV.U32 R13, RZ, RZ, R7 ;  /* 0x000000ffff0d7224 */ /* 0x000fe400078e0007 */
[----:B------:R-:W-:Y:S01]  /*23010*/  IMAD.MOV.U32 R12, RZ, RZ, R2 ;  /* 0x000000ffff0c7224 */ /* 0x000fe200078e0002 */
[----:B------:R-:W-:-:S07]  /*23020*/  MOV R10, R14 ;  /* 0x0000000e000a7202 */ /* 0x000fce0000000f00 */
[----:B------:R-:W-:Y:S05]  /*23030*/  WARPSYNC.COLLECTIVE R15, `(.L_x_612) ;  /* 0x000000000f087348 */ /* 0x000fea0003c00000 */
[----:B------:R0:W1:Y:S02]  /*23040*/  SHFL.IDX P6, R14, R13, R12, R11 ;  /* 0x0000000c0d0e7389 */ /* 0x00006400000c000b */
[----:B01----:R-:W-:Y:S01]  /*23050*/  ENDCOLLECTIVE ;  /* 0x000000000000791b */ /* 0x003fe20003800000 */
.L_x_612:
[----:B------:R-:W-:Y:S02]  /*23060*/  IMAD.MOV.U32 R13, RZ, RZ, R9 ;  /* 0x000000ffff0d7224 */ /* 0x000fe400078e0009 */
[----:B------:R-:W-:Y:S02]  /*23070*/  IMAD.MOV.U32 R12, RZ, RZ, R0 ;  /* 0x000000ffff0c7224 */ /* 0x000fe400078e0000 */
[----:B------:R-:W-:-:S07]  /*23080*/  IMAD.MOV.U32 R7, RZ, RZ, R14 ;  /* 0x000000ffff077224 */ /* 0x000fce00078e000e */
[----:B------:R-:W-:Y:S05]  /*23090*/  WARPSYNC.COLLECTIVE R15, `(.L_x_613) ;  /* 0x000000000f087348 */ /* 0x000fea0003c00000 */
[----:B------:R0:W1:Y:S02]  /*230a0*/  SHFL.IDX P6, R14, R13, R12, R11 ;  /* 0x0000000c0d0e7389 */ /* 0x00006400000c000b */
[----:B01----:R-:W-:Y:S01]  /*230b0*/  ENDCOLLECTIVE ;  /* 0x000000000000791b */ /* 0x003fe20003800000 */
.L_x_613:
        /* <DEDUP_REMOVED lines=8> */
.L_x_614:
[----:B------:R-:W-:Y:S02]  /*23140*/  IMAD.MOV.U32 R13, RZ, RZ, R25 ;  /* 0x000000ffff0d7224 */ /* 0x000fe400078e0019 */
[----:B------:R-:W-:Y:S02]  /*23150*/  IMAD.MOV.U32 R12, RZ, RZ, R0 ;  /* 0x000000ffff0c7224 */ /* 0x000fe400078e0000 */
[----:B------:R-:W-:-:S07]  /*23160*/  IMAD.MOV.U32 R21, RZ, RZ, R14 ;  /* 0x000000ffff157224 */ /* 0x000fce00078e000e */
[----:B------:R-:W-:Y:S05]  /*23170*/  WARPSYNC.COLLECTIVE R15, `(.L_x_615) ;  /* 0x000000000f087348 */ /* 0x000fea0003c00000 */
[----:B------:R0:W1:Y:S02]  /*23180*/  SHFL.IDX P6, R14, R13, R12, R11 ;  /* 0x0000000c0d0e7389 */ /* 0x00006400000c000b */
[----:B01----:R-:W-:Y:S01]  /*23190*/  ENDCOLLECTIVE ;  /* 0x000000000000791b */ /* 0x003fe20003800000 */
.L_x_615:
        /* <DEDUP_REMOVED lines=8> */
.L_x_616:
[----:B------:R-:W-:Y:S02]  /*23220*/  IMAD.MOV.U32 R13, RZ, RZ, R29 ;  /* 0x000000ffff0d7224 */ /* 0x000fe400078e001d */
[----:B------:R-:W-:Y:S02]  /*23230*/  IMAD.MOV.U32 R12, RZ, RZ, R0 ;  /* 0x000000ffff0c7224 */ /* 0x000fe400078e0000 */
[----:B------:R-:W-:-:S07]  /*23240*/  IMAD.MOV.U32 R27, RZ, RZ, R14 ;  /* 0x000000ffff1b7224 */ /* 0x000fce00078e000e */
[----:B------:R-:W-:Y:S05]  /*23250*/  WARPSYNC.COLLECTIVE R15, `(.L_x_617) ;  /* 0x000000000f087348 */ /* 0x000fea0003c00000 */
[----:B------:R0:W1:Y:S02]  /*23260*/  SHFL.IDX P6, R14, R13, R12, R11 ;  /* 0x0000000c0d0e7389 */ /* 0x00006400000c000b */
[----:B01----:R-:W-:Y:S01]  /*23270*/  ENDCOLLECTIVE ;  /* 0x000000000000791b */ /* 0x003fe20003800000 */
.L_x_617:
        /* <DEDUP_REMOVED lines=8> */
.L_x_618:
[----:B------:R-:W-:Y:S02]  /*23300*/  IMAD.MOV.U32 R13, RZ, RZ, R33 ;  /* 0x000000ffff0d7224 */ /* 0x000fe400078e0021 */
[----:B------:R-:W-:Y:S02]  /*23310*/  IMAD.MOV.U32 R12, RZ, RZ, R0 ;  /* 0x000000ffff0c7224 */ /* 0x000fe400078e0000 */
[----:B------:R-:W-:-:S07]  /*23320*/  IMAD.MOV.U32 R31, RZ, RZ, R14 ;  /* 0x000000ffff1f7224 */ /* 0x000fce00078e000e */
[----:B------:R-:W-:Y:S05]  /*23330*/  WARPSYNC.COLLECTIVE R15, `(.L_x_619) ;  /* 0x000000000f087348 */ /* 0x000fea0003c00000 */
[----:B------:R0:W1:Y:S02]  /*23340*/  SHFL.IDX P6, R14, R13, R12, R11 ;  /* 0x0000000c0d0e7389 */ /* 0x00006400000c000b */
[----:B01----:R-:W-:Y:S01]  /*23350*/  ENDCOLLECTIVE ;  /* 0x000000000000791b */ /* 0x003fe20003800000 */
.L_x_619:
        /* <DEDUP_REMOVED lines=8> */
.L_x_620:
[----:B------:R-:W-:Y:S02]  /*233e0*/  IMAD.MOV.U32 R13, RZ, RZ, R37 ;  /* 0x000000ffff0d7224 */ /* 0x000fe400078e0025 */
[----:B------:R-:W-:Y:S02]  /*233f0*/  IMAD.MOV.U32 R12, RZ, RZ, R0 ;  /* 0x000000ffff0c7224 */ /* 0x000fe400078e0000 */
[----:B------:R-:W-:-:S07]  /*23400*/  IMAD.MOV.U32 R35, RZ, RZ, R14 ;  /* 0x000000ffff237224 */ /* 0x000fce00078e000e */
[----:B------:R-:W-:Y:S05]  /*23410*/  WARPSYNC.COLLECTIVE R15, `(.L_x_621) ;  /* 0x000000000f087348 */ /* 0x000fea0003c00000 */
[----:B------:R0:W1:Y:S02]  /*23420*/  SHFL.IDX P6, R14, R13, R12, R11 ;  /* 0x0000000c0d0e7389 */ /* 0x00006400000c000b */
[----:B01----:R-:W-:Y:S01]  /*23430*/  ENDCOLLECTIVE ;  /* 0x000000000000791b */ /* 0x003fe20003800000 */
.L_x_621:
        /* <DEDUP_REMOVED lines=8> */
.L_x_622:
[----:B------:R-:W-:Y:S02]  /*234c0*/  IMAD.MOV.U32 R13, RZ, RZ, R41 ;  /* 0x000000ffff0d7224 */ /* 0x000fe400078e0029 */
[----:B------:R-:W-:Y:S02]  /*234d0*/  IMAD.MOV.U32 R12, RZ, RZ, R0 ;  /* 0x000000ffff0c7224 */ /* 0x000fe400078e0000 */
[----:B------:R-:W-:-:S07]  /*234e0*/  IMAD.MOV.U32 R20, RZ, RZ, R14 ;  /* 0x000000ffff147224 */ /* 0x000fce00078e000e */
[----:B------:R-:W-:Y:S05]  /*234f0*/  WARPSYNC.COLLECTIVE R15, `(.L_x_623) ;  /* 0x000000000f087348 */ /* 0x000fea0003c00000 */
[----:B------:R0:W1:Y:S02]  /*23500*/  SHFL.IDX P6, R14, R13, R12, R11 ;  /* 0x0000000c0d0e7389 */ /* 0x00006400000c000b */
[----:B01----:R-:W-:Y:S01]  /*23510*/  ENDCOLLECTIVE ;  /* 0x000000000000791b */ /* 0x003fe20003800000 */
.L_x_623:
[----:B------:R-:W-:Y:S02]  /*23520*/  IMAD.MOV.U32 R13, RZ, RZ, R43 ;  /* 0x000000ffff0d7224 */ /* 0x000fe400078e002b */
[----:B------:R-:W-:Y:S01]  /*23530*/  IMAD.MOV.U32 R12, RZ, RZ, R2 ;  /* 0x000000ffff0c7224 */ /* 0x000fe200078e0002 */
[----:B------:R-:W-:-:S07]  /*23540*/  MOV R41, R14 ;  /* 0x0000000e00297202 */ /* 0x000fce0000000f00 */
[----:B------:R-:W-:Y:S05]  /*23550*/  WARPSYNC.COLLECTIVE R15, `(.L_x_624) ;  /* 0x000000000f087348 */ /* 0x000fea0003c00000 */
[----:B------:R0:W1:Y:S02]  /*23560*/  SHFL.IDX P6, R14, R13, R12, R11 ;  /* 0x0000000c0d0e7389 */ /* 0x00006400000c000b */
[----:B01----:R-:W-:Y:S01]  /*23570*/  ENDCOLLECTIVE ;  /* 0x000000000000791b */ /* 0x003fe20003800000 */
.L_x_624:
[----:B------:R-:W-:Y:S02]  /*23580*/  IMAD.MOV.U32 R13, RZ, RZ, R45 ;  /* 0x000000ffff0d7224 */ /* 0x000fe400078e002d */
[----:B------:R-:W-:Y:S02]  /*23590*/  IMAD.MOV.U32 R12, RZ, RZ, R0 ;  /* 0x000000ffff0c7224 */ /* 0x000fe400078e0000 */
[----:B------:R-:W-:-:S07]  /*235a0*/  IMAD.MOV.U32 R40, RZ, RZ, R14 ;  /* 0x000000ffff287224 */ /* 0x000fce00078e000e */
[----:B------:R-:W-:Y:S05]  /*235b0*/  WARPSYNC.COLLECTIVE R15, `(.L_x_625) ;  /* 0x000000000f087348 */ /* 0x000fea0003c00000 */
[----:B------:R0:W1:Y:S02]  /*235c0*/  SHFL.IDX P6, R14, R13, R12, R11 ;  /* 0x0000000c0d0e7389 */ /* 0x00006400000c000b */
[----:B01----:R-:W-:Y:S01]  /*235d0*/  ENDCOLLECTIVE ;  /* 0x000000000000791b */ /* 0x003fe20003800000 */
.L_x_625:
        /* <DEDUP_REMOVED lines=8> */
.L_x_626:
[----:B------:R-:W-:Y:S02]  /*23660*/  IMAD.MOV.U32 R13, RZ, RZ, R49 ;  /* 0x000000ffff0d7224 */ /* 0x000fe400078e0031 */
[----:B------:R-:W-:Y:S02]  /*23670*/  IMAD.MOV.U32 R12, RZ, RZ, R0 ;  /* 0x000000ffff0c7224 */ /* 0x000fe400078e0000 */
[----:B------:R-:W-:-:S07]  /*23680*/  IMAD.MOV.U32 R42, RZ, RZ, R14 ;  /* 0x000000ffff2a7224 */ /* 0x000fce00078e000e */
[----:B------:R-:W-:Y:S05]  /*23690*/  WARPSYNC.COLLECTIVE R15, `(.L_x_627) ;  /* 0x000000000f087348 */ /* 0x000fea0003c00000 */
[----:B------:R0:W1:Y:S02]  /*236a0*/  SHFL.IDX P6, R14, R13, R12, R11 ;  /* 0x0000000c0d0e7389 */ /* 0x00006400000c000b */
[----:B01----:R-:W-:Y:S01]  /*236b0*/  ENDCOLLECTIVE ;  /* 0x000000000000791b */ /* 0x003fe20003800000 */
.L_x_627:
        /* <DEDUP_REMOVED lines=8> */
.L_x_628:
[----:B------:R-:W-:Y:S02]  /*23740*/  IMAD.MOV.U32 R13, RZ, RZ, R53 ;  /* 0x000000ffff0d7224 */ /* 0x000fe400078e0035 */
[----:B------:R-:W-:Y:S02]  /*23750*/  IMAD.MOV.U32 R12, RZ, RZ, R0 ;  /* 0x000000ffff0c7224 */ /* 0x000fe400078e0000 */
[----:B------:R-:W-:-:S07]  /*23760*/  IMAD.MOV.U32 R48, RZ, RZ, R14 ;  /* 0x000000ffff307224 */ /* 0x000fce00078e000e */
[----:B------:R-:W-:Y:S05]  /*23770*/  WARPSYNC.COLLECTIVE R15, `(.L_x_629) ;  /* 0x000000000f087348 */ /* 0x000fea0003c00000 */
[----:B------:R0:W1:Y:S02]  /*23780*/  SHFL.IDX P6, R14, R13, R12, R11 ;  /* 0x0000000c0d0e7389 */ /* 0x00006400000c000b */
[----:B01----:R-:W-:Y:S01]  /*23790*/  ENDCOLLECTIVE ;  /* 0x000000000000791b */ /* 0x003fe20003800000 */
.L_x_629:
[----:B------:R-:W-:Y:S01]  /*237a0*/  SEL R9, R49, R48, P0 ;  /* 0x0000003031097207 */ /* 0x000fe20000000000 */
[----:B------:R-:W-:Y:S02]  /*237b0*/  IMAD.MOV.U32 R13, RZ, RZ, R55 ;  /* 0x000000ffff0d7224 */ /* 0x000fe400078e0037 */
[----:B------:R-:W-:Y:S01]  /*237c0*/  IMAD.MOV.U32 R12, RZ, RZ, R2 ;  /* 0x000000ffff0c7224 */ /* 0x000fe200078e0002 */
[----:B------:R-:W-:-:S07]  /*237d0*/  MOV R53, R14 ;  /* 0x0000000e00357202 */ /* 0x000fce0000000f00 */
[----:B------:R-:W-:Y:S05]  /*237e0*/  WARPSYNC.COLLECTIVE R15, `(.L_x_630) ;  /* 0x000000000f087348 */ /* 0x000fea0003c00000 */
[----:B------:R0:W1:Y:S02]  /*237f0*/  SHFL.IDX P6, R14, R13, R12, R11 ;  /* 0x0000000c0d0e7389 */ /* 0x00006400000c000b */
[----:B01----:R-:W-:Y:S01]  /*23800*/  ENDCOLLECTIVE ;  /* 0x000000000000791b */ /* 0x003fe20003800000 */
.L_x_630:
[----:B------:R-:W-:Y:S02]  /*23810*/  IMAD.MOV.U32 R13, RZ, RZ, R57 ;  /* 0x000000ffff0d7224 */ /* 0x000fe400078e0039 */
[----:B------:R-:W-:Y:S02]  /*23820*/  IMAD.MOV.U32 R12, RZ, RZ, R0 ;  /* 0x000000ffff0c7224 */ /* 0x000fe400078e0000 */
[----:B------:R-:W-:-:S07]  /*23830*/  IMAD.MOV.U32 R50, RZ, RZ, R14 ;  /* 0x000000ffff327224 */ /* 0x000fce00078e000e */
[----:B------:R-:W-:Y:S05]  /*23840*/  WARPSYNC.COLLECTIVE R15, `(.L_x_631) ;  /* 0x000000000f087348 */ /* 0x000fea0003c00000 */
[----:B------:R0:W1:Y:S02]  /*23850*/  SHFL.IDX P6, R14, R13, R12, R11 ;  /* 0x0000000c0d0e7389 */ /* 0x00006400000c000b */
[----:B01----:R-:W-:Y:S01]  /*23860*/  ENDCOLLECTIVE ;  /* 0x000000000000791b */ /* 0x003fe20003800000 */
.L_x_631:
        /* <DEDUP_REMOVED lines=8> */
.L_x_632:
[----:B------:R-:W-:Y:S02]  /*238f0*/  IMAD.MOV.U32 R13, RZ, RZ, R63 ;  /* 0x000000ffff0d7224 */ /* 0x000fe400078e003f */
[----:B------:R-:W-:Y:S02]  /*23900*/  IMAD.MOV.U32 R12, RZ, RZ, R0 ;  /* 0x000000ffff0c7224 */ /* 0x000fe400078e0000 */
[----:B------:R-:W-:-:S07]  /*23910*/  IMAD.MOV.U32 R52, RZ, RZ, R14 ;  /* 0x000000ffff347224 */ /* 0x000fce00078e000e */
[----:B------:R-:W-:Y:S05]  /*23920*/  WARPSYNC.COLLECTIVE R15, `(.L_x_633) ;  /* 0x000000000f087348 */ /* 0x000fea0003c00000 */
[----:B------:R0:W1:Y:S02]  /*23930*/  SHFL.IDX P6, R14, R13, R12, R11 ;  /* 0x0000000c0d0e7389 */ /* 0x00006400000c000b */
[----:B01----:R-:W-:Y:S01]  /*23940*/  ENDCOLLECTIVE ;  /* 0x000000000000791b */ /* 0x003fe20003800000 */
.L_x_633:
        /* <DEDUP_REMOVED lines=8> */
.L_x_634:
[----:B------:R-:W-:Y:S02]  /*239d0*/  IMAD.MOV.U32 R13, RZ, RZ, R67 ;  /* 0x000000ffff0d7224 */ /* 0x000fe400078e0043 */
[----:B------:R-:W-:Y:S02]  /*239e0*/  IMAD.MOV.U32 R12, RZ, RZ, R0 ;  /* 0x000000ffff0c7224 */ /* 0x000fe400078e0000 */
[----:B------:R-:W-:-:S07]  /*239f0*/  IMAD.MOV.U32 R54, RZ, RZ, R14 ;  /* 0x000000ffff367224 */ /* 0x000fce00078e000e */
[----:B------:R-:W-:Y:S05]  /*23a00*/  WARPSYNC.COLLECTIVE R15, `(.L_x_635) ;  /* 0x000000000f087348 */ /* 0x000fea0003c00000 */
[----:B------:R0:W1:Y:S02]  /*23a10*/  SHFL.IDX P6, R14, R13, R12, R11 ;  /* 0x0000000c0d0e7389 */ /* 0x00006400000c000b */
[----:B01----:R-:W-:Y:S01]  /*23a20*/  ENDCOLLECTIVE ;  /* 0x000000000000791b */ /* 0x003fe20003800000 */
.L_x_635:
        /* <DEDUP_REMOVED lines=8> */
.L_x_636:
[----:B------:R-:W-:Y:S02]  /*23ab0*/  IMAD.MOV.U32 R13, RZ, RZ, R71 ;  /* 0x000000ffff0d7224 */ /* 0x000fe400078e0047 */
[----:B------:R-:W-:Y:S02]  /*23ac0*/  IMAD.MOV.U32 R12, RZ, RZ, R0 ;  /* 0x000000ffff0c7224 */ /* 0x000fe400078e0000 */
[----:B------:R-:W-:-:S07]  /*23ad0*/  IMAD.MOV.U32 R56, RZ, RZ, R14 ;  /* 0x000000ffff387224 */ /* 0x000fce00078e000e */
[----:B------:R-:W-:Y:S05]  /*23ae0*/  WARPSYNC.COLLECTIVE R15, `(.L_x_637) ;  /* 0x000000000f087348 */ /* 0x000fea0003c00000 */
[----:B------:R0:W1:Y:S02]  /*23af0*/  SHFL.IDX P6, R14, R13, R12, R11 ;  /* 0x0000000c0d0e7389 */ /* 0x00006400000c000b */
[----:B01----:R-:W-:Y:S01]  /*23b00*/  ENDCOLLECTIVE ;  /* 0x000000000000791b */ /* 0x003fe20003800000 */
.L_x_637:
[----:B------:R-:W-:Y:S01]  /*23b10*/  SEL R39, R56, R67, P0 ;  /* 0x0000004338277207 */ /* 0x000fe20000000000 */
[----:B------:R-:W-:Y:S02]  /*23b20*/  IMAD.MOV.U32 R13, RZ, RZ, R73 ;  /* 0x000000ffff0d7224 */ /* 0x000fe400078e0049 */
[----:B------:R-:W-:Y:S01]  /*23b30*/  IMAD.MOV.U32 R12, RZ, RZ, R2 ;  /* 0x000000ffff0c7224 */ /* 0x000fe200078e0002 */
[----:B------:R-:W-:-:S07]  /*23b40*/  MOV R71, R14 ;  /* 0x0000000e00477202 */ /* 0x000fce0000000f00 */
[----:B------:R-:W-:Y:S05]  /*23b50*/  WARPSYNC.COLLECTIVE R15, `(.L_x_638) ;  /* 0x000000000f087348 */ /* 0x000fea0003c00000 */
[----:B------:R0:W1:Y:S02]  /*23b60*/  SHFL.IDX P6, R14, R13, R12, R11 ;  /* 0x0000000c0d0e7389 */ /* 0x00006400000c000b */
[----:B01----:R-:W-:Y:S01]  /*23b70*/  ENDCOLLECTIVE ;  /* 0x000000000000791b */ /* 0x003fe20003800000 */
.L_x_638:
[----:B------:R-:W-:Y:S02]  /*23b80*/  IMAD.MOV.U32 R13, RZ, RZ, R75 ;  /* 0x000000ffff0d7224 */ /* 0x000fe400078e004b */
[----:B------:R-:W-:Y:S02]  /*23b90*/  IMAD.MOV.U32 R12, RZ, RZ, R0 ;  /* 0x000000ffff0c7224 */ /* 0x000fe400078e0000 */
[----:B------:R-:W-:-:S07]  /*23ba0*/  IMAD.MOV.U32 R58, RZ, RZ, R14 ;  /* 0x000000ffff3a7224 */ /* 0x000fce00078e000e */
[----:B------:R-:W-:Y:S05]  /*23bb0*/  WARPSYNC.COLLECTIVE R15, `(.L_x_639) ;  /* 0x000000000f087348 */ /* 0x000fea0003c00000 */
[----:B------:R0:W1:Y:S02]  /*23bc0*/  SHFL.IDX P6, R14, R13, R12, R11 ;  /* 0x0000000c0d0e7389 */ /* 0x00006400000c000b */
[----:B01----:R-:W-:Y:S01]  /*23bd0*/  ENDCOLLECTIVE ;  /* 0x000000000000791b */ /* 0x003fe20003800000 */
.L_x_639:
[----:B------:R-:W-:Y:S02]  /*23be0*/  IMAD.MOV.U32 R13, RZ, RZ, R77 ;  /* 0x000000ffff0d7224 */ /* 0x000fe400078e004d */
[----:B------:R-:W-:Y:S01]  /*23bf0*/  IMAD.MOV.U32 R12, RZ, RZ, R2 ;  /* 0x000000ffff0c7224 */ /* 0x000fe200078e0002 */
[----:B------:R-:W-:-:S07]  /*23c00*/  MOV R75, R14 ;  /* 0x0000000e004b7202 */ /* 0x000fce0000000f00 */
[----:B------:R-:W-:Y:S05]  /*23c10*/  WARPSYNC.COLLECTIVE R15, `(.L_x_640) ;  /* 0x000000000f087348 */ /* 0x000fea0003c00000 */
[----:B------:R0:W1:Y:S02]  /*23c20*/  SHFL.IDX P6, R14, R13, R12, R11 ;  /* 0x0000000c0d0e7389 */ /* 0x00006400000c000b */
[----:B01----:R-:W-:Y:S01]  /*23c30*/  ENDCOLLECTIVE ;  /* 0x000000000000791b */ /* 0x003fe20003800000 */
.L_x_640:
[----:B------:R-:W-:Y:S02]  /*23c40*/  SEL R12, R37, R20, P0 ;  /* 0x00000014250c7207 */ /* 0x000fe40000000000 */
[----:B------:R-:W-:Y:S01]  /*23c50*/  SEL R11, R48, R49, P0 ;  /* 0x00000031300b7207 */ /* 0x000fe20000000000 */
[----:B------:R-:W-:Y:S01]  /*23c60*/  IMAD.MOV.U32 R49, RZ, RZ, RZ ;  /* 0x000000ffff317224 */ /* 0x000fe200078e00ff */
[----:B------:R-:W-:Y:S02]  /*23c70*/  SEL R13, R71, R58, P0 ;  /* 0x0000003a470d7207 */ /* 0x000fe40000000000 */
[----:B------:R-:W-:Y:S01]  /*23c80*/  SEL R15, R58, R71, P0 ;  /* 0x000000473a0f7207 */ /* 0x000fe20000000000 */
[----:B------:R-:W-:Y:S01]  /*23c90*/  IMAD.MOV.U32 R62, RZ, RZ, R14 ;  /* 0x000000ffff3e7224 */ /* 0x000fe200078e000e */
[----:B------:R-:W-:Y:S02]  /*23ca0*/  SEL R14, R20, R37, P0 ;  /* 0x00000025140e7207 */ /* 0x000fe40000000000 */
[----:B------:R-:W-:Y:S01]  /*23cb0*/  SEL R37, R67, R56, P0 ;  /* 0x0000003843257207 */ /* 0x000fe20000000000 */
[----:B------:R-:W-:Y:S06]  /*23cc0*/  BRA `(.L_x_641) ;  /* 0xffffff6c00f07947 */ /* 0x000fec000383ffff */
.L_x_470:
[----:B------:R-:W0:Y:S01]  /*23cd0*/  S2R R6, SR_TID.X ;  /* 0x0000000000067919 */ /* 0x000e220000002100 */
[----:B------:R-:W-:Y:S01]  /*23ce0*/  BSSY B1, `(.L_x_642) ;  /* 0x000000a000017945 */ /* 0x000fe20003800000 */
[----:B------:R-:W-:Y:S01]  /*23cf0*/  MOV R12, RZ ;  /* 0x000000ff000c7202 */ /* 0x000fe20000000f00 */
[----:B------:R-:W-:Y:S02]  /*23d00*/  IMAD.MOV.U32 R11, RZ, RZ, 0x1f ;  /* 0x0000001fff0b7424 */ /* 0x000fe400078e00ff */
[----:B------:R-:W-:Y:S01]  /*23d10*/  IMAD.MOV.U32 R15, RZ, RZ, -0x1 ;  /* 0xffffffffff0f7424 */ /* 0x000fe200078e00ff */
[----:B0-----:R-:W-:-:S04]  /*23d20*/  SHF.R.U32.HI R6, RZ, 0x5, R6 ;  /* 0x00000005ff067819 */ /* 0x001fc80000011606 */
[----:B------:R-:W-:-:S05]  /*23d30*/  LOP3.LUT R6, R6, 0x3, RZ, 0xc0, !PT ;  /* 0x0000000306067812 */ /* 0x000fca00078ec0ff */
[----:B------:R-:W-:-:S07]  /*23d40*/  IMAD.MOV.U32 R13, RZ, RZ, R6 ;  /* 0x000000ffff0d7224 */ /* 0x000fce00078e0006 */
[----:B------:R-:W-:Y:S05]  /*23d50*/  WARPSYNC.COLLECTIVE R15, `(.L_x_643) ;  /* 0x000000000f087348 */ /* 0x000fea0003c00000 */
[----:B------:R0:W1:Y:S02]  /*23d60*/  SHFL.IDX P6, R14, R13, R12, R11 ;  /* 0x0000000c0d0e7389 */ /* 0x00006400000c000b */
[----:B01----:R-:W-:Y:S01]  /*23d70*/  ENDCOLLECTIVE ;  /* 0x000000000000791b */ /* 0x003fe20003800000 */
.L_x_643:
[----:B------:R-:W-:Y:S05]  /*23d80*/  BSYNC B1 ;  /* 0x0000000000017941 */ /* 0x000fea0003800000 */
.L_x_642:
[----:B------:R-:W-:Y:S05]  /*23d90*/  BRA `(.L_x_644) ;  /* 0xffffff9c00087947 */ /* 0x000fea000383ffff */
.L_x_472:
[----:B------:R-:W-:Y:S01]  /*23da0*/  BSSY B1, `(.L_x_645) ;  /* 0x0000006000017945 */ /* 0x000fe20003800000 */
[----:B------:R-:W-:-:S07]  /*23db0*/  IMAD.MOV.U32 R15, RZ, RZ, -0x1 ;  /* 0xffffffffff0f7424 */ /* 0x000fce00078e00ff */
[----:B0-----:R-:W-:Y:S05]  /*23dc0*/  WARPSYNC.COLLECTIVE R15, `(.L_x_646) ;  /* 0x000000000f0c7348 */ /* 0x001fea0003c00000 */
[----:B------:R-:W-:Y:S02]  /*23dd0*/  ELECT P6, UR62, PT ;  /* 0x00000000003e782f */ /* 0x000fe400038c0000 */
[----:B------:R-:W-:Y:S01]  /*23de0*/  MOV R14, UR62 ;  /* 0x0000003e000e7c02 */ /* 0x000fe20008000f00 */
[----:B0-----:R-:W-:Y:S10]  /*23df0*/  ENDCOLLECTIVE ;  /* 0x000000000000791b */ /* 0x001ff40003800000 */
.L_x_646:
[----:B------:R-:W-:Y:S05]  /*23e00*/  BSYNC B1 ;  /* 0x0000000000017941 */ /* 0x000fea0003800000 */
.L_x_645:
[----:B------:R-:W-:Y:S05]  /*23e10*/  BRA `(.L_x_471) ;  /* 0xffffff9c00007947 */ /* 0x000fea000383ffff */
.L_x_474:
[----:B0-----:R0:W1:Y:S02]  /*23e20*/  SYNCS.PHASECHK.TRANS64.TRYWAIT P0, [R11+URZ+0x2e820], R5 ;  /* 0x02e820050b0075a7 */ /* 0x001064000800017f */
[----:B-1----:R-:W-:Y:S05]  /*23e30*/  @!P0 NANOSLEEP.SYNCS 0x989680 ;  /* 0x009896800000895d */ /* 0x002fea0003900000 */
[----:B------:R-:W1:Y:S02]  /*23e40*/  @!P0 SYNCS.PHASECHK.TRANS64 P0, [R11+URZ+0x2e820], R5 ;  /* 0x02e820050b0085a7 */ /* 0x000e64000800007f */
[----:B-1----:R-:W-:Y:S05]  /*23e50*/  @!P0 BRA `(.L_x_474) ;  /* 0xfffffffc00f08947 */ /* 0x002fea000383ffff */
[----:B------:R-:W-:Y:S05]  /*23e60*/  BRA `(.L_x_647) ;  /* 0xffffff9c001c7947 */ /* 0x000fea000383ffff */
.L_x_478:
[----:B0-----:R0:W1:Y:S02]  /*23e70*/  SYNCS.PHASECHK.TRANS64.TRYWAIT P0, [R5+URZ+0x2e8a0], R10 ;  /* 0x02e8a00a050075a7 */ /* 0x001064000800017f */
[----:B-1----:R-:W-:Y:S05]  /*23e80*/  @!P0 NANOSLEEP.SYNCS 0x989680 ;  /* 0x009896800000895d */ /* 0x002fea0003900000 */
[----:B------:R-:W1:Y:S02]  /*23e90*/  @!P0 SYNCS.PHASECHK.TRANS64 P0, [R5+URZ+0x2e8a0], R10 ;  /* 0x02e8a00a050085a7 */ /* 0x000e64000800007f */
[----:B-1----:R-:W-:Y:S05]  /*23ea0*/  @!P0 BRA `(.L_x_478) ;  /* 0xfffffffc00f08947 */ /* 0x002fea000383ffff */
[----:B------:R-:W-:Y:S05]  /*23eb0*/  BRA `(.L_x_648) ;  /* 0xffffff9c003c7947 */ /* 0x000fea000383ffff */
.L_x_483:
[----:B-1----:R1:W2:Y:S02]  /*23ec0*/  SYNCS.PHASECHK.TRANS64.TRYWAIT P0, [R5+URZ+0x2e8c0], R10 ;  /* 0x02e8c00a050075a7 */ /* 0x0022a4000800017f */
[----:B--2---:R-:W-:Y:S05]  /*23ed0*/  @!P0 NANOSLEEP.SYNCS 0x989680 ;  /* 0x009896800000895d */ /* 0x004fea0003900000 */
[----:B------:R-:W2:Y:S02]  /*23ee0*/  @!P0 SYNCS.PHASECHK.TRANS64 P0, [R5+URZ+0x2e8c0], R10 ;  /* 0x02e8c00a050085a7 */ /* 0x000ea4000800007f */
[----:B--2---:R-:W-:Y:S05]  /*23ef0*/  @!P0 BRA `(.L_x_483) ;  /* 0xfffffffc00f08947 */ /* 0x004fea000383ffff */
[----:B------:R-:W-:Y:S05]  /*23f00*/  BRA `(.L_x_649) ;  /* 0xffffff9c00bc7947 */ /* 0x000fea000383ffff */
.L_x_490:
[----:B0-----:R0:W1:Y:S02]  /*23f10*/  SYNCS.PHASECHK.TRANS64.TRYWAIT P1, [R6+URZ+0x2e8a0], R7 ;  /* 0x02e8a007060075a7 */ /* 0x001064000802017f */
[----:B-1----:R-:W-:Y:S05]  /*23f20*/  @!P1 NANOSLEEP.SYNCS 0x989680 ;  /* 0x009896800000995d */ /* 0x002fea0003900000 */
[----:B------:R-:W1:Y:S02]  /*23f30*/  @!P1 SYNCS.PHASECHK.TRANS64 P1, [R6+URZ+0x2e8a0], R7 ;  /* 0x02e8a007060095a7 */ /* 0x000e64000802007f */
[----:B-1----:R-:W-:Y:S05]  /*23f40*/  @!P1 BRA `(.L_x_490) ;  /* 0xfffffffc00f09947 */ /* 0x002fea000383ffff */
[----:B------:R-:W-:Y:S05]  /*23f50*/  BRA `(.L_x_650) ;  /* 0xffffffa0009c7947 */ /* 0x000fea000383ffff */
.L_x_495:
[----:B-1----:R1:W2:Y:S02]  /*23f60*/  SYNCS.PHASECHK.TRANS64.TRYWAIT P1, [R6+URZ+0x2e8c0], R7 ;  /* 0x02e8c007060075a7 */ /* 0x0022a4000802017f */
[----:B--2---:R-:W-:Y:S05]  /*23f70*/  @!P1 NANOSLEEP.SYNCS 0x989680 ;  /* 0x009896800000995d */ /* 0x004fea0003900000 */
[----:B------:R-:W2:Y:S02]  /*23f80*/  @!P1 SYNCS.PHASECHK.TRANS64 P1, [R6+URZ+0x2e8c0], R7 ;  /* 0x02e8c007060095a7 */ /* 0x000ea4000802007f */
[----:B--2---:R-:W-:Y:S05]  /*23f90*/  @!P1 BRA `(.L_x_495) ;  /* 0xfffffffc00f09947 */ /* 0x004fea000383ffff */
[----:B------:R-:W-:Y:S05]  /*23fa0*/  BRA `(.L_x_651) ;  /* 0xffffffa400147947 */ /* 0x000fea000383ffff */
.L_x_508:
[----:B------:R-:W1:Y:S01]  /*23fb0*/  S2R R7, SR_TID.X ;  /* 0x0000000000077919 */ /* 0x000e620000002100 */
[----:B------:R-:W-:Y:S01]  /*23fc0*/  BSSY B0, `(.L_x_652) ;  /* 0x000000a000007945 */ /* 0x000fe20003800000 */
[----:B------:R-:W-:Y:S01]  /*23fd0*/  IMAD.MOV.U32 R12, RZ, RZ, RZ ;  /* 0x000000ffff0c7224 */ /* 0x000fe200078e00ff */
[----:B------:R-:W-:Y:S01]  /*23fe0*/  MOV R11, 0x1f ;  /* 0x0000001f000b7802 */ /* 0x000fe20000000f00 */
[----:B------:R-:W-:Y:S01]  /*23ff0*/  IMAD.MOV.U32 R15, RZ, RZ, -0x1 ;  /* 0xffffffffff0f7424 */ /* 0x000fe200078e00ff */
[----:B-1----:R-:W-:-:S04]  /*24000*/  SHF.R.U32.HI R7, RZ, 0x5, R7 ;  /* 0x00000005ff077819 */ /* 0x002fc80000011607 */
[----:B------:R-:W-:-:S05]  /*24010*/  LOP3.LUT R7, R7, 0x3, RZ, 0xc0, !PT ;  /* 0x0000000307077812 */ /* 0x000fca00078ec0ff */
[----:B------:R-:W-:-:S07]  /*24020*/  IMAD.MOV.U32 R13, RZ, RZ, R7 ;  /* 0x000000ffff0d7224 */ /* 0x000fce00078e0007 */
[----:B0-----:R-:W-:Y:S05]  /*24030*/  WARPSYNC.COLLECTIVE R15, `(.L_x_653) ;  /* 0x000000000f087348 */ /* 0x001fea0003c00000 */
[----:B------:R1:W2:Y:S02]  /*24040*/  SHFL.IDX P6, R14, R13, R12, R11 ;  /* 0x0000000c0d0e7389 */ /* 0x0002a400000c000b */
[----:B012---:R-:W-:Y:S01]  /*24050*/  ENDCOLLECTIVE ;  /* 0x000000000000791b */ /* 0x007fe20003800000 */
.L_x_653:
[----:B------:R-:W-:Y:S05]  /*24060*/  BSYNC B0 ;  /* 0x0000000000007941 */ /* 0x000fea0003800000 */
.L_x_652:
[----:B------:R-:W-:Y:S05]  /*24070*/  BRA `(.L_x_654) ;  /* 0xffffffb000387947 */ /* 0x000fea000383ffff */
.L_x_510:
[----:B------:R-:W-:Y:S01]  /*24080*/  BSSY B0, `(.L_x_655) ;  /* 0x0000006000007945 */ /* 0x000fe20003800000 */
[----:B------:R-:W-:-:S07]  /*24090*/  IMAD.MOV.U32 R15, RZ, RZ, -0x1 ;  /* 0xffffffffff0f7424 */ /* 0x000fce00078e00ff */
[----:B01----:R-:W-:Y:S05]  /*240a0*/  WARPSYNC.COLLECTIVE R15, `(.L_x_656) ;  /* 0x000000000f0c7348 */ /* 0x003fea0003c00000 */
[----:B------:R-:W-:Y:S02]  /*240b0*/  ELECT P6, UR62, PT ;  /* 0x00000000003e782f */ /* 0x000fe400038c0000 */
[----:B------:R-:W-:Y:S01]  /*240c0*/  MOV R14, UR62 ;  /* 0x0000003e000e7c02 */ /* 0x000fe20008000f00 */
[----:B01----:R-:W-:Y:S10]  /*240d0*/  ENDCOLLECTIVE ;  /* 0x000000000000791b */ /* 0x003ff40003800000 */
.L_x_656:
[----:B------:R-:W-:Y:S05]  /*240e0*/  BSYNC B0 ;  /* 0x0000000000007941 */ /* 0x000fea0003800000 */
.L_x_655:
[----:B------:R-:W-:Y:S05]  /*240f0*/  BRA `(.L_x_657) ;  /* 0xffffffb000307947 */ /* 0x000fea000383ffff */
.L_x_513:
[----:B-1----:R1:W2:Y:S02]  /*24100*/  SYNCS.PHASECHK.TRANS64.TRYWAIT P2, [R4+URZ+0x2e880], R8 ;  /* 0x02e88008040075a7 */ /* 0x0022a4000804017f */
[----:B--2---:R-:W-:Y:S05]  /*24110*/  @!P2 NANOSLEEP.SYNCS 0x989680 ;  /* 0x009896800000a95d */ /* 0x004fea0003900000 */
[----:B------:R-:W2:Y:S02]  /*24120*/  @!P2 SYNCS.PHASECHK.TRANS64 P2, [R4+URZ+0x2e880], R8 ;  /* 0x02e880080400a5a7 */ /* 0x000ea4000804007f */
[----:B--2---:R-:W-:Y:S05]  /*24130*/  @!P2 BRA `(.L_x_513) ;  /* 0xfffffffc00f0a947 */ /* 0x004fea000383ffff */
[----:B------:R-:W-:Y:S05]  /*24140*/  BRA `(.L_x_658) ;  /* 0xffffffb000ac7947 */ /* 0x000fea000383ffff */
.L_x_515:
[----:B--2---:R2:W3:Y:S02]  /*24150*/  SYNCS.PHASECHK.TRANS64.TRYWAIT P2, [R4+URZ+0x2e840], R8 ;  /* 0x02e84008040075a7 */ /* 0x0044e4000804017f */
[----:B---3--:R-:W-:Y:S05]  /*24160*/  @!P2 NANOSLEEP.SYNCS 0x989680 ;  /* 0x009896800000a95d */ /* 0x008fea0003900000 */
[----:B------:R-:W3:Y:S02]  /*24170*/  @!P2 SYNCS.PHASECHK.TRANS64 P2, [R4+URZ+0x2e840], R8 ;  /* 0x02e840080400a5a7 */ /* 0x000ee4000804007f */
[----:B---3--:R-:W-:Y:S05]  /*24180*/  @!P2 BRA `(.L_x_515) ;  /* 0xfffffffc00f0a947 */ /* 0x008fea000383ffff */
[----:B------:R-:W-:Y:S05]  /*24190*/  BRA `(.L_x_659) ;  /* 0xffffffb400107947 */ /* 0x000fea000383ffff */
.L_x_518:
[----:B--2---:R-:W2:Y:S01]  /*241a0*/  S2R R5, SR_CgaCtaId ;  /* 0x0000000000057919 */ /* 0x004ea20000008800 */
[----:B------:R-:W-:-:S04]  /*241b0*/  MOV R4, 0x400 ;  /* 0x0000040000047802 */ /* 0x000fc80000000f00 */
[----:B--2---:R-:W-:-:S04]  /*241c0*/  LEA R4, R5, R4, 0x18 ;  /* 0x0000000405047211 */ /* 0x004fc800078ec0ff */
[----:B------:R2:W3:Y:S03]  /*241d0*/  SYNCS.PHASECHK.TRANS64.TRYWAIT P0, [R4+URZ+0x2e820], R3 ;  /* 0x02e82003040075a7 */ /* 0x0004e6000800017f */
[----:B---3--:R-:W-:Y:S05]  /*241e0*/  @!P0 NANOSLEEP.SYNCS 0x989680 ;  /* 0x009896800000895d */ /* 0x008fea0003900000 */
[----:B------:R-:W3:Y:S02]  /*241f0*/  @!P0 SYNCS.PHASECHK.TRANS64 P0, [R4+URZ+0x2e820], R3 ;  /* 0x02e82003040085a7 */ /* 0x000ee4000800007f */
[----:B---3--:R-:W-:Y:S05]  /*24200*/  @!P0 BRA `(.L_x_518) ;  /* 0xfffffffc00e48947 */ /* 0x008fea000383ffff */
[----:B------:R-:W-:Y:S05]  /*24210*/  BRA `(.L_x_660) ;  /* 0xffffffb400d47947 */ /* 0x000fea000383ffff */
.L_x_524:
[----:B--2---:R2:W3:Y:S02]  /*24220*/  SYNCS.PHASECHK.TRANS64.TRYWAIT P0, [R5+URZ+0x2e880], R4 ;  /* 0x02e88004050075a7 */ /* 0x0044e4000800017f */
[----:B---3--:R-:W-:Y:S05]  /*24230*/  @!P0 NANOSLEEP.SYNCS 0x989680 ;  /* 0x009896800000895d */ /* 0x008fea0003900000 */
[----:B------:R-:W3:Y:S02]  /*24240*/  @!P0 SYNCS.PHASECHK.TRANS64 P0, [R5+URZ+0x2e880], R4 ;  /* 0x02e88004050085a7 */ /* 0x000ee4000800007f */
[----:B---3--:R-:W-:Y:S05]  /*24250*/  @!P0 BRA `(.L_x_524) ;  /* 0xfffffffc00f08947 */ /* 0x008fea000383ffff */
[----:B------:R-:W-:Y:S05]  /*24260*/  BRA `(.L_x_661) ;  /* 0xffffffb800907947 */ /* 0x000fea000383ffff */
.L_x_529:
[----:B-1----:R1:W3:Y:S02]  /*24270*/  SYNCS.PHASECHK.TRANS64.TRYWAIT P0, [R5+URZ+0x2e840], R4 ;  /* 0x02e84004050075a7 */ /* 0x0022e4000800017f */
[----:B---3--:R-:W-:Y:S05]  /*24280*/  @!P0 NANOSLEEP.SYNCS 0x989680 ;  /* 0x009896800000895d */ /* 0x008fea0003900000 */
[----:B------:R-:W3:Y:S02]  /*24290*/  @!P0 SYNCS.PHASECHK.TRANS64 P0, [R5+URZ+0x2e840], R4 ;  /* 0x02e84004050085a7 */ /* 0x000ee4000800007f */
[----:B---3--:R-:W-:Y:S05]  /*242a0*/  @!P0 BRA `(.L_x_529) ;  /* 0xfffffffc00f08947 */ /* 0x008fea000383ffff */
[----:B------:R-:W-:Y:S05]  /*242b0*/  BRA `(.L_x_662) ;  /* 0xffffffbc001c7947 */ /* 0x000fea000383ffff */
.L_x_535:
[----:B--2---:R-:W2:Y:S02]  /*242c0*/  LDL R4, [R1+0x8] ;  /* 0x0000080001047983 */ /* 0x004ea40000100800 */
[----:B--2---:R2:W3:Y:S02]  /*242d0*/  SYNCS.PHASECHK.TRANS64.TRYWAIT P2, [R4+URZ+0x2e870], R3 ;  /* 0x02e87003040075a7 */ /* 0x0044e4000804017f */
[----:B---3--:R-:W-:Y:S05]  /*242e0*/  @!P2 NANOSLEEP.SYNCS 0x989680 ;  /* 0x009896800000a95d */ /* 0x008fea0003900000 */
[----:B------:R-:W3:Y:S02]  /*242f0*/  @!P2 SYNCS.PHASECHK.TRANS64 P2, [R4+URZ+0x2e870], R3 ;  /* 0x02e870030400a5a7 */ /* 0x000ee4000804007f */
[----:B---3--:R-:W-:Y:S05]  /*24300*/  @!P2 BRA `(.L_x_535) ;  /* 0xfffffffc00eca947 */ /* 0x008fea000383ffff */
[----:B------:R-:W-:Y:S05]  /*24310*/  BRA `(.L_x_663) ;  /* 0xffffffbc00c47947 */ /* 0x000fea000383ffff */
.L_x_537:
[----:B--2---:R-:W2:Y:S02]  /*24320*/  LDL R4, [R1+0x8] ;  /* 0x0000080001047983 */ /* 0x004ea40000100800 */
[----:B--2---:R2:W3:Y:S02]  /*24330*/  SYNCS.PHASECHK.TRANS64.TRYWAIT P2, [R4+URZ+0x2e860], R3 ;  /* 0x02e86003040075a7 */ /* 0x0044e4000804017f */
[----:B---3--:R-:W-:Y:S05]  /*24340*/  @!P2 NANOSLEEP.SYNCS 0x989680 ;  /* 0x009896800000a95d */ /* 0x008fea0003900000 */
[----:B------:R-:W3:Y:S02]  /*24350*/  @!P2 SYNCS.PHASECHK.TRANS64 P2, [R4+URZ+0x2e860], R3 ;  /* 0x02e860030400a5a7 */ /* 0x000ee4000804007f */
[----:B---3--:R-:W-:Y:S05]  /*24360*/  @!P2 BRA `(.L_x_537) ;  /* 0xfffffffc00eca947 */ /* 0x008fea000383ffff */
[----:B------:R-:W-:Y:S05]  /*24370*/  BRA `(.L_x_664) ;  /* 0xffffffbc00cc7947 */ /* 0x000fea000383ffff */
.L_x_544:
[----:B--2---:R2:W3:Y:S02]  /*24380*/  SYNCS.PHASECHK.TRANS64.TRYWAIT P0, [R20+URZ+0x2e870], R3 ;  /* 0x02e87003140075a7 */ /* 0x0044e4000800017f */
[----:B---3--:R-:W-:Y:S05]  /*24390*/  @!P0 NANOSLEEP.SYNCS 0x989680 ;  /* 0x009896800000895d */ /* 0x008fea0003900000 */
[----:B------:R-:W3:Y:S02]  /*243a0*/  @!P0 SYNCS.PHASECHK.TRANS64 P0, [R20+URZ+0x2e870], R3 ;  /* 0x02e87003140085a7 */ /* 0x000ee4000800007f */
[----:B---3--:R-:W-:Y:S05]  /*243b0*/  @!P0 BRA `(.L_x_544) ;  /* 0xfffffffc00f08947 */ /* 0x008fea000383ffff */
[----:B------:R-:W-:Y:S05]  /*243c0*/  BRA `(.L_x_665) ;  /* 0xffffffc8001c7947 */ /* 0x000fea000383ffff */
.L_x_546:
[----:B--2---:R2:W3:Y:S02]  /*243d0*/  SYNCS.PHASECHK.TRANS64.TRYWAIT P0, [R20+URZ+0x2e860], R3 ;  /* 0x02e86003140075a7 */ /* 0x0044e4000800017f */
[----:B---3--:R-:W-:Y:S05]  /*243e0*/  @!P0 NANOSLEEP.SYNCS 0x989680 ;  /* 0x009896800000895d */ /* 0x008fea0003900000 */
[----:B------:R-:W3:Y:S02]  /*243f0*/  @!P0 SYNCS.PHASECHK.TRANS64 P0, [R20+URZ+0x2e860], R3 ;  /* 0x02e86003140085a7 */ /* 0x000ee4000800007f */
[----:B---3--:R-:W-:Y:S05]  /*24400*/  @!P0 BRA `(.L_x_546) ;  /* 0xfffffffc00f08947 */ /* 0x008fea000383ffff */
[----:B------:R-:W-:Y:S05]  /*24410*/  BRA `(.L_x_666) ;  /* 0xffffffc800247947 */ /* 0x000fea000383ffff */
.L_x_550:
[----:B------:R-:W2:Y:S01]  /*24420*/  LDL R3, [R1] ;  /* 0x0000000001037983 */ /* 0x000ea20000100800 */
[----:B------:R-:W-:Y:S01]  /*24430*/  BSSY B0, `(.L_x_667) ;  /* 0x0000008000007945 */ /* 0x000fe20003800000 */
[----:B------:R-:W-:Y:S01]  /*24440*/  IMAD.MOV.U32 R12, RZ, RZ, RZ ;  /* 0x000000ffff0c7224 */ /* 0x000fe200078e00ff */
[----:B------:R-:W-:Y:S01]  /*24450*/  MOV R15, 0xffffffff ;  /* 0xffffffff000f7802 */ /* 0x000fe20000000f00 */
[----:B------:R-:W-:Y:S02]  /*24460*/  IMAD.MOV.U32 R11, RZ, RZ, 0x1f ;  /* 0x0000001fff0b7424 */ /* 0x000fe400078e00ff */
[----:B--2---:R-:W-:-:S07]  /*24470*/  IMAD.MOV.U32 R13, RZ, RZ, R3 ;  /* 0x000000ffff0d7224 */ /* 0x004fce00078e0003 */
[----:B------:R-:W-:Y:S05]  /*24480*/  WARPSYNC.COLLECTIVE R15, `(.L_x_668) ;  /* 0x000000000f087348 */ /* 0x000fea0003c00000 */
[----:B------:R0:W1:Y:S02]  /*24490*/  SHFL.IDX P6, R14, R13, R12, R11 ;  /* 0x0000000c0d0e7389 */ /* 0x00006400000c000b */
[----:B01----:R-:W-:Y:S01]  /*244a0*/  ENDCOLLECTIVE ;  /* 0x000000000000791b */ /* 0x003fe20003800000 */
.L_x_668:
[----:B------:R-:W-:Y:S05]  /*244b0*/  BSYNC B0 ;  /* 0x0000000000007941 */ /* 0x000fea0003800000 */
.L_x_667:
[----:B------:R0:W5:Y:S01]  /*244c0*/  LDL R2, [R1+0xc] ;  /* 0x00000c0001027983 */ /* 0x0001620000100800 */
[----:B------:R-:W-:Y:S02]  /*244d0*/  IMAD.MOV.U32 R13, RZ, RZ, R3 ;  /* 0x000000ffff0d7224 */ /* 0x000fe400078e0003 */
[----:B------:R-:W-:Y:S02]  /*244e0*/  IMAD.MOV.U32 R12, RZ, RZ, 0x1 ;  /* 0x00000001ff0c7424 */ /* 0x000fe400078e00ff */
[----:B------:R-:W-:Y:S02]  /*244f0*/  IMAD.MOV.U32 R11, RZ, RZ, 0x1f ;  /* 0x0000001fff0b7424 */ /* 0x000fe400078e00ff */
[----:B------:R-:W-:Y:S02]  /*24500*/  IMAD.MOV.U32 R15, RZ, RZ, -0x1 ;  /* 0xffffffffff0f7424 */ /* 0x000fe400078e00ff */
[----:B0-----:R-:W-:-:S07]  /*24510*/  IMAD.MOV.U32 R0, RZ, RZ, R14 ;  /* 0x000000ffff007224 */ /* 0x001fce00078e000e */
[----:B-----5:R-:W-:Y:S05]  /*24520*/  WARPSYNC.COLLECTIVE R15, `(.L_x_669) ;  /* 0x000000000f087348 */ /* 0x020fea0003c00000 */
[----:B------:R0:W1:Y:S02]  /*24530*/  SHFL.IDX P6, R14, R13, R12, R11 ;  /* 0x0000000c0d0e7389 */ /* 0x00006400000c000b */
[----:B01---5:R-:W-:Y:S01]  /*24540*/  ENDCOLLECTIVE ;  /* 0x000000000000791b */ /* 0x023fe20003800000 */
.L_x_669:
[----:B------:R-:W-:Y:S01]  /*24550*/  ULDC UR4, c[0x0][0xc14] ;  /* 0x0003050000047ab9 */ /* 0x000fe20000000800 */
[----:B------:R-:W-:Y:S01]  /*24560*/  IMAD.IADD R5, R2, 0x1, R7 ;  /* 0x0000000102057824 */ /* 0x000fe200078e0207 */
[----:B------:R-:W-:-:S04]  /*24570*/  MOV R4, R14 ;  /* 0x0000000e00047202 */ /* 0x000fc80000000f00 */
[----:B------:R-:W-:-:S13]  /*24580*/  ISETP.GE.OR P1, PT, R5, UR4, !P0 ;  /* 0x0000000405007c0c */ /* 0x000fda000c726670 */
[----:B------:R-:W0:Y:S02]  /*24590*/  @!P1 LDC.64 R2, c[0x0][0xc58] ;  /* 0x00031600ff029b82 */ /* 0x000e240000000a00 */
[----:B0-----:R-:W-:-:S06]  /*245a0*/  @!P1 IMAD.WIDE R2, R5, 0x4, R2 ;  /* 0x0000000405029825 */ /* 0x001fcc00078e0202 */
[----:B------:R0:W2:Y:S01]  /*245b0*/  @!P1 LDG.E R3, desc[UR60][R2.64] ;  /* 0x0000003c02039981 */ /* 0x0000a2000c1e1900 */
[----:B------:R-:W-:Y:S01]  /*245c0*/  IMAD.MOV.U32 R11, RZ, RZ, RZ ;  /* 0x000000ffff0b7224 */ /* 0x000fe200078e00ff */
[C---:B------:R-:W-:Y:S02]  /*245d0*/  ISETP.GE.U32.AND P2, PT, R7.reuse, 0x2, PT ;  /* 0x000000020700780c */ /* 0x040fe40003f46070 */
[C---:B------:R-:W-:Y:S02]  /*245e0*/  ISETP.GE.U32.AND P3, PT, R7.reuse, 0x4, PT ;  /* 0x000000040700780c */ /* 0x040fe40003f66070 */
[C---:B------:R-:W-:Y:S02]  /*245f0*/  ISETP.GE.U32.AND P4, PT, R7.reuse, 0x8, PT ;  /* 0x000000080700780c */ /* 0x040fe40003f86070 */
[C---:B------:R-:W-:Y:S01]  /*24600*/  ISETP.GE.U32.AND P5, PT, R7.reuse, 0x10, PT ;  /* 0x000000100700780c */ /* 0x040fe20003fa6070 */
[----:B0-----:R-:W-:Y:S02]  /*24610*/  IMAD.MOV.U32 R2, RZ, RZ, RZ ;  /* 0x000000ffff027224 */ /* 0x001fe400078e00ff */
[----:B--2---:R-:W-:Y:S01]  /*24620*/  @!P1 IMAD.MOV.U32 R2, RZ, RZ, R3 ;  /* 0x000000ffff029224 */ /* 0x004fe200078e0003 */
[----:B------:R-:W-:-:S03]  /*24630*/  ISETP.NE.AND P1, PT, R7, RZ, PT ;  /* 0x000000ff0700720c */ /* 0x000fc60003f25270 */
[----:B------:R-:W-:-:S10]  /*24640*/  IMAD.MOV.U32 R13, RZ, RZ, R2 ;  /* 0x000000ffff0d7224 */ /* 0x000fd400078e0002 */
[----:B------:R-:W-:Y:S05]  /*24650*/  WARPSYNC.COLLECTIVE R15, `(.L_x_670) ;  /* 0x000000000f087348 */ /* 0x000fea0003c00000 */
[----:B------:R0:W1:Y:S02]  /*24660*/  SHFL.UP P6, R14, R13, R12, R11 ;  /* 0x0400000c0d0e7389 */ /* 0x00006400000c000b */
[----:B01----:R-:W-:Y:S01]  /*24670*/  ENDCOLLECTIVE ;  /* 0x000000000000791b */ /* 0x003fe20003800000 */
.L_x_670:
[----:B------:R-:W-:Y:S01]  /*24680*/  IMAD.MOV.U32 R12, RZ, RZ, 0x2 ;  /* 0x00000002ff0c7424 */ /* 0x000fe200078e00ff */
[----:B------:R-:W-:-:S04]  /*24690*/  SEL R5, R14, RZ, P1 ;  /* 0x000000ff0e057207 */ /* 0x000fc80000800000 */
[----:B------:R-:W-:-:S05]  /*246a0*/  IADD3 R3, R2, R5, RZ ;  /* 0x0000000502037210 */ /* 0x000fca0007ffe0ff */
[----:B------:R-:W-:-:S07]  /*246b0*/  IMAD.MOV.U32 R13, RZ, RZ, R3 ;  /* 0x000000ffff0d7224 */ /* 0x000fce00078e0003 */
[----:B------:R-:W-:Y:S05]  /*246c0*/  WARPSYNC.COLLECTIVE R15, `(.L_x_671) ;  /* 0x000000000f087348 */ /* 0x000fea0003c00000 */
[----:B------:R0:W1:Y:S02]  /*246d0*/  SHFL.UP P6, R14, R13, R12, R11 ;  /* 0x0400000c0d0e7389 */ /* 0x00006400000c000b */
[----:B01----:R-:W-:Y:S01]  /*246e0*/  ENDCOLLECTIVE ;  /* 0x000000000000791b */ /* 0x003fe20003800000 */
.L_x_671:
[----:B------:R-:W-:Y:S01]  /*246f0*/  IMAD.MOV.U32 R12, RZ, RZ, 0x4 ;  /* 0x00000004ff0c7424 */ /* 0x000fe200078e00ff */
[----:B------:R-:W-:-:S05]  /*24700*/  SEL R14, R14, RZ, P2 ;  /* 0x000000ff0e0e7207 */ /* 0x000fca0001000000 */
[----:B------:R-:W-:-:S04]  /*24710*/  IMAD.IADD R3, R3, 0x1, R14 ;  /* 0x0000000103037824 */ /* 0x000fc800078e020e */
[----:B------:R-:W-:-:S07]  /*24720*/  IMAD.MOV.U32 R13, RZ, RZ, R3 ;  /* 0x000000ffff0d7224 */ /* 0x000fce00078e0003 */
[----:B------:R-:W-:Y:S05]  /*24730*/  WARPSYNC.COLLECTIVE R15, `(.L_x_672) ;  /* 0x000000000f087348 */ /* 0x000fea0003c00000 */
[----:B------:R0:W1:Y:S02]  /*24740*/  SHFL.UP P6, R14, R13, R12, R11 ;  /* 0x0400000c0d0e7389 */ /* 0x00006400000c000b */
[----:B01----:R-:W-:Y:S01]  /*24750*/  ENDCOLLECTIVE ;  /* 0x000000000000791b */ /* 0x003fe20003800000 */
.L_x_672:
[----:B------:R-:W-:Y:S01]  /*24760*/  IMAD.MOV.U32 R12, RZ, RZ, 0x8 ;  /* 0x00000008ff0c7424 */ /* 0x000fe200078e00ff */
[----:B------:R-:W-:-:S04]  /*24770*/  SEL R14, R14, RZ, P3 ;  /* 0x000000ff0e0e7207 */ /* 0x000fc80001800000 */
[----:B------:R-:W-:-:S05]  /*24780*/  IADD3 R3, R3, R14, RZ ;  /* 0x0000000e03037210 */ /* 0x000fca0007ffe0ff */
[----:B------:R-:W-:-:S07]  /*24790*/  IMAD.MOV.U32 R13, RZ, RZ, R3 ;  /* 0x000000ffff0d7224 */ /* 0x000fce00078e0003 */
[----:B------:R-:W-:Y:S05]  /*247a0*/  WARPSYNC.COLLECTIVE R15, `(.L_x_673) ;  /* 0x000000000f087348 */ /* 0x000fea0003c00000 */
[----:B------:R0:W1:Y:S02]  /*247b0*/  SHFL.UP P6, R14, R13, R12, R11 ;  /* 0x0400000c0d0e7389 */ /* 0x00006400000c000b */
[----:B01----:R-:W-:Y:S01]  /*247c0*/  ENDCOLLECTIVE ;  /* 0x000000000000791b */ /* 0x003fe20003800000 */
.L_x_673:
[----:B------:R-:W-:Y:S01]  /*247d0*/  IMAD.MOV.U32 R12, RZ, RZ, 0x10 ;  /* 0x00000010ff0c7424 */ /* 0x000fe200078e00ff */
[----:B------:R-:W-:-:S05]  /*247e0*/  SEL R14, R14, RZ, P4 ;  /* 0x000000ff0e0e7207 */ /* 0x000fca0002000000 */
[----:B------:R-:W-:-:S04]  /*247f0*/  IMAD.IADD R3, R3, 0x1, R14 ;  /* 0x0000000103037824 */ /* 0x000fc800078e020e */
[----:B------:R-:W-:-:S07]  /*24800*/  IMAD.MOV.U32 R13, RZ, RZ, R3 ;  /* 0x000000ffff0d7224 */ /* 0x000fce00078e0003 */
[----:B------:R-:W-:Y:S05]  /*24810*/  WARPSYNC.COLLECTIVE R15, `(.L_x_674) ;  /* 0x000000000f087348 */ /* 0x000fea0003c00000 */
[----:B------:R0:W1:Y:S02]  /*24820*/  SHFL.UP P6, R14, R13, R12, R11 ;  /* 0x0400000c0d0e7389 */ /* 0x00006400000c000b */
[----:B01----:R-:W-:Y:S01]  /*24830*/  ENDCOLLECTIVE ;  /* 0x000000000000791b */ /* 0x003fe20003800000 */
.L_x_674:
[----:B------:R-:W-:Y:S02]  /*24840*/  IMAD.MOV.U32 R12, RZ, RZ, 0x1f ;  /* 0x0000001fff0c7424 */ /* 0x000fe400078e00ff */
[----:B------:R-:W-:Y:S01]  /*24850*/  IMAD.MOV.U32 R11, RZ, RZ, 0x1f ;  /* 0x0000001fff0b7424 */ /* 0x000fe200078e00ff */
[----:B------:R-:W-:-:S04]  /*24860*/  SEL R14, R14, RZ, P5 ;  /* 0x000000ff0e0e7207 */ /* 0x000fc80002800000 */
[----:B------:R-:W-:-:S05]  /*24870*/  IADD3 R3, R3, R14, RZ ;  /* 0x0000000e03037210 */ /* 0x000fca0007ffe0ff */
[----:B------:R-:W-:-:S07]  /*24880*/  IMAD.MOV.U32 R13, RZ, RZ, R3 ;  /* 0x000000ffff0d7224 */ /* 0x000fce00078e0003 */
[----:B------:R-:W-:Y:S05]  /*24890*/  WARPSYNC.COLLECTIVE R15, `(.L_x_675) ;  /* 0x000000000f087348 */ /* 0x000fea0003c00000 */
[----:B------:R0:W1:Y:S02]  /*248a0*/  SHFL.IDX P6, R14, R13, R12, R11 ;  /* 0x0000000c0d0e7389 */ /* 0x00006400000c000b */
[----:B01----:R-:W-:Y:S01]  /*248b0*/  ENDCOLLECTIVE ;  /* 0x000000000000791b */ /* 0x003fe20003800000 */
.L_x_675:
[----:B------:R-:W-:Y:S05]  /*248c0*/  BRA `(.L_x_676) ;  /* 0xffffffcc00a87947 */ /* 0x000fea000383ffff */
.L_x_555:
[----:B------:R-:W-:Y:S01]  /*248d0*/  BSSY B0, `(.L_x_677) ;  /* 0x0000008000007945 */ /* 0x000fe20003800000 */
[----:B-----5:R-:W-:Y:S01]  /*248e0*/  IMAD.MOV.U32 R13, RZ, RZ, R2 ;  /* 0x000000ffff0d7224 */ /* 0x020fe200078e0002 */
[----:B------:R-:W-:Y:S01]  /*248f0*/  MOV R11, RZ ;  /* 0x000000ff000b7202 */ /* 0x000fe20000000f00 */
[----:B------:R-:W-:Y:S02]  /*24900*/  IMAD.MOV.U32 R12, RZ, RZ, 0x1 ;  /* 0x00000001ff0c7424 */ /* 0x000fe400078e00ff */
[----:B------:R-:W-:-:S07]  /*24910*/  IMAD.MOV.U32 R15, RZ, RZ, -0x1 ;  /* 0xffffffffff0f7424 */ /* 0x000fce00078e00ff */
[----:B0-----:R-:W-:Y:S05]  /*24920*/  WARPSYNC.COLLECTIVE R15, `(.L_x_678) ;  /* 0x000000000f087348 */ /* 0x001fea0003c00000 */
[----:B------:R1:W2:Y:S02]  /*24930*/  SHFL.UP P6, R14, R13, R12, R11 ;  /* 0x0400000c0d0e7389 */ /* 0x0002a400000c000b */
[----:B012---:R-:W-:Y:S01]  /*24940*/  ENDCOLLECTIVE ;  /* 0x000000000000791b */ /* 0x007fe20003800000 */
.L_x_678:
[----:B------:R-:W-:Y:S05]  /*24950*/  BSYNC B0 ;  /* 0x0000000000007941 */ /* 0x000fea0003800000 */
.L_x_677:
[----:B------:R-:W-:Y:S01]  /*24960*/  SEL R3, R14, RZ, P1 ;  /* 0x000000ff0e037207 */ /* 0x000fe20000800000 */
[----:B------:R-:W-:Y:S01]  /*24970*/  IMAD.MOV.U32 R12, RZ, RZ, 0x2 ;  /* 0x00000002ff0c7424 */ /* 0x000fe200078e00ff */
[----:B------:R-:W-:Y:S01]  /*24980*/  MOV R15, 0xffffffff ;  /* 0xffffffff000f7802 */ /* 0x000fe20000000f00 */
[----:B------:R-:W-:Y:S02]  /*24990*/  IMAD.MOV.U32 R11, RZ, RZ, RZ ;  /* 0x000000ffff0b7224 */ /* 0x000fe400078e00ff */
[----:B------:R-:W-:-:S04]  /*249a0*/  IMAD.IADD R3, R2, 0x1, R3 ;  /* 0x0000000102037824 */ /* 0x000fc800078e0203 */
[----:B------:R-:W-:-:S07]  /*249b0*/  IMAD.MOV.U32 R13, RZ, RZ, R3 ;  /* 0x000000ffff0d7224 */ /* 0x000fce00078e0003 */
[----:B------:R-:W-:Y:S05]  /*249c0*/  WARPSYNC.COLLECTIVE R15, `(.L_x_679) ;  /* 0x000000000f087348 */ /* 0x000fea0003c00000 */
[----:B------:R0:W1:Y:S02]  /*249d0*/  SHFL.UP P6, R14, R13, R12, R11 ;  /* 0x0400000c0d0e7389 */ /* 0x00006400000c000b */
[----:B01----:R-:W-:Y:S01]  /*249e0*/  ENDCOLLECTIVE ;  /* 0x000000000000791b */ /* 0x003fe20003800000 */
.L_x_679:
[----:B------:R-:W-:Y:S01]  /*249f0*/  IMAD.MOV.U32 R12, RZ, RZ, 0x4 ;  /* 0x00000004ff0c7424 */ /* 0x000fe200078e00ff */
[----:B------:R-:W-:-:S05]  /*24a00*/  SEL R14, R14, RZ, P2 ;  /* 0x000000ff0e0e7207 */ /* 0x000fca0001000000 */
[----:B------:R-:W-:-:S04]  /*24a10*/  IMAD.IADD R3, R3, 0x1, R14 ;  /* 0x0000000103037824 */ /* 0x000fc800078e020e */
[----:B------:R-:W-:-:S07]  /*24a20*/  IMAD.MOV.U32 R13, RZ, RZ, R3 ;  /* 0x000000ffff0d7224 */ /* 0x000fce00078e0003 */
[----:B------:R-:W-:Y:S05]  /*24a30*/  WARPSYNC.COLLECTIVE R15, `(.L_x_680) ;  /* 0x000000000f087348 */ /* 0x000fea0003c00000 */
[----:B------:R0:W1:Y:S02]  /*24a40*/  SHFL.UP P6, R14, R13, R12, R11 ;  /* 0x0400000c0d0e7389 */ /* 0x00006400000c000b */
[----:B01----:R-:W-:Y:S01]  /*24a50*/  ENDCOLLECTIVE ;  /* 0x000000000000791b */ /* 0x003fe20003800000 */
.L_x_680:
[----:B------:R-:W-:Y:S02]  /*24a60*/  MOV R12, 0x8 ;  /* 0x00000008000c7802 */ /* 0x000fe40000000f00 */
[----:B------:R-:W-:-:S05]  /*24a70*/  SEL R14, R14, RZ, P3 ;  /* 0x000000ff0e0e7207 */ /* 0x000fca0001800000 */
[----:B------:R-:W-:-:S04]  /*24a80*/  IMAD.IADD R3, R3, 0x1, R14 ;  /* 0x0000000103037824 */ /* 0x000fc800078e020e */
[----:B------:R-:W-:-:S07]  /*24a90*/  IMAD.MOV.U32 R13, RZ, RZ, R3 ;  /* 0x000000ffff0d7224 */ /* 0x000fce00078e0003 */
[----:B------:R-:W-:Y:S05]  /*24aa0*/  WARPSYNC.COLLECTIVE R15, `(.L_x_681) ;  /* 0x000000000f087348 */ /* 0x000fea0003c00000 */
[----:B------:R0:W1:Y:S02]  /*24ab0*/  SHFL.UP P6, R14, R13, R12, R11 ;  /* 0x0400000c0d0e7389 */ /* 0x00006400000c000b */
[----:B01----:R-:W-:Y:S01]  /*24ac0*/  ENDCOLLECTIVE ;  /* 0x000000000000791b */ /* 0x003fe20003800000 */
.L_x_681:
[----:B------:R-:W-:Y:S01]  /*24ad0*/  IMAD.MOV.U32 R12, RZ, RZ, 0x10 ;  /* 0x00000010ff0c7424 */ /* 0x000fe200078e00ff */
[----:B------:R-:W-:-:S05]  /*24ae0*/  SEL R14, R14, RZ, P4 ;  /* 0x000000ff0e0e7207 */ /* 0x000fca0002000000 */
[----:B------:R-:W-:-:S04]  /*24af0*/  IMAD.IADD R3, R3, 0x1, R14 ;  /* 0x0000000103037824 */ /* 0x000fc800078e020e */
[----:B------:R-:W-:-:S07]  /*24b00*/  IMAD.MOV.U32 R13, RZ, RZ, R3 ;  /* 0x000000ffff0d7224 */ /* 0x000fce00078e0003 */
[----:B------:R-:W-:Y:S05]  /*24b10*/  WARPSYNC.COLLECTIVE R15, `(.L_x_682) ;  /* 0x000000000f087348 */ /* 0x000fea0003c00000 */
[----:B------:R0:W1:Y:S02]  /*24b20*/  SHFL.UP P6, R14, R13, R12, R11 ;  /* 0x0400000c0d0e7389 */ /* 0x00006400000c000b */
[----:B01----:R-:W-:Y:S01]  /*24b30*/  ENDCOLLECTIVE ;  /* 0x000000000000791b */ /* 0x003fe20003800000 */
.L_x_682:
[----:B------:R-:W-:Y:S01]  /*24b40*/  MOV R12, 0x1f ;  /* 0x0000001f000c7802 */ /* 0x000fe20000000f00 */
[----:B------:R-:W-:Y:S01]  /*24b50*/  IMAD.MOV.U32 R11, RZ, RZ, 0x1f ;  /* 0x0000001fff0b7424 */ /* 0x000fe200078e00ff */
[----:B------:R-:W-:-:S05]  /*24b60*/  SEL R14, R14, RZ, P5 ;  /* 0x000000ff0e0e7207 */ /* 0x000fca0002800000 */
[----:B------:R-:W-:-:S04]  /*24b70*/  IMAD.IADD R3, R3, 0x1, R14 ;  /* 0x0000000103037824 */ /* 0x000fc800078e020e */
[----:B------:R-:W-:-:S07]  /*24b80*/  IMAD.MOV.U32 R13, RZ, RZ, R3 ;  /* 0x000000ffff0d7224 */ /* 0x000fce00078e0003 */
[----:B------:R-:W-:Y:S05]  /*24b90*/  WARPSYNC.COLLECTIVE R15, `(.L_x_683) ;  /* 0x000000000f087348 */ /* 0x000fea0003c00000 */
[----:B------:R0:W1:Y:S02]  /*24ba0*/  SHFL.IDX P6, R14, R13, R12, R11 ;  /* 0x0000000c0d0e7389 */ /* 0x00006400000c000b */
[----:B01----:R-:W-:Y:S01]  /*24bb0*/  ENDCOLLECTIVE ;  /* 0x000000000000791b */ /* 0x003fe20003800000 */
.L_x_683:
[----:B------:R-:W-:Y:S05]  /*24bc0*/  BRA `(.L_x_684) ;  /* 0xffffffcc008c7947 */ /* 0x000fea000383ffff */
.L_x_557:
[----:B------:R-:W-:Y:S01]  /*24bd0*/  BSSY B0, `(.L_x_685) ;  /* 0x0000006000007945 */ /* 0x000fe20003800000 */
[----:B------:R-:W-:Y:S01]  /*24be0*/  PLOP3.LUT P6, PT, P6, PT, PT, 0x8, 0x0 ;  /* 0x000000000000781c */ /* 0x000fe200037ce170 */
[----:B------:R-:W-:-:S12]  /*24bf0*/  IMAD.MOV.U32 R15, RZ, RZ, -0x1 ;  /* 0xffffffffff0f7424 */ /* 0x000fd800078e00ff */
[----:B0-----:R-:W-:Y:S05]  /*24c00*/  WARPSYNC.COLLECTIVE R15, `(.L_x_686) ;  /* 0x000000000f087348 */ /* 0x001fea0003c00000 */
[----:B------:R-:W-:Y:S01]  /*24c10*/  VOTE.ANY R14, PT, P6 ;  /* 0x00000000000e7806 */ /* 0x000fe200030e0100 */
[----:B0-----:R-:W-:Y:S06]  /*24c20*/  ENDCOLLECTIVE ;  /* 0x000000000000791b */ /* 0x001fec0003800000 */
.L_x_686:
[----:B------:R-:W-:Y:S05]  /*24c30*/  BSYNC B0 ;  /* 0x0000000000007941 */ /* 0x000fea0003800000 */
.L_x_685:
[----:B------:R-:W-:Y:S01]  /*24c40*/  IMAD.MOV.U32 R6, RZ, RZ, R14 ;  /* 0x000000ffff067224 */ /* 0x000fe200078e000e */
[----:B------:R-:W-:Y:S01]  /*24c50*/  MOV R11, 0x1f ;  /* 0x0000001f000b7802 */ /* 0x000fe20000000f00 */
[----:B------:R-:W-:Y:S02]  /*24c60*/  IMAD.MOV.U32 R13, RZ, RZ, R2 ;  /* 0x000000ffff0d7224 */ /* 0x000fe400078e0002 */
[----:B------:R-:W0:Y:S01]  /*24c70*/  POPC R4, R6 ;  /* 0x0000000600047309 */ /* 0x000e220000000000 */
[----:B------:R-:W-:Y:S02]  /*24c80*/  IMAD.MOV.U32 R15, RZ, RZ, -0x1 ;  /* 0xffffffffff0f7424 */ /* 0x000fe400078e00ff */
[----:B0-----:R-:W-:-:S07]  /*24c90*/  IMAD.MOV.U32 R12, RZ, RZ, R4 ;  /* 0x000000ffff0c7224 */ /* 0x001fce00078e0004 */
[----:B------:R-:W-:Y:S05]  /*24ca0*/  WARPSYNC.COLLECTIVE R15, `(.L_x_687) ;  /* 0x000000000f087348 */ /* 0x000fea0003c00000 */
[----:B------:R0:W1:Y:S02]  /*24cb0*/  SHFL.IDX P6, R14, R13, R12, R11 ;  /* 0x0000000c0d0e7389 */ /* 0x00006400000c000b */
[----:B01----:R-:W-:Y:S01]  /*24cc0*/  ENDCOLLECTIVE ;  /* 0x000000000000791b */ /* 0x003fe20003800000 */
.L_x_687:
[----:B------:R-:W-:Y:S01]  /*24cd0*/  IMAD.MOV.U32 R5, RZ, RZ, R14 ;  /* 0x000000ffff057224 */ /* 0x000fe200078e000e */
[----:B------:R-:W-:Y:S06]  /*24ce0*/  BRA `(.L_x_688) ;  /* 0xffffffcc007c7947 */ /* 0x000fec000383ffff */
.L_x_559:
[----:B------:R-:W-:Y:S01]  /*24cf0*/  BSSY B0, `(.L_x_689) ;  /* 0x0000007000007945 */ /* 0x000fe20003800000 */
[----:B------:R-:W-:Y:S02]  /*24d00*/  IMAD.MOV.U32 R13, RZ, RZ, R3 ;  /* 0x000000ffff0d7224 */ /* 0x000fe400078e0003 */
[----:B------:R-:W-:Y:S02]  /*24d10*/  IMAD.MOV.U32 R11, RZ, RZ, 0x1f ;  /* 0x0000001fff0b7424 */ /* 0x000fe400078e00ff */
[----:B------:R-:W-:-:S07]  /*24d20*/  IMAD.MOV.U32 R15, RZ, RZ, -0x1 ;  /* 0xffffffffff0f7424 */ /* 0x000fce00078e00ff */
[----:B012---:R-:W-:Y:S05]  /*24d30*/  WARPSYNC.COLLECTIVE R15, `(.L_x_690) ;  /* 0x000000000f087348 */ /* 0x007fea0003c00000 */
[----:B------:R3:W4:Y:S02]  /*24d40*/  SHFL.IDX P6, R14, R13, R12, R11 ;  /* 0x0000000c0d0e7389 */ /* 0x00072400000c000b */
[----:B01234-:R-:W-:Y:S01]  /*24d50*/  ENDCOLLECTIVE ;  /* 0x000000000000791b */ /* 0x01ffe20003800000 */
.L_x_690:
[----:B------:R-:W-:Y:S05]  /*24d60*/  BSYNC B0 ;  /* 0x0000000000007941 */ /* 0x000fea0003800000 */
.L_x_689:
[----:B------:R-:W-:Y:S05]  /*24d70*/  BRA `(.L_x_558) ;  /* 0xffffffcc00747947 */ /* 0x000fea000383ffff */
.L_x_563:
[----:B0-----:R0:W1:Y:S02]  /*24d80*/  SYNCS.PHASECHK.TRANS64.TRYWAIT P0, [R0+URZ+0x2e820], R3 ;  /* 0x02e82003000075a7 */ /* 0x001064000800017f */
[----:B-1----:R-:W-:Y:S05]  /*24d90*/  @!P0 NANOSLEEP.SYNCS 0x989680 ;  /* 0x009896800000895d */ /* 0x002fea0003900000 */
[----:B------:R-:W1:Y:S02]  /*24da0*/  @!P0 SYNCS.PHASECHK.TRANS64 P0, [R0+URZ+0x2e820], R3 ;  /* 0x02e82003000085a7 */ /* 0x000e64000800007f */
[----:B-1----:R-:W-:Y:S05]  /*24db0*/  @!P0 BRA `(.L_x_563) ;  /* 0xfffffffc00f08947 */ /* 0x002fea000383ffff */
[----:B------:R-:W-:Y:S05]  /*24dc0*/  BRA `(.L_x_691) ;  /* 0xffffffd000987947 */ /* 0x000fea000383ffff */
.L_x_564:
[----:B------:R-:W1:Y:S01]  /*24dd0*/  S2R R2, SR_TID.X ;  /* 0x0000000000027919 */ /* 0x000e620000002100 */
[----:B------:R-:W-:Y:S01]  /*24de0*/  BSSY B0, `(.L_x_692) ;  /* 0x000000a000007945 */ /* 0x000fe20003800000 */
[----:B------:R-:W-:Y:S02]  /*24df0*/  IMAD.MOV.U32 R12, RZ, RZ, RZ ;  /* 0x000000ffff0c7224 */ /* 0x000fe400078e00ff */
[----:B------:R-:W-:Y:S02]  /*24e00*/  IMAD.MOV.U32 R11, RZ, RZ, 0x1f ;  /* 0x0000001fff0b7424 */ /* 0x000fe400078e00ff */
[----:B------:R-:W-:Y:S01]  /*24e10*/  IMAD.MOV.U32 R15, RZ, RZ, -0x1 ;  /* 0xffffffffff0f7424 */ /* 0x000fe200078e00ff */
[----:B-1----:R-:W-:-:S04]  /*24e20*/  SHF.R.U32.HI R2, RZ, 0x5, R2 ;  /* 0x00000005ff027819 */ /* 0x002fc80000011602 */
[----:B------:R-:W-:-:S04]  /*24e30*/  LOP3.LUT R2, R2, 0x3, RZ, 0xc0, !PT ;  /* 0x0000000302027812 */ /* 0x000fc800078ec0ff */
[----:B------:R-:W-:-:S07]  /*24e40*/  MOV R13, R2 ;  /* 0x00000002000d7202 */ /* 0x000fce0000000f00 */
[----:B0-----:R-:W-:Y:S05]  /*24e50*/  WARPSYNC.COLLECTIVE R15, `(.L_x_693) ;  /* 0x000000000f087348 */ /* 0x001fea0003c00000 */
[----:B------:R1:W2:Y:S02]  /*24e60*/  SHFL.IDX P6, R14, R13, R12, R11 ;  /* 0x0000000c0d0e7389 */ /* 0x0002a400000c000b */
[----:B012---:R-:W-:Y:S01]  /*24e70*/  ENDCOLLECTIVE ;  /* 0x000000000000791b */ /* 0x007fe20003800000 */
.L_x_693:
[----:B------:R-:W-:Y:S05]  /*24e80*/  BSYNC B0 ;  /* 0x0000000000007941 */ /* 0x000fea0003800000 */
.L_x_692:
[----:B------:R-:W-:Y:S05]  /*24e90*/  BRA `(.L_x_694) ;  /* 0xffffffd000807947 */ /* 0x000fea000383ffff */
.L_x_565:
[----:B------:R-:W-:Y:S01]  /*24ea0*/  BSSY B0, `(.L_x_695) ;  /* 0x0000006000007945 */ /* 0x000fe20003800000 */
[----:B------:R-:W-:-:S07]  /*24eb0*/  IMAD.MOV.U32 R15, RZ, RZ, -0x1 ;  /* 0xffffffffff0f7424 */ /* 0x000fce00078e00ff */
[----:B01----:R-:W-:Y:S05]  /*24ec0*/  WARPSYNC.COLLECTIVE R15, `(.L_x_696) ;  /* 0x000000000f0c7348 */ /* 0x003fea0003c00000 */
[----:B------:R-:W-:Y:S02]  /*24ed0*/  ELECT P6, UR62, PT ;  /* 0x00000000003e782f */ /* 0x000fe400038c0000 */
[----:B------:R-:W-:Y:S01]  /*24ee0*/  MOV R14, UR62 ;  /* 0x0000003e000e7c02 */ /* 0x000fe20008000f00 */
[----:B01----:R-:W-:Y:S10]  /*24ef0*/  ENDCOLLECTIVE ;  /* 0x000000000000791b */ /* 0x003ff40003800000 */
.L_x_696:
[----:B------:R-:W-:Y:S05]  /*24f00*/  BSYNC B0 ;  /* 0x0000000000007941 */ /* 0x000fea0003800000 */
.L_x_695:
[----:B------:R-:W-:Y:S05]  /*24f10*/  BRA `(.L_x_697) ;  /* 0xffffffd000747947 */ /* 0x000fea000383ffff */
.L_x_567:
[----:B0-----:R0:W1:Y:S02]  /*24f20*/  SYNCS.PHASECHK.TRANS64.TRYWAIT P1, [R6+URZ], R5 ;  /* 0x00000005060075a7 */ /* 0x001064000802017f */
[----:B-1----:R-:W-:Y:S05]  /*24f30*/  @!P1 NANOSLEEP.SYNCS 0x989680 ;  /* 0x009896800000995d */ /* 0x002fea0003900000 */
[----:B------:R-:W1:Y:S02]  /*24f40*/  @!P1 SYNCS.PHASECHK.TRANS64 P1, [R6+URZ], R5 ;  /* 0x00000005060095a7 */ /* 0x000e64000802007f */
[----:B-1----:R-:W-:Y:S05]  /*24f50*/  @!P1 BRA `(.L_x_567) ;  /* 0xfffffffc00f09947 */ /* 0x002fea000383ffff */
[----:B------:R-:W-:Y:S05]  /*24f60*/  BRA `(.L_x_698) ;  /* 0xffffffd000b87947 */ /* 0x000fea000383ffff */
.L_x_568:
[----:B-1----:R1:W2:Y:S02]  /*24f70*/  SYNCS.PHASECHK.TRANS64.TRYWAIT P1, [R7+URZ], R2 ;  /* 0x00000002070075a7 */ /* 0x0022a4000802017f */
[----:B--2---:R-:W-:Y:S05]  /*24f80*/  @!P1 NANOSLEEP.SYNCS 0x989680 ;  /* 0x009896800000995d */ /* 0x004fea0003900000 */
[----:B------:R-:W2:Y:S02]  /*24f90*/  @!P1 SYNCS.PHASECHK.TRANS64 P1, [R7+URZ], R2 ;  /* 0x00000002070095a7 */ /* 0x000ea4000802007f */
[----:B--2---:R-:W-:Y:S05]  /*24fa0*/  @!P1 BRA `(.L_x_568) ;  /* 0xfffffffc00f09947 */ /* 0x004fea000383ffff */
[----:B------:R-:W-:Y:S05]  /*24fb0*/  BRA `(.L_x_699) ;  /* 0xffffffd000ac7947 */ /* 0x000fea000383ffff */
.L_x_570:
[----:B--2---:R2:W3:Y:S02]  /*24fc0*/  SYNCS.PHASECHK.TRANS64.TRYWAIT P1, [R4+URZ+0x2e860], R5 ;  /* 0x02e86005040075a7 */ /* 0x0044e4000802017f */
[----:B---3--:R-:W-:Y:S05]  /*24fd0*/  @!P1 NANOSLEEP.SYNCS 0x989680 ;  /* 0x009896800000995d */ /* 0x008fea0003900000 */
[----:B------:R-:W3:Y:S02]  /*24fe0*/  @!P1 SYNCS.PHASECHK.TRANS64 P1, [R4+URZ+0x2e860], R5 ;  /* 0x02e86005040095a7 */ /* 0x000ee4000802007f */
[----:B---3--:R-:W-:Y:S05]  /*24ff0*/  @!P1 BRA `(.L_x_570) ;  /* 0xfffffffc00f09947 */ /* 0x008fea000383ffff */
[----:B------:R-:W-:Y:S05]  /*25000*/  BRA `(.L_x_700) ;  /* 0xffffffd000b07947 */ /* 0x000fea000383ffff */
.L_x_572:
[----:B---3--:R3:W4:Y:S02]  /*25010*/  SYNCS.PHASECHK.TRANS64.TRYWAIT P1, [R3+URZ+0x2e860], R2 ;  /* 0x02e86002030075a7 */ /* 0x008724000802017f */
[----:B----4-:R-:W-:Y:S05]  /*25020*/  @!P1 NANOSLEEP.SYNCS 0x989680 ;  /* 0x009896800000995d */ /* 0x010fea0003900000 */
[----:B------:R-:W4:Y:S02]  /*25030*/  @!P1 SYNCS.PHASECHK.TRANS64 P1, [R3+URZ+0x2e860], R2 ;  /* 0x02e86002030095a7 */ /* 0x000f24000802007f */
[----:B----4-:R-:W-:Y:S05]  /*25040*/  @!P1 BRA `(.L_x_572) ;  /* 0xfffffffc00f09947 */ /* 0x010fea000383ffff */
[----:B------:R-:W-:Y:S05]  /*25050*/  BRA `(.L_x_701) ;  /* 0xffffffd000b07947 */ /* 0x000fea000383ffff */
.L_x_574:
[----:B----4-:R4:W0:Y:S02]  /*25060*/  SYNCS.PHASECHK.TRANS64.TRYWAIT P0, [R4+URZ+0x2e880], R5 ;  /* 0x02e88005040075a7 */ /* 0x010824000800017f */
[----:B0-----:R-:W-:Y:S05]  /*25070*/  @!P0 NANOSLEEP.SYNCS 0x989680 ;  /* 0x009896800000895d */ /* 0x001fea0003900000 */
[----:B------:R-:W0:Y:S02]  /*25080*/  @!P0 SYNCS.PHASECHK.TRANS64 P0, [R4+URZ+0x2e880], R5 ;  /* 0x02e88005040085a7 */ /* 0x000e24000800007f */
[----:B0-----:R-:W-:Y:S05]  /*25090*/  @!P0 BRA `(.L_x_574) ;  /* 0xfffffffc00f08947 */ /* 0x001fea000383ffff */
[----:B------:R-:W-:Y:S05]  /*250a0*/  BRA `(.L_x_575) ;  /* 0xffffffd000ac7947 */ /* 0x000fea000383ffff */
.L_x_702:
        /* <DEDUP_REMOVED lines=13> */
.L_x_2507:


//--------------------- .text._ZN7cutlass13device_kernelIN5flash11enable_sm90INS1_16FlashAttnFwdSm90INS1_25CollectiveMainloopFwdSm90ILi2EN4cute5tupleIJNS5_1CILi1EEES8_S8_EEENS6_IJNS7_ILi128EEENS7_ILi224EEESA_EEELi128ENS_12float_e4m3_tEfNS_4arch4Sm90ELb0ELb1ELb0ELb0ELb0ELb0ELb0ELb1ELb1ELb0ELb0ELb0EEENS1_21CollectiveEpilogueFwdINS6_IJSA_SA_SB_EEES9_NS_10bfloat16_tESF_Li256ELb0ELb0ELb0ELb1EEENS1_30DynamicPersistentTileSchedulerILi256ELi128ELb0ELb0ELb1EEEEEEEEEvNT_6ParamsE --------------------------
	.section	.text._ZN7cutlass13device_kernelIN5flash11enable_sm90INS1_16FlashAttnFwdSm90INS1_25CollectiveMainloopFwdSm90ILi2EN4cute5tupleIJNS5_1CILi1EEES8_S8_EEENS6_IJNS7_ILi128EEENS7_ILi224EEESA_EEELi128ENS_12float_e4m3_tEfNS_4arch4Sm90ELb0ELb1ELb0ELb0ELb0ELb0ELb0ELb1ELb1ELb0ELb0ELb0EEENS1_21CollectiveEpilogueFwdINS6_IJSA_SA_SB_EEES9_NS_10bfloat16_tESF_Li256ELb0ELb0ELb0ELb1EEENS1_30DynamicPersistentTileSchedulerILi256ELi128ELb0ELb0ELb1EEEEEEEEEvNT_6ParamsE,"ax",@progbits
	.align	128
.text._ZN7cutlass13device_kernelIN5flash11enable_sm90INS1_16FlashAttnFwdSm90INS1_25CollectiveMainloopFwdSm90ILi2EN4cute5tupleIJNS5_1CILi1EEES8_S8_EEENS6_IJNS7_ILi128EEENS7_ILi224EEESA_EEELi128ENS_12float_e4m3_tEfNS_4arch4Sm90ELb0ELb1ELb0ELb0ELb0ELb0ELb0ELb1ELb1ELb0ELb0ELb0EEENS1_21CollectiveEpilogueFwdINS6_IJSA_SA_SB_EEES9_NS_10bfloat16_tESF_Li256ELb0ELb0ELb0ELb1EEENS1_30DynamicPersistentTileSchedulerILi256ELi128ELb0ELb0ELb1EEEEEEEEEvNT_6ParamsE:
        .type           _ZN7cutlass13device_kernelIN5flash11enable_sm90INS1_16FlashAttnFwdSm90INS1_25CollectiveMainloopFwdSm90ILi2EN4cute5tupleIJNS5_1CILi1EEES8_S8_EEENS6_IJNS7_ILi128EEENS7_ILi224EEESA_EEELi128ENS_12float_e4m3_tEfNS_4arch4Sm90ELb0ELb1ELb0ELb0ELb0ELb0ELb0ELb1ELb1ELb0ELb0ELb0EEENS1_21CollectiveEpilogueFwdINS6_IJSA_SA_SB_EEES9_NS_10bfloat16_tESF_Li256ELb0ELb0ELb0ELb1EEENS1_30DynamicPersistentTileSchedulerILi256ELi128ELb0ELb0ELb1EEEEEEEEEvNT_6ParamsE,@function
        .size           _ZN7cutlass13device_kernelIN5flash11enable_sm90INS1_16FlashAttnFwdSm90INS1_25CollectiveMainloopFwdSm90ILi2EN4cute5tupleIJNS5_1CILi1EEES8_S8_EEENS6_IJNS7_ILi128EEENS7_ILi224EEESA_EEELi128ENS_12float_e4m3_tEfNS_4arch4Sm90ELb0ELb1ELb0ELb0ELb0ELb0ELb0ELb1ELb1ELb0ELb0ELb0EEENS1_21CollectiveEpilogueFwdINS6_IJSA_SA_SB_EEES9_NS_10bfloat16_tESF_Li256ELb0ELb0ELb0ELb1EEENS1_30DynamicPersistentTileSchedulerILi256ELi128ELb0ELb0ELb1EEEEEEEEEvNT_6ParamsE,(.L_x_2508 - _ZN7cutlass13device_kernelIN5flash11enable_sm90INS1_16FlashAttnFwdSm90INS1_25CollectiveMainloopFwdSm90ILi2EN4cute5tupleIJNS5_1CILi1EEES8_S8_EEENS6_IJNS7_ILi128EEENS7_ILi224EEESA_EEELi128ENS_12float_e4m3_tEfNS_4arch4Sm90ELb0ELb1ELb0ELb0ELb0ELb0ELb0ELb1ELb1ELb0ELb0ELb0EEENS1_21CollectiveEpilogueFwdINS6_IJSA_SA_SB_EEES9_NS_10bfloat16_tESF_Li256ELb0ELb0ELb0ELb1EEENS1_30DynamicPersistentTileSchedulerILi256ELi128ELb0ELb0ELb1EEEEEEEEEvNT_6ParamsE)
        .other          _ZN7cutlass13device_kernelIN5flash11enable_sm90INS1_16FlashAttnFwdSm90INS1_25CollectiveMainloopFwdSm90ILi2EN4cute5tupleIJNS5_1CILi1EEES8_S8_EEENS6_IJNS7_ILi128EEENS7_ILi224EEESA_EEELi128ENS_12float_e4m3_tEfNS_4arch4Sm90ELb0ELb1ELb0ELb0ELb0ELb0ELb0ELb1ELb1ELb0ELb0ELb0EEENS1_21CollectiveEpilogueFwdINS6_IJSA_SA_SB_EEES9_NS_10bfloat16_tESF_Li256ELb0ELb0ELb0ELb1EEENS1_30DynamicPersistentTileSchedulerILi256ELi128ELb0ELb0ELb1EEEEEEEEEvNT_6ParamsE,@"STO_CUDA_ENTRY STV_DEFAULT"
_ZN7cutlass13device_kernelIN5flash11enable_sm90INS1_16FlashAttnFwdSm90INS1_25CollectiveMainloopFwdSm90ILi2EN4cute5tupleIJNS5_1CILi1EEES8_S8_EEENS6_IJNS7_ILi128EEENS7_ILi224EEESA_EEELi128ENS_12float_e4m3_tEfNS_4arch4Sm90ELb0ELb1ELb0ELb0ELb0ELb0ELb0ELb1ELb1ELb0ELb0ELb0EEENS1_21CollectiveEpilogueFwdINS6_IJSA_SA_SB_EEES9_NS_10bfloat16_tESF_Li256ELb0ELb0ELb0ELb1EEENS1_30DynamicPersistentTileSchedulerILi256ELi128ELb0ELb0ELb1EEEEEEEEEvNT_6ParamsE:
[----:B------:R-:W1:Y:S02]  /*0000*/  LDC R1, c[0x0][0x28] ;  /* 0x00000a00ff017b82 */ /* 0x000e640000000800 */
[----:B-1----:R-:W-:Y:S01]  /*0010*/  VIADD R1, R1, 0xffffffd0 ;  /* 0xffffffd001017836 */ /* 0x002fe20000000000 */
[----:B------:R-:W1:Y:S01]  /*0020*/  S2R R3, SR_TID.X ;  /* 0x0000000000037919 */ /* 0x000e620000002100 */
[----:B------:R-:W-:Y:S01]  /*0030*/  ELECT P0, URZ, PT ;  /* 0x00000000003f782f */ /* 0x000fe20003800000 */
[----:B------:R-:W-:Y:S01]  /*0040*/  BSSY B0, `(.L_x_703) ;  /* 0x0000013000007945 */ /* 0x000fe20003800000 */
[----:B-1----:R-:W-:-:S05]  /*0050*/  SHF.R.U32.HI R0, RZ, 0x5, R3 ;  /* 0x00000005ff007819 */ /* 0x002fca0000011603 */
        /* <DEDUP_REMOVED lines=17> */
.L_x_704:
[----:B------:R-:W-:Y:S05]  /*0170*/  BSYNC B0 ;  /* 0x0000000000007941 */ /* 0x000fea0003800000 */
.L_x_703:
[----:B------:R-:W-:Y:S01]  /*0180*/  VOTEU.ANY UP0, P0 ;  /* 0x00000000003f7886 */ /* 0x000fe20000000100 */
[----:B------:R-:W1:Y:S01]  /*0190*/  SHFL.IDX PT, R2, R0, RZ, 0x1f ;  /* 0x00001fff00027589 */ /* 0x000e6200000e0000 */
[----:B------:R-:W-:Y:S01]  /*01a0*/  UMOV UR4, 0x1 ;  /* 0x0000000100047882 */ /* 0x000fe20000000000 */
[----:B------:R-:W-:Y:S01]  /*01b0*/  SHF.R.U32.HI R3, RZ, 0x7, R3 ;  /* 0x00000007ff037819 */ /* 0x000fe20000011603 */
[----:B------:R-:W-:Y:S01]  /*01c0*/  VOTEU.ANY UP1, P0 ;  /* 0x00000000003f7886 */ /* 0x000fe20000020100 */
[----:B------:R-:W2:Y:S01]  /*01d0*/  @UP0 S2UR UR7, SR_CgaCtaId ;  /* 0x00000000000709c3 */ /* 0x000ea20000008800 */
[----:B------:R-:W-:Y:S01]  /*01e0*/  @UP0 UMOV UR6, 0x400 ;  /* 0x0000040000060882 */ /* 0x000fe20000000000 */
[----:B------:R-:W-:-:S04]  /*01f0*/  @UP0 UIADD3 UR4, -UR4, 0x100000, URZ ;  /* 0x0010000004040890 */ /* 0x000fc8000fffe13f */
[----:B------:R-:W-:Y:S02]  /*0200*/  @UP0 USHF.L.U32 UR5, UR4, 0xb, URZ ;  /* 0x0000000b04050899 */ /* 0x000fe4000800063f */
[----:B------:R-:W-:Y:S01]  /*0210*/  @UP0 USHF.L.U32 UR4, UR4, 0x1, URZ ;  /* 0x0000000104040899 */ /* 0x000fe2000800063f */
[----:B-1----:R-:W-:Y:S02]  /*0220*/  ISETP.NE.AND P1, PT, R2, RZ, PT ;  /* 0x000000ff0200720c */ /* 0x002fe40003f25270 */
[----:B------:R1:W3:Y:S01]  /*0230*/  SHFL.IDX PT, R2, R3, RZ, 0x1f ;  /* 0x00001fff03027589 */ /* 0x0002e200000e0000 */
[----:B--2---:R-:W-:Y:S01]  /*0240*/  @UP0 ULEA UR6, UR7, UR6, 0x18 ;  /* 0x0000000607060291 */ /* 0x004fe2000f8ec03f */
[----:B------:R-:W-:Y:S02]  /*0250*/  VOTEU.ANY UP0, P0 ;  /* 0x00000000003f7886 */ /* 0x000fe40000000100 */
[----:B------:R-:W2:Y:S09]  /*0260*/  FENCE.VIEW.ASYNC.S ;  /* 0x00000000000073c6 */ /* 0x000eb20000000000 */
[----:B--2---:R1:W2:Y:S01]  /*0270*/  @UP0 SYNCS.EXCH.64 URZ, [UR6+0x2e800], UR4 ;  /* 0x02e80004063f05b2 */ /* 0x0042a20008000100 */
[----:B------:R1:W4:Y:S02]  /*0280*/  @UP1 SYNCS.EXCH.64 URZ, [UR6+0x2e820], UR4 ;  /* 0x02e82004063f15b2 */ /* 0x0003240008000100 */
[----:B-1----:R-:W-:Y:S05]  /*0290*/  @P1 BRA `(.L_x_705) ;  /* 0x0000000000481947 */ /* 0x002fea0003800000 */
[----:B------:R-:W1:Y:S01]  /*02a0*/  S2UR UR5, SR_CgaCtaId ;  /* 0x00000000000579c3 */ /* 0x000e620000008800 */
        /* <DEDUP_REMOVED lines=15> */
[----:B------:R1:W1:Y:S01]  /*03a0*/  SYNCS.EXCH.64 URZ, [UR8+0x2e848], UR4 ;  /* 0x02e84804083f75b2 */ /* 0x0002620008000100 */
[----:B------:R-:W-:Y:S01]  /*03b0*/  NOP ;  /* 0x0000000000007918 */ /* 0x000fe20000000000 */
.L_x_705:
[----:B------:R-:W5:Y:S01]  /*03c0*/  SHFL.IDX PT, R3, R0, RZ, 0x1f ;  /* 0x00001fff00037589 */ /* 0x000f6200000e0000 */
[----:B------:R-:W-:Y:S01]  /*03d0*/  NOP ;  /* 0x0000000000007918 */ /* 0x000fe20000000000 */
[----:B-----5:R-:W-:-:S13]  /*03e0*/  ISETP.NE.AND P0, PT, R3, RZ, PT ;  /* 0x000000ff0300720c */ /* 0x020fda0003f05270 */
        /* <DEDUP_REMOVED lines=19> */
.L_x_706:
[----:B------:R-:W5:Y:S01]  /*0520*/  SHFL.IDX PT, R3, R0, RZ, 0x1f ;  /* 0x00001fff00037589 */ /* 0x000f6200000e0000 */
[----:B------:R-:W-:Y:S01]  /*0530*/  NOP ;  /* 0x0000000000007918 */ /* 0x000fe20000000000 */
[----:B-----5:R-:W-:-:S13]  /*0540*/  ISETP.NE.AND P0, PT, R3, RZ, PT ;  /* 0x000000ff0300720c */ /* 0x020fda0003f05270 */
        /* <DEDUP_REMOVED lines=13> */
[----:B------:R1:W1:Y:S01]  /*0620*/  SYNCS.EXCH.64 URZ, [UR6+0x2e888], UR4 ;  /* 0x02e88804063f75b2 */ /* 0x0002620008000100 */
[----:B------:R-:W-:Y:S01]  /*0630*/  NOP ;  /* 0x0000000000007918 */ /* 0x000fe20000000000 */
.L_x_707:
        /* <DEDUP_REMOVED lines=22> */
.L_x_708:
        /* <DEDUP_REMOVED lines=22> */
.L_x_709:
[----:B---3--:R-:W-:Y:S01]  /*0900*/  ISETP.NE.AND P0, PT, R2, RZ, PT ;  /* 0x000000ff0200720c */ /* 0x008fe20003f05270 */
[----:B------:R-:W-:Y:S01]  /*0910*/  IMAD.MOV.U32 R2, RZ, RZ, 0x1 ;  /* 0x00000001ff027424 */ /* 0x000fe200078e00ff */
[----:B------:R-:W-:Y:S01]  /*0920*/  NOP ;  /* 0x0000000000007918 */ /* 0x000fe20000000000 */
[----:B------:R-:W-:-:S03]  /*0930*/  ULDC.64 UR46, c[0x0][0x208] ;  /* 0x00008200002e7ab9 */ /* 0x000fc60000000a00 */
[----:B------:R-:W-:-:S05]  /*0940*/  SEL R2, R2, 0x2, !P0 ;  /* 0x0000000202027807 */ /* 0x000fca0004000000 */
[----:B------:R3:W-:Y:S01]  /*0950*/  STL [R1+0x20], R2 ;  /* 0x0000200201007387 */ /* 0x0007e20000100800 */
[----:B-12-4-:R-:W-:Y:S06]  /*0960*/  BAR.SYNC.DEFER_BLOCKING 0x0 ;  /* 0x0000000000007b1d */ /* 0x016fec0000010000 */
[----:B------:R-:W-:Y:S05]  /*0970*/  @!P0 BRA `(.L_x_710) ;  /* 0x0000017c00408947 */ /* 0x000fea0003800000 */
.L_x_711:
[----:B------:R-:W-:-:S08]  /*0980*/  NOP ;  /* 0x0000000000007918 */ /* 0x000fd00000000000 */
[----:B------:R-:W1:Y:S02]  /*0990*/  USETMAXREG.TRY_ALLOC.CTAPOOL UP0, 0xf0 ;  /* 0x000000f0000079c8 */ /* 0x000e640008000600 */
[----:B-1----:R-:W-:-:S13]  /*09a0*/  PLOP3.LUT P0, PT, PT, PT, UP0, 0x80, 0x0 ;  /* 0x000000000000781c */ /* 0x002fda0003f0f008 */
[----:B------:R-:W-:Y:S05]  /*09b0*/  @!P0 BRA `(.L_x_711) ;  /* 0xfffffffc00f08947 */ /* 0x000fea000383ffff */
[----:B---3--:R-:W1:Y:S01]  /*09c0*/  S2R R2, SR_TID.X ;  /* 0x0000000000027919 */ /* 0x008e620000002100 */
[----:B------:R-:W2:Y:S08]  /*09d0*/  S2UR UR7, SR_CTAID.X ;  /* 0x00000000000779c3 */ /* 0x000eb00000002500 */
[----:B------:R-:W-:Y:S08]  /*09e0*/  BAR.ARV 0x4, 0x180 ;  /* 0x0106000000007b1d */ /* 0x000ff00000002000 */
[----:B------:R-:W-:Y:S06]  /*09f0*/  BAR.ARV 0x8, 0x120 ;  /* 0x0204800000007b1d */ /* 0x000fec0000002000 */
[----:B-1----:R-:W-:-:S04]  /*0a00*/  LOP3.LUT R0, R2, 0xffffff80, RZ, 0xc0, !PT ;  /* 0xffffff8002007812 */ /* 0x002fc800078ec0ff */
[----:B------:R-:W-:Y:S02]  /*0a10*/  ISETP.NE.AND P0, PT, R0, 0x80, PT ;  /* 0x000000800000780c */ /* 0x000fe40003f05270 */
[----:B------:R-:W2:Y:S11]  /*0a20*/  LDC R0, c[0x0][0xda8] ;  /* 0x00036a00ff007b82 */ /* 0x000eb60000000800 */
[----:B------:R-:W-:Y:S06]  /*0a30*/  @!P0 BAR.ARV 0x9, 0x100 ;  /* 0x0244000000008b1d */ /* 0x000fec0000002000 */
[----:B--2---:R-:W-:-:S13]  /*0a40*/  ISETP.LE.AND P0, PT, R0, UR7, PT ;  /* 0x0000000700007c0c */ /* 0x004fda000bf03270 */
[----:B------:R-:W-:Y:S05]  /*0a50*/  @P0 EXIT ;  /* 0x000000000000094d */ /* 0x000fea0003800000 */
[----:B------:R-:W2:Y:S01]  /*0a60*/  LDL.LU R11, [R1+0x20] ;  /* 0x00002000010b7983 */ /* 0x000ea20000300800 */
[----:B------:R-:W-:-:S05]  /*0a70*/  VIADD R0, R2, 0xffffff80 ;  /* 0xffffff8002007836 */ /* 0x000fca0000000000 */
[----:B------:R-:W-:-:S04]  /*0a80*/  SHF.R.S32.HI R3, RZ, 0x1f, R0 ;  /* 0x0000001fff037819 */ /* 0x000fc80000011400 */
[----:B------:R-:W-:Y:S01]  /*0a90*/  LEA.HI R2, R3, R0, RZ, 0x7 ;  /* 0x0000000003027211 */ /* 0x000fe200078f38ff */
[----:B------:R-:W1:Y:S03]  /*0aa0*/  S2UR UR36, SR_CgaCtaId ;  /* 0x00000000002479c3 */ /* 0x000e660000008800 */
[----:B------:R-:W-:-:S05]  /*0ab0*/  LOP3.LUT R5, R2, 0xffffff80, RZ, 0xc0, !PT ;  /* 0xffffff8002057812 */ /* 0x000fca00078ec0ff */
[----:B------:R-:W-:Y:S01]  /*0ac0*/  IMAD.IADD R19, R0, 0x1, -R5 ;  /* 0x0000000100137824 */ /* 0x000fe200078e0a05 */
[----:B------:R-:W3:Y:S01]  /*0ad0*/  S2UR UR6, SR_SWINHI ;  /* 0x00000000000679c3 */ /* 0x000ee20000002f00 */
[----:B------:R-:W-:-:S03]  /*0ae0*/  LEA.HI R4, R3, R0, RZ, 0x4 ;  /* 0x0000000003047211 */ /* 0x000fc600078f20ff */
[----:B------:R-:W-:Y:S02]  /*0af0*/  SHF.R.S32.HI R6, RZ, 0x1f, R19 ;  /* 0x0000001fff067819 */ /* 0x000fe40000011413 */
[----:B------:R-:W-:Y:S02]  /*0b00*/  SHF.R.S32.HI R7, RZ, 0x4, R4 ;  /* 0x00000004ff077819 */ /* 0x000fe40000011404 */
[----:B------:R-:W-:Y:S02]  /*0b10*/  LEA.HI R8, R6, R19, RZ, 0x2 ;  /* 0x0000001306087211 */ /* 0x000fe400078f10ff */
[C---:B------:R-:W-:Y:S02]  /*0b20*/  LOP3.LUT R5, R4.reuse, 0x3fffff0, RZ, 0xc0, !PT ;  /* 0x03fffff004057812 */ /* 0x040fe400078ec0ff */
[----:B------:R-:W-:Y:S02]  /*0b30*/  LEA.HI R3, R3, R0, RZ, 0x5 ;  /* 0x0000000003037211 */ /* 0x000fe400078f28ff */
[----:B------:R-:W-:-:S02]  /*0b40*/  LEA.HI R4, R4, R7, RZ, 0x1 ;  /* 0x0000000704047211 */ /* 0x000fc400078f08ff */
[--C-:B------:R-:W-:Y:S02]  /*0b50*/  SHF.R.S32.HI R9, RZ, 0x2, R8.reuse ;  /* 0x00000002ff097819 */ /* 0x100fe40000011408 */
[----:B------:R-:W-:Y:S01]  /*0b60*/  SHF.R.S32.HI R10, RZ, 0x1f, R8 ;  /* 0x0000001fff0a7819 */ /* 0x000fe20000011408 */
[----:B------:R-:W-:Y:S01]  /*0b70*/  IMAD.IADD R5, R0, 0x1, -R5 ;  /* 0x0000000100057824 */ /* 0x000fe200078e0a05 */
[----:B------:R-:W-:Y:S02]  /*0b80*/  SHF.R.S32.HI R0, RZ, 0x5, R3 ;  /* 0x00000005ff007819 */ /* 0x000fe40000011403 */
[----:B------:R-:W-:Y:S02]  /*0b90*/  LOP3.LUT R4, R4, 0x1ffffffe, RZ, 0xc0, !PT ;  /* 0x1ffffffe04047812 */ /* 0x000fe400078ec0ff */
[----:B------:R-:W-:Y:S02]  /*0ba0*/  LEA.HI R10, R10, R9, RZ, 0x3 ;  /* 0x000000090a0a7211 */ /* 0x000fe400078f18ff */
[----:B------:R-:W-:Y:S01]  /*0bb0*/  SHF.R.S32.HI R3, RZ, 0x7, R2 ;  /* 0x00000007ff037819 */ /* 0x000fe20000011402 */
[----:B------:R-:W-:Y:S01]  /*0bc0*/  UMOV UR37, 0x400 ;  /* 0x0000040000257882 */ /* 0x000fe20000000000 */
[----:B------:R-:W-:Y:S01]  /*0bd0*/  LOP3.LUT R10, R10, 0xfffffff8, RZ, 0xc0, !PT ;  /* 0xfffffff80a0a7812 */ /* 0x000fe200078ec0ff */
[----:B-1----:R-:W-:Y:S01]  /*0be0*/  ULEA UR37, UR36, UR37, 0x18 ;  /* 0x0000002524257291 */ /* 0x002fe2000f8ec03f */
[----:B------:R-:W-:Y:S01]  /*0bf0*/  LEA.HI R2, R2, R3, RZ, 0x1 ;  /* 0x0000000302027211 */ /* 0x000fe200078f08ff */
[----:B------:R-:W-:Y:S01]  /*0c00*/  IMAD R5, R0, 0x10, R5 ;  /* 0x0000001000057824 */ /* 0x000fe200078e0205 */
[----:B------:R-:W-:Y:S01]  /*0c10*/  LEA.HI R6, R6, R19, RZ, 0x5 ;  /* 0x0000001306067211 */ /* 0x000fe200078f28ff */
[----:B------:R-:W-:Y:S01]  /*0c20*/  IMAD.IADD R4, R7, 0x1, -R4 ;  /* 0x0000000107047824 */ /* 0x000fe200078e0a04 */
[----:B------:R-:W-:Y:S01]  /*0c30*/  LOP3.LUT R2, R2, 0x3fffffe, RZ, 0xc0, !PT ;  /* 0x03fffffe02027812 */ /* 0x000fe200078ec0ff */
[----:B------:R-:W-:Y:S01]  /*0c40*/  IMAD.IADD R9, R9, 0x1, -R10 ;  /* 0x0000000109097824 */ /* 0x000fe200078e0a0a */
[----:B------:R-:W-:Y:S01]  /*0c50*/  SHF.R.S32.HI R6, RZ, 0x5, R6 ;  /* 0x00000005ff067819 */ /* 0x000fe20000011406 */
[----:B------:R-:W-:Y:S01]  /*0c60*/  IMAD R5, R5, 0x8, R4 ;  /* 0x0000000805057824 */ /* 0x000fe200078e0204 */
[----:B------:R-:W-:Y:S01]  /*0c70*/  UMOV UR4, UR37 ;  /* 0x0000002500047c82 */ /* 0x000fe20008000000 */
[----:B---3--:R-:W-:Y:S01]  /*0c80*/  UMOV UR5, UR6 ;  /* 0x0000000600057c82 */ /* 0x008fe20008000000 */
[----:B------:R-:W-:Y:S01]  /*0c90*/  LOP3.LUT R8, R8, 0x7ffffffc, RZ, 0xc0, !PT ;  /* 0x7ffffffc08087812 */ /* 0x000fe200078ec0ff */
[----:B------:R-:W-:-:S02]  /*0ca0*/  IMAD.U32 R228, RZ, RZ, UR4 ;  /* 0x00000004ffe47e24 */ /* 0x000fc4000f8e00ff */
[----:B------:R-:W-:Y:S02]  /*0cb0*/  IMAD.U32 R229, RZ, RZ, UR5 ;  /* 0x00000005ffe57e24 */ /* 0x000fe4000f8e00ff */
[----:B------:R-:W-:Y:S02]  /*0cc0*/  IMAD.SHL.U32 R5, R5, 0x8, RZ ;  /* 0x0000000805057824 */ /* 0x000fe400078e00ff */
[----:B------:R-:W-:Y:S02]  /*0cd0*/  IMAD.IADD R2, R3, 0x1, -R2 ;  /* 0x0000000103027824 */ /* 0x000fe400078e0a02 */
[----:B------:R-:W-:Y:S02]  /*0ce0*/  IMAD R9, R6, 0x10, R9 ;  /* 0x0000001006097824 */ /* 0x000fe400078e0209 */
[----:B------:R-:W-:Y:S02]  /*0cf0*/  IMAD.IADD R19, R19, 0x1, -R8 ;  /* 0x0000000113137824 */ /* 0x000fe400078e0a08 */
[----:B------:R-:W-:Y:S01]  /*0d00*/  IMAD.WIDE R228, R5, 0x2, R228 ;  /* 0x0000000205e47825 */ /* 0x000fe200078e02e4 */
[----:B------:R-:W-:-:S03]  /*0d10*/  UMOV UR4, UR7 ;  /* 0x0000000700047c82 */ /* 0x000fc60008000000 */
[----:B------:R-:W-:Y:S02]  /*0d20*/  IMAD R235, R2, 0x40, R9 ;  /* 0x0000004002eb7824 */ /* 0x000fe400078e0209 */
[----:B------:R-:W-:Y:S02]  /*0d30*/  IMAD.MOV.U32 R234, RZ, RZ, RZ ;  /* 0x000000ffffea7224 */ /* 0x000fe400078e00ff */
[----:B------:R-:W-:Y:S01]  /*0d40*/  IMAD.MOV.U32 R18, RZ, RZ, RZ ;  /* 0x000000ffff127224 */ /* 0x000fe200078e00ff */
[----:B------:R-:W-:Y:S01]  /*0d50*/  UMOV UR48, URZ ;  /* 0x0000003f00307c82 */ /* 0x000fe20008000000 */
[----:B--2---:R-:W-:-:S07]  /*0d60*/  LOP3.LUT R23, R11, 0x1, RZ, 0xfc, !PT ;  /* 0x000000010b177812 */ /* 0x004fce00078efcff */
.L_x_808:
[----:B------:R-:W-:Y:S01]  /*0d70*/  ULDC UR5, c[0x0][0xdd0] ;  /* 0x0003740000057ab9 */ /* 0x000fe20000000800 */
[----:B-1----:R-:W1:Y:S01]  /*0d80*/  LDC R0, c[0x0][0xde8] ;  /* 0x00037a00ff007b82 */ /* 0x002e620000000800 */
[----:B------:R-:W-:Y:S01]  /*0d90*/  UISETP.NE.AND UP0, UPT, UR5, 0x1, UPT ;  /* 0x000000010500788c */ /* 0x000fe2000bf05270 */
[----:B------:R-:W-:-:S10]  /*0da0*/  UMOV UR8, UR4 ;  /* 0x0000000400087c82 */ /* 0x000fd40008000000 */
[----:B------:R-:W-:Y:S01]  /*0db0*/  @UP0 ULDC UR6, c[0x0][0xdd4] ;  /* 0x0003750000060ab9 */ /* 0x000fe20000000800 */
[----:B------:R-:W-:Y:S01]  /*0dc0*/  @UP0 ULDC UR9, c[0x0][0xdd8] ;  /* 0x0003760000090ab9 */ /* 0x000fe20000000800 */
[----:B------:R-:W-:-:S04]  /*0dd0*/  UIMAD.WIDE.U32 UR6, UR4, UR6, URZ ;  /* 0x00000006040672a5 */ /* 0x000fc8000f8e003f */
[----:B------:R-:W-:-:S04]  /*0de0*/  @UP0 USHF.R.U32.HI UR8, URZ, UR9, UR7 ;  /* 0x000000093f080299 */ /* 0x000fc80008011607 */
[----:B------:R-:W-:Y:S02]  /*0df0*/  UIADD3 UR6, -UR8, URZ, URZ ;  /* 0x0000003f08067290 */ /* 0x000fe4000fffe13f */
[----:B-1----:R-:W-:Y:S02]  /*0e00*/  ISETP.LE.AND P0, PT, R0, UR8, PT ;  /* 0x0000000800007c0c */ /* 0x002fe4000bf03270 */
[----:B------:R-:W-:-:S11]  /*0e10*/  UIMAD UR7, UR5, UR6, UR4 ;  /* 0x00000006050772a4 */ /* 0x000fd6000f8e0204 */
[----:B--234-:R-:W-:Y:S05]  /*0e20*/  @!P0 BRA `(.L_x_712) ;  /* 0x0000000000208947 */ /* 0x01cfea0003800000 */
[----:B------:R-:W-:Y:S01]  /*0e30*/  ULDC UR6, c[0x0][0xddc] ;  /* 0x0003770000067ab9 */ /* 0x000fe20000000800 */
[----:B------:R-:W-:Y:S01]  /*0e40*/  UMOV UR38, UR7 ;  /* 0x0000000700267c82 */ /* 0x000fe20008000000 */
[----:B------:R-:W-:-:S11]  /*0e50*/  UISETP.NE.AND UP0, UPT, UR6, 0x1, UPT ;  /* 0x000000010600788c */ /* 0x000fd6000bf05270 */
[----:B------:R-:W-:Y:S02]  /*0e60*/  @UP0 ULDC.64 UR10, c[0x0][0xde0] ;  /* 0x00037800000a0ab9 */ /* 0x000fe40000000a00 */
[----:B------:R-:W-:-:S04]  /*0e70*/  UIMAD.WIDE.U32 UR4, UR7, UR10, URZ ;  /* 0x0000000a070472a5 */ /* 0x000fc8000f8e003f */
[----:B------:R-:W-:-:S04]  /*0e80*/  @UP0 USHF.R.U32.HI UR38, URZ, UR11, UR5 ;  /* 0x0000000b3f260299 */ /* 0x000fc80008011605 */
[----:B------:R-:W-:Y:S01]  /*0e90*/  UIMAD UR4, UR38, UR6, URZ ;  /* 0x00000006260472a4 */ /* 0x000fe2000f8e023f */
[----:B------:R-:W-:Y:S11]  /*0ea0*/  BRA `(.L_x_713) ;  /* 0x00000000001c7947 */ /* 0x000ff60003800000 */
.L_x_712:
[----:B------:R-:W-:Y:S01]  /*0eb0*/  ULDC UR6, c[0x0][0xdc4] ;  /* 0x0003710000067ab9 */ /* 0x000fe20000000800 */
[----:B------:R-:W-:Y:S01]  /*0ec0*/  UMOV UR38, UR7 ;  /* 0x0000000700267c82 */ /* 0x000fe20008000000 */
[----:B------:R-:W-:-:S11]  /*0ed0*/  UISETP.NE.AND UP0, UPT, UR6, 0x1, UPT ;  /* 0x000000010600788c */ /* 0x000fd6000bf05270 */
[----:B------:R-:W-:Y:S02]  /*0ee0*/  @UP0 ULDC.64 UR10, c[0x0][0xdc8] ;  /* 0x00037200000a0ab9 */ /* 0x000fe40000000a00 */
[----:B------:R-:W-:-:S04]  /*0ef0*/  UIMAD.WIDE.U32 UR4, UR7, UR10, URZ ;  /* 0x0000000a070472a5 */ /* 0x000fc8000f8e003f */
[----:B------:R-:W-:-:S04]  /*0f00*/  @UP0 USHF.R.U32.HI UR38, URZ, UR11, UR5 ;  /* 0x0000000b3f260299 */ /* 0x000fc80008011605 */
[----:B------:R-:W-:-:S12]  /*0f10*/  UIMAD UR4, UR38, UR6, URZ ;  /* 0x00000006260472a4 */ /* 0x000fd8000f8e023f */
.L_x_713:
[----:B------:R-:W1:Y:S01]  /*0f20*/  LDC.64 R14, c[0x0][0x990] ;  /* 0x00026400ff0e7b82 */ /* 0x000e620000000a00 */
[----:B------:R-:W-:Y:S01]  /*0f30*/  ULDC UR43, c[0x0][0xdb8] ;  /* 0x00036e00002b7ab9 */ /* 0x000fe20000000800 */
[----:B------:R-:W-:Y:S02]  /*0f40*/  UIADD3 UR4, UR7, -UR4, URZ ;  /* 0x8000000407047290 */ /* 0x000fe4000fffe03f */
[----:B------:R-:W-:Y:S01]  /*0f50*/  UISETP.NE.AND UP0, UPT, UR43, 0x1, UPT ;  /* 0x000000012b00788c */ /* 0x000fe2000bf05270 */
[----:B------:R-:W-:-:S03]  /*0f60*/  ULDC UR5, c[0x0][0xdc4] ;  /* 0x0003710000057ab9 */ /* 0x000fc60000000800 */
[----:B------:R-:W2:Y:S01]  /*0f70*/  LDC R0, c[0x0][0x428] ;  /* 0x00010a00ff007b82 */ /* 0x000ea20000000800 */
[----:B------:R-:W-:-:S06]  /*0f80*/  UIMAD UR8, UR8, UR5, UR4 ;  /* 0x00000005080872a4 */ /* 0x000fcc000f8e0204 */
[----:B------:R-:W-:Y:S01]  /*0f90*/  @UP0 ULDC UR4, c[0x0][0xdbc] ;  /* 0x00036f0000040ab9 */ /* 0x000fe20000000800 */
[----:B------:R-:W3:Y:S01]  /*0fa0*/  LDC.64 R24, c[0x0][0x998] ;  /* 0x00026600ff187b82 */ /* 0x000ee20000000a00 */
[----:B------:R-:W-:Y:S01]  /*0fb0*/  UIMAD.WIDE.U32 UR4, UR8, UR4, URZ ;  /* 0x00000004080472a5 */ /* 0x000fe2000f8e003f */
[----:B------:R-:W-:Y:S01]  /*0fc0*/  @UP0 ULDC UR6, c[0x0][0xdc0] ;  /* 0x0003700000060ab9 */ /* 0x000fe20000000800 */
[----:B------:R-:W-:Y:S02]  /*0fd0*/  UMOV UR44, UR8 ;  /* 0x00000008002c7c82 */ /* 0x000fe40008000000 */
[----:B------:R-:W-:Y:S01]  /*0fe0*/  @UP0 USHF.R.U32.HI UR44, URZ, UR6, UR5 ;  /* 0x000000063f2c0299 */ /* 0x000fe20008011605 */
[----:B-1----:R-:W-:-:S03]  /*0ff0*/  ISETP.NE.U32.AND P0, PT, R14, RZ, PT ;  /* 0x000000ff0e00720c */ /* 0x002fc60003f05070 */
[----:B------:R-:W-:Y:S01]  /*1000*/  UIADD3 UR4, -UR44, URZ, URZ ;  /* 0x0000003f2c047290 */ /* 0x000fe2000fffe13f */
[----:B------:R-:W1:Y:S01]  /*1010*/  LDC R232, c[0x0][0x288] ;  /* 0x0000a200ffe87b82 */ /* 0x000e620000000800 */
[----:B------:R-:W-:Y:S01]  /*1020*/  IMAD.U32 R7, RZ, RZ, UR44 ;  /* 0x0000002cff077e24 */ /* 0x000fe2000f8e00ff */
[----:B------:R-:W-:Y:S01]  /*1030*/  ISETP.NE.AND.EX P0, PT, R15, RZ, PT, P0 ;  /* 0x000000ff0f00720c */ /* 0x000fe20003f05300 */
[----:B------:R-:W-:Y:S01]  /*1040*/  UIMAD UR43, UR43, UR4, UR8 ;  /* 0x000000042b2b72a4 */ /* 0x000fe2000f8e0208 */
[----:B--2---:R-:W-:Y:S02]  /*1050*/  ISETP.NE.AND P2, PT, R0, 0x1, PT ;  /* 0x000000010000780c */ /* 0x004fe40003f45270 */
[----:B------:R-:W-:Y:S02]  /*1060*/  ULDC.64 UR4, c[0x0][0x3f8] ;  /* 0x0000fe0000047ab9 */ /* 0x000fe40000000a00 */
[----:B------:R-:W2:Y:S01]  /*1070*/  LDC R22, c[0x0][0x404] ;  /* 0x00010100ff167b82 */ /* 0x000ea20000000800 */
[----:B------:R-:W-:Y:S01]  /*1080*/  IMAD.U32 R9, RZ, RZ, UR43 ;  /* 0x0000002bff097e24 */ /* 0x000fe2000f8e00ff */
[----:B---3--:R-:W-:-:S06]  /*1090*/  ISETP.NE.U32.AND P1, PT, R24, RZ, PT ;  /* 0x000000ff1800720c */ /* 0x008fcc0003f25070 */
[----:B------:R-:W3:Y:S01]  /*10a0*/  @P0 LDC.64 R10, c[0x0][0x9a8] ;  /* 0x00026a00ff0a0b82 */ /* 0x000ee20000000a00 */
[----:B------:R-:W-:Y:S02]  /*10b0*/  @P0 SHF.R.S32.HI R3, RZ, 0x1f, R7 ;  /* 0x0000001fff030819 */ /* 0x000fe40000011407 */
[----:B------:R-:W-:-:S05]  /*10c0*/  ISETP.NE.AND.EX P1, PT, R25, RZ, PT, P1 ;  /* 0x000000ff1900720c */ /* 0x000fca0003f25310 */
[----:B------:R-:W4:Y:S08]  /*10d0*/  @P2 LDC R0, c[0x0][0x42c] ;  /* 0x00010b00ff002b82 */ /* 0x000f300000000800 */
[----:B------:R-:W5:Y:S01]  /*10e0*/  @P2 LDC R5, c[0x0][0x430] ;  /* 0x00010c00ff052b82 */ /* 0x000f620000000800 */
[----:B------:R-:W-:-:S07]  /*10f0*/  @P1 SHF.R.S32.HI R7, RZ, 0x1f, R7 ;  /* 0x0000001fff071819 */ /* 0x000fce0000011407 */
[----:B------:R-:W1:Y:S01]  /*1100*/  @P1 LDC.64 R12, c[0x0][0x9b8] ;  /* 0x00026e00ff0c1b82 */ /* 0x000e620000000a00 */
[----:B---3--:R-:W-:-:S04]  /*1110*/  @P0 IMAD R2, R3, R10, RZ ;  /* 0x0000000a03020224 */ /* 0x008fc800078e02ff */
[----:B------:R-:W-:Y:S02]  /*1120*/  @P0 IMAD R11, R11, UR44, R2 ;  /* 0x0000002c0b0b0c24 */ /* 0x000fe4000f8e0202 */
[----:B------:R-:W-:Y:S01]  /*1130*/  @P0 IMAD.WIDE.U32 R2, R10, UR44, RZ ;  /* 0x0000002c0a020c25 */ /* 0x000fe2000f8e00ff */
[----:B------:R-:W3:Y:S03]  /*1140*/  @P0 LDC.64 R20, c[0x0][0x9b0] ;  /* 0x00026c00ff140b82 */ /* 0x000ee60000000a00 */
[----:B----4-:R-:W-:-:S04]  /*1150*/  @P2 IMAD.HI.U32 R0, R0, UR43, RZ ;  /* 0x0000002b00002c27 */ /* 0x010fc8000f8e00ff */
[----:B------:R-:W-:Y:S01]  /*1160*/  @P0 IMAD.IADD R3, R3, 0x1, R11 ;  /* 0x0000000103030824 */ /* 0x000fe200078e020b */
[----:B------:R-:W4:Y:S01]  /*1170*/  @P1 LDC.64 R26, c[0x0][0x9c0] ;  /* 0x00027000ff1a1b82 */ /* 0x000f220000000a00 */
[----:B-----5:R-:W-:-:S04]  /*1180*/  @P2 SHF.R.U32.HI R9, RZ, R5, R0 ;  /* 0x00000005ff092219 */ /* 0x020fc80000011600 */
[--C-:B------:R-:W-:Y:S01]  /*1190*/  @P1 SHF.R.S32.HI R11, RZ, 0x1f, R9.reuse ;  /* 0x0000001fff0b1819 */ /* 0x100fe20000011409 */
[----:B-1----:R-:W-:Y:S01]  /*11a0*/  @P1 IMAD R4, R7, R12, RZ ;  /* 0x0000000c07041224 */ /* 0x002fe200078e02ff */
[----:B------:R-:W-:-:S03]  /*11b0*/  @P0 SHF.R.S32.HI R7, RZ, 0x1f, R9 ;  /* 0x0000001fff070819 */ /* 0x000fc60000011409 */
[----:B------:R-:W-:Y:S02]  /*11c0*/  @P1 IMAD R13, R13, UR44, R4 ;  /* 0x0000002c0d0d1c24 */ /* 0x000fe4000f8e0204 */
[----:B------:R-:W-:-:S04]  /*11d0*/  @P1 IMAD.WIDE.U32 R4, R12, UR44, RZ ;  /* 0x0000002c0c041c25 */ /* 0x000fc8000f8e00ff */
[----:B------:R-:W-:Y:S02]  /*11e0*/  @P1 IMAD.IADD R5, R5, 0x1, R13 ;  /* 0x0000000105051824 */ /* 0x000fe400078e020d */
[-C--:B---3--:R-:W-:Y:S01]  /*11f0*/  @P0 IMAD R0, R7, R20.reuse, RZ ;  /* 0x0000001407000224 */ /* 0x088fe200078e02ff */
[----:B------:R-:W1:Y:S01]  /*1200*/  LDC.64 R12, c[0x0][0x9e0] ;  /* 0x00027800ff0c7b82 */ /* 0x000e620000000a00 */
[----:B------:R-:W-:-:S04]  /*1210*/  @P0 IMAD.WIDE.U32 R2, R9, R20, R2 ;  /* 0x0000001409020225 */ /* 0x000fc800078e0002 */
[-C--:B----4-:R-:W-:Y:S02]  /*1220*/  @P1 IMAD R8, R11, R26.reuse, RZ ;  /* 0x0000001a0b081224 */ /* 0x090fe400078e02ff */
[C---:B------:R-:W-:Y:S02]  /*1230*/  @P0 IMAD R11, R9.reuse, R21, R0 ;  /* 0x00000015090b0224 */ /* 0x040fe400078e0200 */
[----:B------:R-:W-:Y:S01]  /*1240*/  @P1 IMAD.WIDE.U32 R6, R9, R26, R4 ;  /* 0x0000001a09061225 */ /* 0x000fe200078e0004 */
[----:B------:R-:W-:-:S03]  /*1250*/  @P0 LEA R4, P3, R2, R14, 0x2 ;  /* 0x0000000e02040211 */ /* 0x000fc600078610ff */
[----:B------:R-:W-:Y:S01]  /*1260*/  @P1 IMAD R9, R9, R27, R8 ;  /* 0x0000001b09091224 */ /* 0x000fe200078e0208 */
[----:B------:R-:W-:Y:S01]  /*1270*/  @P1 LEA R8, P4, R6, R24, 0x2 ;  /* 0x0000001806081211 */ /* 0x000fe200078810ff */
[----:B------:R-:W-:Y:S02]  /*1280*/  @P0 IMAD.IADD R3, R3, 0x1, R11 ;  /* 0x0000000103030824 */ /* 0x000fe400078e020b */
[----:B------:R-:W-:Y:S01]  /*1290*/  @P1 IMAD.IADD R0, R7, 0x1, R9 ;  /* 0x0000000107001824 */ /* 0x000fe200078e0209 */
[----:B------:R-:W3:Y:S02]  /*12a0*/  LDC R11, c[0x0][0x2e0] ;  /* 0x0000b800ff0b7b82 */ /* 0x000ee40000000800 */
[----:B------:R-:W-:Y:S01]  /*12b0*/  @P0 LEA.HI.X R5, R2, R15, R3, 0x2, P3 ;  /* 0x0000000f02050211 */ /* 0x000fe200018f1403 */
[----:B------:R-:W-:Y:S01]  /*12c0*/  IMAD.MOV.U32 R3, RZ, RZ, 0x3f800000 ;  /* 0x3f800000ff037424 */ /* 0x000fe200078e00ff */
[----:B------:R-:W-:Y:S01]  /*12d0*/  @P1 LEA.HI.X R9, R6, R25, R0, 0x2, P4 ;  /* 0x0000001906091211 */ /* 0x000fe200020f1400 */
[----:B------:R-:W-:-:S03]  /*12e0*/  IMAD.MOV.U32 R0, RZ, RZ, 0x3f800000 ;  /* 0x3f800000ff007424 */ /* 0x000fc600078e00ff */
[----:B------:R-:W4:Y:S01]  /*12f0*/  @P2 LDC R2, c[0x0][0x42c] ;  /* 0x00010b00ff022b82 */ /* 0x000f220000000800 */
[----:B------:R5:W4:Y:S04]  /*1300*/  @P0 LDG.E R3, desc[UR46][R4.64] ;  /* 0x0000002e04030981 */ /* 0x000b28000c1e1900 */
[----:B------:R-:W4:Y:S01]  /*1310*/  @P1 LDG.E R0, desc[UR46][R8.64] ;  /* 0x0000002e08001981 */ /* 0x000f22000c1e1900 */
[----:B------:R-:W-:Y:S01]  /*1320*/  ISETP.NE.U32.AND P0, PT, RZ, UR4, PT ;  /* 0x00000004ff007c0c */ /* 0x000fe2000bf05070 */
[----:B------:R-:W-:Y:S01]  /*1330*/  ULOP3.LUT UR4, URZ, UR38, URZ, 0x33, !UPT ;  /* 0x000000263f047292 */ /* 0x000fe2000f8e333f */
[----:B------:R-:W4:Y:S01]  /*1340*/  @P2 LDC R7, c[0x0][0x430] ;  /* 0x00010c00ff072b82 */ /* 0x000f220000000800 */
[----:B-1----:R-:W-:Y:S01]  /*1350*/  ISETP.GE.AND P1, PT, R13, 0x1, PT ;  /* 0x000000010d00780c */ /* 0x002fe20003f26270 */
[----:B------:R-:W-:Y:S01]  /*1360*/  IMAD.U32 R233, RZ, RZ, UR43 ;  /* 0x0000002bffe97e24 */ /* 0x000fe2000f8e00ff */
[----:B------:R-:W-:Y:S01]  /*1370*/  ISETP.NE.AND.EX P0, PT, RZ, UR5, PT, P0 ;  /* 0x00000005ff007c0c */ /* 0x000fe2000bf05300 */
[----:B------:R-:W-:Y:S01]  /*1380*/  ULDC UR5, c[0x0][0xdac] ;  /* 0x00036b0000057ab9 */ /* 0x000fe20000000800 */
[----:B-----5:R-:W-:Y:S01]  /*1390*/  IADD3 R5, -R232, 0x80, RZ ;  /* 0x00000080e8057810 */ /* 0x020fe20007ffe1ff */
[----:B------:R-:W-:Y:S01]  /*13a0*/  UIADD3 UR4, UR4, UR5, URZ ;  /* 0x0000000504047290 */ /* 0x000fe2000fffe03f */
[----:B--2---:R-:W-:-:S03]  /*13b0*/  SEL R22, R22, 0x1, P0 ;  /* 0x0000000116167807 */ /* 0x004fc60000000000 */
[----:B------:R-:W-:Y:S02]  /*13c0*/  USHF.L.U32 UR42, UR4, 0x7, URZ ;  /* 0x00000007042a7899 */ /* 0x000fe4000800063f */
[CC--:B---3--:R-:W-:Y:S01]  /*13d0*/  IMAD R5, R22.reuse, R11.reuse, R5 ;  /* 0x0000000b16057224 */ /* 0x0c8fe200078e0205 */
[----:B------:R-:W-:Y:S01]  /*13e0*/  ULDC UR4, c[0x0][0x988] ;  /* 0x0002620000047ab9 */ /* 0x000fe20000000800 */
[----:B------:R-:W-:Y:S02]  /*13f0*/  IMAD R136, R22, R11, RZ ;  /* 0x0000000b16887224 */ /* 0x000fe400078e02ff */
[----:B----4-:R-:W-:-:S04]  /*1400*/  @P2 IMAD.HI.U32 R2, R2, UR43, RZ ;  /* 0x0000002b02022c27 */ /* 0x010fc8000f8e00ff */
[----:B------:R-:W-:Y:S01]  /*1410*/  VIADD R231, R5, UR42 ;  /* 0x0000002a05e77c36 */ /* 0x000fe20008000000 */
[----:B------:R-:W-:-:S03]  /*1420*/  @P2 SHF.R.U32.HI R233, RZ, R7, R2 ;  /* 0x00000007ffe92219 */ /* 0x000fc60000011602 */
[----:B------:R-:W-:Y:S02]  /*1430*/  IMAD.IADD R6, R231, 0x1, R12 ;  /* 0x00000001e7067824 */ /* 0x000fe400078e020c */
[----:B------:R-:W-:-:S04]  /*1440*/  FMUL.FTZ R0, R3, R0 ;  /* 0x0000000003007220 */ /* 0x000fc80000410000 */
[----:B------:R-:W-:Y:S01]  /*1450*/  FMUL.FTZ R2, R0, UR4 ;  /* 0x0000000400027c20 */ /* 0x000fe20008410000 */
[----:B------:R-:W-:Y:S06]  /*1460*/  @!P1 BRA `(.L_x_714) ;  /* 0x0000000000409947 */ /* 0x000fec0003800000 */
[C---:B------:R-:W-:Y:S01]  /*1470*/  ISETP.GT.AND P0, PT, R231.reuse, RZ, PT ;  /* 0x000000ffe700720c */ /* 0x040fe20003f04270 */
[----:B------:R-:W-:-:S12]  /*1480*/  VIADD R0, R231, 0xffffffff ;  /* 0xffffffffe7007836 */ /* 0x000fd80000000000 */
[----:B------:R-:W-:Y:S05]  /*1490*/  @P0 BRA `(.L_x_715) ;  /* 0x00000000001c0947 */ /* 0x000fea0003800000 */
[----:B------:R-:W-:Y:S01]  /*14a0*/  ISETP.NE.AND P0, PT, R13, 0x1, PT ;  /* 0x000000010d00780c */ /* 0x000fe20003f05270 */
[----:B------:R-:W-:-:S12]  /*14b0*/  IMAD.MOV R3, RZ, RZ, -R231 ;  /* 0x000000ffff037224 */ /* 0x000fd800078e0ae7 */
[----:B------:R-:W1:Y:S02]  /*14c0*/  @P0 LDC.64 R4, c[0x0][0x9e8] ;  /* 0x00027a00ff040b82 */ /* 0x000e640000000a00 */
[----:B-1----:R-:W-:-:S05]  /*14d0*/  @P0 IMAD.HI.U32 R0, R3, R4, RZ ;  /* 0x0000000403000227 */ /* 0x002fca00078e00ff */
[----:B------:R-:W-:-:S04]  /*14e0*/  @P0 SHF.R.U32.HI R3, RZ, R5, R0 ;  /* 0x00000005ff030219 */ /* 0x000fc80000011600 */
[----:B------:R-:W-:Y:S01]  /*14f0*/  LOP3.LUT R0, RZ, R3, RZ, 0x33, !PT ;  /* 0x00000003ff007212 */ /* 0x000fe200078e33ff */
[----:B------:R-:W-:Y:S06]  /*1500*/  BRA `(.L_x_716) ;  /* 0x0000000000107947 */ /* 0x000fec0003800000 */
.L_x_715:
[----:B------:R-:W-:-:S13]  /*1510*/  ISETP.NE.AND P0, PT, R13, 0x1, PT ;  /* 0x000000010d00780c */ /* 0x000fda0003f05270 */
[----:B------:R-:W1:Y:S02]  /*1520*/  @P0 LDC.64 R4, c[0x0][0x9e8] ;  /* 0x00027a00ff040b82 */ /* 0x000e640000000a00 */
[----:B-1----:R-:W-:-:S05]  /*1530*/  @P0 IMAD.HI.U32 R4, R0, R4, RZ ;  /* 0x0000000400040227 */ /* 0x002fca00078e00ff */
[----:B------:R-:W-:-:S07]  /*1540*/  @P0 SHF.R.U32.HI R0, RZ, R5, R4 ;  /* 0x00000005ff000219 */ /* 0x000fce0000011604 */
.L_x_716:
[----:B------:R-:W-:-:S05]  /*1550*/  IMAD R3, R0, R13, R13 ;  /* 0x0000000d00037224 */ /* 0x000fca00078e020d */
[----:B------:R-:W-:-:S07]  /*1560*/  VIMNMX R6, R6, R3, PT ;  /* 0x0000000306067248 */ /* 0x000fce0003fe0100 */
.L_x_714:
[----:B------:R-:W-:Y:S01]  /*1570*/  VIADD R7, R6, 0xdf ;  /* 0x000000df06077836 */ /* 0x000fe20000000000 */
[----:B------:R-:W-:Y:S01]  /*1580*/  ULDC UR4, c[0x0][0x9dc] ;  /* 0x0002770000047ab9 */ /* 0x000fe20000000800 */
[----:B------:R-:W-:Y:S02]  /*1590*/  IMAD R5, R22, R11, 0xdf ;  /* 0x000000df16057424 */ /* 0x000fe400078e020b */
[----:B------:R-:W-:Y:S02]  /*15a0*/  IMAD.MOV.U32 R4, RZ, RZ, RZ ;  /* 0x000000ffff047224 */ /* 0x000fe400078e00ff */
[----:B------:R-:W-:Y:S02]  /*15b0*/  IMAD.MOV.U32 R6, RZ, RZ, RZ ;  /* 0x000000ffff067224 */ /* 0x000fe400078e00ff */
[----:B------:R-:W-:-:S04]  /*15c0*/  IMAD.HI R4, R5, -0x6db6db6d, R4 ;  /* 0x9249249305047827 */ /* 0x000fc800078e0204 */
[----:B------:R-:W-:Y:S01]  /*15d0*/  IMAD.HI R6, R7, -0x6db6db6d, R6 ;  /* 0x9249249307067827 */ /* 0x000fe200078e0206 */
[----:B------:R-:W-:-:S03]  /*15e0*/  SHF.R.U32.HI R3, RZ, 0x1f, R4 ;  /* 0x0000001fff037819 */ /* 0x000fc60000011604 */
[----:B------:R-:W-:Y:S01]  /*15f0*/  IMAD R232, R22, R11, -R232 ;  /* 0x0000000b16e87224 */ /* 0x000fe200078e0ae8 */
[----:B------:R-:W-:Y:S02]  /*1600*/  SHF.R.U32.HI R5, RZ, 0x1f, R6 ;  /* 0x0000001fff057819 */ /* 0x000fe40000011606 */
[----:B------:R-:W-:Y:S01]  /*1610*/  LEA.HI.SX32 R3, R4, R3, 0x19 ;  /* 0x0000000304037211 */ /* 0x000fe200078fcaff */
[----:B------:R-:W-:Y:S01]  /*1620*/  VIADD R137, R232, UR42 ;  /* 0x0000002ae8897c36 */ /* 0x000fe20008000000 */
[----:B------:R-:W-:-:S03]  /*1630*/  LEA.HI.SX32 R6, R6, R5, 0x19 ;  /* 0x0000000506067211 */ /* 0x000fc600078fcaff */
[----:B------:R-:W-:Y:S01]  /*1640*/  VIADD R5, R137, -UR4 ;  /* 0x8000000489057c36 */ /* 0x000fe20008000000 */
[----:B------:R-:W-:Y:S01]  /*1650*/  VIMNMX R139, R3, R6, PT ;  /* 0x00000006038b7248 */ /* 0x000fe20003fe0100 */
[----:B------:R-:W-:Y:S06]  /*1660*/  @!P1 BRA `(.L_x_717) ;  /* 0x0000000000409947 */ /* 0x000fec0003800000 */
[----:B------:R-:W-:-:S13]  /*1670*/  ISETP.GT.AND P0, PT, R137, -0x1, PT ;  /* 0xffffffff8900780c */ /* 0x000fda0003f04270 */
[----:B------:R-:W-:Y:S05]  /*1680*/  @P0 BRA `(.L_x_718) ;  /* 0x00000000001c0947 */ /* 0x000fea0003800000 */
[----:B------:R-:W-:Y:S02]  /*1690*/  ISETP.NE.AND P0, PT, R13, 0x1, PT ;  /* 0x000000010d00780c */ /* 0x000fe40003f05270 */
[----:B------:R-:W-:-:S11]  /*16a0*/  LOP3.LUT R3, RZ, R137, RZ, 0x33, !PT ;  /* 0x00000089ff037212 */ /* 0x000fd600078e33ff */
[----:B------:R-:W1:Y:S02]  /*16b0*/  @P0 LDC.64 R6, c[0x0][0x9e8] ;  /* 0x00027a00ff060b82 */ /* 0x000e640000000a00 */
[----:B-1----:R-:W-:-:S05]  /*16c0*/  @P0 IMAD.HI.U32 R0, R3, R6, RZ ;  /* 0x0000000603000227 */ /* 0x002fca00078e00ff */
[----:B------:R-:W-:-:S04]  /*16d0*/  @P0 SHF.R.U32.HI R3, RZ, R7, R0 ;  /* 0x00000007ff030219 */ /* 0x000fc80000011600 */
[----:B------:R-:W-:Y:S01]  /*16e0*/  LOP3.LUT R0, RZ, R3, RZ, 0x33, !PT ;  /* 0x00000003ff007212 */ /* 0x000fe200078e33ff */
[----:B------:R-:W-:Y:S06]  /*16f0*/  BRA `(.L_x_719) ;  /* 0x0000000000147947 */ /* 0x000fec0003800000 */
.L_x_718:
[----:B------:R-:W-:Y:S01]  /*1700*/  ISETP.NE.AND P0, PT, R13, 0x1, PT ;  /* 0x000000010d00780c */ /* 0x000fe20003f05270 */
[----:B------:R-:W-:-:S12]  /*1710*/  IMAD.MOV.U32 R0, RZ, RZ, R137 ;  /* 0x000000ffff007224 */ /* 0x000fd800078e0089 */
[----:B------:R-:W1:Y:S02]  /*1720*/  @P0 LDC.64 R6, c[0x0][0x9e8] ;  /* 0x00027a00ff060b82 */ /* 0x000e640000000a00 */
[----:B-1----:R-:W-:-:S05]  /*1730*/  @P0 IMAD.HI.U32 R4, R137, R6, RZ ;  /* 0x0000000689040227 */ /* 0x002fca00078e00ff */
[----:B------:R-:W-:-:S07]  /*1740*/  @P0 SHF.R.U32.HI R0, RZ, R7, R4 ;  /* 0x00000007ff000219 */ /* 0x000fce0000011604 */
.L_x_719:
[----:B------:R-:W-:-:S05]  /*1750*/  IMAD R0, R0, R13, RZ ;  /* 0x0000000d00007224 */ /* 0x000fca00078e02ff */
[----:B------:R-:W-:-:S07]  /*1760*/  VIMNMX R5, R5, R0, !PT ;  /* 0x0000000005057248 */ /* 0x000fce0007fe0100 */
.L_x_717:
[----:B------:R-:W-:Y:S01]  /*1770*/  IMAD.MOV.U32 R4, RZ, RZ, RZ ;  /* 0x000000ffff047224 */ /* 0x000fe200078e00ff */
[----:B------:R-:W-:Y:S02]  /*1780*/  PLOP3.LUT P0, PT, PT, PT, PT, 0x80, 0x0 ;  /* 0x000000000000781c */ /* 0x000fe40003f0f070 */
[----:B------:R-:W-:Y:S02]  /*1790*/  CS2R R86, SRZ ;  /* 0x0000000000567805 */ /* 0x000fe4000001ff00 */
[----:B------:R-:W-:Y:S01]  /*17a0*/  CS2R R6, SRZ ;  /* 0x0000000000067805 */ /* 0x000fe2000001ff00 */
[----:B------:R-:W-:Y:S01]  /*17b0*/  IMAD.HI R5, R5, -0x6db6db6d, R4 ;  /* 0x9249249305057827 */ /* 0x000fe200078e0204 */
[----:B------:R-:W-:Y:S02]  /*17c0*/  CS2R R84, SRZ ;  /* 0x0000000000547805 */ /* 0x000fe4000001ff00 */
[----:B------:R-:W-:Y:S02]  /*17d0*/  CS2R R8, SRZ ;  /* 0x0000000000087805 */ /* 0x000fe4000001ff00 */
[----:B------:R-:W-:-:S02]  /*17e0*/  CS2R R78, SRZ ;  /* 0x00000000004e7805 */ /* 0x000fc4000001ff00 */
[----:B------:R-:W-:Y:S02]  /*17f0*/  CS2R R10, SRZ ;  /* 0x00000000000a7805 */ /* 0x000fe4000001ff00 */
[----:B------:R-:W-:Y:S02]  /*1800*/  SHF.R.U32.HI R0, RZ, 0x1f, R5 ;  /* 0x0000001fff007819 */ /* 0x000fe40000011605 */
[----:B------:R-:W-:Y:S02]  /*1810*/  CS2R R76, SRZ ;  /* 0x00000000004c7805 */ /* 0x000fe4000001ff00 */
[----:B------:R-:W-:Y:S02]  /*1820*/  CS2R R12, SRZ ;  /* 0x00000000000c7805 */ /* 0x000fe4000001ff00 */
[----:B------:R-:W-:Y:S02]  /*1830*/  CS2R R70, SRZ ;  /* 0x0000000000467805 */ /* 0x000fe4000001ff00 */
[----:B------:R-:W-:-:S02]  /*1840*/  LEA.HI.SX32 R0, R5, R0, 0x19 ;  /* 0x0000000005007211 */ /* 0x000fc400078fcaff */
[----:B------:R-:W-:Y:S02]  /*1850*/  CS2R R4, SRZ ;  /* 0x0000000000047805 */ /* 0x000fe4000001ff00 */
[----:B------:R-:W-:Y:S02]  /*1860*/  CS2R R14, SRZ ;  /* 0x00000000000e7805 */ /* 0x000fe4000001ff00 */
[----:B------:R-:W-:Y:S02]  /*1870*/  CS2R R68, SRZ ;  /* 0x0000000000447805 */ /* 0x000fe4000001ff00 */
[----:B------:R-:W-:Y:S02]  /*1880*/  VIMNMX R230, RZ, R0, !PT ;  /* 0x00000000ffe67248 */ /* 0x000fe40007fe0100 */
[----:B------:R-:W-:Y:S02]  /*1890*/  CS2R R20, SRZ ;  /* 0x0000000000147805 */ /* 0x000fe4000001ff00 */
[----:B------:R-:W-:-:S02]  /*18a0*/  CS2R R62, SRZ ;  /* 0x00000000003e7805 */ /* 0x000fc4000001ff00 */
[----:B------:R-:W-:Y:S02]  /*18b0*/  CS2R R24, SRZ ;  /* 0x0000000000187805 */ /* 0x000fe4000001ff00 */
[----:B------:R-:W-:Y:S02]  /*18c0*/  ISETP.GT.AND P1, PT, R139, R230, PT ;  /* 0x000000e68b00720c */ /* 0x000fe40003f24270 */
        /* <DEDUP_REMOVED lines=14> */
[----:B------:R-:W-:Y:S01]  /*19b0*/  CS2R R90, SRZ ;  /* 0x00000000005a7805 */ /* 0x000fe2000001ff00 */
[----:B------:R-:W-:Y:S01]  /*19c0*/  IMAD.MOV.U32 R0, RZ, RZ, RZ ;  /* 0x000000ffff007224 */ /* 0x000fe200078e00ff */
[----:B------:R-:W-:Y:S01]  /*19d0*/  CS2R R92, SRZ ;  /* 0x00000000005c7805 */ /* 0x000fe2000001ff00 */
[----:B------:R-:W-:Y:S01]  /*19e0*/  IMAD.MOV.U32 R49, RZ, RZ, RZ ;  /* 0x000000ffff317224 */ /* 0x000fe200078e00ff */
[----:B------:R-:W-:Y:S01]  /*19f0*/  CS2R R94, SRZ ;  /* 0x00000000005e7805 */ /* 0x000fe2000001ff00 */
[----:B------:R-:W-:Y:S01]  /*1a00*/  IMAD.MOV.U32 R57, RZ, RZ, RZ ;  /* 0x000000ffff397224 */ /* 0x000fe200078e00ff */
[----:B------:R-:W-:Y:S06]  /*1a10*/  @!P1 BRA `(.L_x_720) ;  /* 0x0000015000b09947 */ /* 0x000fec0003800000 */
[----:B------:R-:W1:Y:S01]  /*1a20*/  S2R R3, SR_TID.X ;  /* 0x0000000000037919 */ /* 0x000e620000002100 */
[----:B------:R-:W-:-:S04]  /*1a30*/  UIADD3 UR5, UR37, 0x1c400, URZ ;  /* 0x0001c40025057890 */ /* 0x000fc8000fffe03f */
[----:B------:R-:W-:-:S06]  /*1a40*/  ULOP3.LUT UP0, URZ, UR5, 0x9f, URZ, 0xc0, !UPT ;  /* 0x0000009f053f7892 */ /* 0x000fcc000f80c03f */
[----:B------:R-:W-:Y:S01]  /*1a50*/  PLOP3.LUT P0, PT, PT, PT, UP0, 0x80, 0x0 ;  /* 0x000000000000781c */ /* 0x000fe20003f0f008 */
[----:B-1----:R-:W-:-:S05]  /*1a60*/  VIADD R0, R3, 0xffffff80 ;  /* 0xffffff8003007836 */ /* 0x002fca0000000000 */
[----:B------:R-:W-:-:S04]  /*1a70*/  SHF.R.S32.HI R3, RZ, 0x1f, R0 ;  /* 0x0000001fff037819 */ /* 0x000fc80000011400 */
[----:B------:R-:W-:-:S04]  /*1a80*/  LEA.HI R3, R3, R0, RZ, 0x7 ;  /* 0x0000000003037211 */ /* 0x000fc800078f38ff */
[----:B------:R-:W-:-:S06]  /*1a90*/  SHF.R.S32.HI R3, RZ, 0x7, R3 ;  /* 0x00000007ff037819 */ /* 0x000fcc0000011403 */
[----:B------:R-:W1:Y:S02]  /*1aa0*/  SHFL.IDX PT, R3, R3, RZ, 0x1f ;  /* 0x00001fff03037589 */ /* 0x000e6400000e0000 */
[----:B-1----:R-:W-:-:S13]  /*1ab0*/  R2UR UR39, R3 ;  /* 0x00000000032772ca */ /* 0x002fda00000e0000 */
[----:B------:R-:W-:-:S04]  /*1ac0*/  ULEA.HI UR4, UR39, UR39, URZ, 0x1 ;  /* 0x0000002727047291 */ /* 0x000fc8000f8f083f */
        /* <DEDUP_REMOVED lines=22> */
.L_x_721:
[----:B------:R-:W-:Y:S02]  /*1c30*/  LEA.HI R0, R234, R234, RZ, 0x1 ;  /* 0x000000eaea007211 */ /* 0x000fe400078f08ff */
[----:B------:R-:W-:Y:S02]  /*1c40*/  ISETP.NE.AND P0, PT, R23, 0x3, PT ;  /* 0x000000031700780c */ /* 0x000fe40003f05270 */
[----:B------:R-:W-:-:S05]  /*1c50*/  LOP3.LUT R3, R0, 0xfffffffe, RZ, 0xc0, !PT ;  /* 0xfffffffe00037812 */ /* 0x000fca00078ec0ff */
[----:B------:R-:W-:-:S05]  /*1c60*/  IMAD.IADD R0, R234, 0x1, -R3 ;  /* 0x00000001ea007824 */ /* 0x000fca00078e0a03 */
[----:B------:R-:W-:-:S04]  /*1c70*/  SHF.L.U32 R0, R0, 0x1f, RZ ;  /* 0x0000001f00007819 */ /* 0x000fc800000006ff */
[----:B------:R-:W1:Y:S02]  /*1c80*/  SYNCS.PHASECHK.TRANS64.TRYWAIT P1, [UR37+0x2e800], R0 ;  /* 0x02e80000ff0075a7 */ /* 0x000e640008020165 */
[----:B-1----:R-:W-:Y:S05]  /*1c90*/  @!P1 BRA `(.L_x_722) ;  /* 0x000001a000c49947 */ /* 0x002fea0003800000 */
.L_x_884:
[----:B------:R-:W-:Y:S05]  /*1ca0*/  @!P0 BRA `(.L_x_723) ;  /* 0x0000000000048947 */ /* 0x000fea0003800000 */
[----:B------:R-:W-:Y:S01]  /*1cb0*/  BPT.TRAP 0x1 ;  /* 0x000000040000795c */ /* 0x000fe20000300000 */
.L_x_723:
[----:B------:R-:W-:Y:S01]  /*1cc0*/  IMAD.U32 R5, RZ, RZ, UR48 ;  /* 0x00000030ff057e24 */ /* 0x000fe2000f8e00ff */
[----:B-1----:R-:W-:-:S04]  /*1cd0*/  SHF.L.U32 R0, R18, 0x1f, RZ ;  /* 0x0000001f12007819 */ /* 0x002fc800000006ff */
[----:B------:R-:W-:-:S04]  /*1ce0*/  LEA R5, R5, UR37, 0x3 ;  /* 0x0000002505057c11 */ /* 0x000fc8000f8e18ff */
[----:B------:R1:W2:Y:S01]  /*1cf0*/  SYNCS.PHASECHK.TRANS64.TRYWAIT P1, [R5+URZ+0x2e830], R0 ;  /* 0x02e83000050075a7 */ /* 0x0002a2000802017f */
[----:B------:R-:W-:Y:S05]  /*1d00*/  @!P0 BRA `(.L_x_724) ;  /* 0x0000000000048947 */ /* 0x000fea0003800000 */
[----:B------:R-:W-:Y:S01]  /*1d10*/  BPT.TRAP 0x1 ;  /* 0x000000040000795c */ /* 0x000fe20000300000 */
.L_x_724:
[----:B--2---:R-:W-:Y:S05]  /*1d20*/  @P1 BRA `(.L_x_725) ;  /* 0x0000000000081947 */ /* 0x004fea0003800000 */
[----:B------:R-:W2:Y:S02]  /*1d30*/  SYNCS.PHASECHK.TRANS64.TRYWAIT P1, [R5+URZ+0x2e830], R0 ;  /* 0x02e83000050075a7 */ /* 0x000ea4000802017f */
[----:B--2---:R-:W-:Y:S05]  /*1d40*/  @!P1 BRA `(.L_x_726) ;  /* 0x000001a000b09947 */ /* 0x004fea0003800000 */
.L_x_725:
[----:B------:R-:W3:Y:S01]  /*1d50*/  S2R R3, SR_TID.X ;  /* 0x0000000000037919 */ /* 0x000ee20000002100 */
[----:B------:R-:W-:Y:S01]  /*1d60*/  UIADD3 UR4, UR37, 0x20400, URZ ;  /* 0x0002040025047890 */ /* 0x000fe2000fffe03f */
[----:B------:R-:W-:-:S03]  /*1d70*/  LOP3.LUT R17, R17, 0xffefffff, RZ, 0xc0, !PT ;  /* 0xffefffff11117812 */ /* 0x000fc600078ec0ff */
[----:B------:R-:W-:-:S04]  /*1d80*/  USHF.R.U32.HI UR4, URZ, 0x4, UR4 ;  /* 0x000000043f047899 */ /* 0x000fc80008011604 */
[----:B------:R-:W-:-:S06]  /*1d90*/  ULOP3.LUT UR4, UR4, 0x3fff, URZ, 0xc0, !UPT ;  /* 0x00003fff04047892 */ /* 0x000fcc000f8ec03f */
[----:B------:R-:W-:Y:S01]  /*1da0*/  IMAD.U32 R9, RZ, RZ, UR4 ;  /* 0x00000004ff097e24 */ /* 0x000fe2000f8e00ff */
[----:B------:R-:W-:Y:S05]  /*1db0*/  WARPSYNC.ALL ;  /* 0x0000000000007948 */ /* 0x000fea0003800000 */
[----:B------:R-:W-:Y:S02]  /*1dc0*/  LOP3.LUT R9, R9, 0x10000, RZ, 0xfc, !PT ;  /* 0x0001000009097812 */ /* 0x000fe400078efcff */
[----:B---3--:R-:W-:-:S13]  /*1dd0*/  LOP3.LUT P1, RZ, R3, 0x7f, RZ, 0xc0, !PT ;  /* 0x0000007f03ff7812 */ /* 0x008fda000782c0ff */
[----:B------:R-:W-:Y:S02]  /*1de0*/  @P1 LOP3.LUT R17, R17, 0x100000, RZ, 0xfc, !PT ;  /* 0x0010000011111812 */ /* 0x000fe400078efcff */
[----:B------:R-:W-:Y:S01]  /*1df0*/  R2UR UR18, R9 ;  /* 0x00000000091272ca */ /* 0x000fe200000e0000 */
[----:B------:R-:W-:Y:S01]  /*1e00*/  ULOP3.LUT UR16, UR40, 0x10000, URZ, 0xfc, !UPT ;  /* 0x0001000028107892 */ /* 0x000fe2000f8efc3f */
[----:B------:R-:W-:Y:S01]  /*1e10*/  WARPGROUP.ARRIVE ;  /* 0x00000000000079c5 */ /* 0x000fe20000000000 */
[----:B------:R-:W-:Y:S01]  /*1e20*/  UMOV UR17, 0x40000040 ;  /* 0x4000004000117882 */ /* 0x000fe20000000000 */
[----:B------:R-:W-:Y:S01]  /*1e30*/  UMOV UR19, 0x40000040 ;  /* 0x4000004000137882 */ /* 0x000fe20000000000 */
[----:B------:R-:W-:Y:S01]  /*1e40*/  UMOV UR5, UR17 ;  /* 0x0000001100057c82 */ /* 0x000fe20008000000 */
[----:B------:R-:W-:Y:S01]  /*1e50*/  UMOV UR7, 0x40000040 ;  /* 0x4000004000077882 */ /* 0x000fe20000000000 */
[----:B------:R-:W-:Y:S01]  /*1e60*/  UMOV UR11, 0x40000040 ;  /* 0x40000040000b7882 */ /* 0x000fe20000000000 */
[----:B------:R-:W-:Y:S01]  /*1e70*/  UMOV UR4, UR16 ;  /* 0x0000001000047c82 */ /* 0x000fe20008000000 */
[----:B------:R-:W-:Y:S01]  /*1e80*/  UMOV UR13, 0x40000040 ;  /* 0x40000040000d7882 */ /* 0x000fe20000000000 */
[----:B------:R-:W-:Y:S01]  /*1e90*/  UMOV UR15, 0x40000040 ;  /* 0x40000040000f7882 */ /* 0x000fe20000000000 */
[----:B------:R-:W3:Y:S01]  /*1ea0*/  LDC R4, c[0x0][0x288] ;  /* 0x0000a200ff047b82 */ /* 0x000ee20000000800 */
[----:B-12---:R-:W-:Y:S01]  /*1eb0*/  @!P1 VIADD R0, R5, 0x2e840 ;  /* 0x0002e84005009836 */ /* 0x006fe20000000000 */
[----:B------:R-:W-:Y:S01]  /*1ec0*/  UIMAD UR18, UR48, 0x700, UR18 ;  /* 0x00000700301278a4 */ /* 0x000fe2000f8e0212 */
[----:B------:R-:W-:Y:S01]  /*1ed0*/  IMAD R5, R139, -0xe0, R136 ;  /* 0xffffff208b057824 */ /* 0x000fe200078e0288 */
[----:B------:R-:W-:Y:S01]  /*1ee0*/  ULDC UR41, c[0x0][0x9dc] ;  /* 0x0002770000297ab9 */ /* 0x000fe20000000800 */
[----:B------:R-:W-:Y:S01]  /*1ef0*/  IMAD.MOV.U32 R20, RZ, RZ, -0xe0 ;  /* 0xffffff20ff147424 */ /* 0x000fe200078e00ff */
[----:B------:R-:W-:Y:S01]  /*1f00*/  UIADD3 UR6, UR18, 0x100, URZ ;  /* 0x0000010012067890 */ /* 0x000fe2000fffe03f */
[----:B------:R-:W-:Y:S01]  /*1f10*/  @!P1 PRMT R0, RZ, 0x654, R0 ;  /* 0x00000654ff009816 */ /* 0x000fe20000000000 */
[----:B------:R-:W-:Y:S01]  /*1f20*/  UIADD3 UR8, UR18, 0x200, URZ ;  /* 0x0000020012087890 */ /* 0x000fe2000fffe03f */
[----:B------:R-:W1:Y:S01]  /*1f30*/  LDC.64 R10, c[0x0][0x9e0] ;  /* 0x00027800ff0a7b82 */ /* 0x000e620000000a00 */
[----:B------:R-:W-:-:S02]  /*1f40*/  UIADD3 UR9, UR18, 0x300, URZ ;  /* 0x0000030012097890 */ /* 0x000fc4000fffe03f */
[----:B------:R-:W-:Y:S01]  /*1f50*/  QGMMA.64x32x32.F32.E4M3.E4M3 R120, gdesc[UR16], RZ, !UPT, gsb0 ;  /* 0x00600000107879f3 */ /* 0x000fe2000c0008ff */
[----:B------:R-:W-:Y:S01]  /*1f60*/  UIADD3 UR10, UR18, 0x400, URZ ;  /* 0x00000400120a7890 */ /* 0x000fe2000fffe03f */
[----:B------:R-:W-:Y:S01]  /*1f70*/  IMAD R20, R139, R20, 0xe0 ;  /* 0x000000e08b147424 */ /* 0x000fe200078e0214 */
[----:B------:R-:W-:Y:S01]  /*1f80*/  UIADD3 UR12, UR18, 0x304, URZ ;  /* 0x00000304120c7890 */ /* 0x000fe2000fffe03f */
[----:B------:R-:W-:Y:S01]  /*1f90*/  VIADD R8, R235, UR42 ;  /* 0x0000002aeb087c36 */ /* 0x000fe20008000000 */
[----:B------:R-:W-:Y:S01]  /*1fa0*/  UIADD3 UR14, UR18, 0x6, URZ ;  /* 0x00000006120e7890 */ /* 0x000fe2000fffe03f */
[----:B------:R-:W2:Y:S01]  /*1fb0*/  LDC R3, c[0x0][0x2e0] ;  /* 0x0000b800ff037b82 */ /* 0x000ea20000000800 */
[----:B------:R-:W-:Y:S01]  /*1fc0*/  LOP3.LUT R17, R17, 0xfff7ffff, RZ, 0xc0, !PT ;  /* 0xfff7ffff11117812 */ /* 0x000fe200078ec0ff */
[----:B------:R-:W-:Y:S02]  /*1fd0*/  WARPGROUP.DEPBAR.LE gsb0, 0x0 ;  /* 0x00008000000079c5 */ /* 0x000fe40000010000 */
[----:B------:R-:W-:-:S06]  /*1fe0*/  WARPGROUP.ARRIVE ;  /* 0x00000000000079c5 */ /* 0x000fcc0000000000 */
[----:B------:R-:W-:Y:S01]  /*1ff0*/  QGMMA.64x32x32.F32.E4M3.E4M3 R104, gdesc[UR4], RZ, !UPT, gsb0 ;  /* 0x00600000046879f3 */ /* 0x000fe2000c0008ff */
[----:B------:R-:W-:Y:S01]  /*2000*/  UMOV UR4, UR16 ;  /* 0x0000001000047c82 */ /* 0x000fe20008000000 */
[----:B------:R-:W-:Y:S01]  /*2010*/  UMOV UR5, UR17 ;  /* 0x0000001100057c82 */ /* 0x000fe20008000000 */
[----:B------:R-:W-:Y:S01]  /*2020*/  UMOV UR6, UR8 ;  /* 0x0000000800067c82 */ /* 0x000fe20008000000 */
[----:B------:R-:W-:Y:S01]  /*2030*/  UMOV UR7, 0x40000040 ;  /* 0x4000004000077882 */ /* 0x000fe20000000000 */
[----:B------:R-:W-:Y:S01]  /*2040*/  UIADD3 UR8, UR18, 0x500, URZ ;  /* 0x0000050012087890 */ /* 0x000fe2000fffe03f */
        /* <DEDUP_REMOVED lines=35> */
[----:B------:R-:W-:Y:S02]  /*2280*/  UIADD3 UR4, UR16, 0x2, URZ ;  /* 0x0000000210047890 */ /* 0x000fe4000fffe03f */
[----:B------:R-:W-:Y:S01]  /*2290*/  UIADD3 UR6, UR18, 0x2, URZ ;  /* 0x0000000212067890 */ /* 0x000fe2000fffe03f */
[----:B------:R-:W-:Y:S01]  /*22a0*/  UMOV UR5, 0x40000040 ;  /* 0x4000004000057882 */ /* 0x000fe20000000000 */
        /* <DEDUP_REMOVED lines=93> */
[----:B------:R-:W-:Y:S02]  /*2880*/  UIADD3 UR7, UR18, 0x506, URZ ;  /* 0x0000050612077890 */ /* 0x000fe4000fffe03f */
[----:B------:R-:W-:Y:S01]  /*2890*/  UIADD3 UR18, UR18, 0x606, URZ ;  /* 0x0000060612127890 */ /* 0x000fe2000fffe03f */
[----:B------:R-:W-:Y:S02]  /*28a0*/  WARPGROUP.DEPBAR.LE gsb0, 0x0 ;  /* 0x00008000000079c5 */ /* 0x000fe40000010000 */
[----:B------:R-:W-:-:S06]  /*28b0*/  WARPGROUP.ARRIVE ;  /* 0x00000000000079c5 */ /* 0x000fcc0000000000 */
[----:B------:R-:W-:Y:S01]  /*28c0*/  QGMMA.64x32x32.F32.E4M3.E4M3 R88, gdesc[UR12], R88, gsb0 ;  /* 0x006000000c5879f3 */ /* 0x000fe20008000858 */
[----:B------:R-:W-:Y:S01]  /*28d0*/  UMOV UR14, UR10 ;  /* 0x0000000a000e7c82 */ /* 0x000fe20008000000 */
[----:B------:R-:W-:Y:S01]  /*28e0*/  UMOV UR15, 0x40000040 ;  /* 0x40000040000f7882 */ /* 0x000fe20000000000 */
[----:B------:R-:W-:Y:S02]  /*28f0*/  WARPGROUP.DEPBAR.LE gsb0, 0x0 ;  /* 0x00008000000079c5 */ /* 0x000fe40000010000 */
[----:B------:R-:W-:-:S06]  /*2900*/  WARPGROUP.ARRIVE ;  /* 0x00000000000079c5 */ /* 0x000fcc0000000000 */
[----:B------:R-:W-:Y:S01]  /*2910*/  QGMMA.64x32x32.F32.E4M3.E4M3 R72, gdesc[UR12], R72, gsb0 ;  /* 0x006000000c4879f3 */ /* 0x000fe20008000848 */
[----:B------:R-:W-:Y:S01]  /*2920*/  UMOV UR14, UR6 ;  /* 0x00000006000e7c82 */ /* 0x000fe20008000000 */
[----:B------:R-:W-:Y:S01]  /*2930*/  UMOV UR15, 0x40000040 ;  /* 0x40000040000f7882 */ /* 0x000fe20000000000 */
[----:B------:R-:W-:Y:S01]  /*2940*/  ULOP3.LUT UR6, URZ, UR41, URZ, 0x33, !UPT ;  /* 0x000000293f067292 */ /* 0x000fe2000f8e333f */
        /* <DEDUP_REMOVED lines=14> */
[----:B------:R3:W-:Y:S01]  /*2a30*/  @!P1 SYNCS.ARRIVE.TRANS64.RED.A1T0 RZ, [R0+URZ], RZ ;  /* 0x000000ff00ff99a7 */ /* 0x0007e2000810043f */
[----:B-1----:R-:W-:Y:S02]  /*2a40*/  ISETP.GE.AND P1, PT, R11, 0x1, PT ;  /* 0x000000010b00780c */ /* 0x002fe40003f26270 */
[----:B---3--:R-:W-:-:S05]  /*2a50*/  IADD3 R0, -R4, 0xe1, R5 ;  /* 0x000000e104007810 */ /* 0x008fca0007ffe105 */
[----:B------:R-:W-:-:S06]  /*2a60*/  IMAD R5, R19, -0x2, R0 ;  /* 0xfffffffe13057824 */ /* 0x000fcc00078e0200 */
[----:B------:R-:W-:Y:S01]  /*2a70*/  @P1 LOP3.LUT R17, R17, 0x80000, RZ, 0xfc, !PT ;  /* 0x0008000011111812 */ /* 0x000fe200078efcff */
[----:B--2---:R-:W-:Y:S02]  /*2a80*/  IMAD R0, R22, R3, R20 ;  /* 0x0000000316007224 */ /* 0x004fe400078e0214 */
[----:B------:R-:W-:Y:S02]  /*2a90*/  IMAD.IADD R12, R5, 0x1, R10 ;  /* 0x00000001050c7824 */ /* 0x000fe400078e020a */
[----:B------:R-:W-:Y:S02]  /*2aa0*/  IMAD R171, R19, -0x2, R0 ;  /* 0xfffffffe13ab7824 */ /* 0x000fe400078e0200 */
[----:B------:R-:W-:Y:S02]  /*2ab0*/  VIADD R6, R5, UR6 ;  /* 0x0000000605067c36 */ /* 0x000fe40008000000 */
[----:B------:R-:W-:Y:S01]  /*2ac0*/  IMAD R0, R19, -0x2, R20 ;  /* 0xfffffffe13007824 */ /* 0x000fe200078e0214 */
[----:B------:R-:W-:Y:S01]  /*2ad0*/  VIADDMNMX R14, R8, R12, R171, PT ;  /* 0x0000000c080e7246 */ /* 0x000fe200038001ab */
[----:B------:R-:W-:Y:S01]  /*2ae0*/  IMAD.IADD R7, R6, 0x1, R8 ;  /* 0x0000000106077824 */ /* 0x000fe200078e0208 */
[----:B------:R-:W-:Y:S06]  /*2af0*/  @!P1 BRA `(.L_x_727) ;  /* 0x0000000000509947 */ /* 0x000fec0003800000 */
[----:B------:R-:W-:Y:S01]  /*2b00*/  IMAD R5, R22, R3, R8 ;  /* 0x0000000316057224 */ /* 0x000fe200078e0208 */
[----:B------:R-:W-:Y:S03]  /*2b10*/  BSSY B0, `(.L_x_728) ;  /* 0x000000f000007945 */ /* 0x000fe60003800000 */
[----:B------:R-:W-:-:S05]  /*2b20*/  IMAD.IADD R5, R5, 0x1, -R4 ;  /* 0x0000000105057824 */ /* 0x000fca00078e0a04 */
        /* <DEDUP_REMOVED lines=9> */
.L_x_729:
[----:B------:R-:W-:-:S13]  /*2bc0*/  ISETP.NE.AND P1, PT, R11, 0x1, PT ;  /* 0x000000010b00780c */ /* 0x000fda0003f25270 */
[----:B------:R-:W1:Y:S02]  /*2bd0*/  @P1 LDC.64 R140, c[0x0][0x9e8] ;  /* 0x00027a00ff8c1b82 */ /* 0x000e640000000a00 */
[----:B-1----:R-:W-:-:S05]  /*2be0*/  @P1 IMAD.HI.U32 R136, R5, R140, RZ ;  /* 0x0000008c05881227 */ /* 0x002fca00078e00ff */
[----:B------:R-:W-:-:S07]  /*2bf0*/  @P1 SHF.R.U32.HI R5, RZ, R141, R136 ;  /* 0x0000008dff051219 */ /* 0x000fce0000011688 */
.L_x_730:
[----:B------:R-:W-:Y:S05]  /*2c00*/  BSYNC B0 ;  /* 0x0000000000007941 */ /* 0x000fea0003800000 */
.L_x_728:
[----:B------:R-:W-:-:S05]  /*2c10*/  IMAD R136, R5, R11, R0 ;  /* 0x0000000b05887224 */ /* 0x000fca00078e0200 */
[----:B------:R-:W-:Y:S02]  /*2c20*/  VIMNMX R7, R7, R136, !PT ;  /* 0x0000008807077248 */ /* 0x000fe40007fe0100 */
[----:B------:R-:W-:-:S07]  /*2c30*/  VIADDMNMX R14, R136, R11, R14, PT ;  /* 0x0000000b880e7246 */ /* 0x000fce000380010e */
.L_x_727:
[C---:B------:R-:W-:Y:S02]  /*2c40*/  ISETP.GE.AND P1, PT, R20.reuse, 0x9, PT ;  /* 0x000000091400780c */ /* 0x040fe40003f26270 */
[----:B------:R-:W-:Y:S02]  /*2c50*/  ISETP.GE.AND P2, PT, R20, 0x2, PT ;  /* 0x000000021400780c */ /* 0x000fe40003f46270 */
[----:B------:R-:W-:Y:S02]  /*2c60*/  P2R R138, PR, RZ, 0x2 ;  /* 0x00000002ff8a7803 */ /* 0x000fe40000000000 */
[----:B------:R-:W-:Y:S02]  /*2c70*/  ISETP.GT.AND P1, PT, R7, 0x8, !P1 ;  /* 0x000000080700780c */ /* 0x000fe40004f24270 */
[----:B------:R-:W-:Y:S02]  /*2c80*/  P2R R136, PR, RZ, 0x4 ;  /* 0x00000004ff887803 */ /* 0x000fe40000000000 */
[----:B------:R-:W-:-:S02]  /*2c90*/  ISETP.LT.OR P1, PT, R14, 0x9, P1 ;  /* 0x000000090e00780c */ /* 0x000fc40000f21670 */
[C---:B------:R-:W-:Y:S02]  /*2ca0*/  ISETP.GT.AND P2, PT, R7.reuse, 0x1, !P2 ;  /* 0x000000010700780c */ /* 0x040fe40005744270 */
[----:B------:R-:W-:Y:S02]  /*2cb0*/  ISETP.GE.AND P3, PT, R20, 0xa, PT ;  /* 0x0000000a1400780c */ /* 0x000fe40003f66270 */
[----:B------:R-:W-:Y:S02]  /*2cc0*/  FSEL R5, R124, -INF , !P1 ;  /* 0xff8000007c057808 */ /* 0x000fe40004800000 */
[----:B------:R-:W-:Y:S02]  /*2cd0*/  ISETP.LT.OR P2, PT, R14, 0x2, P2 ;  /* 0x000000020e00780c */ /* 0x000fe40001741670 */
[----:B------:R-:W-:Y:S02]  /*2ce0*/  ISETP.GT.AND P1, PT, R7, 0x9, !P3 ;  /* 0x000000090700780c */ /* 0x000fe40005f24270 */
[----:B------:R-:W-:-:S02]  /*2cf0*/  FSEL R121, R121, -INF , !P2 ;  /* 0xff80000079797808 */ /* 0x000fc40005000000 */
[----:B------:R-:W-:Y:S02]  /*2d00*/  ISETP.LT.OR P1, PT, R14, 0xa, P1 ;  /* 0x0000000a0e00780c */ /* 0x000fe40000f21670 */
[----:B------:R-:W-:Y:S02]  /*2d10*/  ISETP.GE.AND P2, PT, R20, 0x11, PT ;  /* 0x000000111400780c */ /* 0x000fe40003f46270 */
[----:B------:R-:W-:Y:S02]  /*2d20*/  FSEL R125, R125, -INF , !P1 ;  /* 0xff8000007d7d7808 */ /* 0x000fe40004800000 */
[----:B------:R-:W-:Y:S02]  /*2d30*/  ISETP.GT.AND P1, PT, R7, 0x10, !P2 ;  /* 0x000000100700780c */ /* 0x000fe40005724270 */
[----:B------:R-:W-:Y:S02]  /*2d40*/  P2R R140, PR, RZ, 0x4 ;  /* 0x00000004ff8c7803 */ /* 0x000fe40000000000 */
[----:B------:R-:W-:-:S02]  /*2d50*/  ISETP.LT.OR P1, PT, R14, 0x11, P1 ;  /* 0x000000110e00780c */ /* 0x000fc40000f21670 */
[----:B------:R-:W-:Y:S02]  /*2d60*/  ISETP.GE.AND P2, PT, R20, 0x12, PT ;  /* 0x000000121400780c */ /* 0x000fe40003f46270 */
[----:B------:R-:W-:Y:S02]  /*2d70*/  FSEL R13, R128, -INF , !P1 ;  /* 0xff800000800d7808 */ /* 0x000fe40004800000 */
[----:B------:R-:W-:Y:S02]  /*2d80*/  ISETP.GT.AND P1, PT, R7, 0x11, !P2 ;  /* 0x000000110700780c */ /* 0x000fe40005724270 */
[----:B------:R-:W-:Y:S02]  /*2d90*/  P2R R128, PR, RZ, 0x4 ;  /* 0x00000004ff807803 */ /* 0x000fe40000000000 */
[----:B------:R-:W-:Y:S02]  /*2da0*/  ISETP.LT.OR P1, PT, R14, 0x12, P1 ;  /* 0x000000120e00780c */ /* 0x000fe40000f21670 */
[----:B------:R-:W-:-:S02]  /*2db0*/  ISETP.GE.AND P2, PT, R20, 0x19, PT ;  /* 0x000000191400780c */ /* 0x000fc40003f46270 */
[----:B------:R-:W-:Y:S02]  /*2dc0*/  FSEL R129, R129, -INF , !P1 ;  /* 0xff80000081817808 */ /* 0x000fe40004800000 */
[----:B------:R-:W-:Y:S02]  /*2dd0*/  ISETP.GT.AND P1, PT, R7, 0x18, !P2 ;  /* 0x000000180700780c */ /* 0x000fe40005724270 */
[----:B------:R-:W-:Y:S02]  /*2de0*/  P2R R142, PR, RZ, 0x4 ;  /* 0x00000004ff8e7803 */ /* 0x000fe40000000000 */
[----:B------:R-:W-:Y:S02]  /*2df0*/  ISETP.LT.OR P1, PT, R14, 0x19, P1 ;  /* 0x000000190e00780c */ /* 0x000fe40000f21670 */
[----:B------:R-:W-:Y:S02]  /*2e00*/  ISETP.GE.AND P2, PT, R20, 0x1a, PT ;  /* 0x0000001a1400780c */ /* 0x000fe40003f46270 */
[----:B------:R-:W-:-:S02]  /*2e10*/  FSEL R15, R132, -INF , !P1 ;  /* 0xff800000840f7808 */ /* 0x000fc40004800000 */
[----:B------:R-:W-:Y:S02]  /*2e20*/  ISETP.GT.AND P1, PT, R7, 0x19, !P2 ;  /* 0x000000190700780c */ /* 0x000fe40005724270 */
[----:B------:R-:W-:Y:S02]  /*2e30*/  P2R R132, PR, RZ, 0x4 ;  /* 0x00000004ff847803 */ /* 0x000fe40000000000 */
[----:B------:R-:W-:Y:S02]  /*2e40*/  ISETP.LT.OR P1, PT, R14, 0x1a, P1 ;  /* 0x0000001a0e00780c */ /* 0x000fe40000f21670 */
[----:B------:R-:W-:Y:S02]  /*2e50*/  P2R R124, PR, RZ, 0x8 ;  /* 0x00000008ff7c7803 */ /* 0x000fe40000000000 */
[----:B------:R-:W-:Y:S02]  /*2e60*/  FSEL R133, R133, -INF , !P1 ;  /* 0xff80000085857808 */ /* 0x000fe40004800000 */
[----:B------:R-:W-:-:S02]  /*2e70*/  ISETP.GE.AND P1, PT, R20, 0x21, PT ;  /* 0x000000211400780c */ /* 0x000fc40003f26270 */
[----:B------:R-:W-:Y:S02]  /*2e80*/  ISETP.GE.AND P5, PT, R20, 0x2a, PT ;  /* 0x0000002a1400780c */ /* 0x000fe40003fa6270 */
[----:B------:R-:W-:Y:S02]  /*2e90*/  ISETP.GT.AND P2, PT, R7, 0x20, !P1 ;  /* 0x000000200700780c */ /* 0x000fe40004f44270 */
[----:B------:R-:W-:Y:S02]  /*2ea0*/  P2R R154, PR, RZ, 0x20 ;  /* 0x00000020ff9a7803 */ /* 0x000fe40000000000 */
[----:B------:R-:W-:-:S04]  /*2eb0*/  ISETP.LT.OR P2, PT, R14, 0x21, P2 ;  /* 0x000000210e00780c */ /* 0x000fc80001741670 */
[----:B------:R-:W-:Y:S02]  /*2ec0*/  FSEL R21, R104, -INF , !P2 ;  /* 0xff80000068157808 */ /* 0x000fe40005000000 */
[----:B------:R-:W-:-:S04]  /*2ed0*/  ISETP.GE.AND P2, PT, R20, 0x22, PT ;  /* 0x000000221400780c */ /* 0x000fc80003f46270 */
[----:B------:R-:W-:-:S04]  /*2ee0*/  ISETP.GT.AND P3, PT, R7, 0x21, !P2 ;  /* 0x000000210700780c */ /* 0x000fc80005764270 */
[----:B------:R-:W-:-:S04]  /*2ef0*/  ISETP.LT.OR P3, PT, R14, 0x22, P3 ;  /* 0x000000220e00780c */ /* 0x000fc80001f61670 */
[----:B------:R-:W-:Y:S02]  /*2f00*/  FSEL R105, R105, -INF , !P3 ;  /* 0xff80000069697808 */ /* 0x000fe40005800000 */
[----:B------:R-:W-:-:S04]  /*2f10*/  ISETP.GE.AND P3, PT, R20, 0x29, PT ;  /* 0x000000291400780c */ /* 0x000fc80003f66270 */
[----:B------:R-:W-:-:S04]  /*2f20*/  ISETP.GT.AND P4, PT, R7, 0x28, !P3 ;  /* 0x000000280700780c */ /* 0x000fc80005f84270 */
[----:B------:R-:W-:-:S04]  /*2f30*/  ISETP.LT.OR P4, PT, R14, 0x29, P4 ;  /* 0x000000290e00780c */ /* 0x000fc80002781670 */
[----:B------:R-:W-:Y:S02]  /*2f40*/  FSEL R141, R108, -INF , !P4 ;  /* 0xff8000006c8d7808 */ /* 0x000fe40006000000 */
[----:B------:R-:W-:Y:S02]  /*2f50*/  ISETP.GT.AND P4, PT, R7, 0x29, !P5 ;  /* 0x000000290700780c */ /* 0x000fe40006f84270 */
[----:B------:R-:W-:Y:S02]  /*2f60*/  ISETP.GE.AND P5, PT, R20, 0x31, PT ;  /* 0x000000311400780c */ /* 0x000fe40003fa6270 */
[----:B------:R-:W-:Y:S02]  /*2f70*/  ISETP.LT.OR P4, PT, R14, 0x2a, P4 ;  /* 0x0000002a0e00780c */ /* 0x000fe40002781670 */
[----:B------:R-:W-:Y:S02]  /*2f80*/  P2R R152, PR, RZ, 0x20 ;  /* 0x00000020ff987803 */ /* 0x000fe40000000000 */
[----:B------:R-:W-:-:S02]  /*2f90*/  FSEL R109, R109, -INF , !P4 ;  /* 0xff8000006d6d7808 */ /* 0x000fc40006000000 */
[C---:B------:R-:W-:Y:S02]  /*2fa0*/  ISETP.GT.AND P4, PT, R7.reuse, 0x30, !P5 ;  /* 0x000000300700780c */ /* 0x040fe40006f84270 */
[----:B------:R-:W-:Y:S02]  /*2fb0*/  ISETP.GE.AND P5, PT, R20, 0x32, PT ;  /* 0x000000321400780c */ /* 0x000fe40003fa6270 */
[----:B------:R-:W-:Y:S02]  /*2fc0*/  ISETP.LT.OR P4, PT, R14, 0x31, P4 ;  /* 0x000000310e00780c */ /* 0x000fe40002781670 */
[----:B------:R-:W-:Y:S02]  /*2fd0*/  P2R R150, PR, RZ, 0x20 ;  /* 0x00000020ff967803 */ /* 0x000fe40000000000 */
[----:B------:R-:W-:Y:S02]  /*2fe0*/  FSEL R143, R112, -INF , !P4 ;  /* 0xff800000708f7808 */ /* 0x000fe40006000000 */
[----:B------:R-:W-:-:S02]  /*2ff0*/  ISETP.GT.AND P4, PT, R7, 0x31, !P5 ;  /* 0x000000310700780c */ /* 0x000fc40006f84270 */
[----:B------:R-:W-:Y:S02]  /*3000*/  ISETP.GE.AND P5, PT, R20, 0x39, PT ;  /* 0x000000391400780c */ /* 0x000fe40003fa6270 */
[----:B------:R-:W-:Y:S02]  /*3010*/  ISETP.LT.OR P4, PT, R14, 0x32, P4 ;  /* 0x000000320e00780c */ /* 0x000fe40002781670 */
[----:B------:R-:W-:Y:S02]  /*3020*/  P2R R148, PR, RZ, 0x20 ;  /* 0x00000020ff947803 */ /* 0x000fe40000000000 */
[----:B------:R-:W-:Y:S02]  /*3030*/  FSEL R113, R113, -INF , !P4 ;  /* 0xff80000071717808 */ /* 0x000fe40006000000 */
[----:B------:R-:W-:Y:S02]  /*3040*/  ISETP.GT.AND P4, PT, R7, 0x38, !P5 ;  /* 0x000000380700780c */ /* 0x000fe40006f84270 */
[----:B------:R-:W-:-:S02]  /*3050*/  ISETP.GE.AND P5, PT, R20, 0x3a, PT ;  /* 0x0000003a1400780c */ /* 0x000fc40003fa6270 */
[----:B------:R-:W-:Y:S02]  /*3060*/  ISETP.LT.OR P4, PT, R14, 0x39, P4 ;  /* 0x000000390e00780c */ /* 0x000fe40002781670 */
[----:B------:R-:W-:Y:S02]  /*3070*/  P2R R156, PR, RZ, 0x20 ;  /* 0x00000020ff9c7803 */ /* 0x000fe40000000000 */
[----:B------:R-:W-:Y:S02]  /*3080*/  FSEL R145, R116, -INF , !P4 ;  /* 0xff80000074917808 */ /* 0x000fe40006000000 */
[----:B------:R-:W-:Y:S02]  /*3090*/  ISETP.GT.AND P4, PT, R7, 0x39, !P5 ;  /* 0x000000390700780c */ /* 0x000fe40006f84270 */
[----:B------:R-:W-:Y:S02]  /*30a0*/  ISETP.GE.AND P5, PT, R20, 0x41, PT ;  /* 0x000000411400780c */ /* 0x000fe40003fa6270 */
[----:B------:R-:W-:-:S02]  /*30b0*/  ISETP.LT.OR P4, PT, R14, 0x3a, P4 ;  /* 0x0000003a0e00780c */ /* 0x000fc40002781670 */
[----:B------:R-:W-:Y:S02]  /*30c0*/  P2R R160, PR, RZ, 0x20 ;  /* 0x00000020ffa07803 */ /* 0x000fe40000000000 */
[----:B------:R-:W-:Y:S02]  /*30d0*/  FSEL R117, R117, -INF , !P4 ;  /* 0xff80000075757808 */ /* 0x000fe40006000000 */
[----:B------:R-:W-:Y:S02]  /*30e0*/  ISETP.GT.AND P4, PT, R7, 0x40, !P5 ;  /* 0x000000400700780c */ /* 0x000fe40006f84270 */
[----:B------:R-:W-:Y:S02]  /*30f0*/  ISETP.GE.AND P5, PT, R20, 0x42, PT ;  /* 0x000000421400780c */ /* 0x000fe40003fa6270 */
[----:B------:R-:W-:Y:S02]  /*3100*/  ISETP.LT.OR P4, PT, R14, 0x41, P4 ;  /* 0x000000410e00780c */ /* 0x000fe40002781670 */
[----:B------:R-:W-:-:S02]  /*3110*/  P2R R162, PR, RZ, 0x20 ;  /* 0x00000020ffa27803 */ /* 0x000fc40000000000 */
        /* <DEDUP_REMOVED lines=118> */
[----:B------:R-:W-:-:S04]  /*3880*/  ISETP.LT.OR P4, PT, R14, 0xa1, P4 ;  /* 0x000000a10e00780c */ /* 0x000fc80002781670 */
[----:B------:R-:W-:Y:S02]  /*3890*/  FSEL R173, R40, -INF , !P4 ;  /* 0xff80000028ad7808 */ /* 0x000fe40006000000 */
[----:B------:R-:W-:Y:S02]  /*38a0*/  ISETP.GT.AND P4, PT, R7, 0xa1, !P5 ;  /* 0x000000a10700780c */ /* 0x000fe40006f84270 */
[----:B------:R-:W-:Y:S02]  /*38b0*/  P2R R40, PR, RZ, 0x20 ;  /* 0x00000020ff287803 */ /* 0x000fe40000000000 */
[----:B------:R-:W-:Y:S02]  /*38c0*/  ISETP.LT.OR P4, PT, R14, 0xa2, P4 ;  /* 0x000000a20e00780c */ /* 0x000fe40002781670 */
[----:B------:R-:W-:Y:S02]  /*38d0*/  ISETP.GE.AND P5, PT, R20, 0xa9, PT ;  /* 0x000000a91400780c */ /* 0x000fe40003fa6270 */
[----:B------:R-:W-:-:S02]  /*38e0*/  FSEL R41, R41, -INF , !P4 ;  /* 0xff80000029297808 */ /* 0x000fc40006000000 */
[C---:B------:R-:W-:Y:S02]  /*38f0*/  ISETP.GT.AND P4, PT, R7.reuse, 0xa8, !P5 ;  /* 0x000000a80700780c */ /* 0x040fe40006f84270 */
[----:B------:R-:W-:Y:S02]  /*3900*/  P2R R84, PR, RZ, 0x20 ;  /* 0x00000020ff547803 */ /* 0x000fe40000000000 */
[----:B------:R-:W-:Y:S02]  /*3910*/  ISETP.LT.OR P4, PT, R14, 0xa9, P4 ;  /* 0x000000a90e00780c */ /* 0x000fe40002781670 */
[----:B------:R-:W-:Y:S02]  /*3920*/  ISETP.GE.AND P5, PT, R20, 0xaa, PT ;  /* 0x000000aa1400780c */ /* 0x000fe40003fa6270 */
[----:B------:R-:W-:Y:S02]  /*3930*/  FSEL R175, R44, -INF , !P4 ;  /* 0xff8000002caf7808 */ /* 0x000fe40006000000 */
[----:B------:R-:W-:-:S02]  /*3940*/  ISETP.GT.AND P4, PT, R7, 0xa9, !P5 ;  /* 0x000000a90700780c */ /* 0x000fc40006f84270 */
[----:B------:R-:W-:Y:S02]  /*3950*/  P2R R44, PR, RZ, 0x20 ;  /* 0x00000020ff2c7803 */ /* 0x000fe40000000000 */
[----:B------:R-:W-:Y:S02]  /*3960*/  ISETP.LT.OR P4, PT, R14, 0xaa, P4 ;  /* 0x000000aa0e00780c */ /* 0x000fe40002781670 */
[----:B------:R-:W-:Y:S02]  /*3970*/  ISETP.GE.AND P5, PT, R20, 0xb1, PT ;  /* 0x000000b11400780c */ /* 0x000fe40003fa6270 */
[----:B------:R-:W-:Y:S02]  /*3980*/  FSEL R45, R45, -INF , !P4 ;  /* 0xff8000002d2d7808 */ /* 0x000fe40006000000 */
[----:B------:R-:W-:Y:S02]  /*3990*/  ISETP.GT.AND P4, PT, R7, 0xb0, !P5 ;  /* 0x000000b00700780c */ /* 0x000fe40006f84270 */
[----:B------:R-:W-:-:S02]  /*39a0*/  P2R R158, PR, RZ, 0x20 ;  /* 0x00000020ff9e7803 */ /* 0x000fc40000000000 */
        /* <DEDUP_REMOVED lines=50> */
[----:B------:R-:W-:-:S04]  /*3cd0*/  ISETP.GE.AND P6, PT, R20, 0x1, PT ;  /* 0x000000011400780c */ /* 0x000fc80003fc6270 */
[----:B------:R-:W-:Y:S02]  /*3ce0*/  P2R R32, PR, RZ, 0x40 ;  /* 0x00000040ff207803 */ /* 0x000fe40000000000 */
[----:B------:R-:W-:-:S04]  /*3cf0*/  ISETP.GT.AND P6, PT, R7, RZ, !P6 ;  /* 0x000000ff0700720c */ /* 0x000fc800077c4270 */
[----:B------:R-:W-:-:S04]  /*3d00*/  ISETP.LT.OR P6, PT, R14, 0x1, P6 ;  /* 0x000000010e00780c */ /* 0x000fc800037c1670 */
[----:B------:R-:W-:Y:S02]  /*3d10*/  FSEL R120, R120, -INF , !P6 ;  /* 0xff80000078787808 */ /* 0x000fe40007000000 */
[----:B------:R-:W-:-:S04]  /*3d20*/  ISETP.GE.AND P6, PT, R20, 0xda, PT ;  /* 0x000000da1400780c */ /* 0x000fc80003fc6270 */
[----:B------:R-:W-:Y:S02]  /*3d30*/  P2R R20, PR, RZ, 0x40 ;  /* 0x00000040ff147803 */ /* 0x000fe40000000000 */
[----:B------:R-:W-:Y:S01]  /*3d40*/  ISETP.GT.AND P6, PT, R7, 0xd9, !P6 ;  /* 0x000000d90700780c */ /* 0x000fe200077c4270 */
[----:B------:R-:W-:-:S03]  /*3d50*/  VIADD R7, R8, 0x8 ;  /* 0x0000000808077836 */ /* 0x000fc60000000000 */
[----:B------:R-:W-:Y:S01]  /*3d60*/  ISETP.LT.OR P6, PT, R14, 0xda, P6 ;  /* 0x000000da0e00780c */ /* 0x000fe200037c1670 */
[----:B------:R-:W-:Y:S01]  /*3d70*/  IMAD.IADD R6, R6, 0x1, R7 ;  /* 0x0000000106067824 */ /* 0x000fe200078e0207 */
[----:B------:R-:W-:Y:S02]  /*3d80*/  VIADDMNMX R12, R7, R12, R171, PT ;  /* 0x0000000c070c7246 */ /* 0x000fe400038001ab */
[----:B------:R-:W-:Y:S02]  /*3d90*/  FSEL R37, R37, -INF , !P6 ;  /* 0xff80000025257808 */ /* 0x000fe40007000000 */
[----:B------:R-:W-:-:S13]  /*3da0*/  ISETP.GE.AND P6, PT, R11, 0x1, PT ;  /* 0x000000010b00780c */ /* 0x000fda0003fc6270 */
[----:B------:R-:W-:Y:S05]  /*3db0*/  @!P6 BRA `(.L_x_731) ;  /* 0x000000000050e947 */ /* 0x000fea0003800000 */
        /* <DEDUP_REMOVED lines=12> */
.L_x_733:
[----:B------:R-:W-:-:S13]  /*3e80*/  ISETP.NE.AND P6, PT, R11, 0x1, PT ;  /* 0x000000010b00780c */ /* 0x000fda0003fc5270 */
[----:B------:R-:W1:Y:S02]  /*3e90*/  @P6 LDC.64 R24, c[0x0][0x9e8] ;  /* 0x00027a00ff186b82 */ /* 0x000e640000000a00 */
[----:B-1----:R-:W-:-:S05]  /*3ea0*/  @P6 IMAD.HI.U32 R24, R3, R24, RZ ;  /* 0x0000001803186227 */ /* 0x002fca00078e00ff */
[----:B------:R-:W-:-:S07]  /*3eb0*/  @P6 SHF.R.U32.HI R3, RZ, R25, R24 ;  /* 0x00000019ff036219 */ /* 0x000fce0000011618 */
.L_x_734:
[----:B------:R-:W-:Y:S05]  /*3ec0*/  BSYNC B0 ;  /* 0x0000000000007941 */ /* 0x000fea0003800000 */
.L_x_732:
[----:B------:R-:W-:-:S05]  /*3ed0*/  IMAD R3, R3, R11, R0 ;  /* 0x0000000b03037224 */ /* 0x000fca00078e0200 */
[----:B------:R-:W-:Y:S02]  /*3ee0*/  VIMNMX R6, R6, R3, !PT ;  /* 0x0000000306067248 */ /* 0x000fe40007fe0100 */
[----:B------:R-:W-:-:S07]  /*3ef0*/  VIADDMNMX R12, R3, R11, R12, PT ;  /* 0x0000000b030c7246 */ /* 0x000fce000380010c */
.L_x_731:
[C---:B------:R-:W-:Y:S02]  /*3f00*/  ISETP.GT.AND P1, PT, R6.reuse, 0x20, !P1 ;  /* 0x000000200600780c */ /* 0x040fe40004f24270 */
[----:B------:R-:W-:Y:S02]  /*3f10*/  ISETP.GT.AND P3, PT, R6, 0x28, !P3 ;  /* 0x000000280600780c */ /* 0x000fe40005f64270 */
[C---:B------:R-:W-:Y:S02]  /*3f20*/  ISETP.LT.OR P1, PT, R12.reuse, 0x21, P1 ;  /* 0x000000210c00780c */ /* 0x040fe40000f21670 */
[----:B------:R-:W-:Y:S02]  /*3f30*/  ISETP.LT.OR P3, PT, R12, 0x29, P3 ;  /* 0x000000290c00780c */ /* 0x000fe40001f61670 */
[----:B------:R-:W-:Y:S02]  /*3f40*/  FSEL R25, R106, -INF , !P1 ;  /* 0xff8000006a197808 */ /* 0x000fe40004800000 */
[----:B------:R-:W-:-:S02]  /*3f50*/  ISETP.NE.AND P1, PT, R154, RZ, PT ;  /* 0x000000ff9a00720c */ /* 0x000fc40003f25270 */
[----:B------:R-:W-:Y:S02]  /*3f60*/  FSEL R171, R110, -INF , !P3 ;  /* 0xff8000006eab7808 */ /* 0x000fe40005800000 */
[C---:B------:R-:W-:Y:S02]  /*3f70*/  ISETP.GT.AND P1, PT, R6.reuse, 0x29, !P1 ;  /* 0x000000290600780c */ /* 0x040fe40004f24270 */
[----:B------:R-:W-:Y:S02]  /*3f80*/  ISETP.GT.AND P2, PT, R6, 0x21, !P2 ;  /* 0x000000210600780c */ /* 0x000fe40005744270 */
[----:B------:R-:W-:Y:S02]  /*3f90*/  ISETP.LT.OR P1, PT, R12, 0x2a, P1 ;  /* 0x0000002a0c00780c */ /* 0x000fe40000f21670 */
[----:B------:R-:W-:Y:S02]  /*3fa0*/  ISETP.NE.AND P3, PT, R156, RZ, PT ;  /* 0x000000ff9c00720c */ /* 0x000fe40003f65270 */
[----:B------:R-:W-:-:S02]  /*3fb0*/  FSEL R111, R111, -INF , !P1 ;  /* 0xff8000006f6f7808 */ /* 0x000fc40004800000 */
[----:B------:R-:W-:Y:S02]  /*3fc0*/  ISETP.NE.AND P1, PT, R152, RZ, PT ;  /* 0x000000ff9800720c */ /* 0x000fe40003f25270 */
[----:B------:R-:W-:Y:S02]  /*3fd0*/  ISETP.LT.OR P2, PT, R12, 0x22, P2 ;  /* 0x000000220c00780c */ /* 0x000fe40001741670 */
[----:B------:R-:W-:Y:S02]  /*3fe0*/  ISETP.GT.AND P1, PT, R6, 0x30, !P1 ;  /* 0x000000300600780c */ /* 0x000fe40004f24270 */
[----:B------:R-:W-:Y:S02]  /*3ff0*/  FSEL R107, R107, -INF , !P2 ;  /* 0xff8000006b6b7808 */ /* 0x000fe40005000000 */
[----:B------:R-:W-:Y:S02]  /*4000*/  ISETP.LT.OR P1, PT, R12, 0x31, P1 ;  /* 0x000000310c00780c */ /* 0x000fe40000f21670 */
[----:B------:R-:W-:-:S02]  /*4010*/  ISETP.NE.AND P2, PT, R160, RZ, PT ;  /* 0x000000ffa000720c */ /* 0x000fc40003f45270 */
[----:B------:R-:W-:Y:S02]  /*4020*/  FSEL R191, R114, -INF , !P1 ;  /* 0xff80000072bf7808 */ /* 0x000fe40004800000 */
[----:B------:R-:W-:Y:S02]  /*4030*/  ISETP.NE.AND P1, PT, R150, RZ, PT ;  /* 0x000000ff9600720c */ /* 0x000fe40003f25270 */
[----:B------:R-:W-:Y:S02]  /*4040*/  ISETP.NE.AND P6, PT, R162, RZ, PT ;  /* 0x000000ffa200720c */ /* 0x000fe40003fc5270 */
[----:B------:R-:W-:Y:S02]  /*4050*/  ISETP.GT.AND P1, PT, R6, 0x31, !P1 ;  /* 0x000000310600780c */ /* 0x000fe40004f24270 */
[----:B------:R-:W-:Y:S02]  /*4060*/  FMNMX.FTZ R0, R120, R121, !PT ;  /* 0x0000007978007209 */ /* 0x000fe40007810000 */
[----:B------:R-:W-:-:S02]  /*4070*/  ISETP.LT.OR P1, PT, R12, 0x32, P1 ;  /* 0x000000320c00780c */ /* 0x000fc40000f21670 */
[----:B------:R-:W-:Y:S02]  /*4080*/  FMNMX.FTZ R0, R5, R0, !PT ;  /* 0x0000000005007209 */ /* 0x000fe40007810000 */
[----:B------:R-:W-:Y:S02]  /*4090*/  FSEL R115, R115, -INF , !P1 ;  /* 0xff80000073737808 */ /* 0x000fe40004800000 */
[----:B------:R-:W-:Y:S02]  /*40a0*/  ISETP.NE.AND P1, PT, R148, RZ, PT ;  /* 0x000000ff9400720c */ /* 0x000fe40003f25270 */
[----:B------:R-:W-:Y:S02]  /*40b0*/  FMNMX.FTZ R0, R125, R0, !PT ;  /* 0x000000007d007209 */ /* 0x000fe40007810000 */
[----:B------:R-:W-:Y:S02]  /*40c0*/  ISETP.GT.AND P1, PT, R6, 0x38, !P1 ;  /* 0x000000380600780c */ /* 0x000fe40004f24270 */
[----:B------:R-:W-:-:S02]  /*40d0*/  FMNMX.FTZ R0, R13, R0, !PT ;  /* 0x000000000d007209 */ /* 0x000fc40007810000 */
[----:B------:R-:W-:Y:S02]  /*40e0*/  ISETP.LT.OR P1, PT, R12, 0x39, P1 ;  /* 0x000000390c00780c */ /* 0x000fe40000f21670 */
[----:B------:R-:W-:Y:S02]  /*40f0*/  FMNMX.FTZ R0, R129, R0, !PT ;  /* 0x0000000081007209 */ /* 0x000fe40007810000 */
[----:B------:R-:W-:Y:S02]  /*4100*/  FSEL R193, R118, -INF , !P1 ;  /* 0xff80000076c17808 */ /* 0x000fe40004800000 */
[----:B------:R-:W-:Y:S02]  /*4110*/  ISETP.GT.AND P1, PT, R6, 0x39, !P3 ;  /* 0x000000390600780c */ /* 0x000fe40005f24270 */
[----:B------:R-:W-:Y:S02]  /*4120*/  ISETP.NE.AND P3, PT, R180, RZ, PT ;  /* 0x000000ffb400720c */ /* 0x000fe40003f65270 */
[----:B------:R-:W-:-:S02]  /*4130*/  ISETP.LT.OR P1, PT, R12, 0x3a, P1 ;  /* 0x0000003a0c00780c */ /* 0x000fc40000f21670 */
[----:B------:R-:W-:Y:S02]  /*4140*/  FMNMX.FTZ R0, R15, R0, !PT ;  /* 0x000000000f007209 */ /* 0x000fe40007810000 */
[----:B------:R-:W-:Y:S02]  /*4150*/  FSEL R119, R119, -INF , !P1 ;  /* 0xff80000077777808 */ /* 0x000fe40004800000 */
[----:B------:R-:W-:Y:S02]  /*4160*/  ISETP.GT.AND P1, PT, R6, 0x40, !P2 ;  /* 0x000000400600780c */ /* 0x000fe40005724270 */
[----:B------:R-:W-:Y:S02]  /*4170*/  ISETP.NE.AND P2, PT, R178, RZ, PT ;  /* 0x000000ffb200720c */ /* 0x000fe40003f45270 */
[----:B------:R-:W-:Y:S02]  /*4180*/  ISETP.LT.OR P1, PT, R12, 0x41, P1 ;  /* 0x000000410c00780c */ /* 0x000fe40000f21670 */
[----:B------:R-:W-:-:S02]  /*4190*/  FMNMX.FTZ R0, R133, R0, !PT ;  /* 0x0000000085007209 */ /* 0x000fc40007810000 */
[----:B------:R-:W-:Y:S02]  /*41a0*/  FSEL R195, R90, -INF , !P1 ;  /* 0xff8000005ac37808 */ /* 0x000fe40004800000 */
[----:B------:R-:W-:Y:S02]  /*41b0*/  ISETP.GT.AND P1, PT, R6, 0x41, !P6 ;  /* 0x000000410600780c */ /* 0x000fe40007724270 */
[----:B------:R-:W-:Y:S02]  /*41c0*/  ISETP.NE.AND P6, PT, R176, RZ, PT ;  /* 0x000000ffb000720c */ /* 0x000fe40003fc5270 */
[----:B------:R-:W-:Y:S02]  /*41d0*/  ISETP.LT.OR P1, PT, R12, 0x42, P1 ;  /* 0x000000420c00780c */ /* 0x000fe40000f21670 */
[----:B------:R-:W-:Y:S02]  /*41e0*/  FMNMX.FTZ R0, R21, R0, !PT ;  /* 0x0000000015007209 */ /* 0x000fe40007810000 */
[----:B------:R-:W-:-:S02]  /*41f0*/  FSEL R91, R91, -INF , !P1 ;  /* 0xff8000005b5b7808 */ /* 0x000fc40004800000 */
[----:B------:R-:W-:Y:S02]  /*4200*/  ISETP.NE.AND P1, PT, R146, RZ, PT ;  /* 0x000000ff9200720c */ /* 0x000fe40003f25270 */
[----:B------:R-:W-:Y:S02]  /*4210*/  FMNMX.FTZ R0, R105, R0, !PT ;  /* 0x0000000069007209 */ /* 0x000fe40007810000 */
[----:B------:R-:W-:Y:S02]  /*4220*/  ISETP.GT.AND P1, PT, R6, 0x48, !P1 ;  /* 0x000000480600780c */ /* 0x000fe40004f24270 */
[----:B------:R-:W-:Y:S02]  /*4230*/  FMNMX.FTZ R0, R141, R0, !PT ;  /* 0x000000008d007209 */ /* 0x000fe40007810000 */
[----:B------:R-:W-:Y:S02]  /*4240*/  ISETP.LT.OR P1, PT, R12, 0x49, P1 ;  /* 0x000000490c00780c */ /* 0x000fe40000f21670 */
[----:B------:R-:W-:-:S02]  /*4250*/  FMNMX.FTZ R0, R109, R0, !PT ;  /* 0x000000006d007209 */ /* 0x000fc40007810000 */
[----:B------:R-:W-:Y:S02]  /*4260*/  FSEL R197, R94, -INF , !P1 ;  /* 0xff8000005ec57808 */ /* 0x000fe40004800000 */
[----:B------:R-:W-:Y:S02]  /*4270*/  ISETP.NE.AND P1, PT, R144, RZ, PT ;  /* 0x000000ff9000720c */ /* 0x000fe40003f25270 */
[----:B------:R-:W-:Y:S02]  /*4280*/  FMNMX.FTZ R0, R143, R0, !PT ;  /* 0x000000008f007209 */ /* 0x000fe40007810000 */
        /* <DEDUP_REMOVED lines=12> */
[----:B------:R-:W-:Y:S02]  /*4350*/  ISETP.NE.AND P1, PT, R112, RZ, PT ;  /* 0x000000ff7000720c */ /* 0x000fe40003f25270 */
[----:B------:R-:W-:Y:S02]  /*4360*/  FMNMX.FTZ R0, R149, R0, !PT ;  /* 0x0000000095007209 */ /* 0x000fe40007810000 */
[----:B------:R-:W-:-:S02]  /*4370*/  ISETP.GT.AND P1, PT, R6, 0x51, !P1 ;  /* 0x000000510600780c */ /* 0x000fc40004f24270 */
[----:B------:R-:W-:Y:S02]  /*4380*/  FMNMX.FTZ R0, R93, R0, !PT ;  /* 0x000000005d007209 */ /* 0x000fe40007810000 */
[----:B------:R-:W-:Y:S02]  /*4390*/  ISETP.LT.OR P1, PT, R12, 0x52, P1 ;  /* 0x000000520c00780c */ /* 0x000fe40000f21670 */
[----:B------:R-:W-:Y:S02]  /*43a0*/  FMNMX.FTZ R0, R151, R0, !PT ;  /* 0x0000000097007209 */ /* 0x000fe40007810000 */
[----:B------:R-:W-:Y:S02]  /*43b0*/  FSEL R99, R99, -INF , !P1 ;  /* 0xff80000063637808 */ /* 0x000fe40004800000 */
[----:B------:R-:W-:Y:S02]  /*43c0*/  ISETP.NE.AND P1, PT, R108, RZ, PT ;  /* 0x000000ff6c00720c */ /* 0x000fe40003f25270 */
[----:B------:R-:W-:-:S02]  /*43d0*/  FMNMX.FTZ R0, R97, R0, !PT ;  /* 0x0000000061007209 */ /* 0x000fc40007810000 */
[----:B------:R-:W-:Y:S02]  /*43e0*/  ISETP.GT.AND P1, PT, R6, 0x58, !P1 ;  /* 0x000000580600780c */ /* 0x000fe40004f24270 */
[----:B------:R-:W-:Y:S02]  /*43f0*/  FMNMX.FTZ R0, R153, R0, !PT ;  /* 0x0000000099007209 */ /* 0x000fe40007810000 */
[----:B------:R-:W-:Y:S02]  /*4400*/  ISETP.LT.OR P1, PT, R12, 0x59, P1 ;  /* 0x000000590c00780c */ /* 0x000fe40000f21670 */
[----:B------:R-:W-:Y:S02]  /*4410*/  FMNMX.FTZ R0, R101, R0, !PT ;  /* 0x0000000065007209 */ /* 0x000fe40007810000 */
[----:B------:R-:W-:Y:S02]  /*4420*/  FSEL R201, R102, -INF , !P1 ;  /* 0xff80000066c97808 */ /* 0x000fe40004800000 */
[----:B------:R-:W-:-:S02]  /*4430*/  ISETP.NE.AND P1, PT, R104, RZ, PT ;  /* 0x000000ff6800720c */ /* 0x000fc40003f25270 */
[----:B------:R-:W-:Y:S02]  /*4440*/  FMNMX.FTZ R0, R155, R0, !PT ;  /* 0x000000009b007209 */ /* 0x000fe40007810000 */
[----:B------:R-:W-:Y:S02]  /*4450*/  ISETP.GT.AND P1, PT, R6, 0x59, !P1 ;  /* 0x000000590600780c */ /* 0x000fe40004f24270 */
[----:B------:R-:W-:Y:S02]  /*4460*/  FMNMX.FTZ R0, R73, R0, !PT ;  /* 0x0000000049007209 */ /* 0x000fe40007810000 */
        /* <DEDUP_REMOVED lines=15> */
[----:B------:R-:W-:Y:S02]  /*4560*/  ISETP.GT.AND P1, PT, R6, 0x68, !P2 ;  /* 0x000000680600780c */ /* 0x000fe40005724270 */
[----:B------:R-:W-:Y:S02]  /*4570*/  ISETP.NE.AND P2, PT, R172, RZ, PT ;  /* 0x000000ffac00720c */ /* 0x000fe40003f45270 */
[----:B------:R-:W-:Y:S02]  /*4580*/  ISETP.LT.OR P1, PT, R12, 0x69, P1 ;  /* 0x000000690c00780c */ /* 0x000fe40000f21670 */
[----:B------:R-:W-:Y:S02]  /*4590*/  FMNMX.FTZ R0, R85, R0, !PT ;  /* 0x0000000055007209 */ /* 0x000fe40007810000 */
[----:B------:R-:W-:Y:S02]  /*45a0*/  FSEL R205, R78, -INF , !P1 ;  /* 0xff8000004ecd7808 */ /* 0x000fe40004800000 */
[----:B------:R-:W-:-:S02]  /*45b0*/  ISETP.GT.AND P1, PT, R6, 0x69, !P6 ;  /* 0x000000690600780c */ /* 0x000fc40007724270 */
[----:B------:R-:W-:Y:S02]  /*45c0*/  ISETP.NE.AND P6, PT, R170, RZ, PT ;  /* 0x000000ffaa00720c */ /* 0x000fe40003fc5270 */
        /* <DEDUP_REMOVED lines=57> */
[----:B------:R-:W-:Y:S02]  /*4960*/  ISETP.GT.AND P1, PT, R6, 0x90, !P2 ;  /* 0x000000900600780c */ /* 0x000fe40005724270 */
[----:B------:R-:W-:-:S02]  /*4970*/  ISETP.NE.AND P2, PT, R166, RZ, PT ;  /* 0x000000ffa600720c */ /* 0x000fc40003f45270 */
[----:B------:R-:W-:Y:S02]  /*4980*/  ISETP.LT.OR P1, PT, R12, 0x91, P1 ;  /* 0x000000910c00780c */ /* 0x000fe40000f21670 */
[----:B------:R-:W-:Y:S02]  /*4990*/  FMNMX.FTZ R0, R37, R0, !PT ;  /* 0x0000000025007209 */ /* 0x000fe40007810000 */
[----:B------:R-:W-:Y:S02]  /*49a0*/  FSEL R215, R66, -INF , !P1 ;  /* 0xff80000042d77808 */ /* 0x000fe40004800000 */
[----:B------:R-:W-:Y:S01]  /*49b0*/  ISETP.GT.AND P1, PT, R6, 0x91, !P6 ;  /* 0x000000910600780c */ /* 0x000fe20007724270 */
[----:B------:R-:W1:Y:S01]  /*49c0*/  SHFL.BFLY PT, R3, R0, 0x2, 0x1f ;  /* 0x0c401f0000037f89 */ /* 0x000e6200000e0000 */
[----:B------:R-:W-:Y:S02]  /*49d0*/  ISETP.NE.AND P6, PT, R164, RZ, PT ;  /* 0x000000ffa400720c */ /* 0x000fe40003fc5270 */
[----:B------:R-:W-:-:S02]  /*49e0*/  ISETP.LT.OR P1, PT, R12, 0x92, P1 ;  /* 0x000000920c00780c */ /* 0x000fc40000f21670 */
[----:B------:R-:W-:Y:S02]  /*49f0*/  ISETP.GT.AND P4, PT, R6, 0xd1, !P4 ;  /* 0x000000d10600780c */ /* 0x000fe40006784270 */
[----:B------:R-:W-:Y:S02]  /*4a00*/  FSEL R67, R67, -INF , !P1 ;  /* 0xff80000043437808 */ /* 0x000fe40004800000 */
[----:B------:R-:W-:Y:S02]  /*4a10*/  ISETP.NE.AND P1, PT, R60, RZ, PT ;  /* 0x000000ff3c00720c */ /* 0x000fe40003f25270 */
[C---:B------:R-:W-:Y:S02]  /*4a20*/  ISETP.GT.AND P5, PT, R6.reuse, 0xd8, !P5 ;  /* 0x000000d80600780c */ /* 0x040fe40006fa4270 */
[----:B------:R-:W-:Y:S02]  /*4a30*/  ISETP.GT.AND P1, PT, R6, 0x98, !P1 ;  /* 0x000000980600780c */ /* 0x000fe40004f24270 */
[----:B------:R-:W-:-:S02]  /*4a40*/  ISETP.LT.OR P4, PT, R12, 0xd2, P4 ;  /* 0x000000d20c00780c */ /* 0x000fc40002781670 */
[C---:B------:R-:W-:Y:S02]  /*4a50*/  ISETP.LT.OR P1, PT, R12.reuse, 0x99, P1 ;  /* 0x000000990c00780c */ /* 0x040fe40000f21670 */
[----:B------:R-:W-:Y:S02]  /*4a60*/  ISETP.LT.OR P5, PT, R12, 0xd9, P5 ;  /* 0x000000d90c00780c */ /* 0x000fe40002fa1670 */
[----:B------:R-:W-:Y:S02]  /*4a70*/  FSEL R217, R70, -INF , !P1 ;  /* 0xff80000046d97808 */ /* 0x000fe40004800000 */
[----:B------:R-:W-:Y:S02]  /*4a80*/  ISETP.NE.AND P1, PT, R64, RZ, PT ;  /* 0x000000ff4000720c */ /* 0x000fe40003f25270 */
[----:B-1----:R-:W-:Y:S02]  /*4a90*/  FMNMX.FTZ R14, R0, R3, !PT ;  /* 0x00000003000e7209 */ /* 0x002fe40007810000 */
[----:B------:R-:W-:-:S02]  /*4aa0*/  ISETP.GT.AND P1, PT, R6, 0x99, !P1 ;  /* 0x000000990600780c */ /* 0x000fc40004f24270 */
[----:B------:R-:W-:Y:S01]  /*4ab0*/  FSEL R35, R35, -INF , !P4 ;  /* 0xff80000023237808 */ /* 0x000fe20006000000 */
[----:B------:R-:W1:Y:S01]  /*4ac0*/  SHFL.BFLY PT, R3, R14, 0x1, 0x1f ;  /* 0x0c201f000e037f89 */ /* 0x000e6200000e0000 */
[----:B------:R-:W-:-:S04]  /*4ad0*/  ISETP.LT.OR P1, PT, R12, 0x9a, P1 ;  /* 0x0000009a0c00780c */ /* 0x000fc80000f21670 */
[----:B------:R-:W-:Y:S02]  /*4ae0*/  FSEL R71, R71, -INF , !P1 ;  /* 0xff80000047477808 */ /* 0x000fe40004800000 */
[----:B------:R-:W-:-:S04]  /*4af0*/  ISETP.NE.AND P1, PT, R68, RZ, PT ;  /* 0x000000ff4400720c */ /* 0x000fc80003f25270 */
[----:B------:R-:W-:-:S04]  /*4b00*/  ISETP.GT.AND P1, PT, R6, 0xa0, !P1 ;  /* 0x000000a00600780c */ /* 0x000fc80004f24270 */
[----:B------:R-:W-:-:S04]  /*4b10*/  ISETP.LT.OR P1, PT, R12, 0xa1, P1 ;  /* 0x000000a10c00780c */ /* 0x000fc80000f21670 */
[----:B------:R-:W-:Y:S02]  /*4b20*/  FSEL R219, R42, -INF , !P1 ;  /* 0xff8000002adb7808 */ /* 0x000fe40004800000 */
[----:B------:R-:W-:Y:S02]  /*4b30*/  ISETP.NE.AND P1, PT, R40, RZ, PT ;  /* 0x000000ff2800720c */ /* 0x000fe40003f25270 */
[----:B-1----:R-:W-:Y:S02]  /*4b40*/  FMNMX.FTZ R3, R14, R3, !PT ;  /* 0x000000030e037209 */ /* 0x002fe40007810000 */
[----:B------:R-:W-:-:S04]  /*4b50*/  ISETP.GT.AND P1, PT, R6, 0xa1, !P1 ;  /* 0x000000a10600780c */ /* 0x000fc80004f24270 */
[----:B------:R-:W-:-:S04]  /*4b60*/  ISETP.LT.OR P1, PT, R12, 0xa2, P1 ;  /* 0x000000a20c00780c */ /* 0x000fc80000f21670 */
[----:B------:R-:W-:Y:S02]  /*4b70*/  FSEL R43, R43, -INF , !P1 ;  /* 0xff8000002b2b7808 */ /* 0x000fe40004800000 */
[----:B------:R-:W-:-:S04]  /*4b80*/  ISETP.NE.AND P1, PT, R84, RZ, PT ;  /* 0x000000ff5400720c */ /* 0x000fc80003f25270 */
        /* <DEDUP_REMOVED lines=10> */
[----:B------:R-:W-:Y:S01]  /*4c30*/  FSEL R223, R50, -INF , !P1 ;  /* 0xff80000032df7808 */ /* 0x000fe20004800000 */
[----:B------:R-:W-:-:S01]  /*4c40*/  FFMA.FTZ R50, R2, R3, -8 ;  /* 0xc100000002327423 */ /* 0x000fc20000010003 */
[----:B------:R-:W-:Y:S02]  /*4c50*/  ISETP.GT.AND P1, PT, R6, 0xb1, !P3 ;  /* 0x000000b10600780c */ /* 0x000fe40005f24270 */
[----:B------:R-:W-:Y:S02]  /*4c60*/  ISETP.NE.AND P3, PT, R48, RZ, PT ;  /* 0x000000ff3000720c */ /* 0x000fe40003f65270 */
[----:B------:R-:W-:-:S04]  /*4c70*/  ISETP.LT.OR P1, PT, R12, 0xb2, P1 ;  /* 0x000000b20c00780c */ /* 0x000fc80000f21670 */
[----:B------:R-:W-:Y:S02]  /*4c80*/  FSEL R51, R51, -INF , !P1 ;  /* 0xff80000033337808 */ /* 0x000fe40004800000 */
        /* <DEDUP_REMOVED lines=37> */
[----:B------:R-:W-:-:S04]  /*4ee0*/  ISETP.GT.AND P1, PT, R6, RZ, !P1 ;  /* 0x000000ff0600720c */ /* 0x000fc80004f24270 */
[----:B------:R-:W-:-:S04]  /*4ef0*/  ISETP.LT.OR P1, PT, R12, 0x1, P1 ;  /* 0x000000010c00780c */ /* 0x000fc80000f21670 */
[----:B------:R-:W-:Y:S02]  /*4f00*/  FSEL R122, R122, -INF , !P1 ;  /* 0xff8000007a7a7808 */ /* 0x000fe40004800000 */
[----:B------:R-:W-:Y:S02]  /*4f10*/  ISETP.GT.AND P1, PT, R6, 0xc0, !P3 ;  /* 0x000000c00600780c */ /* 0x000fe40005f24270 */
[----:B------:R-:W-:Y:S02]  /*4f20*/  FMNMX.FTZ R0, R122, R227, !PT ;  /* 0x000000e37a007209 */ /* 0x000fe40007810000 */
        /* <DEDUP_REMOVED lines=10> */
[----:B------:R-:W-:-:S04]  /*4fd0*/  FSETP.NEU.FTZ.AND P1, PT, R3, -INF , PT ;  /* 0xff8000000300780b */ /* 0x000fc80003f3d000 */
[----:B------:R-:W-:Y:S02]  /*4fe0*/  FSEL R50, R50, RZ, P1 ;  /* 0x000000ff32327208 */ /* 0x000fe40000800000 */
[----:B------:R-:W-:Y:S02]  /*4ff0*/  ISETP.GT.AND P1, PT, R6, 0xc9, !P6 ;  /* 0x000000c90600780c */ /* 0x000fe40007724270 */
[----:B------:R-:W-:Y:S01]  /*5000*/  ISETP.NE.AND P6, PT, R20, RZ, PT ;  /* 0x000000ff1400720c */ /* 0x000fe20003fc5270 */
[----:B------:R-:W-:-:S01]  /*5010*/  FFMA.FTZ R28, R2, R113, -R50 ;  /* 0x00000071021c7223 */ /* 0x000fc20000010832 */
[----:B------:R-:W-:Y:S01]  /*5020*/  FMNMX.FTZ R113, R237, R0, !PT ;  /* 0x00000000ed717209 */ /* 0x000fe20007810000 */
[----:B------:R-:W-:-:S01]  /*5030*/  FFMA.FTZ R24, R2, R105, -R50 ;  /* 0x0000006902187223 */ /* 0x000fc20000010832 */
[----:B------:R-:W-:Y:S01]  /*5040*/  ISETP.LT.OR P1, PT, R12, 0xca, P1 ;  /* 0x000000ca0c00780c */ /* 0x000fe20000f21670 */
[----:B------:R-:W-:-:S01]  /*5050*/  FFMA.FTZ R105, R2, R109, -R50 ;  /* 0x0000006d02697223 */ /* 0x000fc20000010832 */
[----:B------:R-:W-:Y:S01]  /*5060*/  FMNMX.FTZ R113, R36, R113, !PT ;  /* 0x0000007124717209 */ /* 0x000fe20007810000 */
[----:B------:R-:W-:-:S01]  /*5070*/  FFMA.FTZ R109, R2, R117, -R50 ;  /* 0x00000075026d7223 */ /* 0x000fc20000010832 */
[----:B------:R-:W-:Y:S01]  /*5080*/  FSEL R31, R31, -INF , !P1 ;  /* 0xff8000001f1f7808 */ /* 0x000fe20004800000 */
[----:B------:R-:W-:-:S01]  /*5090*/  FFMA.FTZ R117, R2, R41, -R50 ;  /* 0x0000002902757223 */ /* 0x000fc20000010832 */
[----:B------:R-:W-:Y:S01]  /*50a0*/  FMNMX.FTZ R0, R130, R113, !PT ;  /* 0x0000007182007209 */ /* 0x000fe20007810000 */
[----:B------:R-:W-:-:S01]  /*50b0*/  FFMA.FTZ R14, R2, R129, -R50 ;  /* 0x00000081020e7223 */ /* 0x000fc20000010832 */
[----:B------:R-:W-:Y:S01]  /*50c0*/  ISETP.GT.AND P1, PT, R6, 0xd0, !P2 ;  /* 0x000000d00600780c */ /* 0x000fe20005724270 */
[----:B------:R-:W-:-:S01]  /*50d0*/  FFMA.FTZ R30, R2, R141, -R50 ;  /* 0x0000008d021e7223 */ /* 0x000fc20000010832 */
[----:B------:R-:W-:Y:S01]  /*50e0*/  FMNMX.FTZ R113, R131, R0, !PT ;  /* 0x0000000083717209 */ /* 0x000fe20007810000 */
[----:B------:R-:W-:-:S01]  /*50f0*/  FFMA.FTZ R4, R2, R120, -R50 ;  /* 0x0000007802047223 */ /* 0x000fc20000010832 */
[----:B------:R-:W-:Y:S01]  /*5100*/  ISETP.LT.OR P1, PT, R12, 0xd1, P1 ;  /* 0x000000d10c00780c */ /* 0x000fe20000f21670 */
[----:B------:R-:W-:-:S01]  /*5110*/  FFMA.FTZ R121, R2, R121, -R50 ;  /* 0x0000007902797223 */ /* 0x000fc20000010832 */
[----:B------:R-:W-:Y:S01]  /*5120*/  FMNMX.FTZ R0, R134, R113, !PT ;  /* 0x0000007186007209 */ /* 0x000fe20007810000 */
[----:B------:R-:W-:-:S01]  /*5130*/  FFMA.FTZ R113, R2, R93, -R50 ;  /* 0x0000005d02717223 */ /* 0x000fc20000010832 */
[C-C-:B------:R-:W-:Y:S01]  /*5140*/  FFMA.FTZ R93, R2.reuse, R97, -R50.reuse ;  /* 0x00000061025d7223 */ /* 0x140fe20000010832 */
[----:B------:R-:W-:-:S01]  /*5150*/  FFMA.FTZ R97, R2, R101, -R50 ;  /* 0x0000006502617223 */ /* 0x000fc20000010832 */
[----:B------:R-:W-:Y:S01]  /*5160*/  FMNMX.FTZ R0, R135, R0, !PT ;  /* 0x0000000087007209 */ /* 0x000fe20007810000 */
[----:B------:R-:W-:-:S01]  /*5170*/  FFMA.FTZ R20, R2, R5, -R50 ;  /* 0x0000000502147223 */ /* 0x000fc20000010832 */
[----:B------:R-:W-:Y:S01]  /*5180*/  FSEL R101, R34, -INF , !P1 ;  /* 0xff80000022657808 */ /* 0x000fe20004800000 */
[----:B------:R-:W-:Y:S01]  /*5190*/  MUFU.EX2 R4, R4 ;  /* 0x0000000400047308 */ /* 0x000fe20000000800 */
[----:B------:R-:W-:Y:S01]  /*51a0*/  FMNMX.FTZ R0, R25, R0, !PT ;  /* 0x0000000019007209 */ /* 0x000fe20007810000 */
[--C-:B------:R-:W-:Y:S01]  /*51b0*/  FFMA.FTZ R125, R2, R125, -R50.reuse ;  /* 0x0000007d027d7223 */ /* 0x100fe20000010832 */
[----:B------:R-:W-:Y:S01]  /*51c0*/  ISETP.GT.AND P2, PT, R6, 0xd9, !P6 ;  /* 0x000000d90600780c */ /* 0x000fe20007744270 */
[C-C-:B------:R-:W-:Y:S01]  /*51d0*/  FFMA.FTZ R5, R2.reuse, R13, -R50.reuse ;  /* 0x0000000d02057223 */ /* 0x140fe20000010832 */
[----:B------:R-:W-:Y:S01]  /*51e0*/  FMNMX.FTZ R0, R107, R0, !PT ;  /* 0x000000006b007209 */ /* 0x000fe20007810000 */
[--C-:B------:R-:W-:Y:S01]  /*51f0*/  FFMA.FTZ R26, R2, R133, -R50.reuse ;  /* 0x00000085021a7223 */ /* 0x100fe20000010832 */
[----:B------:R-:W-:Y:S01]  /*5200*/  ISETP.LT.OR P2, PT, R12, 0xda, P2 ;  /* 0x000000da0c00780c */ /* 0x000fe20001741670 */
[----:B------:R-:W1:Y:S01]  /*5210*/  MUFU.EX2 R121, R121 ;  /* 0x0000007900797308 */ /* 0x000e620000000800 */
[----:B------:R-:W-:Y:S01]  /*5220*/  FMNMX.FTZ R0, R171, R0, !PT ;  /* 0x00000000ab007209 */ /* 0x000fe20007810000 */
[--C-:B------:R-:W-:Y:S01]  /*5230*/  FFMA.FTZ R13, R2, R21, -R50.reuse ;  /* 0x00000015020d7223 */ /* 0x100fe20000010832 */
[----:B------:R-:W-:Y:S01]  /*5240*/  FSEL R41, R38, -INF , !P5 ;  /* 0xff80000026297808 */ /* 0x000fe20006800000 */
[C-C-:B------:R-:W-:Y:S01]  /*5250*/  FFMA.FTZ R15, R2.reuse, R15, -R50.reuse ;  /* 0x0000000f020f7223 */ /* 0x140fe20000010832 */
[----:B------:R-:W-:Y:S01]  /*5260*/  FMNMX.FTZ R0, R111, R0, !PT ;  /* 0x000000006f007209 */ /* 0x000fe20007810000 */
[C-C-:B------:R-:W-:Y:S01]  /*5270*/  FFMA.FTZ R21, R2.reuse, R143, -R50.reuse ;  /* 0x0000008f02157223 */ /* 0x140fe20000010832 */
[----:B------:R-:W-:Y:S01]  /*5280*/  FSEL R39, R39, -INF , !P2 ;  /* 0xff80000027277808 */ /* 0x000fe20005000000 */
        /* <DEDUP_REMOVED lines=8> */
[----:B------:R-:W2:Y:S01]  /*5310*/  MUFU.EX2 R125, R125 ;  /* 0x0000007d007d7308 */ /* 0x000ea20000000800 */
        /* <DEDUP_REMOVED lines=39> */
[----:B------:R-:W-:Y:S01]  /*5590*/  FFMA.FTZ R33, R2, R33, -R50 ;  /* 0x0000002102217223 */ /* 0x000fe20000010832 */
[----:B------:R-:W-:Y:S01]  /*55a0*/  FMNMX.FTZ R0, R203, R0, !PT ;  /* 0x00000000cb007209 */ /* 0x000fe20007810000 */
[----:B------:R-:W3:Y:S01]  /*55b0*/  MUFU.EX2 R5, R5 ;  /* 0x0000000500057308 */ /* 0x000ee20000000800 */
[----:B-1----:R-:W-:-:S01]  /*55c0*/  FADD.FTZ R143, R4, R121 ;  /* 0x00000079048f7221 */ /* 0x002fc20000010000 */
[----:B--2---:R-:W-:-:S02]  /*55d0*/  F2FP.SATFINITE.E4M3.F32.PACK_AB_MERGE_C R224, R125, R20, RZ ;  /* 0x000000147de0723e */ /* 0x004fc400048070ff */
[----:B------:R-:W-:Y:S01]  /*55e0*/  FMNMX.FTZ R0, R75, R0, !PT ;  /* 0x000000004b007209 */ /* 0x000fe20007810000 */
[----:B------:R-:W-:Y:S01]  /*55f0*/  FADD.FTZ R102, R20, R143 ;  /* 0x0000008f14667221 */ /* 0x000fe20000010000 */
[----:B------:R-:W-:Y:S02]  /*5600*/  F2FP.SATFINITE.E4M3.F32.PACK_AB_MERGE_C R224, R121, R4, R224 ;  /* 0x0000000479e0723e */ /* 0x000fe400048070e0 */
[----:B------:R-:W-:Y:S01]  /*5610*/  FMNMX.FTZ R0, R205, R0, !PT ;  /* 0x00000000cd007209 */ /* 0x000fe20007810000 */
[----:B------:R-:W1:Y:S01]  /*5620*/  MUFU.EX2 R14, R14 ;  /* 0x0000000e000e7308 */ /* 0x000e620000000800 */
[----:B------:R-:W-:-:S01]  /*5630*/  FADD.FTZ R102, R125, R102 ;  /* 0x000000667d667221 */ /* 0x000fc20000010000 */
[----:B------:R-:W-:Y:S02]  /*5640*/  ISETP.GE.AND P6, PT, R11, 0x1, PT ;  /* 0x000000010b00780c */ /* 0x000fe40003fc6270 */
[----:B------:R-:W-:-:S04]  /*5650*/  FMNMX.FTZ R0, R79, R0, !PT ;  /* 0x000000004f007209 */ /* 0x000fc80007810000 */
[----:B------:R-:W-:Y:S01]  /*5660*/  FMNMX.FTZ R0, R207, R0, !PT ;  /* 0x00000000cf007209 */ /* 0x000fe20007810000 */
[----:B------:R-:W2:Y:S01]  /*5670*/  MUFU.EX2 R15, R15 ;  /* 0x0000000f000f7308 */ /* 0x000ea20000000800 */
[----:B---3--:R-:W-:-:S02]  /*5680*/  FADD.FTZ R143, R5, R102 ;  /* 0x00000066058f7221 */ /* 0x008fc40000010000 */
[----:B------:R-:W-:-:S04]  /*5690*/  FMNMX.FTZ R0, R83, R0, !PT ;  /* 0x0000000053007209 */ /* 0x000fc80007810000 */
[----:B------:R-:W-:Y:S01]  /*56a0*/  FMNMX.FTZ R0, R209, R0, !PT ;  /* 0x00000000d1007209 */ /* 0x000fe20007810000 */
[----:B------:R-:W3:Y:S01]  /*56b0*/  MUFU.EX2 R26, R26 ;  /* 0x0000001a001a7308 */ /* 0x000ee20000000800 */
[----:B-1----:R-:W-:-:S02]  /*56c0*/  FADD.FTZ R104, R14, R143 ;  /* 0x0000008f0e687221 */ /* 0x002fc40000010000 */
[----:B------:R-:W-:-:S04]  /*56d0*/  FMNMX.FTZ R0, R87, R0, !PT ;  /* 0x0000000057007209 */ /* 0x000fc80007810000 */
[----:B------:R-:W-:Y:S01]  /*56e0*/  FMNMX.FTZ R0, R211, R0, !PT ;  /* 0x00000000d3007209 */ /* 0x000fe20007810000 */
[----:B------:R-:W1:Y:S01]  /*56f0*/  MUFU.EX2 R13, R13 ;  /* 0x0000000d000d7308 */ /* 0x000e620000000800 */
[----:B--2---:R-:W-:-:S02]  /*5700*/  FADD.FTZ R143, R15, R104 ;  /* 0x000000680f8f7221 */ /* 0x004fc40000010000 */
[----:B------:R-:W-:-:S04]  /*5710*/  FMNMX.FTZ R0, R59, R0, !PT ;  /* 0x000000003b007209 */ /* 0x000fc80007810000 */
[----:B------:R-:W-:Y:S01]  /*5720*/  FMNMX.FTZ R0, R213, R0, !PT ;  /* 0x00000000d5007209 */ /* 0x000fe20007810000 */
[----:B------:R-:W2:Y:S01]  /*5730*/  MUFU.EX2 R24, R24 ;  /* 0x0000001800187308 */ /* 0x000ea20000000800 */
[----:B---3--:R-:W-:-:S01]  /*5740*/  FADD.FTZ R106, R26, R143 ;  /* 0x0000008f1a6a7221 */ /* 0x008fc20000010000 */
[----:B------:R-:W-:Y:S02]  /*5750*/  F2FP.SATFINITE.E4M3.F32.PACK_AB_MERGE_C R226, R26, R15, RZ ;  /* 0x0000000f1ae2723e */ /* 0x000fe400048070ff */
[----:B------:R-:W-:Y:S02]  /*5760*/  FMNMX.FTZ R0, R63, R0, !PT ;  /* 0x000000003f007209 */ /* 0x000fe40007810000 */
[----:B------:R-:W-:Y:S02]  /*5770*/  F2FP.SATFINITE.E4M3.F32.PACK_AB_MERGE_C R226, R14, R5, R226 ;  /* 0x000000050ee2723e */ /* 0x000fe400048070e2 */
        /* <DEDUP_REMOVED lines=9> */
[----:B------:R-:W-:Y:S01]  /*5810*/  MUFU.EX2 R21, R21 ;  /* 0x0000001500157308 */ /* 0x000fe20000000800 */
[----:B---3--:R-:W-:-:S02]  /*5820*/  FADD.FTZ R108, R30, R145 ;  /* 0x000000911e6c7221 */ /* 0x008fc40000010000 */
[----:B------:R-:W-:-:S04]  /*5830*/  FMNMX.FTZ R0, R43, R0, !PT ;  /* 0x000000002b007209 */ /* 0x000fc80007810000 */
[----:B------:R-:W-:Y:S01]  /*5840*/  FMNMX.FTZ R0, R221, R0, !PT ;  /* 0x00000000dd007209 */ /* 0x000fe20007810000 */
[----:B------:R-:W-:Y:S01]  /*5850*/  MUFU.EX2 R28, R28 ;  /* 0x0000001c001c7308 */ /* 0x000fe20000000800 */
[----:B-1----:R-:W-:-:S01]  /*5860*/  FADD.FTZ R108, R105, R108 ;  /* 0x0000006c696c7221 */ /* 0x002fc20000010000 */
[----:B------:R-:W-:Y:S02]  /*5870*/  F2FP.SATFINITE.E4M3.F32.PACK_AB_MERGE_C R220, R105, R30, RZ ;  /* 0x0000001e69dc723e */ /* 0x000fe400048070ff */
[----:B------:R-:W-:Y:S02]  /*5880*/  FMNMX.FTZ R0, R47, R0, !PT ;  /* 0x000000002f007209 */ /* 0x000fe40007810000 */
[----:B------:R-:W-:Y:S02]  /*5890*/  F2FP.SATFINITE.E4M3.F32.PACK_AB_MERGE_C R220, R24, R13, R220 ;  /* 0x0000000d18dc723e */ /* 0x000fe400048070dc */
[----:B------:R-:W-:Y:S01]  /*58a0*/  FMNMX.FTZ R0, R223, R0, !PT ;  /* 0x00000000df007209 */ /* 0x000fe20007810000 */
[----:B------:R-:W-:Y:S03]  /*58b0*/  MUFU.EX2 R40, R40 ;  /* 0x0000002800287308 */ /* 0x000fe60000000800 */
[----:B------:R-:W-:-:S04]  /*58c0*/  FMNMX.FTZ R0, R51, R0, !PT ;  /* 0x0000000033007209 */ /* 0x000fc80007810000 */
[----:B------:R-:W-:Y:S01]  /*58d0*/  FMNMX.FTZ R0, R225, R0, !PT ;  /* 0x00000000e1007209 */ /* 0x000fe20007810000 */
[----:B------:R-:W1:Y:S03]  /*58e0*/  MUFU.EX2 R109, R109 ;  /* 0x0000006d006d7308 */ /* 0x000e660000000800 */
[----:B------:R-:W-:-:S04]  /*58f0*/  FMNMX.FTZ R0, R55, R0, !PT ;  /* 0x0000000037007209 */ /* 0x000fc80007810000 */
[----:B------:R-:W-:Y:S01]  /*5900*/  FMNMX.FTZ R0, R123, R0, !PT ;  /* 0x000000007b007209 */ /* 0x000fe20007810000 */
[----:B------:R-:W-:Y:S03]  /*5910*/  MUFU.EX2 R32, R32 ;  /* 0x0000002000207308 */ /* 0x000fe60000000800 */
[----:B------:R-:W-:-:S04]  /*5920*/  FMNMX.FTZ R0, R27, R0, !PT ;  /* 0x000000001b007209 */ /* 0x000fc80007810000 */
[----:B------:R-:W-:Y:S01]  /*5930*/  FMNMX.FTZ R0, R127, R0, !PT ;  /* 0x000000007f007209 */ /* 0x000fe20007810000 */
[----:B------:R-:W-:Y:S01]  /*5940*/  MUFU.EX2 R89, R89 ;  /* 0x0000005900597308 */ /* 0x000fe20000000800 */
[----:B-1----:R-:W-:Y:S02]  /*5950*/  F2FP.SATFINITE.E4M3.F32.PACK_AB_MERGE_C R222, R109, R40, RZ ;  /* 0x000000286dde723e */ /* 0x002fe400048070ff */
[----:B------:R-:W-:Y:S02]  /*5960*/  FMNMX.FTZ R0, R31, R0, !PT ;  /* 0x000000001f007209 */ /* 0x000fe40007810000 */
[----:B------:R-:W-:Y:S02]  /*5970*/  F2FP.SATFINITE.E4M3.F32.PACK_AB_MERGE_C R222, R28, R21, R222 ;  /* 0x000000151cde723e */ /* 0x000fe400048070de */
[----:B------:R-:W-:Y:S01]  /*5980*/  FMNMX.FTZ R0, R101, R0, !PT ;  /* 0x0000000065007209 */ /* 0x000fe20007810000 */
[----:B------:R-:W-:Y:S03]  /*5990*/  MUFU.EX2 R44, R44 ;  /* 0x0000002c002c7308 */ /* 0x000fe60000000800 */
[----:B------:R-:W-:-:S04]  /*59a0*/  FMNMX.FTZ R0, R35, R0, !PT ;  /* 0x0000000023007209 */ /* 0x000fc80007810000 */
[----:B------:R-:W-:Y:S01]  /*59b0*/  FMNMX.FTZ R0, R41, R0, !PT ;  /* 0x0000000029007209 */ /* 0x000fe20007810000 */
[----:B------:R-:W1:Y:S03]  /*59c0*/  MUFU.EX2 R113, R113 ;  /* 0x0000007100717308 */ /* 0x000e660000000800 */
[----:B------:R-:W-:-:S05]  /*59d0*/  FMNMX.FTZ R0, R39, R0, !PT ;  /* 0x0000000027007209 */ /* 0x000fca0007810000 */
[----:B------:R-:W2:Y:S01]  /*59e0*/  SHFL.BFLY PT, R129, R0, 0x2, 0x1f ;  /* 0x0c401f0000817f89 */ /* 0x000ea200000e0000 */
[----:B------:R-:W-:Y:S08]  /*59f0*/  MUFU.EX2 R42, R42 ;  /* 0x0000002a002a7308 */ /* 0x000ff00000000800 */
[----:B------:R-:W-:Y:S01]  /*5a00*/  MUFU.EX2 R93, R93 ;  /* 0x0000005d005d7308 */ /* 0x000fe20000000800 */
[----:B-1----:R-:W-:-:S04]  /*5a10*/  F2FP.SATFINITE.E4M3.F32.PACK_AB_MERGE_C R216, R113, R44, RZ ;  /* 0x0000002c71d8723e */ /* 0x002fc800048070ff */
[----:B------:R-:W-:-:S03]  /*5a20*/  F2FP.SATFINITE.E4M3.F32.PACK_AB_MERGE_C R216, R89, R32, R216 ;  /* 0x0000002059d8723e */ /* 0x000fc600048070d8 */
[----:B------:R-:W-:Y:S01]  /*5a30*/  MUFU.EX2 R46, R46 ;  /* 0x0000002e002e7308 */ /* 0x000fe20000000800 */
[----:B--2---:R-:W-:Y:S01]  /*5a40*/  FMNMX.FTZ R72, R0, R129, !PT ;  /* 0x0000008100487209 */ /* 0x004fe20007810000 */
[----:B------:R-:W-:-:S06]  /*5a50*/  FFMA.FTZ R129, R2, R183, -R50 ;  /* 0x000000b702817223 */ /* 0x000fcc0000010832 */
[----:B------:R-:W1:Y:S01]  /*5a60*/  MUFU.EX2 R97, R97 ;  /* 0x0000006100617308 */ /* 0x000e620000000800 */
[----:B------:R-:W2:Y:S07]  /*5a70*/  SHFL.BFLY PT, R141, R72, 0x1, 0x1f ;  /* 0x0c201f00488d7f89 */ /* 0x000eae00000e0000 */
[----:B------:R-:W-:Y:S08]  /*5a80*/  MUFU.EX2 R48, R48 ;  /* 0x0000003000307308 */ /* 0x000ff00000000800 */
[----:B------:R-:W-:Y:S01]  /*5a90*/  MUFU.EX2 R73, R73 ;  /* 0x0000004900497308 */ /* 0x000fe20000000800 */
[----:B-1----:R-:W-:-:S04]  /*5aa0*/  F2FP.SATFINITE.E4M3.F32.PACK_AB_MERGE_C R218, R97, R46, RZ ;  /* 0x0000002e61da723e */ /* 0x002fc800048070ff */
[----:B------:R-:W-:-:S03]  /*5ab0*/  F2FP.SATFINITE.E4M3.F32.PACK_AB_MERGE_C R218, R93, R42, R218 ;  /* 0x0000002a5dda723e */ /* 0x000fc600048070da */
[----:B------:R-:W-:Y:S01]  /*5ac0*/  MUFU.EX2 R52, R52 ;  /* 0x0000003400347308 */ /* 0x000fe20000000800 */
[----:B--2---:R-:W-:Y:S01]  /*5ad0*/  FMNMX.FTZ R0, R72, R141, !PT ;  /* 0x0000008d48007209 */ /* 0x004fe20007810000 */
[----:B------:R-:W-:-:S03]  /*5ae0*/  FFMA.FTZ R72, R2, R37, -R50 ;  /* 0x0000002502487223 */ /* 0x000fc60000010832 */
[----:B------:R-:W-:Y:S01]  /*5af0*/  FSETP.NEU.FTZ.AND P1, PT, R0, -INF , PT ;  /* 0xff8000000000780b */ /* 0x000fe20003f3d000 */
[----:B------:R-:W-:-:S02]  /*5b00*/  FFMA.FTZ R74, R2, R0, -8 ;  /* 0xc1000000024a7423 */ /* 0x000fc40000010000 */
[----:B------:R-:W-:Y:S03]  /*5b10*/  MUFU.EX2 R77, R77 ;  /* 0x0000004d004d7308 */ /* 0x000fe60000000800 */
[----:B------:R-:W-:-:S05]  /*5b20*/  FSEL R50, R74, RZ, P1 ;  /* 0x000000ff4a327208 */ /* 0x000fca0000800000 */
        /* <DEDUP_REMOVED lines=25> */
[----:B------:R-:W-:-:S01]  /*5cc0*/  FFMA.FTZ R90, R2, R199, -R50 ;  /* 0x000000c7025a7223 */ /* 0x000fc20000010832 */
[C-C-:B------:R-:W-:Y:S01]  /*5cd0*/  FFMA.FTZ R95, R2.reuse, R99, -R50.reuse ;  /* 0x00000063025f7223 */ /* 0x140fe20000010832 */
[----:B------:R-:W-:-:S01]  /*5ce0*/  FFMA.FTZ R96, R2, R201, -R50 ;  /* 0x000000c902607223 */ /* 0x000fc20000010832 */
[C-C-:B------:R-:W-:Y:S01]  /*5cf0*/  FFMA.FTZ R99, R2.reuse, R103, -R50.reuse ;  /* 0x0000006702637223 */ /* 0x140fe20000010832 */
[----:B------:R-:W-:-:S01]  /*5d00*/  FFMA.FTZ R94, R2, R203, -R50 ;  /* 0x000000cb025e7223 */ /* 0x000fc20000010832 */
[C-C-:B------:R-:W-:Y:S01]  /*5d10*/  FFMA.FTZ R75, R2.reuse, R75, -R50.reuse ;  /* 0x0000004b024b7223 */ /* 0x140fe20000010832 */
[----:B------:R-:W-:-:S01]  /*5d20*/  FFMA.FTZ R98, R2, R205, -R50 ;  /* 0x000000cd02627223 */ /* 0x000fc20000010832 */
[----:B------:R-:W3:Y:S01]  /*5d30*/  MUFU.EX2 R141, R141 ;  /* 0x0000008d008d7308 */ /* 0x000ee20000000800 */
[----:B-1----:R-:W-:-:S01]  /*5d40*/  FADD.FTZ R87, R37, R74 ;  /* 0x0000004a25577221 */ /* 0x002fc20000010000 */
[C-C-:B------:R-:W-:Y:S01]  /*5d50*/  FFMA.FTZ R103, R2.reuse, R79, -R50.reuse ;  /* 0x0000004f02677223 */ /* 0x140fe20000010832 */
[----:B------:R-:W-:-:S01]  /*5d60*/  FFMA.FTZ R79, R2, R207, -R50 ;  /* 0x000000cf024f7223 */ /* 0x000fc20000010832 */
[----:B------:R-:W-:Y:S01]  /*5d70*/  F2FP.SATFINITE.E4M3.F32.PACK_AB_MERGE_C R212, R77, R52, RZ ;  /* 0x000000344dd4723e */ /* 0x000fe200048070ff */
        /* <DEDUP_REMOVED lines=12> */
[----:B---3--:R-:W-:-:S01]  /*5e40*/  FADD.FTZ R143, R141, R104 ;  /* 0x000000688d8f7221 */ /* 0x008fc20000010000 */
        /* <DEDUP_REMOVED lines=15> */
[----:B--2---:R-:W-:-:S01]  /*5f40*/  FADD.FTZ R59, R131, R106 ;  /* 0x0000006a833b7221 */ /* 0x004fc20000010000 */
[----:B------:R-:W-:Y:S01]  /*5f50*/  FADD.FTZ R108, R40, R145 ;  /* 0x00000091286c7221 */ /* 0x000fe20000010000 */
[----:B------:R-:W-:-:S01]  /*5f60*/  FFMA.FTZ R39, R2, R39, -R50 ;  /* 0x0000002702277223 */ /* 0x000fc20000010832 */
[----:B------:R-:W-:-:S02]  /*5f70*/  F2FP.SATFINITE.E4M3.F32.PACK_AB_MERGE_C R76, R141, R76, RZ ;  /* 0x0000004c8d4c723e */ /* 0x000fc400048070ff */
[----:B------:R-:W-:Y:S02]  /*5f80*/  F2FP.SATFINITE.E4M3.F32.PACK_AB_MERGE_C R212, R73, R48, R212 ;  /* 0x0000003049d4723e */ /* 0x000fe400048070d4 */
[----:B------:R-:W2:Y:S01]  /*5f90*/  MUFU.EX2 R25, R25 ;  /* 0x0000001900197308 */ /* 0x000ea20000000800 */
[----:B---3--:R-:W-:-:S01]  /*5fa0*/  FADD.FTZ R106, R78, R59 ;  /* 0x0000003b4e6a7221 */ /* 0x008fc20000010000 */
[----:B------:R-:W-:Y:S01]  /*5fb0*/  FFMA.FTZ R59, R2, R213, -R50 ;  /* 0x000000d5023b7223 */ /* 0x000fe20000010832 */
[----:B------:R-:W-:-:S05]  /*5fc0*/  F2FP.SATFINITE.E4M3.F32.PACK_AB_MERGE_C R76, R74, R37, R76 ;  /* 0x000000254a4c723e */ /* 0x000fca000480704c */
[----:B------:R-:W3:Y:S01]  /*5fd0*/  MUFU.EX2 R80, R80 ;  /* 0x0000005000507308 */ /* 0x000ee20000000800 */
[----:B-1----:R-:W-:-:S01]  /*5fe0*/  FADD.FTZ R106, R135, R106 ;  /* 0x0000006a876a7221 */ /* 0x002fc20000010000 */
[----:B------:R-:W-:-:S04]  /*5ff0*/  F2FP.SATFINITE.E4M3.F32.PACK_AB_MERGE_C R78, R135, R78, RZ ;  /* 0x0000004e874e723e */ /* 0x000fc800048070ff */
[----:B------:R-:W-:Y:S02]  /*6000*/  F2FP.SATFINITE.E4M3.F32.PACK_AB_MERGE_C R227, R131, R36, R78 ;  /* 0x0000002483e3723e */ /* 0x000fe4000480704e */
[----:B------:R-:W1:Y:S01]  /*6010*/  MUFU.EX2 R84, R84 ;  /* 0x0000005400547308 */ /* 0x000e620000000800 */
[----:B--2---:R-:W-:-:S01]  /*6020*/  FADD.FTZ R143, R25, R106 ;  /* 0x0000006a198f7221 */ /* 0x004fc20000010000 */
[----:B------:R-:W-:Y:S01]  /*6030*/  FFMA.FTZ R106, R2, R63, -R50 ;  /* 0x0000003f026a7223 */ /* 0x000fe20000010832 */
[----:B------:R-:W-:-:S04]  /*6040*/  FADD.FTZ R63, R109, R108 ;  /* 0x0000006c6d3f7221 */ /* 0x000fc80000010000 */
[----:B------:R-:W-:Y:S01]  /*6050*/  FADD.FTZ R108, R32, R63 ;  /* 0x0000003f206c7221 */ /* 0x000fe20000010000 */
[----:B------:R-:W2:Y:S01]  /*6060*/  MUFU.EX2 R111, R111 ;  /* 0x0000006f006f7308 */ /* 0x000ea20000000800 */
[----:B---3--:R-:W-:-:S02]  /*6070*/  FADD.FTZ R143, R80, R143 ;  /* 0x0000008f508f7221 */ /* 0x008fc40000010000 */
[----:B------:R-:W-:-:S04]  /*6080*/  FADD.FTZ R125, R89, R108 ;  /* 0x0000006c597d7221 */ /* 0x000fc80000010000 */
[----:B------:R-:W-:Y:S01]  /*6090*/  FADD.FTZ R30, R44, R125 ;  /* 0x0000007d2c1e7221 */ /* 0x000fe20000010000 */
[----:B------:R-:W3:Y:S01]  /*60a0*/  MUFU.EX2 R82, R82 ;  /* 0x0000005200527308 */ /* 0x000ee20000000800 */
[----:B-1----:R-:W-:-:S07]  /*60b0*/  FADD.FTZ R20, R84, R143 ;  /* 0x0000008f54147221 */ /* 0x002fce0000010000 */
[----:B------:R-:W1:Y:S01]  /*60c0*/  MUFU.EX2 R107, R107 ;  /* 0x0000006b006b7308 */ /* 0x000e620000000800 */
[----:B--2---:R-:W-:-:S01]  /*60d0*/  FADD.FTZ R63, R111, R20 ;  /* 0x000000146f3f7221 */ /* 0x004fc20000010000 */
[----:B------:R-:W-:Y:S01]  /*60e0*/  FFMA.FTZ R20, R2, R67, -R50 ;  /* 0x0000004302147223 */ /* 0x000fe20000010832 */
[----:B------:R-:W-:-:S01]  /*60f0*/  FADD.FTZ R67, R113, R30 ;  /* 0x0000001e71437221 */ /* 0x000fc20000010000 */
[----:B------:R-:W-:-:S03]  /*6100*/  F2FP.SATFINITE.E4M3.F32.PACK_AB_MERGE_C R84, R111, R84, RZ ;  /* 0x000000546f54723e */ /* 0x000fc600048070ff */
[----:B------:R-:W-:Y:S01]  /*6110*/  FADD.FTZ R40, R42, R67 ;  /* 0x000000432a287221 */ /* 0x000fe20000010000 */
[----:B------:R-:W2:Y:S01]  /*6120*/  MUFU.EX2 R88, R88 ;  /* 0x0000005800587308 */ /* 0x000ea20000000800 */
[----:B---3--:R-:W-:-:S02]  /*6130*/  FADD.FTZ R26, R82, R63 ;  /* 0x0000003f521a7221 */ /* 0x008fc40000010000 */
[----:B------:R-:W-:-:S04]  /*6140*/  FADD.FTZ R67, R93, R40 ;  /* 0x000000285d437221 */ /* 0x000fc80000010000 */
[----:B------:R-:W-:Y:S01]  /*6150*/  FADD.FTZ R14, R46, R67 ;  /* 0x000000432e0e7221 */ /* 0x000fe20000010000 */
[----:B------:R-:W3:Y:S01]  /*6160*/  MUFU.EX2 R115, R115 ;  /* 0x0000007300737308 */ /* 0x000ee20000000800 */
[----:B-1----:R-:W-:-:S01]  /*6170*/  FADD.FTZ R63, R107, R26 ;  /* 0x0000001a6b3f7221 */ /* 0x002fc20000010000 */
[----:B------:R-:W-:Y:S01]  /*6180*/  FFMA.FTZ R26, R2, R217, -R50 ;  /* 0x000000d9021a7223 */ /* 0x000fe20000010832 */
[----:B------:R-:W-:-:S04]  /*6190*/  FADD.FTZ R97, R97, R14 ;  /* 0x0000000e61617221 */ /* 0x000fc80000010000 */
[----:B------:R-:W-:Y:S01]  /*61a0*/  FADD.FTZ R24, R48, R97 ;  /* 0x0000006130187221 */ /* 0x000fe20000010000 */
[----:B------:R-:W1:Y:S01]  /*61b0*/  MUFU.EX2 R86, R86 ;  /* 0x0000005600567308 */ /* 0x000e620000000800 */
[----:B--2---:R-:W-:-:S02]  /*61c0*/  FADD.FTZ R30, R88, R63 ;  /* 0x0000003f581e7221 */ /* 0x004fc40000010000 */
[----:B------:R-:W-:-:S04]  /*61d0*/  FADD.FTZ R13, R73, R24 ;  /* 0x00000018490d7221 */ /* 0x000fc80000010000 */
[----:B------:R-:W-:Y:S01]  /*61e0*/  FADD.FTZ R24, R52, R13 ;  /* 0x0000000d34187221 */ /* 0x000fe20000010000 */
[----:B------:R-:W2:Y:S01]  /*61f0*/  MUFU.EX2 R91, R91 ;  /* 0x0000005b005b7308 */ /* 0x000ea20000000800 */
[----:B---3--:R-:W-:-:S01]  /*6200*/  FADD.FTZ R63, R115, R30 ;  /* 0x0000001e733f7221 */ /* 0x008fc20000010000 */
[----:B------:R-:W-:Y:S01]  /*6210*/  F2FP.SATFINITE.E4M3.F32.PACK_AB_MERGE_C R88, R115, R88, RZ ;  /* 0x000000587358723e */ /* 0x000fe200048070ff */
[----:B------:R-:W-:-:S03]  /*6220*/  FADD.FTZ R77, R77, R24 ;  /* 0x000000184d4d7221 */ /* 0x000fc60000010000 */
[----:B------:R-:W-:Y:S01]  /*6230*/  F2FP.SATFINITE.E4M3.F32.PACK_AB_MERGE_C R88, R107, R82, R88 ;  /* 0x000000526b58723e */ /* 0x000fe20004807058 */
[----:B------:R-:W-:-:S01]  /*6240*/  FADD.FTZ R24, R54, R77 ;  /* 0x0000004d36187221 */ /* 0x000fc20000010000 */
[----:B------:R-:W3:Y:S01]  /*6250*/  MUFU.EX2 R92, R92 ;  /* 0x0000005c005c7308 */ /* 0x000ee20000000800 */
[----:B-1----:R-:W-:-:S07]  /*6260*/  FADD.FTZ R4, R86, R63 ;  /* 0x0000003f56047221 */ /* 0x002fce0000010000 */
[----:B------:R-:W1:Y:S01]  /*6270*/  MUFU.EX2 R119, R119 ;  /* 0x0000007700777308 */ /* 0x000e620000000800 */
[----:B--2---:R-:W-:-:S01]  /*6280*/  FADD.FTZ R5, R91, R4 ;  /* 0x000000045b057221 */ /* 0x004fc20000010000 */
[----:B------:R-:W-:-:S06]  /*6290*/  FFMA.FTZ R4, R2, R219, -R50 ;  /* 0x000000db02047223 */ /* 0x000fcc0000010832 */
[----:B------:R-:W2:Y:S01]  /*62a0*/  MUFU.EX2 R90, R90 ;  /* 0x0000005a005a7308 */ /* 0x000ea20000000800 */
[----:B---3--:R-:W-:-:S07]  /*62b0*/  FADD.FTZ R14, R92, R5 ;  /* 0x000000055c0e7221 */ /* 0x008fce0000010000 */
[----:B------:R-:W3:Y:S01]  /*62c0*/  MUFU.EX2 R95, R95 ;  /* 0x0000005f005f7308 */ /* 0x000ee20000000800 */
[----:B-1----:R-:W-:-:S01]  /*62d0*/  FADD.FTZ R5, R119, R14 ;  /* 0x0000000e77057221 */ /* 0x002fc20000010000 */
[----:B------:R-:W-:-:S04]  /*62e0*/  F2FP.SATFINITE.E4M3.F32.PACK_AB_MERGE_C R92, R119, R92, RZ ;  /* 0x0000005c775c723e */ /* 0x000fc800048070ff */
[----:B------:R-:W-:Y:S02]  /*62f0*/  F2FP.SATFINITE.E4M3.F32.PACK_AB_MERGE_C R217, R91, R86, R92 ;  /* 0x000000565bd9723e */ /* 0x000fe4000480705c */
[----:B------:R-:W1:Y:S01]  /*6300*/  MUFU.EX2 R96, R96 ;  /* 0x0000006000607308 */ /* 0x000e620000000800 */
[----:B--2---:R-:W-:-:S01]  /*6310*/  FADD.FTZ R14, R90, R5 ;  /* 0x000000055a0e7221 */ /* 0x004fc20000010000 */
[----:B------:R-:W-:-:S06]  /*6320*/  FFMA.FTZ R5, R2, R43, -R50 ;  /* 0x0000002b02057223 */ /* 0x000fcc0000010832 */
[----:B------:R-:W2:Y:S01]  /*6330*/  MUFU.EX2 R99, R99 ;  /* 0x0000006300637308 */ /* 0x000ea20000000800 */
[----:B---3--:R-:W-:-:S07]  /*6340*/  FADD.FTZ R13, R95, R14 ;  /* 0x0000000e5f0d7221 */ /* 0x008fce0000010000 */
[----:B------:R-:W3:Y:S01]  /*6350*/  MUFU.EX2 R94, R94 ;  /* 0x0000005e005e7308 */ /* 0x000ee20000000800 */
[----:B-1----:R-:W-:-:S07]  /*6360*/  FADD.FTZ R14, R96, R13 ;  /* 0x0000000d600e7221 */ /* 0x002fce0000010000 */
[----:B------:R-:W1:Y:S01]  /*6370*/  MUFU.EX2 R81, R81 ;  /* 0x0000005100517308 */ /* 0x000e620000000800 */
[----:B--2---:R-:W-:-:S01]  /*6380*/  FADD.FTZ R13, R99, R14 ;  /* 0x0000000e630d7221 */ /* 0x004fc20000010000 */
[----:B------:R-:W-:-:S04]  /*6390*/  F2FP.SATFINITE.E4M3.F32.PACK_AB_MERGE_C R96, R99, R96, RZ ;  /* 0x000000606360723e */ /* 0x000fc800048070ff */
[----:B------:R-:W-:Y:S02]  /*63a0*/  F2FP.SATFINITE.E4M3.F32.PACK_AB_MERGE_C R219, R95, R90, R96 ;  /* 0x0000005a5fdb723e */ /* 0x000fe40004807060 */
[----:B------:R-:W2:Y:S01]  /*63b0*/  MUFU.EX2 R75, R75 ;  /* 0x0000004b004b7308 */ /* 0x000ea20000000800 */
[----:B---3--:R-:W-:-:S07]  /*63c0*/  FADD.FTZ R14, R94, R13 ;  /* 0x0000000d5e0e7221 */ /* 0x008fce0000010000 */
[----:B------:R-:W-:Y:S01]  /*63d0*/  MUFU.EX2 R56, R56 ;  /* 0x0000003800387308 */ /* 0x000fe20000000800 */
[----:B-1----:R-:W-:-:S07]  /*63e0*/  FADD.FTZ R21, R81, R24 ;  /* 0x0000001851157221 */ /* 0x002fce0000010000 */
[----:B------:R-:W1:Y:S01]  /*63f0*/  MUFU.EX2 R85, R85 ;  /* 0x0000005500557308 */ /* 0x000e620000000800 */
[----:B--2---:R-:W-:-:S07]  /*6400*/  FADD.FTZ R13, R75, R14 ;  /* 0x0000000e4b0d7221 */ /* 0x004fce0000010000 */
[----:B------:R-:W2:Y:S08]  /*6410*/  MUFU.EX2 R98, R98 ;  /* 0x0000006200627308 */ /* 0x000eb00000000800 */
[----:B------:R-:W3:Y:S01]  /*6420*/  MUFU.EX2 R103, R103 ;  /* 0x0000006700677308 */ /* 0x000ee20000000800 */
[----:B-1----:R-:W-:Y:S01]  /*6430*/  F2FP.SATFINITE.E4M3.F32.PACK_AB_MERGE_C R214, R85, R56, RZ ;  /* 0x0000003855d6723e */ /* 0x002fe200048070ff */
[----:B------:R-:W-:-:S03]  /*6440*/  FADD.FTZ R56, R56, R21 ;  /* 0x0000001538387221 */ /* 0x000fc60000010000 */
[----:B------:R-:W-:Y:S01]  /*6450*/  F2FP.SATFINITE.E4M3.F32.PACK_AB_MERGE_C R214, R81, R54, R214 ;  /* 0x0000003651d6723e */ /* 0x000fe200048070d6 */
[----:B------:R-:W-:-:S02]  /*6460*/  FADD.FTZ R85, R85, R56 ;  /* 0x0000003855557221 */ /* 0x000fc40000010000 */
[----:B------:R-:W-:Y:S01]  /*6470*/  MUFU.EX2 R60, R60 ;  /* 0x0000003c003c7308 */ /* 0x000fe20000000800 */
[----:B--2---:R-:W-:-:S07]  /*6480*/  FADD.FTZ R24, R98, R13 ;  /* 0x0000000d62187221 */ /* 0x004fce0000010000 */
[----:B------:R-:W1:Y:S01]  /*6490*/  MUFU.EX2 R61, R61 ;  /* 0x0000003d003d7308 */ /* 0x000e620000000800 */
[----:B---3--:R-:W-:-:S01]  /*64a0*/  FADD.FTZ R24, R103, R24 ;  /* 0x0000001867187221 */ /* 0x008fc20000010000 */
[----:B------:R-:W-:-:S04]  /*64b0*/  F2FP.SATFINITE.E4M3.F32.PACK_AB_MERGE_C R98, R103, R98, RZ ;  /* 0x000000626762723e */ /* 0x000fc800048070ff */
[----:B------:R-:W-:Y:S02]  /*64c0*/  F2FP.SATFINITE.E4M3.F32.PACK_AB_MERGE_C R213, R75, R94, R98 ;  /* 0x0000005e4bd5723e */ /* 0x000fe40004807062 */
[----:B------:R-:W2:Y:S08]  /*64d0*/  MUFU.EX2 R58, R58 ;  /* 0x0000003a003a7308 */ /* 0x000eb00000000800 */
[----:B------:R-:W3:Y:S01]  /*64e0*/  MUFU.EX2 R79, R79 ;  /* 0x0000004f004f7308 */ /* 0x000ee20000000800 */
[----:B-1----:R-:W-:-:S07]  /*64f0*/  F2FP.SATFINITE.E4M3.F32.PACK_AB_MERGE_C R208, R61, R60, RZ ;  /* 0x0000003c3dd0723e */ /* 0x002fce00048070ff */
[----:B------:R-:W1:Y:S01]  /*6500*/  MUFU.EX2 R57, R57 ;  /* 0x0000003900397308 */ /* 0x000e620000000800 */
[----:B--2---:R-:W-:-:S07]  /*6510*/  FADD.FTZ R28, R58, R85 ;  /* 0x000000553a1c7221 */ /* 0x004fce0000010000 */
[----:B------:R-:W2:Y:S01]  /*6520*/  MUFU.EX2 R100, R100 ;  /* 0x0000006400647308 */ /* 0x000ea20000000800 */
[----:B---3--:R-:W-:-:S07]  /*6530*/  FADD.FTZ R13, R79, R24 ;  /* 0x000000184f0d7221 */ /* 0x008fce0000010000 */
[----:B------:R-:W3:Y:S01]  /*6540*/  MUFU.EX2 R83, R83 ;  /* 0x0000005300537308 */ /* 0x000ee20000000800 */
[C---:B-1----:R-:W-:Y:S01]  /*6550*/  F2FP.SATFINITE.E4M3.F32.PACK_AB_MERGE_C R208, R57.reuse, R58, R208 ;  /* 0x0000003a39d0723e */ /* 0x042fe200048070d0 */
[----:B------:R-:W-:-:S04]  /*6560*/  FADD.FTZ R57, R57, R28 ;  /* 0x0000001c39397221 */ /* 0x000fc80000010000 */
[----:B------:R-:W-:Y:S02]  /*6570*/  FADD.FTZ R60, R60, R57 ;  /* 0x000000393c3c7221 */ /* 0x000fe40000010000 */
[----:B------:R-:W1:Y:S01]  /*6580*/  MUFU.EX2 R102, R102 ;  /* 0x0000006600667308 */ /* 0x000e620000000800 */
[----:B--2---:R-:W-:-:S01]  /*6590*/  FADD.FTZ R28, R100, R13 ;  /* 0x0000000d641c7221 */ /* 0x004fc20000010000 */
[----:B------:R-:W-:-:S06]  /*65a0*/  FADD.FTZ R61, R61, R60 ;  /* 0x0000003c3d3d7221 */ /* 0x000fcc0000010000 */
[----:B------:R-:W2:Y:S01]  /*65b0*/  MUFU.EX2 R87, R87 ;  /* 0x0000005700577308 */ /* 0x000ea20000000800 */
[----:B---3--:R-:W-:-:S07]  /*65c0*/  FADD.FTZ R13, R83, R28 ;  /* 0x0000001c530d7221 */ /* 0x008fce0000010000 */
[----:B------:R-:W3:Y:S01]  /*65d0*/  MUFU.EX2 R104, R104 ;  /* 0x0000006800687308 */ /* 0x000ee20000000800 */
[----:B-1----:R-:W-:-:S01]  /*65e0*/  FADD.FTZ R28, R102, R13 ;  /* 0x0000000d661c7221 */ /* 0x002fc20000010000 */
[----:B------:R-:W-:-:S06]  /*65f0*/  F2FP.SATFINITE.E4M3.F32.PACK_AB_MERGE_C R83, R102, R83, RZ ;  /* 0x000000536653723e */ /* 0x000fcc00048070ff */
[----:B------:R-:W-:Y:S01]  /*6600*/  MUFU.EX2 R64, R64 ;  /* 0x0000004000407308 */ /* 0x000fe20000000800 */
[----:B--2---:R-:W-:-:S07]  /*6610*/  FADD.FTZ R13, R87, R28 ;  /* 0x0000001c570d7221 */ /* 0x004fce0000010000 */
[----:B------:R-:W1:Y:S01]  /*6620*/  MUFU.EX2 R69, R69 ;  /* 0x0000004500457308 */ /* 0x000e620000000800 */
[----:B---3--:R-:W-:-:S07]  /*6630*/  FADD.FTZ R30, R104, R13 ;  /* 0x0000000d681e7221 */ /* 0x008fce0000010000 */
[----:B------:R-:W2:Y:S08]  /*6640*/  MUFU.EX2 R59, R59 ;  /* 0x0000003b003b7308 */ /* 0x000eb00000000800 */
[----:B------:R-:W-:Y:S01]  /*6650*/  MUFU.EX2 R62, R62 ;  /* 0x0000003e003e7308 */ /* 0x000fe20000000800 */
[----:B-1----:R-:W-:-:S07]  /*6660*/  F2FP.SATFINITE.E4M3.F32.PACK_AB_MERGE_C R21, R69, R64, RZ ;  /* 0x000000404515723e */ /* 0x002fce00048070ff */
[----:B------:R-:W1:Y:S01]  /*6670*/  MUFU.EX2 R65, R65 ;  /* 0x0000004100417308 */ /* 0x000e620000000800 */
[----:B--2---:R-:W-:-:S07]  /*6680*/  FADD.FTZ R13, R59, R30 ;  /* 0x0000001e3b0d7221 */ /* 0x004fce0000010000 */
[----:B------:R-:W2:Y:S08]  /*6690*/  MUFU.EX2 R106, R106 ;  /* 0x0000006a006a7308 */ /* 0x000eb00000000800 */
[----:B------:R3:W4:Y:S01]  /*66a0*/  MUFU.EX2 R15, R215 ;  /* 0x000000d7000f7308 */ /* 0x0007220000000800 */
[----:B-1----:R-:W-:Y:S01]  /*66b0*/  F2FP.SATFINITE.E4M3.F32.PACK_AB_MERGE_C R210, R65, R62, R21 ;  /* 0x0000003e41d2723e */ /* 0x002fe20004807015 */
[----:B------:R-:W-:-:S04]  /*66c0*/  FADD.FTZ R62, R62, R61 ;  /* 0x0000003d3e3e7221 */ /* 0x000fc80000010000 */
[----:B------:R-:W-:Y:S02]  /*66d0*/  FADD.FTZ R65, R65, R62 ;  /* 0x0000003e41417221 */ /* 0x000fe40000010000 */
[----:B------:R-:W1:Y:S01]  /*66e0*/  MUFU.EX2 R20, R20 ;  /* 0x0000001400147308 */ /* 0x000e620000000800 */
[----:B--2---:R-:W-:-:S01]  /*66f0*/  FADD.FTZ R30, R106, R13 ;  /* 0x0000000d6a1e7221 */ /* 0x004fc20000010000 */
[----:B------:R-:W-:Y:S01]  /*6700*/  FADD.FTZ R64, R64, R65 ;  /* 0x0000004140407221 */ /* 0x000fe20000010000 */
[----:B------:R-:W-:Y:S02]  /*6710*/  F2FP.SATFINITE.E4M3.F32.PACK_AB_MERGE_C R59, R106, R59, RZ ;  /* 0x0000003b6a3b723e */ /* 0x000fe400048070ff */
[----:B---3--:R-:W-:Y:S01]  /*6720*/  F2FP.SATFINITE.E4M3.F32.PACK_AB_MERGE_C R215, R100, R79, R83 ;  /* 0x0000004f64d7723e */ /* 0x008fe20004807053 */
[----:B------:R-:W-:-:S01]  /*6730*/  FADD.FTZ R69, R69, R64 ;  /* 0x0000004045457221 */ /* 0x000fc20000010000 */
[----:B------:R-:W-:Y:S01]  /*6740*/  F2FP.SATFINITE.E4M3.F32.PACK_AB_MERGE_C R209, R104, R87, R59 ;  /* 0x0000005768d1723e */ /* 0x000fe2000480703b */
[----:B------:R-:W-:Y:S01]  /*6750*/  MUFU.EX2 R12, R12 ;  /* 0x0000000c000c7308 */ /* 0x000fe20000000800 */
[----:B----4-:R-:W-:-:S07]  /*6760*/  FADD.FTZ R13, R15, R30 ;  /* 0x0000001e0f0d7221 */ /* 0x010fce0000010000 */
[----:B------:R-:W2:Y:S01]  /*6770*/  MUFU.EX2 R45, R45 ;  /* 0x0000002d002d7308 */ /* 0x000ea20000000800 */
[----:B-1----:R-:W-:-:S07]  /*6780*/  FADD.FTZ R13, R20, R13 ;  /* 0x0000000d140d7221 */ /* 0x002fce0000010000 */
[----:B------:R-:W1:Y:S08]  /*6790*/  MUFU.EX2 R26, R26 ;  /* 0x0000001a001a7308 */ /* 0x000e700000000800 */
[----:B------:R-:W-:Y:S01]  /*67a0*/  MUFU.EX2 R6, R6 ;  /* 0x0000000600067308 */ /* 0x000fe20000000800 */
[----:B--2---:R-:W-:-:S07]  /*67b0*/  F2FP.SATFINITE.E4M3.F32.PACK_AB_MERGE_C R21, R45, R12, RZ ;  /* 0x0000000c2d15723e */ /* 0x004fce00048070ff */
[----:B------:R-:W2:Y:S01]  /*67c0*/  MUFU.EX2 R117, R117 ;  /* 0x0000007500757308 */ /* 0x000ea20000000800 */
[----:B-1----:R-:W-:-:S07]  /*67d0*/  FADD.FTZ R32, R26, R13 ;  /* 0x0000000d1a207221 */ /* 0x002fce0000010000 */
[----:B------:R-:W1:Y:S08]  /*67e0*/  MUFU.EX2 R71, R71 ;  /* 0x0000004700477308 */ /* 0x000e700000000800 */
[----:B------:R-:W3:Y:S01]  /*67f0*/  MUFU.EX2 R4, R4 ;  /* 0x0000000400047308 */ /* 0x000ee20000000800 */
[----:B--2---:R-:W-:Y:S01]  /*6800*/  F2FP.SATFINITE.E4M3.F32.PACK_AB_MERGE_C R204, R117, R6, R21 ;  /* 0x0000000675cc723e */ /* 0x004fe20004807015 */
[----:B------:R-:W-:-:S04]  /*6810*/  FADD.FTZ R6, R6, R69 ;  /* 0x0000004506067221 */ /* 0x000fc80000010000 */
[----:B------:R-:W-:Y:S02]  /*6820*/  FADD.FTZ R117, R117, R6 ;  /* 0x0000000675757221 */ /* 0x000fe40000010000 */
[----:B------:R-:W2:Y:S01]  /*6830*/  MUFU.EX2 R5, R5 ;  /* 0x0000000500057308 */ /* 0x000ea20000000800 */
[----:B-1----:R-:W-:-:S01]  /*6840*/  FADD.FTZ R13, R71, R32 ;  /* 0x00000020470d7221 */ /* 0x002fc20000010000 */
[----:B------:R-:W-:Y:S01]  /*6850*/  FADD.FTZ R32, R12, R117 ;  /* 0x000000750c207221 */ /* 0x000fe20000010000 */
[----:B------:R-:W-:-:S03]  /*6860*/  F2FP.SATFINITE.E4M3.F32.PACK_AB_MERGE_C R71, R71, R26, RZ ;  /* 0x0000001a4747723e */ /* 0x000fc600048070ff */
[----:B------:R-:W-:Y:S01]  /*6870*/  FADD.FTZ R45, R45, R32 ;  /* 0x000000202d2d7221 */ /* 0x000fe20000010000 */
[----:B------:R-:W-:Y:S01]  /*6880*/  F2FP.SATFINITE.E4M3.F32.PACK_AB_MERGE_C R211, R20, R15, R71 ;  /* 0x0000000f14d3723e */ /* 0x000fe20004807047 */
[----:B------:R-:W-:Y:S01]  /*6890*/  MUFU.EX2 R38, R38 ;  /* 0x0000002600267308 */ /* 0x000fe20000000800 */
[----:B---3--:R-:W-:-:S07]  /*68a0*/  FADD.FTZ R6, R4, R13 ;  /* 0x0000000d04067221 */ /* 0x008fce0000010000 */
[----:B------:R-:W1:Y:S01]  /*68b0*/  MUFU.EX2 R53, R53 ;  /* 0x0000003500357308 */ /* 0x000e620000000800 */
[----:B--2---:R-:W-:-:S07]  /*68c0*/  FADD.FTZ R12, R5, R6 ;  /* 0x00000006050c7221 */ /* 0x004fce0000010000 */
[----:B------:R-:W2:Y:S08]  /*68d0*/  MUFU.EX2 R221, R221 ;  /* 0x000000dd00dd7308 */ /* 0x000eb00000000800 */
[----:B------:R-:W-:Y:S01]  /*68e0*/  MUFU.EX2 R34, R34 ;  /* 0x0000002200227308 */ /* 0x000fe20000000800 */
[----:B-1----:R-:W-:-:S07]  /*68f0*/  F2FP.SATFINITE.E4M3.F32.PACK_AB_MERGE_C R21, R53, R38, RZ ;  /* 0x000000263515723e */ /* 0x002fce00048070ff */
[----:B------:R-:W1:Y:S01]  /*6900*/  MUFU.EX2 R49, R49 ;  /* 0x0000003100317308 */ /* 0x000e620000000800 */
[----:B--2---:R-:W-:-:S07]  /*6910*/  FADD.FTZ R13, R221, R12 ;  /* 0x0000000cdd0d7221 */ /* 0x004fce0000010000 */
[----:B------:R-:W2:Y:S08]  /*6920*/  MUFU.EX2 R14, R47 ;  /* 0x0000002f000e7308 */ /* 0x000eb00000000800 */
[----:B------:R-:W3:Y:S01]  /*6930*/  MUFU.EX2 R223, R223 ;  /* 0x000000df00df7308 */ /* 0x000ee20000000800 */
[----:B-1----:R-:W-:Y:S01]  /*6940*/  F2FP.SATFINITE.E4M3.F32.PACK_AB_MERGE_C R206, R49, R34, R21 ;  /* 0x0000002231ce723e */ /* 0x002fe20004807015 */
[----:B------:R-:W-:-:S04]  /*6950*/  FADD.FTZ R34, R34, R45 ;  /* 0x0000002d22227221 */ /* 0x000fc80000010000 */
[----:B------:R-:W-:Y:S02]  /*6960*/  FADD.FTZ R49, R49, R34 ;  /* 0x0000002231317221 */ /* 0x000fe40000010000 */
[----:B------:R-:W1:Y:S01]  /*6970*/  MUFU.EX2 R24, R51 ;  /* 0x0000003300187308 */ /* 0x000e620000000800 */
[C---:B--2---:R-:W-:Y:S01]  /*6980*/  F2FP.SATFINITE.E4M3.F32.PACK_AB_MERGE_C R21, R14.reuse, R221, RZ ;  /* 0x000000dd0e15723e */ /* 0x044fe200048070ff */
[----:B------:R-:W-:Y:S01]  /*6990*/  FADD.FTZ R14, R14, R13 ;  /* 0x0000000d0e0e7221 */ /* 0x000fe20000010000 */
[----:B------:R-:W-:-:S01]  /*69a0*/  FADD.FTZ R38, R38, R49 ;  /* 0x0000003126267221 */ /* 0x000fc20000010000 */
[----:B------:R-:W-:Y:S02]  /*69b0*/  F2FP.SATFINITE.E4M3.F32.PACK_AB_MERGE_C R221, R80, R25, R84 ;  /* 0x0000001950dd723e */ /* 0x000fe40004807054 */
[----:B------:R-:W-:Y:S01]  /*69c0*/  F2FP.SATFINITE.E4M3.F32.PACK_AB_MERGE_C R205, R5, R4, R21 ;  /* 0x0000000405cd723e */ /* 0x000fe20004807015 */
[----:B------:R-:W-:Y:S01]  /*69d0*/  FADD.FTZ R53, R53, R38 ;  /* 0x0000002635357221 */ /* 0x000fe20000010000 */
[----:B------:R-:W2:Y:S01]  /*69e0*/  MUFU.EX2 R225, R225 ;  /* 0x000000e100e17308 */ /* 0x000ea20000000800 */
[----:B---3--:R-:W-:-:S07]  /*69f0*/  FADD.FTZ R13, R223, R14 ;  /* 0x0000000edf0d7221 */ /* 0x008fce0000010000 */
[----:B------:R-:W-:Y:S01]  /*6a00*/  MUFU.EX2 R68, R68 ;  /* 0x0000004400447308 */ /* 0x000fe20000000800 */
[----:B-1----:R-:W-:-:S07]  /*6a10*/  FADD.FTZ R14, R24, R13 ;  /* 0x0000000d180e7221 */ /* 0x002fce0000010000 */
[----:B------:R-:W1:Y:S01]  /*6a20*/  MUFU.EX2 R29, R29 ;  /* 0x0000001d001d7308 */ /* 0x000e620000000800 */
[----:B--2---:R-:W-:-:S07]  /*6a30*/  FADD.FTZ R13, R225, R14 ;  /* 0x0000000ee10d7221 */ /* 0x004fce0000010000 */
[----:B------:R-:W2:Y:S08]  /*6a40*/  MUFU.EX2 R28, R55 ;  /* 0x00000037001c7308 */ /* 0x000eb00000000800 */
[----:B------:R-:W-:Y:S01]  /*6a50*/  MUFU.EX2 R66, R66 ;  /* 0x0000004200427308 */ /* 0x000fe20000000800 */
[----:B-1----:R-:W-:-:S07]  /*6a60*/  F2FP.SATFINITE.E4M3.F32.PACK_AB_MERGE_C R26, R29, R68, RZ ;  /* 0x000000441d1a723e */ /* 0x002fce00048070ff */
[----:B------:R-:W1:Y:S01]  /*6a70*/  MUFU.EX2 R129, R129 ;  /* 0x0000008100817308 */ /* 0x000e620000000800 */
[C---:B--2---:R-:W-:Y:S01]  /*6a80*/  F2FP.SATFINITE.E4M3.F32.PACK_AB_MERGE_C R225, R28.reuse, R225, RZ ;  /* 0x000000e11ce1723e */ /* 0x044fe200048070ff */
[----:B------:R-:W-:-:S03]  /*6a90*/  FADD.FTZ R28, R28, R13 ;  /* 0x0000000d1c1c7221 */ /* 0x000fc60000010000 */
[----:B------:R-:W-:Y:S01]  /*6aa0*/  F2FP.SATFINITE.E4M3.F32.PACK_AB_MERGE_C R207, R24, R223, R225 ;  /* 0x000000df18cf723e */ /* 0x000fe200048070e1 */
[----:B------:R-:W-:Y:S02]  /*6ab0*/  IMAD.MOV.U32 R225, RZ, RZ, R76 ;  /* 0x000000ffffe17224 */ /* 0x000fe400078e004c */
[----:B------:R-:W2:Y:S01]  /*6ac0*/  MUFU.EX2 R123, R123 ;  /* 0x0000007b007b7308 */ /* 0x000ea20000000800 */
[----:B------:R-:W-:-:S07]  /*6ad0*/  IMAD.MOV.U32 R223, RZ, RZ, R88 ;  /* 0x000000ffffdf7224 */ /* 0x000fce00078e0058 */
[----:B------:R-:W3:Y:S01]  /*6ae0*/  MUFU.EX2 R30, R27 ;  /* 0x0000001b001e7308 */ /* 0x000ee20000000800 */
[----:B-1----:R-:W-:Y:S01]  /*6af0*/  F2FP.SATFINITE.E4M3.F32.PACK_AB_MERGE_C R200, R129, R66, R26 ;  /* 0x0000004281c8723e */ /* 0x002fe2000480701a */
[----:B------:R-:W-:-:S04]  /*6b00*/  FADD.FTZ R66, R66, R53 ;  /* 0x0000003542427221 */ /* 0x000fc80000010000 */
[----:B------:R-:W-:Y:S02]  /*6b10*/  FADD.FTZ R129, R129, R66 ;  /* 0x0000004281817221 */ /* 0x000fe40000010000 */
[----:B------:R-:W1:Y:S01]  /*6b20*/  MUFU.EX2 R127, R127 ;  /* 0x0000007f007f7308 */ /* 0x000e620000000800 */
[----:B--2---:R-:W-:-:S01]  /*6b30*/  FADD.FTZ R13, R123, R28 ;  /* 0x0000001c7b0d7221 */ /* 0x004fc20000010000 */
[----:B------:R-:W-:-:S04]  /*6b40*/  FADD.FTZ R68, R68, R129 ;  /* 0x0000008144447221 */ /* 0x000fc80000010000 */
[----:B------:R-:W-:Y:S02]  /*6b50*/  FADD.FTZ R29, R29, R68 ;  /* 0x000000441d1d7221 */ /* 0x000fe40000010000 */
[----:B------:R-:W-:Y:S01]  /*6b60*/  MUFU.EX2 R33, R33 ;  /* 0x0000002100217308 */ /* 0x000fe20000000800 */
[----:B---3--:R-:W-:-:S07]  /*6b70*/  FADD.FTZ R26, R30, R13 ;  /* 0x0000000d1e1a7221 */ /* 0x008fce0000010000 */
[----:B------:R-:W2:Y:S01]  /*6b80*/  MUFU.EX2 R72, R72 ;  /* 0x0000004800487308 */ /* 0x000ea20000000800 */
[----:B-1----:R-:W-:-:S07]  /*6b90*/  FADD.FTZ R13, R127, R26 ;  /* 0x0000001a7f0d7221 */ /* 0x002fce0000010000 */
[----:B------:R-:W1:Y:S08]  /*6ba0*/  MUFU.EX2 R6, R31 ;  /* 0x0000001f00067308 */ /* 0x000e700000000800 */
[----:B------:R-:W-:Y:S01]  /*6bb0*/  MUFU.EX2 R70, R70 ;  /* 0x0000004600467308 */ /* 0x000fe20000000800 */
[----:B--2---:R-:W-:-:S07]  /*6bc0*/  F2FP.SATFINITE.E4M3.F32.PACK_AB_MERGE_C R25, R72, R33, RZ ;  /* 0x000000214819723e */ /* 0x004fce00048070ff */
[----:B------:R-:W2:Y:S01]  /*6bd0*/  MUFU.EX2 R133, R133 ;  /* 0x0000008500857308 */ /* 0x000ea20000000800 */
[C---:B-1----:R-:W-:Y:S01]  /*6be0*/  F2FP.SATFINITE.E4M3.F32.PACK_AB_MERGE_C R127, R6.reuse, R127, RZ ;  /* 0x0000007f067f723e */ /* 0x042fe200048070ff */
[----:B------:R-:W-:-:S03]  /*6bf0*/  FADD.FTZ R6, R6, R13 ;  /* 0x0000000d06067221 */ /* 0x000fc60000010000 */
[----:B------:R-:W-:-:S03]  /*6c00*/  F2FP.SATFINITE.E4M3.F32.PACK_AB_MERGE_C R201, R30, R123, R127 ;  /* 0x0000007b1ec9723e */ /* 0x000fc6000480707f */
[----:B------:R-:W1:Y:S08]  /*6c10*/  MUFU.EX2 R101, R101 ;  /* 0x0000006500657308 */ /* 0x000e700000000800 */
[----:B------:R-:W3:Y:S01]  /*6c20*/  MUFU.EX2 R12, R35 ;  /* 0x00000023000c7308 */ /* 0x000ee20000000800 */
[----:B--2---:R-:W-:Y:S01]  /*6c30*/  F2FP.SATFINITE.E4M3.F32.PACK_AB_MERGE_C R202, R133, R70, R25 ;  /* 0x0000004685ca723e */ /* 0x004fe20004807019 */
[----:B------:R-:W-:-:S04]  /*6c40*/  FADD.FTZ R70, R70, R29 ;  /* 0x0000001d46467221 */ /* 0x000fc80000010000 */
[----:B------:R-:W-:Y:S02]  /*6c50*/  FADD.FTZ R70, R133, R70 ;  /* 0x0000004685467221 */ /* 0x000fe40000010000 */
[----:B------:R-:W2:Y:S01]  /*6c60*/  MUFU.EX2 R41, R41 ;  /* 0x0000002900297308 */ /* 0x000ea20000000800 */
[----:B-1----:R-:W-:-:S01]  /*6c70*/  FADD.FTZ R13, R101, R6 ;  /* 0x00000006650d7221 */ /* 0x002fc20000010000 */
[----:B------:R-:W-:-:S06]  /*6c80*/  FADD.FTZ R33, R33, R70 ;  /* 0x0000004621217221 */ /* 0x000fcc0000010000 */
[----:B------:R-:W1:Y:S01]  /*6c90*/  MUFU.EX2 R14, R39 ;  /* 0x00000027000e7308 */ /* 0x000e620000000800 */
[----:B---3--:R-:W-:-:S01]  /*6ca0*/  FADD.FTZ R4, R12, R13 ;  /* 0x0000000d0c047221 */ /* 0x008fc20000010000 */
[----:B------:R-:W-:-:S03]  /*6cb0*/  IMAD.IADD R13, R137, 0x1, R10 ;  /* 0x00000001890d7824 */ /* 0x000fc600078e020a */
[----:B--2---:R-:W-:Y:S01]  /*6cc0*/  FADD.FTZ R5, R41, R4 ;  /* 0x0000000429057221 */ /* 0x004fe20000010000 */
[----:B------:R-:W-:Y:S01]  /*6cd0*/  VIADD R4, R139, 0xfffffffe ;  /* 0xfffffffe8b047836 */ /* 0x000fe20000000000 */
[C---:B-1----:R-:W-:Y:S02]  /*6ce0*/  F2FP.SATFINITE.E4M3.F32.PACK_AB_MERGE_C R6, R14.reuse, R41, RZ ;  /* 0x000000290e06723e */ /* 0x042fe400048070ff */
[----:B------:R-:W-:-:S02]  /*6cf0*/  FADD.FTZ R5, R14, R5 ;  /* 0x000000050e057221 */ /* 0x000fc40000010000 */
[----:B------:R-:W-:Y:S01]  /*6d00*/  F2FP.SATFINITE.E4M3.F32.PACK_AB_MERGE_C R203, R12, R101, R6 ;  /* 0x000000650ccb723e */ /* 0x000fe20004807006 */
[----:B------:R-:W-:-:S01]  /*6d10*/  FADD.FTZ R6, R72, R33 ;  /* 0x0000002148067221 */ /* 0x000fc20000010000 */
        /* <DEDUP_REMOVED lines=11> */
.L_x_736:
[----:B------:R-:W-:-:S13]  /*6dd0*/  ISETP.NE.AND P1, PT, R11, 0x1, PT ;  /* 0x000000010b00780c */ /* 0x000fda0003f25270 */
[----:B------:R-:W1:Y:S02]  /*6de0*/  @P1 LDC.64 R14, c[0x0][0x9e8] ;  /* 0x00027a00ff0e1b82 */ /* 0x000e640000000a00 */
[----:B-1----:R-:W-:-:S05]  /*6df0*/  @P1 IMAD.HI.U32 R12, R10, R14, RZ ;  /* 0x0000000e0a0c1227 */ /* 0x002fca00078e00ff */
[----:B------:R-:W-:-:S07]  /*6e00*/  @P1 SHF.R.U32.HI R10, RZ, R15, R12 ;  /* 0x0000000fff0a1219 */ /* 0x000fce000001160c */
.L_x_737:
[----:B------:R-:W-:-:S05]  /*6e10*/  IMAD R10, R10, R11, R11 ;  /* 0x0000000b0a0a7224 */ /* 0x000fca00078e020b */
[----:B------:R-:W-:-:S07]  /*6e20*/  VIMNMX R13, R13, R10, PT ;  /* 0x0000000a0d0d7248 */ /* 0x000fce0003fe0100 */
.L_x_735:
[----:B------:R-:W-:Y:S01]  /*6e30*/  IMAD.MOV.U32 R10, RZ, RZ, RZ ;  /* 0x000000ffff0a7224 */ /* 0x000fe200078e00ff */
[----:B------:R-:W-:Y:S01]  /*6e40*/  CS2R R86, SRZ ;  /* 0x0000000000567805 */ /* 0x000fe2000001ff00 */
[----:B------:R-:W-:Y:S01]  /*6e50*/  IMAD.MOV.U32 R11, RZ, RZ, R13 ;  /* 0x000000ffff0b7224 */ /* 0x000fe200078e000d */
[----:B------:R-:W-:Y:S02]  /*6e60*/  CS2R R84, SRZ ;  /* 0x0000000000547805 */ /* 0x000fe4000001ff00 */
[----:B------:R-:W-:Y:S02]  /*6e70*/  CS2R R82, SRZ ;  /* 0x0000000000527805 */ /* 0x000fe4000001ff00 */
[----:B------:R-:W-:Y:S01]  /*6e80*/  CS2R R80, SRZ ;  /* 0x0000000000507805 */ /* 0x000fe2000001ff00 */
[----:B------:R-:W-:Y:S01]  /*6e90*/  IMAD.HI R13, R13, -0x6db6db6d, R10 ;  /* 0x924924930d0d7827 */ /* 0x000fe200078e020a */
[----:B------:R-:W-:Y:S02]  /*6ea0*/  CS2R R78, SRZ ;  /* 0x00000000004e7805 */ /* 0x000fe4000001ff00 */
[----:B------:R-:W-:-:S02]  /*6eb0*/  CS2R R76, SRZ ;  /* 0x00000000004c7805 */ /* 0x000fc4000001ff00 */
[----:B------:R-:W-:Y:S02]  /*6ec0*/  CS2R R74, SRZ ;  /* 0x00000000004a7805 */ /* 0x000fe4000001ff00 */
[----:B------:R-:W-:Y:S02]  /*6ed0*/  CS2R R72, SRZ ;  /* 0x0000000000487805 */ /* 0x000fe4000001ff00 */
[----:B------:R-:W-:Y:S02]  /*6ee0*/  SHF.R.U32.HI R10, RZ, 0x1f, R13 ;  /* 0x0000001fff0a7819 */ /* 0x000fe4000001160d */
[----:B------:R-:W-:Y:S02]  /*6ef0*/  CS2R R70, SRZ ;  /* 0x0000000000467805 */ /* 0x000fe4000001ff00 */
[----:B------:R-:W-:Y:S02]  /*6f00*/  CS2R R68, SRZ ;  /* 0x0000000000447805 */ /* 0x000fe4000001ff00 */
[----:B------:R-:W-:-:S02]  /*6f10*/  CS2R R66, SRZ ;  /* 0x0000000000427805 */ /* 0x000fc4000001ff00 */
[----:B------:R-:W-:Y:S02]  /*6f20*/  LEA.HI.SX32 R13, R13, R10, 0x19 ;  /* 0x0000000a0d0d7211 */ /* 0x000fe400078fcaff */
[----:B------:R-:W-:Y:S02]  /*6f30*/  CS2R R64, SRZ ;  /* 0x0000000000407805 */ /* 0x000fe4000001ff00 */
[----:B------:R-:W-:Y:S02]  /*6f40*/  CS2R R62, SRZ ;  /* 0x00000000003e7805 */ /* 0x000fe4000001ff00 */
[----:B------:R-:W-:Y:S02]  /*6f50*/  CS2R R60, SRZ ;  /* 0x00000000003c7805 */ /* 0x000fe4000001ff00 */
[----:B------:R-:W-:Y:S02]  /*6f60*/  VIMNMX R13, R230, R13, !PT ;  /* 0x0000000de60d7248 */ /* 0x000fe40007fe0100 */
[----:B------:R-:W-:-:S02]  /*6f70*/  CS2R R58, SRZ ;  /* 0x00000000003a7805 */ /* 0x000fc4000001ff00 */
[----:B------:R-:W-:Y:S02]  /*6f80*/  CS2R R56, SRZ ;  /* 0x0000000000387805 */ /* 0x000fe4000001ff00 */
[----:B------:R-:W-:Y:S02]  /*6f90*/  CS2R R54, SRZ ;  /* 0x0000000000367805 */ /* 0x000fe4000001ff00 */
[----:B------:R-:W-:Y:S02]  /*6fa0*/  ISETP.GE.AND P1, PT, R4, R13, PT ;  /* 0x0000000d0400720c */ /* 0x000fe40003f26270 */
        /* <DEDUP_REMOVED lines=14> */
[----:B------:R-:W-:Y:S01]  /*7090*/  CS2R R24, SRZ ;  /* 0x0000000000187805 */ /* 0x000fe2000001ff00 */
[----:B------:R-:W-:Y:S06]  /*70a0*/  @!P1 BRA `(.L_x_738) ;  /* 0x0000005c00149947 */ /* 0x000fec0003800000 */
[----:B------:R-:W-:Y:S01]  /*70b0*/  IMAD.IADD R11, R232, 0x1, R8 ;  /* 0x00000001e80b7824 */ /* 0x000fe200078e0208 */
[----:B------:R-:W-:Y:S01]  /*70c0*/  ULDC UR40, c[0x0][0x9e4] ;  /* 0x0002790000287ab9 */ /* 0x000fe20000000800 */
[----:B------:R-:W-:Y:S01]  /*70d0*/  IMAD.MOV.U32 R87, RZ, RZ, RZ ;  /* 0x000000ffff577224 */ /* 0x000fe200078e00ff */
[----:B------:R-:W-:Y:S01]  /*70e0*/  ULDC UR41, c[0x0][0x9dc] ;  /* 0x0002770000297ab9 */ /* 0x000fe20000000800 */
[----:B------:R-:W-:Y:S01]  /*70f0*/  ULDC UR49, c[0x0][0x2e0] ;  /* 0x0000b80000317ab9 */ /* 0x000fe20000000800 */
[----:B------:R-:W-:-:S05]  /*7100*/  ULDC UR45, c[0x0][0x9e0] ;  /* 0x00027800002d7ab9 */ /* 0x000fca0000000800 */
.L_x_756:
[----:B------:R-:W-:Y:S01]  /*7110*/  UIADD3 UR50, UR48, 0x1, URZ ;  /* 0x0000000130327890 */ /* 0x000fe2000fffe03f */
[----:B------:R-:W-:-:S03]  /*7120*/  ISETP.NE.AND P2, PT, RZ, UR39, PT ;  /* 0x00000027ff007c0c */ /* 0x000fc6000bf45270 */
[----:B------:R-:W-:-:S04]  /*7130*/  UISETP.NE.AND UP0, UPT, UR50, 0x2, UPT ;  /* 0x000000023200788c */ /* 0x000fc8000bf05270 */
[----:B------:R-:W-:Y:S02]  /*7140*/  USEL UR6, URZ, 0x1, UP0 ;  /* 0x000000013f067887 */ /* 0x000fe40008000000 */
[----:B------:R-:W-:-:S04]  /*7150*/  USEL UR50, UR50, URZ, UP0 ;  /* 0x0000003f32327287 */ /* 0x000fc80008000000 */
[----:B------:R-:W-:Y:S01]  /*7160*/  LOP3.LUT R10, R18, UR6, RZ, 0x3c, !PT ;  /* 0x00000006120a7c12 */ /* 0x000fe2000f8e3cff */
[----:B------:R-:W-:Y:S07]  /*7170*/  @P2 BRA `(.L_x_739) ;  /* 0x0000000000282947 */ /* 0x000fee0003800000 */
[----:B------:R-:W-:Y:S05]  /*7180*/  @!P0 BRA `(.L_x_740) ;  /* 0x0000000000048947 */ /* 0x000fea0003800000 */
[----:B------:R-:W-:Y:S01]  /*7190*/  BPT.TRAP 0x1 ;  /* 0x000000040000795c */ /* 0x000fe20000300000 */
.L_x_740:
[----:B------:R-:W-:Y:S01]  /*71a0*/  ULEA UR6, UR50, UR37, 0x3 ;  /* 0x0000002532067291 */ /* 0x000fe2000f8e183f */
[----:B------:R-:W-:-:S08]  /*71b0*/  SHF.L.U32 R12, R10, 0x1f, RZ ;  /* 0x0000001f0a0c7819 */ /* 0x000fd000000006ff */
[----:B------:R1:W2:Y:S01]  /*71c0*/  SYNCS.PHASECHK.TRANS64.TRYWAIT P1, [UR6+0x2e830], R12 ;  /* 0x02e8300cff0075a7 */ /* 0x0002a20008020146 */
[----:B------:R-:W-:Y:S05]  /*71d0*/  @!P0 BRA `(.L_x_741) ;  /* 0x0000000000048947 */ /* 0x000fea0003800000 */
[----:B------:R-:W-:Y:S01]  /*71e0*/  BPT.TRAP 0x1 ;  /* 0x000000040000795c */ /* 0x000fe20000300000 */
.L_x_741:
[----:B--2---:R-:W-:Y:S05]  /*71f0*/  @P1 BRA `(.L_x_739) ;  /* 0x0000000000081947 */ /* 0x004fea0003800000 */
[----:B------:R-:W2:Y:S02]  /*7200*/  SYNCS.PHASECHK.TRANS64.TRYWAIT P1, [UR6+0x2e830], R12 ;  /* 0x02e8300cff0075a7 */ /* 0x000ea40008020146 */
[----:B--2---:R-:W-:Y:S05]  /*7210*/  @!P1 BRA `(.L_x_742) ;  /* 0x0000014c00909947 */ /* 0x004fea0003800000 */
.L_x_739:
[----:B------:R-:W3:Y:S01]  /*7220*/  S2R R14, SR_TID.X ;  /* 0x00000000000e7919 */ /* 0x000ee20000002100 */
[----:B------:R-:W-:Y:S01]  /*7230*/  R2UR UR51, R9 ;  /* 0x00000000093372ca */ /* 0x000fe200000e0000 */
[----:B------:R-:W-:Y:S01]  /*7240*/  UMOV UR19, 0x40000040 ;  /* 0x4000004000137882 */ /* 0x000fe20000000000 */
[----:B------:R-:W-:Y:S01]  /*7250*/  UMOV UR20, UR16 ;  /* 0x0000001000147c82 */ /* 0x000fe20008000000 */
[----:B------:R-:W-:Y:S01]  /*7260*/  UMOV UR21, UR17 ;  /* 0x0000001100157c82 */ /* 0x000fe20008000000 */
        /* <DEDUP_REMOVED lines=9> */
[----:B------:R-:W-:Y:S01]  /*7300*/  UIMAD UR51, UR50, 0x700, UR51 ;  /* 0x00000700323378a4 */ /* 0x000fe2000f8e0233 */
[----:B------:R-:W-:Y:S01]  /*7310*/  UMOV UR35, 0x40000040 ;  /* 0x4000004000237882 */ /* 0x000fe20000000000 */
[----:B------:R-:W-:-:S02]  /*7320*/  UMOV UR7, 0x40000040 ;  /* 0x4000004000077882 */ /* 0x000fc40000000000 */
[----:B------:R-:W-:Y:S02]  /*7330*/  UIADD3 UR22, UR51, 0x100, URZ ;  /* 0x0000010033167890 */ /* 0x000fe4000fffe03f */
[----:B------:R-:W-:Y:S02]  /*7340*/  UIADD3 UR26, UR51, 0x200, URZ ;  /* 0x00000200331a7890 */ /* 0x000fe4000fffe03f */
[----:B------:R-:W-:Y:S01]  /*7350*/  UMOV UR18, UR51 ;  /* 0x0000003300127c82 */ /* 0x000fe20008000000 */
[----:B------:R-:W-:Y:S02]  /*7360*/  UIADD3 UR30, UR51, 0x300, URZ ;  /* 0x00000300331e7890 */ /* 0x000fe4000fffe03f */
[----:B------:R-:W-:Y:S02]  /*7370*/  UIADD3 UR34, UR51, 0x400, URZ ;  /* 0x0000040033227890 */ /* 0x000fe4000fffe03f */
[----:B------:R-:W-:Y:S02]  /*7380*/  UIADD3 UR6, UR51, 0x600, URZ ;  /* 0x0000060033067890 */ /* 0x000fe4000fffe03f */
[----:B------:R-:W-:Y:S01]  /*7390*/  UIADD3 UR10, UR51, 0x602, URZ ;  /* 0x00000602330a7890 */ /* 0x000fe2000fffe03f */
[----:B------:R-:W-:Y:S01]  /*73a0*/  UMOV UR11, 0x40000040 ;  /* 0x40000040000b7882 */ /* 0x000fe20000000000 */
[----:B---3--:R-:W-:Y:S01]  /*73b0*/  SHF.R.U32.HI R14, RZ, 0x7, R14 ;  /* 0x00000007ff0e7819 */ /* 0x008fe2000001160e */
[----:B------:R-:W-:Y:S01]  /*73c0*/  UIADD3 UR14, UR51, 0x6, URZ ;  /* 0x00000006330e7890 */ /* 0x000fe2000fffe03f */
[----:B------:R-:W-:-:S03]  /*73d0*/  UMOV UR15, 0x40000040 ;  /* 0x40000040000f7882 */ /* 0x000fc60000000000 */
[----:B-12---:R-:W-:-:S05]  /*73e0*/  VIADD R12, R14, 0x8 ;  /* 0x000000080e0c7836 */ /* 0x006fca0000000000 */
[----:B------:R1:W-:Y:S06]  /*73f0*/  BAR.SYNC.DEFER_BLOCKING R12, 0x100 ;  /* 0x0004000c0000751d */ /* 0x0003ec0000010000 */
[----:B------:R-:W-:-:S06]  /*7400*/  WARPGROUP.ARRIVE ;  /* 0x00000000000079c5 */ /* 0x000fcc0000000000 */
[----:B------:R-:W-:Y:S01]  /*7410*/  QGMMA.64x32x32.F32.E4M3.E4M3 R184, gdesc[UR16], RZ, !UPT, gsb0 ;  /* 0x0060000010b879f3 */ /* 0x000fe2000c0008ff */
[----:B------:R-:W-:Y:S01]  /*7420*/  UIADD3 UR18, UR51, 0x500, URZ ;  /* 0x0000050033127890 */ /* 0x000fe2000fffe03f */
        /* <DEDUP_REMOVED lines=152> */
.L_x_744:
[----:B------:R-:W-:Y:S01]  /*7db0*/  ULEA UR6, UR48, UR37, 0x3 ;  /* 0x0000002530067291 */ /* 0x000fe2000f8e183f */
[----:B------:R-:W-:-:S08]  /*7dc0*/  SHF.L.U32 R12, R18, 0x1f, RZ ;  /* 0x0000001f120c7819 */ /* 0x000fd000000006ff */
[----:B------:R1:W2:Y:S01]  /*7dd0*/  SYNCS.PHASECHK.TRANS64.TRYWAIT P1, [UR6+0x2e850], R12 ;  /* 0x02e8500cff0075a7 */ /* 0x0002a20008020146 */
[----:B------:R-:W-:Y:S05]  /*7de0*/  @!P0 BRA `(.L_x_745) ;  /* 0x0000000000048947 */ /* 0x000fea0003800000 */
[----:B------:R-:W-:Y:S01]  /*7df0*/  BPT.TRAP 0x1 ;  /* 0x000000040000795c */ /* 0x000fe20000300000 */
.L_x_745:
[----:B--2---:R-:W-:Y:S05]  /*7e00*/  @P1 BRA `(.L_x_743) ;  /* 0x0000000000081947 */ /* 0x004fea0003800000 */
[----:B------:R-:W2:Y:S02]  /*7e10*/  SYNCS.PHASECHK.TRANS64.TRYWAIT P1, [UR6+0x2e850], R12 ;  /* 0x02e8500cff0075a7 */ /* 0x000ea40008020146 */
[----:B--2---:R-:W-:Y:S05]  /*7e20*/  @!P1 BRA `(.L_x_746) ;  /* 0x0000014000a49947 */ /* 0x004fea0003800000 */
.L_x_743:
[----:B------:R-:W-:Y:S01]  /*7e30*/  UIADD3 UR6, UR37, 0x400, URZ ;  /* 0x0000040025067890 */ /* 0x000fe2000fffe03f */
[----:B------:R-:W-:Y:S01]  /*7e40*/  WARPGROUP.ARRIVE ;  /* 0x00000000000079c5 */ /* 0x000fe20000000000 */
[----:B------:R-:W-:Y:S01]  /*7e50*/  UMOV UR7, 0xc0000010 ;  /* 0xc000001000077882 */ /* 0x000fe20000000000 */
[----:B------:R-:W-:Y:S01]  /*7e60*/  UMOV UR11, 0xc0000010 ;  /* 0xc0000010000b7882 */ /* 0x000fe20000000000 */
[----:B------:R-:W-:-:S03]  /*7e70*/  USHF.R.U32.HI UR6, URZ, 0x4, UR6 ;  /* 0x000000043f067899 */ /* 0x000fc60008011606 */
[----:B------:R-:W3:Y:S01]  /*7e80*/  S2R R14, SR_TID.X ;  /* 0x00000000000e7919 */ /* 0x000ee20000002100 */
[----:B------:R-:W4:Y:S01]  /*7e90*/  LDC R18, c[0x0][0x288] ;  /* 0x0000a200ff127b82 */ /* 0x000f220000000800 */
[----:B-12---:R-:W-:Y:S01]  /*7ea0*/  IMAD.U32 R12, RZ, RZ, UR50 ;  /* 0x00000032ff0c7e24 */ /* 0x006fe2000f8e00ff */
[----:B------:R-:W-:Y:S01]  /*7eb0*/  ULOP3.LUT UR6, UR6, 0x3fff, URZ, 0xc0, !UPT ;  /* 0x00003fff06067892 */ /* 0x000fe2000f8ec03f */
[----:B------:R-:W-:-:S03]  /*7ec0*/  LOP3.LUT P1, RZ, R17, 0x80000, RZ, 0xc0, !PT ;  /* 0x0008000011ff7812 */ /* 0x000fc6000782c0ff */
[----:B------:R-:W-:-:S04]  /*7ed0*/  ULOP3.LUT UR6, UR6, 0x10000, URZ, 0xfc, !UPT ;  /* 0x0001000006067892 */ /* 0x000fc8000f8efc3f */
[----:B------:R-:W-:-:S04]  /*7ee0*/  UIMAD UR6, UR48, 0x700, UR6 ;  /* 0x00000700300678a4 */ /* 0x000fc8000f8e0206 */
[----:B------:R-:W-:-:S05]  /*7ef0*/  UIADD3 UR10, UR6, 0x100, URZ ;  /* 0x00000100060a7890 */ /* 0x000fca000fffe03f */
[----:B------:R-:W-:Y:S01]  /*7f00*/  QGMMA.64x128x32.F32.E4M3.E4M3 R24, R224, gdesc[UR4], R24, gsb0 ;  /* 0x01e00004e0187df3 */ /* 0x000fe20008000818 */
[----:B------:R-:W-:Y:S01]  /*7f10*/  UMOV UR7, 0xc0000010 ;  /* 0xc000001000077882 */ /* 0x000fe20000000000 */
[----:B---3--:R-:W-:Y:S02]  /*7f20*/  LOP3.LUT P2, RZ, R14, 0x7f, RZ, 0xc0, !PT ;  /* 0x0000007f0eff7812 */ /* 0x008fe4000784c0ff */
[----:B------:R-:W-:-:S04]  /*7f30*/  SHF.R.U32.HI R14, RZ, 0x7, R14 ;  /* 0x00000007ff0e7819 */ /* 0x000fc8000001160e */
[----:B------:R-:W-:-:S07]  /*7f40*/  IADD3 R14, -R14, 0xb, RZ ;  /* 0x0000000b0e0e7810 */ /* 0x000fce0007ffe1ff */
[----:B------:R-:W-:-:S05]  /*7f50*/  @!P2 LEA R12, R12, UR37, 0x3 ;  /* 0x000000250c0cac11 */ /* 0x000fca000f8e18ff */
[----:B------:R-:W-:-:S05]  /*7f60*/  @!P2 VIADD R12, R12, 0x2e840 ;  /* 0x0002e8400c0ca836 */ /* 0x000fca0000000000 */
[----:B------:R-:W-:Y:S01]  /*7f70*/  @!P2 PRMT R12, RZ, 0x654, R12 ;  /* 0x00000654ff0ca816 */ /* 0x000fe2000000000c */
[----:B------:R-:W-:Y:S02]  /*7f80*/  WARPGROUP.DEPBAR.LE gsb0, 0x0 ;  /* 0x00008000000079c5 */ /* 0x000fe40000010000 */
[----:B------:R-:W-:-:S06]  /*7f90*/  WARPGROUP.ARRIVE ;  /* 0x00000000000079c5 */ /* 0x000fcc0000000000 */
        /* <DEDUP_REMOVED lines=18> */
[----:B------:R-:W-:Y:S01]  /*80c0*/  UIADD3 UR6, UR6, 0x600, URZ ;  /* 0x0000060006067890 */ /* 0x000fe2000fffe03f */
[----:B------:R-:W-:Y:S02]  /*80d0*/  WARPGROUP.DEPBAR.LE gsb0, 0x0 ;  /* 0x00008000000079c5 */ /* 0x000fe40000010000 */
[----:B------:R-:W-:-:S06]  /*80e0*/  WARPGROUP.ARRIVE ;  /* 0x00000000000079c5 */ /* 0x000fcc0000000000 */
[----:B------:R-:W-:Y:S03]  /*80f0*/  QGMMA.64x128x32.F32.E4M3.E4M3 R24, R204, gdesc[UR8], R24, gsb0 ;  /* 0x01e00008cc187df3 */ /* 0x000fe60008000818 */
[----:B------:R-:W-:Y:S02]  /*8100*/  WARPGROUP.DEPBAR.LE gsb0, 0x0 ;  /* 0x00008000000079c5 */ /* 0x000fe40000010000 */
[----:B------:R-:W-:-:S07]  /*8110*/  WARPGROUP.ARRIVE ;  /* 0x00000000000079c5 */ /* 0x000fce0000000000 */
[----:B------:R-:W-:Y:S01]  /*8120*/  QGMMA.64x128x32.F32.E4M3.E4M3 R24, R200, gdesc[UR4], R24, gsb0 ;  /* 0x01e00004c8187df3 */ /* 0x000fe20008000818 */
[----:B------:R-:W-:Y:S02]  /*8130*/  ULOP3.LUT UR6, URZ, UR41, URZ, 0x33, !UPT ;  /* 0x000000293f067292 */ /* 0x000fe4000f8e333f */
[----:B------:R-:W-:Y:S02]  /*8140*/  WARPGROUP.DEPBAR.LE gsb0, 0x0 ;  /* 0x00008000000079c5 */ /* 0x000fe40000010000 */
[----:B------:R-:W-:Y:S01]  /*8150*/  IMAD R201, R4, -0xe0, RZ ;  /* 0xffffff2004c97824 */ /* 0x000fe200078e02ff */
[----:B------:R1:W-:Y:S06]  /*8160*/  BAR.ARV R14, 0x100 ;  /* 0x0004000e0000751d */ /* 0x0003ec0000002000 */
[----:B------:R-:W-:Y:S01]  /*8170*/  IMAD R15, R22, UR49, R201 ;  /* 0x00000031160f7c24 */ /* 0x000fe2000f8e02c9 */
[----:B------:R4:W-:Y:S04]  /*8180*/  @!P2 SYNCS.ARRIVE.TRANS64.RED.A1T0 RZ, [R12+URZ], RZ ;  /* 0x000000ff0cffa9a7 */ /* 0x0009e8000810043f */
[----:B----4-:R-:W-:-:S05]  /*8190*/  IADD3 R12, R15, 0x1, -R18 ;  /* 0x000000010f0c7810 */ /* 0x010fca0007ffe812 */
[----:B------:R-:W-:-:S04]  /*81a0*/  IMAD R12, R19, -0x2, R12 ;  /* 0xfffffffe130c7824 */ /* 0x000fc800078e020c */
[C---:B------:R-:W-:Y:S02]  /*81b0*/  VIADD R200, R12.reuse, UR45 ;  /* 0x0000002d0cc87c36 */ /* 0x040fe40008000000 */
[----:B------:R-:W-:Y:S02]  /*81c0*/  VIADD R21, R12, UR6 ;  /* 0x000000060c157c36 */ /* 0x000fe40008000000 */
[----:B------:R-:W-:Y:S02]  /*81d0*/  IMAD R12, R19, -0x2, R201 ;  /* 0xfffffffe130c7824 */ /* 0x000fe400078e02c9 */
[C---:B------:R-:W-:Y:S02]  /*81e0*/  IMAD.IADD R20, R8.reuse, 0x1, R200 ;  /* 0x0000000108147824 */ /* 0x040fe400078e02c8 */
[----:B------:R-:W-:Y:S01]  /*81f0*/  IMAD.IADD R18, R8, 0x1, R21 ;  /* 0x0000000108127824 */ /* 0x000fe200078e0215 */
[----:B-1----:R-:W-:Y:S06]  /*8200*/  @!P1 BRA `(.L_x_747) ;  /* 0x0000000000589947 */ /* 0x002fec0003800000 */
[----:B------:R-:W-:Y:S01]  /*8210*/  ISETP.GT.AND P1, PT, R11, -0x1, PT ;  /* 0xffffffff0b00780c */ /* 0x000fe20003f24270 */
[----:B------:R-:W-:-:S12]  /*8220*/  BSSY B0, `(.L_x_748) ;  /* 0x0000011000007945 */ /* 0x000fd80003800000 */
[----:B------:R-:W-:Y:S05]  /*8230*/  @P1 BRA `(.L_x_749) ;  /* 0x0000000000201947 */ /* 0x000fea0003800000 */
[----:B------:R-:W-:Y:S01]  /*8240*/  IMAD.U32 R202, RZ, RZ, UR40 ;  /* 0x00000028ffca7e24 */ /* 0x000fe2000f8e00ff */
[----:B------:R-:W-:-:S04]  /*8250*/  LOP3.LUT R203, RZ, R11, RZ, 0x33, !PT ;  /* 0x0000000bffcb7212 */ /* 0x000fc800078e33ff */
[----:B------:R-:W-:-:S13]  /*8260*/  ISETP.NE.AND P1, PT, R202, 0x1, PT ;  /* 0x00000001ca00780c */ /* 0x000fda0003f25270 */
[----:B------:R-:W1:Y:S02]  /*8270*/  @P1 LDC.64 R14, c[0x0][0x9e8] ;  /* 0x00027a00ff0e1b82 */ /* 0x000e640000000a00 */
[----:B-1----:R-:W-:-:S05]  /*8280*/  @P1 IMAD.HI.U32 R14, R203, R14, RZ ;  /* 0x0000000ecb0e1227 */ /* 0x002fca00078e00ff */
[----:B------:R-:W-:-:S04]  /*8290*/  @P1 SHF.R.U32.HI R203, RZ, R15, R14 ;  /* 0x0000000fffcb1219 */ /* 0x000fc8000001160e */
[----:B------:R-:W-:Y:S01]  /*82a0*/  LOP3.LUT R203, RZ, R203, RZ, 0x33, !PT ;  /* 0x000000cbffcb7212 */ /* 0x000fe200078e33ff */
[----:B------:R-:W-:Y:S06]  /*82b0*/  BRA `(.L_x_750) ;  /* 0x00000000001c7947 */ /* 0x000fec0003800000 */
.L_x_749:
[----:B------:R-:W-:-:S05]  /*82c0*/  IMAD.U32 R202, RZ, RZ, UR40 ;  /* 0x00000028ffca7e24 */ /* 0x000fca000f8e00ff */
[----:B------:R-:W-:-:S13]  /*82d0*/  ISETP.NE.AND P1, PT, R202, 0x1, PT ;  /* 0x00000001ca00780c */ /* 0x000fda0003f25270 */
[----:B------:R-:W1:Y:S01]  /*82e0*/  @P1 LDC.64 R14, c[0x0][0x9e8] ;  /* 0x00027a00ff0e1b82 */ /* 0x000e620000000a00 */
[----:B------:R-:W-:-:S04]  /*82f0*/  @P1 IMAD.IADD R203, R232, 0x1, R8 ;  /* 0x00000001e8cb1824 */ /* 0x000fc800078e0208 */
[----:B-1----:R-:W-:-:S04]  /*8300*/  @P1 IMAD.HI.U32 R14, R203, R14, RZ ;  /* 0x0000000ecb0e1227 */ /* 0x002fc800078e00ff */
[----:B------:R-:W-:Y:S01]  /*8310*/  IMAD.MOV.U32 R203, RZ, RZ, R11 ;  /* 0x000000ffffcb7224 */ /* 0x000fe200078e000b */
[----:B------:R-:W-:-:S07]  /*8320*/  @P1 SHF.R.U32.HI R203, RZ, R15, R14 ;  /* 0x0000000fffcb1219 */ /* 0x000fce000001160e */
.L_x_750:
[----:B------:R-:W-:Y:S05]  /*8330*/  BSYNC B0 ;  /* 0x0000000000007941 */ /* 0x000fea0003800000 */
.L_x_748:
[----:B------:R-:W-:-:S05]  /*8340*/  IMAD R15, R203, R202, R12 ;  /* 0x000000cacb0f7224 */ /* 0x000fca00078e020c */
[----:B------:R-:W-:Y:S02]  /*8350*/  VIADDMNMX R20, R15, R202, R20, PT ;  /* 0x000000ca0f147246 */ /* 0x000fe40003800114 */
[----:B------:R-:W-:-:S07]  /*8360*/  VIMNMX R18, R18, R15, !PT ;  /* 0x0000000f12127248 */ /* 0x000fce0007fe0100 */
.L_x_747:
[----:B------:R-:W-:Y:S01]  /*8370*/  ISETP.GE.AND P2, PT, R201, 0x2, PT ;  /* 0x00000002c900780c */ /* 0x000fe20003f46270 */
[----:B------:R-:W-:Y:S01]  /*8380*/  IMAD.IADD R200, R7, 0x1, R200 ;  /* 0x0000000107c87824 */ /* 0x000fe200078e02c8 */
[----:B------:R-:W-:Y:S01]  /*8390*/  ISETP.GE.AND P1, PT, R201, 0x9, PT ;  /* 0x00000009c900780c */ /* 0x000fe20003f26270 */
[----:B------:R-:W-:Y:S01]  /*83a0*/  IMAD.IADD R14, R7, 0x1, R21 ;  /* 0x00000001070e7824 */ /* 0x000fe200078e0215 */
[----:B------:R-:W-:Y:S02]  /*83b0*/  LOP3.LUT R17, R17, 0xffffefff, RZ, 0xc0, !PT ;  /* 0xffffefff11117812 */ /* 0x000fe400078ec0ff */
[----:B------:R-:W-:Y:S02]  /*83c0*/  ISETP.GE.AND P3, PT, R201, 0xa, PT ;  /* 0x0000000ac900780c */ /* 0x000fe40003f66270 */
[----:B------:R-:W-:-:S05]  /*83d0*/  LOP3.LUT R16, R16, 0xfffffffd, RZ, 0xc0, !PT ;  /* 0xfffffffd10107812 */ /* 0x000fca00078ec0ff */
[----:B------:R-:W-:Y:S02]  /*83e0*/  @P2 LOP3.LUT R17, R17, 0x1000, RZ, 0xfc, !PT ;  /* 0x0000100011112812 */ /* 0x000fe400078efcff */
[----:B------:R-:W-:Y:S02]  /*83f0*/  ISETP.GT.AND P2, PT, R18, 0x1, !P2 ;  /* 0x000000011200780c */ /* 0x000fe40005744270 */
[----:B------:R-:W-:Y:S02]  /*8400*/  LOP3.LUT R17, R17, 0xffffdfff, RZ, 0xc0, !PT ;  /* 0xffffdfff11117812 */ /* 0x000fe400078ec0ff */
[----:B------:R-:W-:Y:S02]  /*8410*/  ISETP.LT.OR P2, PT, R20, 0x2, P2 ;  /* 0x000000021400780c */ /* 0x000fe40001741670 */
[----:B------:R-:W-:Y:S02]  /*8420*/  @P1 LOP3.LUT R17, R17, 0x2000, RZ, 0xfc, !PT ;  /* 0x0000200011111812 */ /* 0x000fe400078efcff */
[----:B------:R-:W-:-:S02]  /*8430*/  ISETP.GT.AND P1, PT, R18, 0x8, !P1 ;  /* 0x000000081200780c */ /* 0x000fc40004f24270 */
[----:B------:R-:W-:Y:S02]  /*8440*/  FSEL R185, R185, -INF , !P2 ;  /* 0xff800000b9b97808 */ /* 0x000fe40005000000 */
[----:B------:R-:W-:Y:S02]  /*8450*/  ISETP.LT.OR P1, PT, R20, 0x9, P1 ;  /* 0x000000091400780c */ /* 0x000fe40000f21670 */
[----:B------:R-:W-:Y:S02]  /*8460*/  ISETP.GE.AND P2, PT, R201, 0x11, PT ;  /* 0x00000011c900780c */ /* 0x000fe40003f46270 */
[----:B------:R-:W-:Y:S02]  /*8470*/  LOP3.LUT R17, R17, 0xffffbfff, RZ, 0xc0, !PT ;  /* 0xffffbfff11117812 */ /* 0x000fe400078ec0ff */
[----:B------:R-:W-:Y:S02]  /*8480*/  FSEL R15, R188, -INF , !P1 ;  /* 0xff800000bc0f7808 */ /* 0x000fe40004800000 */
[----:B------:R-:W-:-:S02]  /*8490*/  ISETP.GT.AND P1, PT, R18, 0x9, !P3 ;  /* 0x000000091200780c */ /* 0x000fc40005f24270 */
[----:B------:R-:W-:Y:S02]  /*84a0*/  @P3 LOP3.LUT R17, R17, 0x4000, RZ, 0xfc, !PT ;  /* 0x0000400011113812 */ /* 0x000fe400078efcff */
[----:B------:R-:W-:Y:S02]  /*84b0*/  ISETP.LT.OR P1, PT, R20, 0xa, P1 ;  /* 0x0000000a1400780c */ /* 0x000fe40000f21670 */
[----:B------:R-:W-:Y:S02]  /*84c0*/  LOP3.LUT R17, R17, 0xffff7fff, RZ, 0xc0, !PT ;  /* 0xffff7fff11117812 */ /* 0x000fe400078ec0ff */
[----:B------:R-:W-:Y:S02]  /*84d0*/  FSEL R189, R189, -INF , !P1 ;  /* 0xff800000bdbd7808 */ /* 0x000fe40004800000 */
[----:B------:R-:W-:Y:S02]  /*84e0*/  @P2 LOP3.LUT R17, R17, 0x8000, RZ, 0xfc, !PT ;  /* 0x0000800011112812 */ /* 0x000fe400078efcff */
[----:B------:R-:W-:-:S02]  /*84f0*/  ISETP.GT.AND P1, PT, R18, 0x10, !P2 ;  /* 0x000000101200780c */ /* 0x000fc40005724270 */
[----:B------:R-:W-:Y:S02]  /*8500*/  ISETP.GE.AND P2, PT, R201, 0x12, PT ;  /* 0x00000012c900780c */ /* 0x000fe40003f46270 */
[----:B------:R-:W-:Y:S02]  /*8510*/  ISETP.LT.OR P1, PT, R20, 0x11, P1 ;  /* 0x000000111400780c */ /* 0x000fe40000f21670 */
[----:B------:R-:W-:Y:S02]  /*8520*/  LOP3.LUT R17, R17, 0xfffeffff, RZ, 0xc0, !PT ;  /* 0xfffeffff11117812 */ /* 0x000fe400078ec0ff */
[----:B------:R-:W-:Y:S02]  /*8530*/  FSEL R203, R192, -INF , !P1 ;  /* 0xff800000c0cb7808 */ /* 0x000fe40004800000 */
[----:B------:R-:W-:Y:S02]  /*8540*/  ISETP.GT.AND P1, PT, R18, 0x11, !P2 ;  /* 0x000000111200780c */ /* 0x000fe40005724270 */
[----:B------:R-:W-:-:S02]  /*8550*/  ISETP.GE.AND P3, PT, R201, 0x22, PT ;  /* 0x00000022c900780c */ /* 0x000fc40003f66270 */
[----:B------:R-:W-:Y:S02]  /*8560*/  ISETP.LT.OR P1, PT, R20, 0x12, P1 ;  /* 0x000000121400780c */ /* 0x000fe40000f21670 */
[----:B------:R-:W-:Y:S02]  /*8570*/  @P2 LOP3.LUT R17, R17, 0x10000, RZ, 0xfc, !PT ;  /* 0x0001000011112812 */ /* 0x000fe400078efcff */
[----:B------:R-:W-:Y:S02]  /*8580*/  ISETP.GE.AND P2, PT, R201, 0x19, PT ;  /* 0x00000019c900780c */ /* 0x000fe40003f46270 */
[----:B------:R-:W-:Y:S02]  /*8590*/  FSEL R193, R193, -INF , !P1 ;  /* 0xff800000c1c17808 */ /* 0x000fe40004800000 */
[----:B------:R-:W-:Y:S02]  /*85a0*/  LOP3.LUT R17, R17, 0xfffbffff, RZ, 0xc0, !PT ;  /* 0xfffbffff11117812 */ /* 0x000fe400078ec0ff */
[----:B------:R-:W-:-:S02]  /*85b0*/  ISETP.GT.AND P1, PT, R18, 0x18, !P2 ;  /* 0x000000181200780c */ /* 0x000fc40005724270 */
[----:B------:R-:W-:Y:S02]  /*85c0*/  @P3 LOP3.LUT R16, R16, 0x2, RZ, 0xfc, !PT ;  /* 0x0000000210103812 */ /* 0x000fe400078efcff */
[----:B------:R-:W-:Y:S02]  /*85d0*/  ISETP.LT.OR P1, PT, R20, 0x19, P1 ;  /* 0x000000191400780c */ /* 0x000fe40000f21670 */
[----:B------:R-:W-:Y:S02]  /*85e0*/  LOP3.LUT R16, R16, 0xfffffffb, RZ, 0xc0, !PT ;  /* 0xfffffffb10107812 */ /* 0x000fe400078ec0ff */
[----:B------:R-:W-:Y:S02]  /*85f0*/  @P2 LOP3.LUT R17, R17, 0x40000, RZ, 0xfc, !PT ;  /* 0x0004000011112812 */ /* 0x000fe400078efcff */
[----:B------:R-:W-:Y:S02]  /*8600*/  ISETP.GE.AND P2, PT, R201, 0x1a, PT ;  /* 0x0000001ac900780c */ /* 0x000fe40003f46270 */
[----:B------:R-:W-:-:S02]  /*8610*/  FSEL R205, R196, -INF , !P1 ;  /* 0xff800000c4cd7808 */ /* 0x000fc40004800000 */
[----:B------:R-:W-:Y:S02]  /*8620*/  ISETP.GT.AND P1, PT, R18, 0x19, !P2 ;  /* 0x000000191200780c */ /* 0x000fe40005724270 */
[----:B------:R-:W-:Y:S02]  /*8630*/  LOP3.LUT R17, R17, 0xfffdffff, RZ, 0xc0, !PT ;  /* 0xfffdffff11117812 */ /* 0x000fe400078ec0ff */
[----:B------:R-:W-:-:S04]  /*8640*/  ISETP.LT.OR P1, PT, R20, 0x1a, P1 ;  /* 0x0000001a1400780c */ /* 0x000fc80000f21670 */
[----:B------:R-:W-:Y:S02]  /*8650*/  FSEL R197, R197, -INF , !P1 ;  /* 0xff800000c5c57808 */ /* 0x000fe40004800000 */
[----:B------:R-:W-:Y:S02]  /*8660*/  ISETP.GE.AND P1, PT, R201, 0x21, PT ;  /* 0x00000021c900780c */ /* 0x000fe40003f26270 */
[----:B------:R-:W-:Y:S02]  /*8670*/  @P2 LOP3.LUT R17, R17, 0x20000, RZ, 0xfc, !PT ;  /* 0x0002000011112812 */ /* 0x000fe400078efcff */
[----:B------:R-:W-:Y:S02]  /*8680*/  ISETP.GT.AND P2, PT, R18, 0x20, !P1 ;  /* 0x000000201200780c */ /* 0x000fe40004f44270 */
[----:B------:R-:W-:Y:S02]  /*8690*/  LOP3.LUT R17, R17, 0xffffff7f, RZ, 0xc0, !PT ;  /* 0xffffff7f11117812 */ /* 0x000fe400078ec0ff */
[----:B------:R-:W-:-:S04]  /*86a0*/  ISETP.LT.OR P2, PT, R20, 0x21, P2 ;  /* 0x000000211400780c */ /* 0x000fc80001741670 */
[----:B------:R-:W-:Y:S02]  /*86b0*/  FSEL R207, R168, -INF , !P2 ;  /* 0xff800000a8cf7808 */ /* 0x000fe40005000000 */
[----:B------:R-:W-:Y:S02]  /*86c0*/  ISETP.GT.AND P2, PT, R18, 0x21, !P3 ;  /* 0x000000211200780c */ /* 0x000fe40005f44270 */
[----:B------:R-:W-:Y:S02]  /*86d0*/  ISETP.GE.AND P3, PT, R201, 0x29, PT ;  /* 0x00000029c900780c */ /* 0x000fe40003f66270 */
[----:B------:R-:W-:-:S04]  /*86e0*/  ISETP.LT.OR P2, PT, R20, 0x22, P2 ;  /* 0x000000221400780c */ /* 0x000fc80001741670 */
[----:B------:R-:W-:Y:S02]  /*86f0*/  FSEL R169, R169, -INF , !P2 ;  /* 0xff800000a9a97808 */ /* 0x000fe40005000000 */
[----:B------:R-:W-:-:S04]  /*8700*/  ISETP.GT.AND P2, PT, R18, 0x28, !P3 ;  /* 0x000000281200780c */ /* 0x000fc80005f44270 */
[----:B------:R-:W-:Y:S02]  /*8710*/  ISETP.LT.OR P2, PT, R20, 0x29, P2 ;  /* 0x000000291400780c */ /* 0x000fe40001741670 */
[----:B------:R-:W-:Y:S02]  /*8720*/  @P3 LOP3.LUT R16, R16, 0x4, RZ, 0xfc, !PT ;  /* 0x0000000410103812 */ /* 0x000fe400078efcff */
[----:B------:R-:W-:Y:S02]  /*8730*/  ISETP.GE.AND P3, PT, R201, 0x2a, PT ;  /* 0x0000002ac900780c */ /* 0x000fe40003f66270 */
[----:B------:R-:W-:Y:S02]  /*8740*/  LOP3.LUT R16, R16, 0xfffffff7, RZ, 0xc0, !PT ;  /* 0xfffffff710107812 */ /* 0x000fe400078ec0ff */
[----:B------:R-:W-:Y:S02]  /*8750*/  FSEL R209, R172, -INF , !P2 ;  /* 0xff800000acd17808 */ /* 0x000fe40005000000 */
[----:B------:R-:W-:-:S04]  /*8760*/  ISETP.GT.AND P2, PT, R18, 0x29, !P3 ;  /* 0x000000291200780c */ /* 0x000fc80005f44270 */
[----:B------:R-:W-:-:S03]  /*8770*/  ISETP.LT.OR P2, PT, R20, 0x2a, P2 ;  /* 0x0000002a1400780c */ /* 0x000fc60001741670 */
        /* <DEDUP_REMOVED lines=8> */
[----:B------:R-:W-:Y:S02]  /*8800*/  FSEL R211, R176, -INF , !P2 ;  /* 0xff800000b0d37808 */ /* 0x000fe40005000000 */
[----:B------:R-:W-:Y:S02]  /*8810*/  ISETP.GT.AND P2, PT, R18, 0x31, !P3 ;  /* 0x000000311200780c */ /* 0x000fe40005f44270 */
[----:B------:R-:W-:Y:S02]  /*8820*/  LOP3.LUT R16, R16, 0x7fffffff, RZ, 0xc0, !PT ;  /* 0x7fffffff10107812 */ /* 0x000fe400078ec0ff */
[----:B------:R-:W-:-:S04]  /*8830*/  ISETP.LT.OR P2, PT, R20, 0x32, P2 ;  /* 0x000000321400780c */ /* 0x000fc80001741670 */
[----:B------:R-:W-:Y:S02]  /*8840*/  FSEL R177, R177, -INF , !P2 ;  /* 0xff800000b1b17808 */ /* 0x000fe40005000000 */
[----:B------:R-:W-:Y:S02]  /*8850*/  @P3 LOP3.LUT R17, R17, 0x80, RZ, 0xfc, !PT ;  /* 0x0000008011113812 */ /* 0x000fe400078efcff */
[----:B------:R-:W-:Y:S02]  /*8860*/  ISETP.GE.AND P3, PT, R201, 0x39, PT ;  /* 0x00000039c900780c */ /* 0x000fe40003f66270 */
[----:B------:R-:W-:Y:S02]  /*8870*/  LOP3.LUT R17, R17, 0xffffffbf, RZ, 0xc0, !PT ;  /* 0xffffffbf11117812 */ /* 0x000fe400078ec0ff */
[----:B------:R-:W-:-:S04]  /*8880*/  ISETP.GT.AND P2, PT, R18, 0x38, !P3 ;  /* 0x000000381200780c */ /* 0x000fc80005f44270 */
        /* <DEDUP_REMOVED lines=236> */
[----:B------:R-:W-:-:S13]  /*9750*/  ISETP.GE.AND P6, PT, R201, 0x1, PT ;  /* 0x00000001c900780c */ /* 0x000fda0003fc6270 */
[----:B------:R-:W-:Y:S02]  /*9760*/  @P6 LOP3.LUT R16, R16, 0x1, RZ, 0xfc, !PT ;  /* 0x0000000110106812 */ /* 0x000fe400078efcff */
[----:B------:R-:W-:-:S04]  /*9770*/  ISETP.GT.AND P6, PT, R18, RZ, !P6 ;  /* 0x000000ff1200720c */ /* 0x000fc800077c4270 */
[----:B------:R-:W-:-:S04]  /*9780*/  ISETP.LT.OR P6, PT, R20, 0x1, P6 ;  /* 0x000000011400780c */ /* 0x000fc800037c1670 */
[----:B------:R-:W-:Y:S02]  /*9790*/  FSEL R184, R184, -INF , !P6 ;  /* 0xff800000b8b87808 */ /* 0x000fe40007000000 */
[----:B------:R-:W-:-:S13]  /*97a0*/  ISETP.GE.AND P6, PT, R201, 0xda, PT ;  /* 0x000000dac900780c */ /* 0x000fda0003fc6270 */
[----:B------:R-:W-:Y:S02]  /*97b0*/  @P6 LOP3.LUT R17, R17, 0x800, RZ, 0xfc, !PT ;  /* 0x0000080011116812 */ /* 0x000fe400078efcff */
[----:B------:R-:W-:-:S04]  /*97c0*/  ISETP.GT.AND P6, PT, R18, 0xd9, !P6 ;  /* 0x000000d91200780c */ /* 0x000fc800077c4270 */
[----:B------:R-:W-:-:S04]  /*97d0*/  ISETP.LT.OR P6, PT, R20, 0xda, P6 ;  /* 0x000000da1400780c */ /* 0x000fc800037c1670 */
[----:B------:R-:W-:Y:S02]  /*97e0*/  FSEL R101, R101, -INF , !P6 ;  /* 0xff80000065657808 */ /* 0x000fe40007000000 */
[----:B------:R-:W-:-:S13]  /*97f0*/  LOP3.LUT P6, RZ, R17, 0x80000, RZ, 0xc0, !PT ;  /* 0x0008000011ff7812 */ /* 0x000fda00078cc0ff */
[----:B------:R-:W-:Y:S05]  /*9800*/  @!P6 BRA `(.L_x_751) ;  /* 0x000000000054e947 */ /* 0x000fea0003800000 */
[----:B------:R-:W-:Y:S01]  /*9810*/  IMAD.IADD R201, R232, 0x1, R7 ;  /* 0x00000001e8c97824 */ /* 0x000fe200078e0207 */
[----:B------:R-:W-:Y:S04]  /*9820*/  BSSY B0, `(.L_x_752) ;  /* 0x0000010000007945 */ /* 0x000fe80003800000 */
[----:B------:R-:W-:-:S13]  /*9830*/  ISETP.GT.AND P6, PT, R201, -0x1, PT ;  /* 0xffffffffc900780c */ /* 0x000fda0003fc4270 */
        /* <DEDUP_REMOVED lines=9> */
.L_x_753:
[----:B------:R-:W-:-:S05]  /*98d0*/  IMAD.U32 R18, RZ, RZ, UR40 ;  /* 0x00000028ff127e24 */ /* 0x000fca000f8e00ff */
[----:B------:R-:W-:-:S13]  /*98e0*/  ISETP.NE.AND P6, PT, R18, 0x1, PT ;  /* 0x000000011200780c */ /* 0x000fda0003fc5270 */
[----:B------:R-:W1:Y:S02]  /*98f0*/  @P6 LDC.64 R20, c[0x0][0x9e8] ;  /* 0x00027a00ff146b82 */ /* 0x000e640000000a00 */
[----:B-1----:R-:W-:-:S05]  /*9900*/  @P6 IMAD.HI.U32 R20, R201, R20, RZ ;  /* 0x00000014c9146227 */ /* 0x002fca00078e00ff */
[----:B------:R-:W-:-:S07]  /*9910*/  @P6 SHF.R.U32.HI R201, RZ, R21, R20 ;  /* 0x00000015ffc96219 */ /* 0x000fce0000011614 */
.L_x_754:
[----:B------:R-:W-:Y:S05]  /*9920*/  BSYNC B0 ;  /* 0x0000000000007941 */ /* 0x000fea0003800000 */
.L_x_752:
[----:B------:R-:W-:-:S05]  /*9930*/  IMAD R201, R201, R18, R12 ;  /* 0x00000012c9c97224 */ /* 0x000fca00078e020c */
[----:B------:R-:W-:Y:S02]  /*9940*/  VIADDMNMX R200, R201, R18, R200, PT ;  /* 0x00000012c9c87246 */ /* 0x000fe400038001c8 */
[----:B------:R-:W-:-:S07]  /*9950*/  VIMNMX R14, R14, R201, !PT ;  /* 0x000000c90e0e7248 */ /* 0x000fce0007fe0100 */
.L_x_751:
[----:B------:R-:W-:Y:S02]  /*9960*/  ISETP.GT.AND P1, PT, R14, 0x20, !P1 ;  /* 0x000000200e00780c */ /* 0x000fe40004f24270 */
[----:B------:R-:W-:Y:S02]  /*9970*/  LOP3.LUT P6, RZ, R17, 0x80, RZ, 0xc0, !PT ;  /* 0x0000008011ff7812 */ /* 0x000fe400078cc0ff */
[----:B------:R-:W-:Y:S02]  /*9980*/  ISETP.LT.OR P1, PT, R200, 0x21, P1 ;  /* 0x00000021c800780c */ /* 0x000fe40000f21670 */
[----:B------:R-:W-:Y:S02]  /*9990*/  FMNMX.FTZ R18, R184, R3, !PT ;  /* 0x00000003b8127209 */ /* 0x000fe40007810000 */
[----:B------:R-:W-:Y:S02]  /*99a0*/  FSEL R21, R170, -INF , !P1 ;  /* 0xff800000aa157808 */ /* 0x000fe40004800000 */
[----:B------:R-:W-:-:S02]  /*99b0*/  LOP3.LUT P1, RZ, R16, 0x2, RZ, 0xc0, !PT ;  /* 0x0000000210ff7812 */ /* 0x000fc4000782c0ff */
[----:B------:R-:W-:Y:S02]  /*99c0*/  FMNMX.FTZ R18, R185, R18, !PT ;  /* 0x00000012b9127209 */ /* 0x000fe40007810000 */
[----:B------:R-:W-:Y:S02]  /*99d0*/  ISETP.GT.AND P1, PT, R14, 0x21, !P1 ;  /* 0x000000210e00780c */ /* 0x000fe40004f24270 */
[----:B------:R-:W-:Y:S02]  /*99e0*/  FMNMX.FTZ R18, R15, R18, !PT ;  /* 0x000000120f127209 */ /* 0x000fe40007810000 */
[----:B------:R-:W-:Y:S02]  /*99f0*/  ISETP.LT.OR P1, PT, R200, 0x22, P1 ;  /* 0x00000022c800780c */ /* 0x000fe40000f21670 */
[----:B------:R-:W-:Y:S02]  /*9a00*/  FMNMX.FTZ R18, R189, R18, !PT ;  /* 0x00000012bd127209 */ /* 0x000fe40007810000 */
[----:B------:R-:W-:-:S02]  /*9a10*/  FSEL R171, R171, -INF , !P1 ;  /* 0xff800000abab7808 */ /* 0x000fc40004800000 */
[----:B------:R-:W-:Y:S02]  /*9a20*/  LOP3.LUT P1, RZ, R16, 0x4, RZ, 0xc0, !PT ;  /* 0x0000000410ff7812 */ /* 0x000fe4000782c0ff */
[----:B------:R-:W-:Y:S02]  /*9a30*/  FMNMX.FTZ R18, R203, R18, !PT ;  /* 0x00000012cb127209 */ /* 0x000fe40007810000 */
[----:B------:R-:W-:Y:S02]  /*9a40*/  ISETP.GT.AND P1, PT, R14, 0x28, !P1 ;  /* 0x000000280e00780c */ /* 0x000fe40004f24270 */
[----:B------:R-:W-:Y:S02]  /*9a50*/  FMNMX.FTZ R18, R193, R18, !PT ;  /* 0x00000012c1127209 */ /* 0x000fe40007810000 */
[----:B------:R-:W-:Y:S02]  /*9a60*/  ISETP.LT.OR P1, PT, R200, 0x29, P1 ;  /* 0x00000029c800780c */ /* 0x000fe40000f21670 */
[----:B------:R-:W-:-:S02]  /*9a70*/  FMNMX.FTZ R18, R205, R18, !PT ;  /* 0x00000012cd127209 */ /* 0x000fc40007810000 */
[----:B------:R-:W-:Y:S02]  /*9a80*/  FSEL R201, R174, -INF , !P1 ;  /* 0xff800000aec97808 */ /* 0x000fe40004800000 */
[----:B------:R-:W-:Y:S02]  /*9a90*/  LOP3.LUT P1, RZ, R16, 0x8, RZ, 0xc0, !PT ;  /* 0x0000000810ff7812 */ /* 0x000fe4000782c0ff */
[----:B------:R-:W-:Y:S02]  /*9aa0*/  FMNMX.FTZ R18, R197, R18, !PT ;  /* 0x00000012c5127209 */ /* 0x000fe40007810000 */
[----:B------:R-:W-:Y:S02]  /*9ab0*/  ISETP.GT.AND P1, PT, R14, 0x29, !P1 ;  /* 0x000000290e00780c */ /* 0x000fe40004f24270 */
[----:B------:R-:W-:Y:S02]  /*9ac0*/  FMNMX.FTZ R18, R207, R18, !PT ;  /* 0x00000012cf127209 */ /* 0x000fe40007810000 */
[----:B------:R-:W-:-:S02]  /*9ad0*/  ISETP.LT.OR P1, PT, R200, 0x2a, P1 ;  /* 0x0000002ac800780c */ /* 0x000fc40000f21670 */
[----:B------:R-:W-:Y:S02]  /*9ae0*/  FMNMX.FTZ R18, R169, R18, !PT ;  /* 0x00000012a9127209 */ /* 0x000fe40007810000 */
[----:B------:R-:W-:Y:S02]  /*9af0*/  FSEL R175, R175, -INF , !P1 ;  /* 0xff800000afaf7808 */ /* 0x000fe40004800000 */
[----:B------:R-:W-:Y:S02]  /*9b00*/  LOP3.LUT P1, RZ, R16, 0x10, RZ, 0xc0, !PT ;  /* 0x0000001010ff7812 */ /* 0x000fe4000782c0ff */
[----:B------:R-:W-:Y:S02]  /*9b10*/  FMNMX.FTZ R18, R209, R18, !PT ;  /* 0x00000012d1127209 */ /* 0x000fe40007810000 */
[----:B------:R-:W-:Y:S02]  /*9b20*/  ISETP.GT.AND P1, PT, R14, 0x30, !P1 ;  /* 0x000000300e00780c */ /* 0x000fe40004f24270 */
[----:B------:R-:W-:-:S02]  /*9b30*/  FMNMX.FTZ R18, R173, R18, !PT ;  /* 0x00000012ad127209 */ /* 0x000fc40007810000 */
[----:B------:R-:W-:Y:S02]  /*9b40*/  ISETP.LT.OR P1, PT, R200, 0x31, P1 ;  /* 0x00000031c800780c */ /* 0x000fe40000f21670 */
[----:B------:R-:W-:Y:S02]  /*9b50*/  FMNMX.FTZ R18, R211, R18, !PT ;  /* 0x00000012d3127209 */ /* 0x000fe40007810000 */
[----:B------:R-:W-:Y:S02]  /*9b60*/  FSEL R178, R178, -INF , !P1 ;  /* 0xff800000b2b27808 */ /* 0x000fe40004800000 */
[----:B------:R-:W-:Y:S02]  /*9b70*/  ISETP.GT.AND P1, PT, R14, 0x31, !P6 ;  /* 0x000000310e00780c */ /* 0x000fe40007724270 */
[----:B------:R-:W-:Y:S02]  /*9b80*/  LOP3.LUT P6, RZ, R16, 0x10000000, RZ, 0xc0, !PT ;  /* 0x1000000010ff7812 */ /* 0x000fe400078cc0ff */
        /* <DEDUP_REMOVED lines=10> */
[----:B------:R-:W-:Y:S02]  /*9c30*/  LOP3.LUT P1, RZ, R17, 0x20, RZ, 0xc0, !PT ;  /* 0x0000002011ff7812 */ /* 0x000fe4000782c0ff */
[----:B------:R-:W-:Y:S02]  /*9c40*/  FMNMX.FTZ R18, R153, R18, !PT ;  /* 0x0000001299127209 */ /* 0x000fe40007810000 */
[----:B------:R-:W-:-:S02]  /*9c50*/  ISETP.GT.AND P1, PT, R14, 0x39, !P1 ;  /* 0x000000390e00780c */ /* 0x000fc40004f24270 */
[----:B------:R-:W-:Y:S02]  /*9c60*/  FMNMX.FTZ R18, R217, R18, !PT ;  /* 0x00000012d9127209 */ /* 0x000fe40007810000 */
[----:B------:R-:W-:Y:S02]  /*9c70*/  ISETP.LT.OR P1, PT, R200, 0x3a, P1 ;  /* 0x0000003ac800780c */ /* 0x000fe40000f21670 */
[----:B------:R-:W-:Y:S02]  /*9c80*/  FMNMX.FTZ R18, R157, R18, !PT ;  /* 0x000000129d127209 */ /* 0x000fe40007810000 */
[----:B------:R-:W-:Y:S02]  /*9c90*/  FSEL R183, R183, -INF , !P1 ;  /* 0xff800000b7b77808 */ /* 0x000fe40004800000 */
[----:B------:R-:W-:Y:S02]  /*9ca0*/  LOP3.LUT P1, RZ, R17, 0x10, RZ, 0xc0, !PT ;  /* 0x0000001011ff7812 */ /* 0x000fe4000782c0ff */
[----:B------:R-:W-:-:S02]  /*9cb0*/  FMNMX.FTZ R18, R219, R18, !PT ;  /* 0x00000012db127209 */ /* 0x000fc40007810000 */
[----:B------:R-:W-:Y:S02]  /*9cc0*/  ISETP.GT.AND P1, PT, R14, 0x40, !P1 ;  /* 0x000000400e00780c */ /* 0x000fe40004f24270 */
[----:B------:R-:W-:Y:S02]  /*9cd0*/  FMNMX.FTZ R18, R161, R18, !PT ;  /* 0x00000012a1127209 */ /* 0x000fe40007810000 */
        /* <DEDUP_REMOVED lines=22> */
[----:B------:R-:W-:Y:S02]  /*9e40*/  ISETP.GT.AND P2, PT, R14, 0xc9, !P2 ;  /* 0x000000c90e00780c */ /* 0x000fe40005744270 */
[----:B------:R-:W-:Y:S02]  /*9e50*/  FSEL R159, R159, -INF , !P1 ;  /* 0xff8000009f9f7808 */ /* 0x000fe40004800000 */
[----:B------:R-:W-:Y:S02]  /*9e60*/  LOP3.LUT P1, RZ, R17, 0x1, RZ, 0xc0, !PT ;  /* 0x0000000111ff7812 */ /* 0x000fe4000782c0ff */
[----:B------:R-:W-:Y:S02]  /*9e70*/  ISETP.LT.OR P2, PT, R200, 0xca, P2 ;  /* 0x000000cac800780c */ /* 0x000fe40001741670 */
[C---:B------:R-:W-:Y:S02]  /*9e80*/  ISETP.GT.AND P1, PT, R14.reuse, 0x50, !P1 ;  /* 0x000000500e00780c */ /* 0x040fe40004f24270 */
[----:B------:R-:W-:-:S02]  /*9e90*/  ISETP.GT.AND P3, PT, R14, 0xd0, !P3 ;  /* 0x000000d00e00780c */ /* 0x000fc40005f64270 */
[----:B------:R-:W-:Y:S02]  /*9ea0*/  ISETP.LT.OR P1, PT, R200, 0x51, P1 ;  /* 0x00000051c800780c */ /* 0x000fe40000f21670 */
[----:B------:R-:W-:Y:S02]  /*9eb0*/  FSEL R95, R95, -INF , !P2 ;  /* 0xff8000005f5f7808 */ /* 0x000fe40005000000 */
[----:B------:R-:W-:Y:S02]  /*9ec0*/  FSEL R162, R162, -INF , !P1 ;  /* 0xff800000a2a27808 */ /* 0x000fe40004800000 */
[----:B------:R-:W-:Y:S02]  /*9ed0*/  LOP3.LUT P1, RZ, R16, 0x80000000, RZ, 0xc0, !PT ;  /* 0x8000000010ff7812 */ /* 0x000fe4000782c0ff */
[----:B------:R-:W-:Y:S02]  /*9ee0*/  ISETP.LT.OR P3, PT, R200, 0xd1, P3 ;  /* 0x000000d1c800780c */ /* 0x000fe40001f61670 */
[----:B------:R-:W-:-:S02]  /*9ef0*/  ISETP.GT.AND P1, PT, R14, 0x51, !P1 ;  /* 0x000000510e00780c */ /* 0x000fc40004f24270 */
[----:B------:R-:W-:Y:S02]  /*9f00*/  ISETP.GT.AND P4, PT, R14, 0xd1, !P4 ;  /* 0x000000d10e00780c */ /* 0x000fe40006784270 */
[----:B------:R-:W-:Y:S02]  /*9f10*/  ISETP.LT.OR P1, PT, R200, 0x52, P1 ;  /* 0x00000052c800780c */ /* 0x000fe40000f21670 */
[----:B------:R-:W-:Y:S02]  /*9f20*/  FSEL R98, R98, -INF , !P3 ;  /* 0xff80000062627808 */ /* 0x000fe40005800000 */
[----:B------:R-:W-:Y:S02]  /*9f30*/  FSEL R163, R163, -INF , !P1 ;  /* 0xff800000a3a37808 */ /* 0x000fe40004800000 */
[----:B------:R-:W-:Y:S02]  /*9f40*/  LOP3.LUT P1, RZ, R16, 0x40000000, RZ, 0xc0, !PT ;  /* 0x4000000010ff7812 */ /* 0x000fe4000782c0ff */
[----:B------:R-:W-:-:S02]  /*9f50*/  ISETP.GT.AND P5, PT, R14, 0xd8, !P5 ;  /* 0x000000d80e00780c */ /* 0x000fc40006fa4270 */
[----:B------:R-:W-:Y:S02]  /*9f60*/  ISETP.GT.AND P1, PT, R14, 0x58, !P1 ;  /* 0x000000580e00780c */ /* 0x000fe40004f24270 */
[C---:B------:R-:W-:Y:S02]  /*9f70*/  ISETP.LT.OR P4, PT, R200.reuse, 0xd2, P4 ;  /* 0x000000d2c800780c */ /* 0x040fe40002781670 */
[C---:B------:R-:W-:Y:S02]  /*9f80*/  ISETP.LT.OR P1, PT, R200.reuse, 0x59, P1 ;  /* 0x00000059c800780c */ /* 0x040fe40000f21670 */
[----:B------:R-:W-:Y:S02]  /*9f90*/  ISETP.LT.OR P5, PT, R200, 0xd9, P5 ;  /* 0x000000d9c800780c */ /* 0x000fe40002fa1670 */
[----:B------:R-:W-:Y:S02]  /*9fa0*/  FSEL R166, R166, -INF , !P1 ;  /* 0xff800000a6a67808 */ /* 0x000fe40004800000 */
[----:B------:R-:W-:-:S02]  /*9fb0*/  LOP3.LUT P1, RZ, R16, 0x20000000, RZ, 0xc0, !PT ;  /* 0x2000000010ff7812 */ /* 0x000fc4000782c0ff */
[----:B------:R-:W-:Y:S02]  /*9fc0*/  FSEL R99, R99, -INF , !P4 ;  /* 0xff80000063637808 */ /* 0x000fe40006000000 */
[----:B------:R-:W-:-:S04]  /*9fd0*/  ISETP.GT.AND P1, PT, R14, 0x59, !P1 ;  /* 0x000000590e00780c */ /* 0x000fc80004f24270 */
[----:B------:R-:W-:-:S04]  /*9fe0*/  ISETP.LT.OR P1, PT, R200, 0x5a, P1 ;  /* 0x0000005ac800780c */ /* 0x000fc80000f21670 */
[----:B------:R-:W-:Y:S02]  /*9ff0*/  FSEL R167, R167, -INF , !P1 ;  /* 0xff800000a7a77808 */ /* 0x000fe40004800000 */
[----:B------:R-:W-:Y:S02]  /*a000*/  ISETP.GT.AND P1, PT, R14, 0x60, !P6 ;  /* 0x000000600e00780c */ /* 0x000fe40007724270 */
[----:B------:R-:W-:Y:S02]  /*a010*/  LOP3.LUT P6, RZ, R16, 0x20000, RZ, 0xc0, !PT ;  /* 0x0002000010ff7812 */ /* 0x000fe400078cc0ff */
[----:B------:R-:W-:-:S04]  /*a020*/  ISETP.LT.OR P1, PT, R200, 0x61, P1 ;  /* 0x00000061c800780c */ /* 0x000fc80000f21670 */
[----:B------:R-:W-:Y:S02]  /*a030*/  FSEL R138, R138, -INF , !P1 ;  /* 0xff8000008a8a7808 */ /* 0x000fe40004800000 */
[----:B------:R-:W-:-:S04]  /*a040*/  LOP3.LUT P1, RZ, R16, 0x8000000, RZ, 0xc0, !PT ;  /* 0x0800000010ff7812 */ /* 0x000fc8000782c0ff */
[----:B------:R-:W-:-:S04]  /*a050*/  ISETP.GT.AND P1, PT, R14, 0x61, !P1 ;  /* 0x000000610e00780c */ /* 0x000fc80004f24270 */
        /* <DEDUP_REMOVED lines=126> */
[----:B------:R-:W-:Y:S02]  /*a840*/  FMNMX.FTZ R91, R149, R18, !PT ;  /* 0x00000012955b7209 */ /* 0x000fe40007810000 */
[----:B------:R-:W-:Y:S02]  /*a850*/  ISETP.GT.AND P1, PT, R14, 0xc8, !P6 ;  /* 0x000000c80e00780c */ /* 0x000fe40007724270 */
[----:B------:R-:W-:Y:S02]  /*a860*/  FMNMX.FTZ R18, R120, R91, !PT ;  /* 0x0000005b78127209 */ /* 0x000fe40007810000 */
[----:B------:R-:W-:Y:S02]  /*a870*/  ISETP.LT.OR P1, PT, R200, 0xc9, P1 ;  /* 0x000000c9c800780c */ /* 0x000fe40000f21670 */
[----:B------:R-:W-:-:S02]  /*a880*/  FMNMX.FTZ R91, R121, R18, !PT ;  /* 0x00000012795b7209 */ /* 0x000fc40007810000 */
[----:B------:R-:W-:Y:S02]  /*a890*/  LOP3.LUT P6, RZ, R16, 0x1, RZ, 0xc0, !PT ;  /* 0x0000000110ff7812 */ /* 0x000fe400078cc0ff */
[----:B------:R-:W-:Y:S02]  /*a8a0*/  FMNMX.FTZ R18, R124, R91, !PT ;  /* 0x0000005b7c127209 */ /* 0x000fe40007810000 */
[----:B------:R-:W-:Y:S02]  /*a8b0*/  FSEL R94, R94, -INF , !P1 ;  /* 0xff8000005e5e7808 */ /* 0x000fe40004800000 */
[----:B------:R-:W-:Y:S02]  /*a8c0*/  FMNMX.FTZ R91, R125, R18, !PT ;  /* 0x000000127d5b7209 */ /* 0x000fe40007810000 */
[----:B------:R-:W-:Y:S02]  /*a8d0*/  ISETP.GT.AND P1, PT, R14, RZ, !P6 ;  /* 0x000000ff0e00720c */ /* 0x000fe40007724270 */
[----:B------:R-:W-:-:S02]  /*a8e0*/  FMNMX.FTZ R18, R128, R91, !PT ;  /* 0x0000005b80127209 */ /* 0x000fc40007810000 */
[----:B------:R-:W-:Y:S02]  /*a8f0*/  ISETP.LT.OR P1, PT, R200, 0x1, P1 ;  /* 0x00000001c800780c */ /* 0x000fe40000f21670 */
[----:B------:R-:W-:Y:S02]  /*a900*/  FMNMX.FTZ R91, R129, R18, !PT ;  /* 0x00000012815b7209 */ /* 0x000fe40007810000 */
[----:B------:R-:W-:Y:S02]  /*a910*/  FSEL R186, R186, -INF , !P1 ;  /* 0xff800000baba7808 */ /* 0x000fe40004800000 */
[----:B------:R-:W-:Y:S02]  /*a920*/  FMNMX.FTZ R18, R132, R91, !PT ;  /* 0x0000005b84127209 */ /* 0x000fe40007810000 */
[----:B------:R-:W-:Y:S02]  /*a930*/  FMNMX.FTZ R168, R186, R0, !PT ;  /* 0x00000000baa87209 */ /* 0x000fe40007810000 */
[----:B------:R-:W-:-:S02]  /*a940*/  FMNMX.FTZ R91, R133, R18, !PT ;  /* 0x00000012855b7209 */ /* 0x000fc40007810000 */
[----:B------:R-:W-:Y:S02]  /*a950*/  LOP3.LUT P6, RZ, R17, 0x800, RZ, 0xc0, !PT ;  /* 0x0000080011ff7812 */ /* 0x000fe400078cc0ff */
[----:B------:R-:W-:Y:S02]  /*a960*/  FMNMX.FTZ R18, R104, R91, !PT ;  /* 0x0000005b68127209 */ /* 0x000fe40007810000 */
[----:B------:R-:W-:Y:S02]  /*a970*/  ISETP.GT.AND P2, PT, R14, 0xd9, !P6 ;  /* 0x000000d90e00780c */ /* 0x000fe40007744270 */
[----:B------:R-:W-:Y:S02]  /*a980*/  FMNMX.FTZ R91, R105, R18, !PT ;  /* 0x00000012695b7209 */ /* 0x000fe40007810000 */
[----:B------:R-:W-:Y:S02]  /*a990*/  ISETP.LT.OR P2, PT, R200, 0xda, P2 ;  /* 0x000000dac800780c */ /* 0x000fe40001741670 */
[----:B------:R-:W-:-:S04]  /*a9a0*/  FMNMX.FTZ R18, R108, R91, !PT ;  /* 0x0000005b6c127209 */ /* 0x000fc80007810000 */
        /* <DEDUP_REMOVED lines=12> */
[----:B------:R-:W-:-:S05]  /*aa70*/  FMNMX.FTZ R20, R101, R18, !PT ;  /* 0x0000001265147209 */ /* 0x000fca0007810000 */
[----:B------:R-:W1:Y:S02]  /*aa80*/  SHFL.BFLY PT, R91, R20, 0x2, 0x1f ;  /* 0x0c401f00145b7f89 */ /* 0x000e6400000e0000 */
[----:B-1----:R-:W-:-:S05]  /*aa90*/  FMNMX.FTZ R136, R20, R91, !PT ;  /* 0x0000005b14887209 */ /* 0x002fca0007810000 */
[----:B------:R-:W1:Y:S02]  /*aaa0*/  SHFL.BFLY PT, R91, R136, 0x1, 0x1f ;  /* 0x0c201f00885b7f89 */ /* 0x000e6400000e0000 */
[----:B-1----:R-:W-:-:S04]  /*aab0*/  FMNMX.FTZ R91, R136, R91, !PT ;  /* 0x0000005b885b7209 */ /* 0x002fc80007810000 */
[----:B------:R-:W-:Y:S01]  /*aac0*/  FSETP.NEU.FTZ.AND P1, PT, R91, -INF , PT ;  /* 0xff8000005b00780b */ /* 0x000fe20003f3d000 */
[----:B------:R-:W-:-:S05]  /*aad0*/  FFMA.FTZ R18, R2, R91, -8 ;  /* 0xc100000002127423 */ /* 0x000fca000001005b */
[----:B------:R-:W-:-:S05]  /*aae0*/  FSEL R18, R18, RZ, P1 ;  /* 0x000000ff12127208 */ /* 0x000fca0000800000 */
[C-C-:B------:R-:W-:Y:S01]  /*aaf0*/  FFMA.FTZ R136, R2.reuse, R189, -R18.reuse ;  /* 0x000000bd02887223 */ /* 0x140fe20000010812 */
[----:B------:R-:W-:-:S01]  /*ab00*/  FFMA.FTZ R189, R2, R193, -R18 ;  /* 0x000000c102bd7223 */ /* 0x000fc20000010812 */
[C-C-:B------:R-:W-:Y:S01]  /*ab10*/  FFMA.FTZ R193, R2.reuse, R197, -R18.reuse ;  /* 0x000000c502c17223 */ /* 0x140fe20000010812 */
[----:B------:R-:W-:Y:S01]  /*ab20*/  FMNMX.FTZ R197, R187, R168, !PT ;  /* 0x000000a8bbc57209 */ /* 0x000fe20007810000 */
[C-C-:B------:R-:W-:Y:S01]  /*ab30*/  FFMA.FTZ R184, R2.reuse, R184, -R18.reuse ;  /* 0x000000b802b87223 */ /* 0x140fe20000010812 */
[----:B------:R-:W-:-:S01]  /*ab40*/  FFMA.FTZ R14, R2, R108, -R18 ;  /* 0x0000006c020e7223 */ /* 0x000fc20000010812 */
[--C-:B------:R-:W-:Y:S01]  /*ab50*/  FFMA.FTZ R144, R2, R205, -R18.reuse ;  /* 0x000000cd02907223 */ /* 0x100fe20000010812 */
[----:B------:R-:W-:Y:S01]  /*ab60*/  FMNMX.FTZ R168, R190, R197, !PT ;  /* 0x000000c5bea87209 */ /* 0x000fe20007810000 */
[----:B------:R1:W-:Y:S01]  /*ab70*/  MUFU.EX2 R20, R184 ;  /* 0x000000b800147308 */ /* 0x0003e20000000800 */
[----:B------:R-:W-:-:S01]  /*ab80*/  FFMA.FTZ R140, R2, R203, -R18 ;  /* 0x000000cb028c7223 */ /* 0x000fc20000010812 */
[C-C-:B------:R-:W-:Y:S01]  /*ab90*/  FFMA.FTZ R203, R2.reuse, R89, -R18.reuse ;  /* 0x0000005902cb7223 */ /* 0x140fe20000010812 */
[----:B------:R-:W-:Y:S01]  /*aba0*/  FMNMX.FTZ R197, R191, R168, !PT ;  /* 0x000000a8bfc57209 */ /* 0x000fe20007810000 */
[C-C-:B------:R-:W-:Y:S01]  /*abb0*/  FFMA.FTZ R185, R2.reuse, R185, -R18.reuse ;  /* 0x000000b902b97223 */ /* 0x140fe20000010812 */
[----:B------:R-:W-:-:S01]  /*abc0*/  FFMA.FTZ R15, R2, R15, -R18 ;  /* 0x0000000f020f7223 */ /* 0x000fc20000010812 */
[--C-:B------:R-:W-:Y:S01]  /*abd0*/  FFMA.FTZ R148, R2, R207, -R18.reuse ;  /* 0x000000cf02947223 */ /* 0x100fe20000010812 */
[----:B------:R-:W-:Y:S01]  /*abe0*/  FMNMX.FTZ R170, R194, R197, !PT ;  /* 0x000000c5c2aa7209 */ /* 0x000fe20007810000 */
        /* <DEDUP_REMOVED lines=64> */
[----:B-1----:R-:W-:Y:S01]  /*aff0*/  FMNMX.FTZ R184, R138, R197, !PT ;  /* 0x000000c58ab87209 */ /* 0x002fe20007810000 */
        /* <DEDUP_REMOVED lines=40> */
[----:B------:R-:W-:Y:S01]  /*b280*/  FMNMX.FTZ R197, R95, R188, !PT ;  /* 0x000000bc5fc57209 */ /* 0x000fe20007810000 */
[--C-:B------:R-:W-:Y:S01]  /*b290*/  FFMA.FTZ R188, R2, R109, -R18.reuse ;  /* 0x0000006d02bc7223 */ /* 0x100fe20000010812 */
[----:B------:R-:W-:Y:S02]  /*b2a0*/  FSEL R109, R103, -INF , !P2 ;  /* 0xff800000676d7808 */ /* 0x000fe40005000000 */
[----:B------:R-:W-:Y:S01]  /*b2b0*/  FMNMX.FTZ R108, R98, R197, !PT ;  /* 0x000000c5626c7209 */ /* 0x000fe20007810000 */
[----:B------:R-:W-:Y:S01]  /*b2c0*/  MUFU.EX2 R103, R188 ;  /* 0x000000bc00677308 */ /* 0x000fe20000000800 */
[----:B------:R-:W-:Y:S01]  /*b2d0*/  FSEL R197, R102, -INF , !P5 ;  /* 0xff80000066c57808 */ /* 0x000fe20006800000 */
[----:B------:R-:W-:Y:S01]  /*b2e0*/  FFMA.FTZ R102, R2, R112, -R18 ;  /* 0x0000007002667223 */ /* 0x000fe20000010812 */
[----:B------:R-:W-:-:S04]  /*b2f0*/  FMNMX.FTZ R108, R99, R108, !PT ;  /* 0x0000006c636c7209 */ /* 0x000fc80007810000 */
[----:B------:R-:W-:Y:S01]  /*b300*/  FMNMX.FTZ R108, R197, R108, !PT ;  /* 0x0000006cc56c7209 */ /* 0x000fe20007810000 */
[----:B------:R-:W-:Y:S03]  /*b310*/  MUFU.EX2 R168, R217 ;  /* 0x000000d900a87308 */ /* 0x000fe60000000800 */
[----:B------:R-:W-:Y:S01]  /*b320*/  FMNMX.FTZ R112, R109, R108, !PT ;  /* 0x0000006c6d707209 */ /* 0x000fe20007810000 */
[----:B------:R-:W-:Y:S01]  /*b330*/  FFMA.FTZ R108, R2, R116, -R18 ;  /* 0x00000074026c7223 */ /* 0x000fe20000010812 */
[----:B------:R-:W-:-:S03]  /*b340*/  FSEL R116, R91, RZ, P1 ;  /* 0x000000ff5b747208 */ /* 0x000fc60000800000 */
[----:B------:R-:W1:Y:S01]  /*b350*/  SHFL.BFLY PT, R205, R112, 0x2, 0x1f ;  /* 0x0c401f0070cd7f89 */ /* 0x000e6200000e0000 */
[----:B------:R-:W-:Y:S01]  /*b360*/  MUFU.EX2 R157, R157 ;  /* 0x0000009d009d7308 */ /* 0x000fe20000000800 */
[----:B------:R-:W-:-:S04]  /*b370*/  FADD.FTZ R3, -R116, R3 ;  /* 0x0000000374037221 */ /* 0x000fc80000010100 */
[----:B------:R-:W-:-:S03]  /*b380*/  FMUL.FTZ R3, R2, R3 ;  /* 0x0000000302037220 */ /* 0x000fc60000410000 */
[----:B------:R-:W-:Y:S08]  /*b390*/  MUFU.EX2 R170, R219 ;  /* 0x000000db00aa7308 */ /* 0x000ff00000000800 */
[----:B------:R-:W2:Y:S01]  /*b3a0*/  MUFU.EX2 R3, R3 ;  /* 0x0000000300037308 */ /* 0x000ea20000000800 */
[----:B-1----:R-:W-:-:S07]  /*b3b0*/  FMNMX.FTZ R205, R112, R205, !PT ;  /* 0x000000cd70cd7209 */ /* 0x002fce0007810000 */
[----:B------:R-:W-:Y:S01]  /*b3c0*/  MUFU.EX2 R161, R161 ;  /* 0x000000a100a17308 */ /* 0x000fe20000000800 */
[----:B------:R-:W1:Y:S07]  /*b3d0*/  SHFL.BFLY PT, R112, R205, 0x1, 0x1f ;  /* 0x0c201f00cd707f89 */ /* 0x000e6e00000e0000 */
[----:B------:R-:W-:Y:S01]  /*b3e0*/  MUFU.EX2 R172, R221 ;  /* 0x000000dd00ac7308 */ /* 0x000fe20000000800 */
[----:B--2---:R-:W-:-:S04]  /*b3f0*/  FFMA.FTZ R6, R3, R6, R20 ;  /* 0x0000000603067223 */ /* 0x004fc80000010014 */
[----:B------:R-:W-:-:S03]  /*b400*/  FADD.FTZ R6, R185, R6 ;  /* 0x00000006b9067221 */ /* 0x000fc60000010000 */
[----:B------:R-:W-:Y:S08]  /*b410*/  MUFU.EX2 R165, R165 ;  /* 0x000000a500a57308 */ /* 0x000ff00000000800 */
[----:B------:R-:W-:Y:S01]  /*b420*/  MUFU.EX2 R174, R223 ;  /* 0x000000df00ae7308 */ /* 0x000fe20000000800 */
[----:B-1----:R-:W-:-:S04]  /*b430*/  FMNMX.FTZ R89, R205, R112, !PT ;  /* 0x00000070cd597209 */ /* 0x002fc80007810000 */
        /* <DEDUP_REMOVED lines=11> */
[----:B------:R-:W-:Y:S01]  /*b4f0*/  FSEL R183, R89, RZ, P1 ;  /* 0x000000ff59b77208 */ /* 0x000fe20000800000 */
[C-C-:B------:R-:W-:Y:S01]  /*b500*/  FFMA.FTZ R18, R2.reuse, R186, -R205.reuse ;  /* 0x000000ba02127223 */ /* 0x140fe200000108cd */
[----:B------:R-:W-:-:S01]  /*b510*/  FFMA.FTZ R187, R2, R187, -R205 ;  /* 0x000000bb02bb7223 */ /* 0x000fc200000108cd */
[----:B------:R-:W-:Y:S01]  /*b520*/  FFMA.FTZ R191, R2, R191, -R205 ;  /* 0x000000bf02bf7223 */ /* 0x000fe200000108cd */
[----:B------:R-:W-:Y:S01]  /*b530*/  MUFU.EX2 R112, R112 ;  /* 0x0000007000707308 */ /* 0x000fe20000000800 */
[----:B------:R-:W-:-:S01]  /*b540*/  FADD.FTZ R183, -R183, R0 ;  /* 0x00000000b7b77221 */ /* 0x000fc20000010100 */
[C-C-:B------:R-:W-:Y:S01]  /*b550*/  FFMA.FTZ R116, R2.reuse, R194, -R205.reuse ;  /* 0x000000c202747223 */ /* 0x140fe200000108cd */
[----:B------:R-:W-:-:S01]  /*b560*/  FFMA.FTZ R195, R2, R195, -R205 ;  /* 0x000000c302c37223 */ /* 0x000fc200000108cd */
[C-C-:B------:R-:W-:Y:S01]  /*b570*/  FFMA.FTZ R192, R2.reuse, R142, -R205.reuse ;  /* 0x0000008e02c07223 */ /* 0x140fe200000108cd */
[C---:B------:R-:W-:Y:S01]  /*b580*/  FMUL.FTZ R183, R2.reuse, R183 ;  /* 0x000000b702b77220 */ /* 0x040fe20000410000 */
[C-C-:B------:R-:W-:Y:S01]  /*b590*/  FFMA.FTZ R142, R2.reuse, R146, -R205.reuse ;  /* 0x00000092028e7223 */ /* 0x140fe200000108cd */
[----:B------:R-:W-:-:S01]  /*b5a0*/  FFMA.FTZ R146, R2, R150, -R205 ;  /* 0x0000009602927223 */ /* 0x000fc200000108cd */
[----:B------:R-:W-:Y:S01]  /*b5b0*/  MUFU.EX2 R18, R18 ;  /* 0x0000001200127308 */ /* 0x000fe20000000800 */
[----:B------:R-:W-:-:S01]  /*b5c0*/  FFMA.FTZ R186, R2, R198, -R205 ;  /* 0x000000c602ba7223 */ /* 0x000fc200000108cd */
[C-C-:B------:R-:W-:Y:S01]  /*b5d0*/  FFMA.FTZ R199, R2.reuse, R199, -R205.reuse ;  /* 0x000000c702c77223 */ /* 0x140fe200000108cd */
[----:B------:R-:W-:-:S01]  /*b5e0*/  FFMA.FTZ R188, R2, R171, -R205 ;  /* 0x000000ab02bc7223 */ /* 0x000fc200000108cd */
[----:B------:R-:W-:Y:S01]  /*b5f0*/  FFMA.FTZ R171, R2, R201, -R205 ;  /* 0x000000c902ab7223 */ /* 0x000fe200000108cd */
[----:B------:R-:W-:-:S01]  /*b600*/  FADD.FTZ R201, R15, R6 ;  /* 0x000000060fc97221 */ /* 0x000fc20000010000 */
[C-C-:B------:R-:W-:Y:S01]  /*b610*/  FFMA.FTZ R21, R2.reuse, R21, -R205.reuse ;  /* 0x0000001502157223 */ /* 0x140fe200000108cd */
[----:B------:R-:W-:-:S01]  /*b620*/  FFMA.FTZ R154, R2, R154, -R205 ;  /* 0x0000009a029a7223 */ /* 0x000fc200000108cd */
[----:B------:R-:W1:Y:S01]  /*b630*/  MUFU.EX2 R183, R183 ;  /* 0x000000b700b77308 */ /* 0x000e620000000800 */
[----:B------:R-:W-:-:S01]  /*b640*/  FADD.FTZ R201, R136, R201 ;  /* 0x000000c988c97221 */ /* 0x000fc20000010000 */
        /* <DEDUP_REMOVED lines=15> */
[----:B-1----:R-:W-:-:S01]  /*b740*/  FFMA.FTZ R150, R183, R5, R18 ;  /* 0x00000005b7967223 */ /* 0x002fc20000010012 */
        /* <DEDUP_REMOVED lines=10> */
[----:B------:R-:W-:Y:S01]  /*b7f0*/  FFMA.FTZ R107, R2, R107, -R205 ;  /* 0x0000006b026b7223 */ /* 0x000fe200000108cd */
[----:B------:R-:W-:-:S01]  /*b800*/  FADD.FTZ R6, R112, R5 ;  /* 0x0000000570067221 */ /* 0x000fc20000010000 */
[C-C-:B------:R-:W-:Y:S01]  /*b810*/  FFMA.FTZ R110, R2.reuse, R110, -R205.reuse ;  /* 0x0000006e026e7223 */ /* 0x140fe200000108cd */
[----:B------:R-:W-:-:S01]  /*b820*/  FFMA.FTZ R111, R2, R111, -R205 ;  /* 0x0000006f026f7223 */ /* 0x000fc200000108cd */
[----:B------:R-:W2:Y:S01]  /*b830*/  MUFU.EX2 R195, R195 ;  /* 0x000000c300c37308 */ /* 0x000ea20000000800 */
[----:B---3--:R-:W-:-:S01]  /*b840*/  FADD.FTZ R5, R191, R6 ;  /* 0x00000006bf057221 */ /* 0x008fc20000010000 */
[----:B------:R-:W-:Y:S01]  /*b850*/  FADD.FTZ R6, R140, R201 ;  /* 0x000000c98c067221 */ /* 0x000fe20000010000 */
        /* <DEDUP_REMOVED lines=11> */
[----:B------:R-:W-:-:S02]  /*b910*/  FADD.FTZ R6, R144, R5 ;  /* 0x0000000590067221 */ /* 0x000fc40000010000 */
[----:B------:R-:W1:Y:S01]  /*b920*/  MUFU.EX2 R199, R199 ;  /* 0x000000c700c77308 */ /* 0x000e620000000800 */
[----:B--2---:R-:W-:-:S01]  /*b930*/  FADD.FTZ R201, R195, R150 ;  /* 0x00000096c3c97221 */ /* 0x004fc20000010000 */
[----:B------:R-:W-:-:S04]  /*b940*/  FADD.FTZ R5, R193, R6 ;  /* 0x00000006c1057221 */ /* 0x000fc80000010000 */
[----:B------:R-:W-:Y:S02]  /*b950*/  FADD.FTZ R6, R148, R5 ;  /* 0x0000000594067221 */ /* 0x000fe40000010000 */
[----:B------:R-:W2:Y:S01]  /*b960*/  MUFU.EX2 R21, R21 ;  /* 0x0000001500157308 */ /* 0x000ea20000000800 */
[----:B---3--:R-:W-:-:S01]  /*b970*/  FADD.FTZ R150, R186, R201 ;  /* 0x000000c9ba967221 */ /* 0x008fc20000010000 */
[----:B------:R-:W-:-:S06]  /*b980*/  FADD.FTZ R201, R169, R6 ;  /* 0x00000006a9c97221 */ /* 0x000fcc0000010000 */
[----:B------:R-:W3:Y:S01]  /*b990*/  MUFU.EX2 R188, R188 ;  /* 0x000000bc00bc7308 */ /* 0x000ee20000000800 */
[----:B-1----:R-:W-:-:S07]  /*b9a0*/  FADD.FTZ R150, R199, R150 ;  /* 0x00000096c7967221 */ /* 0x002fce0000010000 */
[----:B------:R-:W1:Y:S01]  /*b9b0*/  MUFU.EX2 R171, R171 ;  /* 0x000000ab00ab7308 */ /* 0x000e620000000800 */
[----:B--2---:R-:W-:-:S01]  /*b9c0*/  FADD.FTZ R5, R21, R150 ;  /* 0x0000009615057221 */ /* 0x004fc20000010000 */
[----:B------:R-:W-:-:S04]  /*b9d0*/  FADD.FTZ R150, R152, R201 ;  /* 0x000000c998967221 */ /* 0x000fc80000010000 */
[----:B------:R-:W-:Y:S02]  /*b9e0*/  FADD.FTZ R201, R173, R150 ;  /* 0x00000096adc97221 */ /* 0x000fe40000010000 */
[----:B------:R-:W2:Y:S01]  /*b9f0*/  MUFU.EX2 R190, R190 ;  /* 0x000000be00be7308 */ /* 0x000ea20000000800 */
[----:B---3--:R-:W-:-:S01]  /*ba00*/  FADD.FTZ R6, R188, R5 ;  /* 0x00000005bc067221 */ /* 0x008fc20000010000 */
[----:B------:R-:W-:-:S04]  /*ba10*/  FADD.FTZ R150, R156, R201 ;  /* 0x000000c99c967221 */ /* 0x000fc80000010000 */
[----:B------:R-:W-:Y:S02]  /*ba20*/  FADD.FTZ R201, R177, R150 ;  /* 0x00000096b1c97221 */ /* 0x000fe40000010000 */
[----:B------:R-:W3:Y:S01]  /*ba30*/  MUFU.EX2 R175, R175 ;  /* 0x000000af00af7308 */ /* 0x000ee20000000800 */
[----:B-1----:R-:W-:-:S01]  /*ba40*/  FADD.FTZ R5, R171, R6 ;  /* 0x00000006ab057221 */ /* 0x002fc20000010000 */
[----:B------:R-:W-:-:S04]  /*ba50*/  FADD.FTZ R150, R160, R201 ;  /* 0x000000c9a0967221 */ /* 0x000fc80000010000 */
[----:B------:R-:W-:Y:S02]  /*ba60*/  FADD.FTZ R201, R181, R150 ;  /* 0x00000096b5c97221 */ /* 0x000fe40000010000 */
        /* <DEDUP_REMOVED lines=8> */
[----:B------:R-:W-:-:S06]  /*baf0*/  FADD.FTZ R6, R164, R201 ;  /* 0x000000c9a4067221 */ /* 0x000fcc0000010000 */
[----:B------:R-:W2:Y:S01]  /*bb00*/  MUFU.EX2 R155, R155 ;  /* 0x0000009b009b7308 */ /* 0x000ea20000000800 */
[----:B---3--:R-:W-:-:S07]  /*bb10*/  FADD.FTZ R5, R182, R5 ;  /* 0x00000005b6057221 */ /* 0x008fce0000010000 */
[----:B------:R-:W3:Y:S01]  /*bb20*/  MUFU.EX2 R158, R158 ;  /* 0x0000009e009e7308 */ /* 0x000ee20000000800 */
[----:B-1----:R-:W-:-:S01]  /*bb30*/  FADD.FTZ R150, R154, R5 ;  /* 0x000000059a967221 */ /* 0x002fc20000010000 */
[----:B------:R-:W-:-:S04]  /*bb40*/  FADD.FTZ R5, R153, R6 ;  /* 0x0000000699057221 */ /* 0x000fc80000010000 */
[----:B------:R-:W-:Y:S02]  /*bb50*/  FADD.FTZ R6, R168, R5 ;  /* 0x00000005a8067221 */ /* 0x000fe40000010000 */
        /* <DEDUP_REMOVED lines=68> */
[----:B------:R-:W-:-:S06]  /*bfa0*/  FFMA.FTZ R201, R2, R12, -R205 ;  /* 0x0000000c02c97223 */ /* 0x000fcc00000108cd */
        /* <DEDUP_REMOVED lines=22> */
[----:B---3--:R-:W-:-:S04]  /*c110*/  FADD.FTZ R6, R14, R5 ;  /* 0x000000050e067221 */ /* 0x008fc80000010000 */
[----:B------:R-:W-:-:S03]  /*c120*/  FADD.FTZ R5, R103, R6 ;  /* 0x0000000667057221 */ /* 0x000fc60000010000 */
        /* <DEDUP_REMOVED lines=49> */
[----:B---3--:R-:W-:-:S01]  /*c440*/  FADD.FTZ R150, R98, R197 ;  /* 0x000000c562967221 */ /* 0x008fc20000010000 */
[----:B-1----:R-:W-:-:S03]  /*c450*/  FADD.FTZ R6, R101, R6 ;  /* 0x0000000665067221 */ /* 0x002fc60000010000 */
[----:B--2---:R-:W-:Y:S01]  /*c460*/  FADD.FTZ R5, R109, R150 ;  /* 0x000000966d057221 */ /* 0x004fe20000010000 */
[----:B------:R-:W-:Y:S06]  /*c470*/  @!P0 BRA `(.L_x_755) ;  /* 0x0000000000048947 */ /* 0x000fec0003800000 */
[----:B------:R-:W-:Y:S01]  /*c480*/  BPT.TRAP 0x1 ;  /* 0x000000040000795c */ /* 0x000fe20000300000 */
.L_x_755:
[----:B------:R-:W-:Y:S01]  /*c490*/  ULEA UR6, UR48, UR37, 0x3 ;  /* 0x0000002530067291 */ /* 0x000fe2000f8e183f */
[----:B------:R-:W-:Y:S01]  /*c4a0*/  ISETP.GT.AND P1, PT, R4, R13, PT ;  /* 0x0000000d0400720c */ /* 0x000fe20003f24270 */
[----:B------:R-:W-:Y:S01]  /*c4b0*/  FMUL.FTZ R24, R24, R3 ;  /* 0x0000000318187220 */ /* 0x000fe20000410000 */
[----:B------:R-:W-:Y:S01]  /*c4c0*/  F2FP.SATFINITE.E4M3.F32.PACK_AB_MERGE_C R112, R191, R112, RZ ;  /* 0x00000070bf70723e */ /* 0x000fe200048070ff */
[----:B------:R-:W-:Y:S01]  /*c4d0*/  UIADD3 UR6, UR6, 0x2e860, URZ ;  /* 0x0002e86006067890 */ /* 0x000fe2000fffe03f */
[----:B------:R-:W-:Y:S01]  /*c4e0*/  F2FP.SATFINITE.E4M3.F32.PACK_AB_MERGE_C R0, R143, R0, RZ ;  /* 0x000000008f00723e */ /* 0x000fe200048070ff */
[----:B------:R-:W-:Y:S01]  /*c4f0*/  UMOV UR48, UR50 ;  /* 0x0000003200307c82 */ /* 0x000fe20008000000 */
[----:B------:R-:W-:Y:S01]  /*c500*/  F2FP.SATFINITE.E4M3.F32.PACK_AB_MERGE_C R92, R93, R92, RZ ;  /* 0x0000005c5d5c723e */ /* 0x000fe200048070ff */
[----:B------:R-:W-:Y:S01]  /*c510*/  UPRMT UR6, UR36, 0x654, UR6 ;  /* 0x0000065424067896 */ /* 0x000fe20008000006 */
        /* <DEDUP_REMOVED lines=9> */
[----:B------:R-:W-:Y:S01]  /*c5b0*/  SYNCS.ARRIVE.TRANS64.RED.A1T0 RZ, [UR6], RZ ;  /* 0x000000ffffff79a7 */ /* 0x000fe20008100406 */
[----:B------:R-:W-:Y:S01]  /*c5c0*/  F2FP.SATFINITE.E4M3.F32.PACK_AB_MERGE_C R160, R181, R160, RZ ;  /* 0x000000a0b5a0723e */ /* 0x000fe200048070ff */
[----:B------:R-:W-:Y:S01]  /*c5d0*/  FMUL.FTZ R33, R33, R3 ;  /* 0x0000000321217220 */ /* 0x000fe20000410000 */
        /* <DEDUP_REMOVED lines=42> */
[----:B------:R-:W-:Y:S01]  /*c880*/  F2FP.SATFINITE.E4M3.F32.PACK_AB_MERGE_C R200, R203, R88, R92 ;  /* 0x00000058cbc8723e */ /* 0x000fe2000480705c */
[-C--:B------:R-:W-:Y:S01]  /*c890*/  FMUL.FTZ R77, R77, R3.reuse ;  /* 0x000000034d4d7220 */ /* 0x080fe20000410000 */
[-C--:B------:R-:W-:Y:S01]  /*c8a0*/  FMUL.FTZ R80, R80, R3.reuse ;  /* 0x0000000350507220 */ /* 0x080fe20000410000 */
[-C--:B------:R-:W-:Y:S01]  /*c8b0*/  FMUL.FTZ R81, R81, R3.reuse ;  /* 0x0000000351517220 */ /* 0x080fe20000410000 */
[-C--:B------:R-:W-:Y:S01]  /*c8c0*/  FMUL.FTZ R84, R84, R3.reuse ;  /* 0x0000000354547220 */ /* 0x080fe20000410000 */
[----:B------:R-:W-:Y:S01]  /*c8d0*/  FMUL.FTZ R85, R85, R3 ;  /* 0x0000000355557220 */ /* 0x000fe20000410000 */
[----:B------:R-:W-:Y:S01]  /*c8e0*/  F2FP.SATFINITE.E4M3.F32.PACK_AB_MERGE_C R224, R185, R20, R15 ;  /* 0x00000014b9e0723e */ /* 0x000fe2000480700f */
[-C--:B------:R-:W-:Y:S01]  /*c8f0*/  FMUL.FTZ R26, R26, R183.reuse ;  /* 0x000000b71a1a7220 */ /* 0x080fe20000410000 */
[----:B------:R-:W-:Y:S01]  /*c900*/  F2FP.SATFINITE.E4M3.F32.PACK_AB_MERGE_C R226, R189, R140, R144 ;  /* 0x0000008cbde2723e */ /* 0x000fe20004807090 */
[-C--:B------:R-:W-:Y:S01]  /*c910*/  FMUL.FTZ R27, R27, R183.reuse ;  /* 0x000000b71b1b7220 */ /* 0x080fe20000410000 */
[----:B------:R-:W-:Y:S01]  /*c920*/  F2FP.SATFINITE.E4M3.F32.PACK_AB_MERGE_C R227, R195, R116, R186 ;  /* 0x00000074c3e3723e */ /* 0x000fe200048070ba */
[-C--:B------:R-:W-:Y:S01]  /*c930*/  FMUL.FTZ R30, R30, R183.reuse ;  /* 0x000000b71e1e7220 */ /* 0x080fe20000410000 */
[----:B------:R-:W-:Y:S01]  /*c940*/  F2FP.SATFINITE.E4M3.F32.PACK_AB_MERGE_C R220, R169, R148, R152 ;  /* 0x00000094a9dc723e */ /* 0x000fe20004807098 */
[----:B------:R-:W-:Y:S01]  /*c950*/  FMUL.FTZ R31, R31, R183 ;  /* 0x000000b71f1f7220 */ /* 0x000fe20000410000 */
[----:B------:R-:W-:Y:S01]  /*c960*/  F2FP.SATFINITE.E4M3.F32.PACK_AB_MERGE_C R221, R188, R21, R171 ;  /* 0x00000015bcdd723e */ /* 0x000fe200048070ab */
[-C--:B------:R-:W-:Y:S01]  /*c970*/  FMUL.FTZ R34, R34, R183.reuse ;  /* 0x000000b722227220 */ /* 0x080fe20000410000 */
[----:B------:R-:W-:Y:S01]  /*c980*/  F2FP.SATFINITE.E4M3.F32.PACK_AB_MERGE_C R222, R177, R156, R160 ;  /* 0x0000009cb1de723e */ /* 0x000fe200048070a0 */
        /* <DEDUP_REMOVED lines=46> */
[----:B------:R-:W-:-:S02]  /*cc70*/  VIADD R4, R4, 0xffffffff ;  /* 0xffffffff04047836 */ /* 0x000fc40000000000 */
[----:B------:R-:W-:Y:S02]  /*cc80*/  IMAD.MOV.U32 R0, RZ, RZ, R89 ;  /* 0x000000ffff007224 */ /* 0x000fe400078e0059 */
[----:B------:R-:W-:Y:S02]  /*cc90*/  IMAD.MOV.U32 R3, RZ, RZ, R91 ;  /* 0x000000ffff037224 */ /* 0x000fe400078e005b */
[----:B------:R-:W-:Y:S01]  /*cca0*/  IMAD.MOV.U32 R18, RZ, RZ, R10 ;  /* 0x000000ffff127224 */ /* 0x000fe200078e000a */
[----:B------:R-:W-:Y:S06]  /*ccb0*/  @P1 BRA `(.L_x_756) ;  /* 0xffffffa400141947 */ /* 0x000fec000383ffff */
[----:B------:R-:W-:Y:S01]  /*ccc0*/  IMAD.MOV.U32 R0, RZ, RZ, R89 ;  /* 0x000000ffff007224 */ /* 0x000fe200078e0059 */
[----:B------:R-:W-:Y:S01]  /*ccd0*/  UMOV UR48, UR50 ;  /* 0x0000003200307c82 */ /* 0x000fe20008000000 */
[----:B------:R-:W-:Y:S02]  /*cce0*/  IMAD.MOV.U32 R3, RZ, RZ, R91 ;  /* 0x000000ffff037224 */ /* 0x000fe400078e005b */
[----:B------:R-:W-:-:S07]  /*ccf0*/  IMAD.MOV.U32 R18, RZ, RZ, R10 ;  /* 0x000000ffff127224 */ /* 0x000fce00078e000a */
.L_x_738:
[----:B------:R-:W1:Y:S01]  /*cd00*/  LDC R10, c[0x0][0x9e4] ;  /* 0x00027900ff0a7b82 */ /* 0x000e620000000800 */
[----:B------:R-:W-:Y:S01]  /*cd10*/  LOP3.LUT R17, R17, 0xfff7ffff, RZ, 0xc0, !PT ;  /* 0xfff7ffff11117812 */ /* 0x000fe200078ec0ff */
[----:B------:R-:W-:Y:S01]  /*cd20*/  VIADD R12, R231, -UR41 ;  /* 0x80000029e70c7c36 */ /* 0x000fe20008000000 */
[----:B-1----:R-:W-:-:S13]  /*cd30*/  ISETP.GE.AND P1, PT, R10, 0x1, PT ;  /* 0x000000010a00780c */ /* 0x002fda0003f26270 */
[----:B------:R-:W-:Y:S01]  /*cd40*/  @P1 LOP3.LUT R17, R17, 0x80000, RZ, 0xfc, !PT ;  /* 0x0008000011111812 */ /* 0x000fe200078efcff */
        /* <DEDUP_REMOVED lines=10> */
.L_x_758:
[----:B------:R-:W-:-:S13]  /*cdf0*/  ISETP.NE.AND P1, PT, R10, 0x1, PT ;  /* 0x000000010a00780c */ /* 0x000fda0003f25270 */
[----:B------:R-:W1:Y:S02]  /*ce00*/  @P1 LDC.64 R14, c[0x0][0x9e8] ;  /* 0x00027a00ff0e1b82 */ /* 0x000e640000000a00 */
[----:B-1----:R-:W-:-:S05]  /*ce10*/  @P1 IMAD.HI.U32 R14, R231, R14, RZ ;  /* 0x0000000ee70e1227 */ /* 0x002fca00078e00ff */
[----:B------:R-:W-:-:S07]  /*ce20*/  @P1 SHF.R.U32.HI R231, RZ, R15, R14 ;  /* 0x0000000fffe71219 */ /* 0x000fce000001160e */
.L_x_759:
[----:B------:R-:W-:-:S05]  /*ce30*/  IMAD R231, R231, R10, RZ ;  /* 0x0000000ae7e77224 */ /* 0x000fca00078e02ff */
[----:B------:R-:W-:-:S07]  /*ce40*/  VIMNMX R12, R12, R231, !PT ;  /* 0x000000e70c0c7248 */ /* 0x000fce0007fe0100 */
.L_x_757:
[----:B------:R-:W-:Y:S02]  /*ce50*/  VIADD R13, R12, 0xdf ;  /* 0x000000df0c0d7836 */ /* 0x000fe40000000000 */
[----:B------:R-:W-:-:S04]  /*ce60*/  IMAD.MOV.U32 R12, RZ, RZ, RZ ;  /* 0x000000ffff0c7224 */ /* 0x000fc800078e00ff */
[----:B------:R-:W-:-:S05]  /*ce70*/  IMAD.HI R12, R13, -0x6db6db6d, R12 ;  /* 0x924924930d0c7827 */ /* 0x000fca00078e020c */
[----:B------:R-:W-:-:S04]  /*ce80*/  SHF.R.U32.HI R11, RZ, 0x1f, R12 ;  /* 0x0000001fff0b7819 */ /* 0x000fc8000001160c */
[----:B------:R-:W-:-:S04]  /*ce90*/  LEA.HI.SX32 R11, R12, R11, 0x19 ;  /* 0x0000000b0c0b7211 */ /* 0x000fc800078fcaff */
[----:B------:R-:W-:-:S04]  /*cea0*/  VIMNMX R11, R230, R11, !PT ;  /* 0x0000000be60b7248 */ /* 0x000fc80007fe0100 */
[----:B------:R-:W-:-:S13]  /*ceb0*/  ISETP.GE.AND P1, PT, R4, R11, PT ;  /* 0x0000000b0400720c */ /* 0x000fda0003f26270 */
[----:B------:R-:W-:Y:S05]  /*cec0*/  @!P1 BRA `(.L_x_760) ;  /* 0x0000003400909947 */ /* 0x000fea0003800000 */
[----:B------:R-:W-:Y:S01]  /*ced0*/  IMAD.MOV.U32 R13, RZ, RZ, R0 ;  /* 0x000000ffff0d7224 */ /* 0x000fe200078e0000 */
[----:B------:R-:W-:Y:S01]  /*cee0*/  UMOV UR40, UR48 ;  /* 0x0000003000287c82 */ /* 0x000fe20008000000 */
[----:B------:R-:W-:Y:S02]  /*cef0*/  IMAD.MOV.U32 R12, RZ, RZ, R3 ;  /* 0x000000ffff0c7224 */ /* 0x000fe400078e0003 */
[----:B------:R-:W-:-:S07]  /*cf00*/  IMAD.MOV.U32 R14, RZ, RZ, R18 ;  /* 0x000000ffff0e7224 */ /* 0x000fce00078e0012 */
.L_x_770:
[----:B------:R-:W-:Y:S01]  /*cf10*/  ISETP.NE.AND P2, PT, RZ, UR39, PT ;  /* 0x00000027ff007c0c */ /* 0x000fe2000bf45270 */
[----:B------:R-:W-:-:S04]  /*cf20*/  UISETP.NE.AND UP0, UPT, UR40, 0x1, UPT ;  /* 0x000000012800788c */ /* 0x000fc8000bf05270 */
[----:B------:R-:W-:-:S06]  /*cf30*/  USEL UR6, URZ, 0x1, UP0 ;  /* 0x000000013f067887 */ /* 0x000fcc0008000000 */
[----:B------:R-:W-:Y:S02]  /*cf40*/  LOP3.LUT R18, R14, UR6, RZ, 0x3c, !PT ;  /* 0x000000060e127c12 */ /* 0x000fe4000f8e3cff */
[----:B------:R-:W-:Y:S05]  /*cf50*/  @P2 BRA `(.L_x_761) ;  /* 0x0000000000342947 */ /* 0x000fea0003800000 */
[----:B------:R-:W-:Y:S05]  /*cf60*/  @!P0 BRA `(.L_x_762) ;  /* 0x0000000000048947 */ /* 0x000fea0003800000 */
[----:B------:R-:W-:Y:S01]  /*cf70*/  BPT.TRAP 0x1 ;  /* 0x000000040000795c */ /* 0x000fe20000300000 */
.L_x_762:
[----:B------:R-:W-:Y:S01]  /*cf80*/  UIADD3 UR6, UR40, 0x1, URZ ;  /* 0x0000000128067890 */ /* 0x000fe2000fffe03f */
[----:B------:R-:W-:-:S03]  /*cf90*/  SHF.L.U32 R0, R18, 0x1f, RZ ;  /* 0x0000001f12007819 */ /* 0x000fc600000006ff */
[----:B------:R-:W-:-:S04]  /*cfa0*/  UISETP.NE.AND UP0, UPT, UR6, 0x2, UPT ;  /* 0x000000020600788c */ /* 0x000fc8000bf05270 */
[----:B------:R-:W-:-:S04]  /*cfb0*/  USEL UR6, UR6, URZ, UP0 ;  /* 0x0000003f06067287 */ /* 0x000fc80008000000 */
[----:B------:R-:W-:-:S09]  /*cfc0*/  ULEA UR6, UR6, UR37, 0x3 ;  /* 0x0000002506067291 */ /* 0x000fd2000f8e183f */
[----:B------:R1:W2:Y:S01]  /*cfd0*/  SYNCS.PHASECHK.TRANS64.TRYWAIT P1, [UR6+0x2e830], R0 ;  /* 0x02e83000ff0075a7 */ /* 0x0002a20008020146 */
[----:B------:R-:W-:Y:S05]  /*cfe0*/  @!P0 BRA `(.L_x_763) ;  /* 0x0000000000048947 */ /* 0x000fea0003800000 */
[----:B------:R-:W-:Y:S01]  /*cff0*/  BPT.TRAP 0x1 ;  /* 0x000000040000795c */ /* 0x000fe20000300000 */
.L_x_763:
[----:B--2---:R-:W-:Y:S05]  /*d000*/  @P1 BRA `(.L_x_761) ;  /* 0x0000000000081947 */ /* 0x004fea0003800000 */
[----:B------:R-:W2:Y:S02]  /*d010*/  SYNCS.PHASECHK.TRANS64.TRYWAIT P1, [UR6+0x2e830], R0 ;  /* 0x02e83000ff0075a7 */ /* 0x000ea40008020146 */
[----:B--2---:R-:W-:Y:S05]  /*d020*/  @!P1 BRA `(.L_x_764) ;  /* 0x000000f0003c9947 */ /* 0x004fea0003800000 */
.L_x_761:
[----:B--2---:R-:W2:Y:S01]  /*d030*/  S2R R3, SR_TID.X ;  /* 0x0000000000037919 */ /* 0x004ea20000002100 */
[----:B------:R-:W-:Y:S01]  /*d040*/  R2UR UR18, R9 ;  /* 0x00000000091272ca */ /* 0x000fe200000e0000 */
[----:B------:R-:W-:Y:S01]  /*d050*/  UIADD3 UR48, UR40, 0x1, URZ ;  /* 0x0000000128307890 */ /* 0x000fe2000fffe03f */
[----:B------:R-:W-:Y:S01]  /*d060*/  UMOV UR19, 0x40000040 ;  /* 0x4000004000137882 */ /* 0x000fe20000000000 */
[----:B------:R-:W-:Y:S02]  /*d070*/  UMOV UR20, UR16 ;  /* 0x0000001000147c82 */ /* 0x000fe40008000000 */
[----:B------:R-:W-:Y:S01]  /*d080*/  UISETP.NE.AND UP0, UPT, UR48, 0x2, UPT ;  /* 0x000000023000788c */ /* 0x000fe2000bf05270 */
[----:B------:R-:W-:Y:S01]  /*d090*/  UMOV UR21, UR17 ;  /* 0x0000001100157c82 */ /* 0x000fe20008000000 */
[----:B------:R-:W-:Y:S02]  /*d0a0*/  UMOV UR23, 0x40000040 ;  /* 0x4000004000177882 */ /* 0x000fe40000000000 */
[----:B------:R-:W-:Y:S01]  /*d0b0*/  USEL UR48, UR48, URZ, UP0 ;  /* 0x0000003f30307287 */ /* 0x000fe20008000000 */
[----:B------:R-:W-:Y:S01]  /*d0c0*/  UMOV UR24, UR16 ;  /* 0x0000001000187c82 */ /* 0x000fe20008000000 */
[----:B------:R-:W-:-:S02]  /*d0d0*/  UMOV UR25, UR17 ;  /* 0x0000001100197c82 */ /* 0x000fc40008000000 */
[----:B------:R-:W-:Y:S01]  /*d0e0*/  UIMAD UR18, UR48, 0x700, UR18 ;  /* 0x00000700301278a4 */ /* 0x000fe2000f8e0212 */
[----:B------:R-:W-:Y:S01]  /*d0f0*/  UMOV UR27, 0x40000040 ;  /* 0x40000040001b7882 */ /* 0x000fe20000000000 */
[----:B------:R-:W-:Y:S02]  /*d100*/  UMOV UR28, UR16 ;  /* 0x00000010001c7c82 */ /* 0x000fe40008000000 */
[----:B------:R-:W-:Y:S02]  /*d110*/  UIADD3 UR22, UR18, 0x100, URZ ;  /* 0x0000010012167890 */ /* 0x000fe4000fffe03f */
[----:B------:R-:W-:Y:S02]  /*d120*/  UIADD3 UR26, UR18, 0x200, URZ ;  /* 0x00000200121a7890 */ /* 0x000fe4000fffe03f */
[----:B------:R-:W-:Y:S01]  /*d130*/  UIADD3 UR30, UR18, 0x300, URZ ;  /* 0x00000300121e7890 */ /* 0x000fe2000fffe03f */
[----:B------:R-:W-:Y:S01]  /*d140*/  UMOV UR29, UR17 ;  /* 0x00000011001d7c82 */ /* 0x000fe20008000000 */
[----:B------:R-:W-:Y:S01]  /*d150*/  UMOV UR31, 0x40000040 ;  /* 0x40000040001f7882 */ /* 0x000fe20000000000 */
[----:B------:R-:W-:Y:S01]  /*d160*/  UIADD3 UR34, UR18, 0x400, URZ ;  /* 0x0000040012227890 */ /* 0x000fe2000fffe03f */
[----:B------:R-:W-:Y:S01]  /*d170*/  UMOV UR32, UR16 ;  /* 0x0000001000207c82 */ /* 0x000fe20008000000 */
[----:B------:R-:W-:Y:S01]  /*d180*/  UMOV UR33, UR17 ;  /* 0x0000001100217c82 */ /* 0x000fe20008000000 */
[----:B------:R-:W-:Y:S01]  /*d190*/  UMOV UR35, 0x40000040 ;  /* 0x4000004000237882 */ /* 0x000fe20000000000 */
[----:B------:R-:W-:Y:S01]  /*d1a0*/  UIADD3 UR6, UR18, 0x600, URZ ;  /* 0x0000060012067890 */ /* 0x000fe2000fffe03f */
[----:B--2---:R-:W-:Y:S01]  /*d1b0*/  SHF.R.U32.HI R3, RZ, 0x7, R3 ;  /* 0x00000007ff037819 */ /* 0x004fe20000011603 */
[----:B------:R-:W-:Y:S01]  /*d1c0*/  UMOV UR7, 0x40000040 ;  /* 0x4000004000077882 */ /* 0x000fe20000000000 */
[----:B------:R-:W-:Y:S01]  /*d1d0*/  UIADD3 UR10, UR18, 0x602, URZ ;  /* 0x00000602120a7890 */ /* 0x000fe2000fffe03f */
[----:B------:R-:W-:-:S02]  /*d1e0*/  UMOV UR11, 0x40000040 ;  /* 0x40000040000b7882 */ /* 0x000fc40000000000 */
[----:B-1----:R-:W-:Y:S01]  /*d1f0*/  VIADD R0, R3, 0x8 ;  /* 0x0000000803007836 */ /* 0x002fe20000000000 */
[----:B------:R-:W-:Y:S01]  /*d200*/  UIADD3 UR14, UR18, 0x6, URZ ;  /* 0x00000006120e7890 */ /* 0x000fe2000fffe03f */
[----:B------:R-:W-:-:S03]  /*d210*/  UMOV UR15, 0x40000040 ;  /* 0x40000040000f7882 */ /* 0x000fc60000000000 */
[----:B------:R1:W-:Y:S06]  /*d220*/  BAR.SYNC.DEFER_BLOCKING R0, 0x100 ;  /* 0x000400000000751d */ /* 0x0003ec0000010000 */
[----:B------:R-:W-:-:S06]  /*d230*/  WARPGROUP.ARRIVE ;  /* 0x00000000000079c5 */ /* 0x000fcc0000000000 */
[----:B------:R-:W-:Y:S03]  /*d240*/  QGMMA.64x32x32.F32.E4M3.E4M3 R184, gdesc[UR16], RZ, !UPT, gsb0 ;  /* 0x0060000010b879f3 */ /* 0x000fe6000c0008ff */
        /* <DEDUP_REMOVED lines=157> */
.L_x_766:
[----:B------:R-:W-:Y:S01]  /*dc20*/  ULEA UR6, UR40, UR37, 0x3 ;  /* 0x0000002528067291 */ /* 0x000fe2000f8e183f */
[----:B------:R-:W-:-:S08]  /*dc30*/  SHF.L.U32 R0, R14, 0x1f, RZ ;  /* 0x0000001f0e007819 */ /* 0x000fd000000006ff */
[----:B------:R1:W2:Y:S01]  /*dc40*/  SYNCS.PHASECHK.TRANS64.TRYWAIT P1, [UR6+0x2e850], R0 ;  /* 0x02e85000ff0075a7 */ /* 0x0002a20008020146 */
[----:B------:R-:W-:Y:S05]  /*dc50*/  @!P0 BRA `(.L_x_767) ;  /* 0x0000000000048947 */ /* 0x000fea0003800000 */
[----:B------:R-:W-:Y:S01]  /*dc60*/  BPT.TRAP 0x1 ;  /* 0x000000040000795c */ /* 0x000fe20000300000 */
.L_x_767:
[----:B--2---:R-:W-:Y:S05]  /*dc70*/  @P1 BRA `(.L_x_765) ;  /* 0x0000000000081947 */ /* 0x004fea0003800000 */
[----:B------:R-:W2:Y:S02]  /*dc80*/  SYNCS.PHASECHK.TRANS64.TRYWAIT P1, [UR6+0x2e850], R0 ;  /* 0x02e85000ff0075a7 */ /* 0x000ea40008020146 */
[----:B--2---:R-:W-:Y:S05]  /*dc90*/  @!P1 BRA `(.L_x_768) ;  /* 0x000000e400389947 */ /* 0x004fea0003800000 */
.L_x_765:
[----:B------:R-:W-:Y:S01]  /*dca0*/  UIADD3 UR6, UR37, 0x400, URZ ;  /* 0x0000040025067890 */ /* 0x000fe2000fffe03f */
[----:B------:R-:W-:Y:S01]  /*dcb0*/  WARPGROUP.ARRIVE ;  /* 0x00000000000079c5 */ /* 0x000fe20000000000 */
[----:B------:R-:W-:Y:S01]  /*dcc0*/  UMOV UR7, 0xc0000010 ;  /* 0xc000001000077882 */ /* 0x000fe20000000000 */
[----:B------:R-:W-:Y:S01]  /*dcd0*/  UMOV UR11, 0xc0000010 ;  /* 0xc0000010000b7882 */ /* 0x000fe20000000000 */
[----:B------:R-:W-:Y:S01]  /*dce0*/  USHF.R.U32.HI UR6, URZ, 0x4, UR6 ;  /* 0x000000043f067899 */ /* 0x000fe20008011606 */
[----:B-12---:R-:W-:Y:S02]  /*dcf0*/  FMNMX.FTZ R0, R184, R12, !PT ;  /* 0x0000000cb8007209 */ /* 0x006fe40007810000 */
[----:B------:R-:W1:Y:S01]  /*dd00*/  S2R R231, SR_TID.X ;  /* 0x0000000000e77919 */ /* 0x000e620000002100 */
[----:B------:R-:W-:Y:S01]  /*dd10*/  ULOP3.LUT UR6, UR6, 0x3fff, URZ, 0xc0, !UPT ;  /* 0x00003fff06067892 */ /* 0x000fe2000f8ec03f */
[----:B------:R-:W-:Y:S02]  /*dd20*/  FMNMX.FTZ R3, R185, R0, !PT ;  /* 0x00000000b9037209 */ /* 0x000fe40007810000 */
[----:B------:R-:W-:Y:S01]  /*dd30*/  FMNMX.FTZ R0, R186, R13, !PT ;  /* 0x0000000dba007209 */ /* 0x000fe20007810000 */
[----:B------:R-:W-:-:S03]  /*dd40*/  ULOP3.LUT UR6, UR6, 0x10000, URZ, 0xfc, !UPT ;  /* 0x0001000006067892 */ /* 0x000fc6000f8efc3f */
[----:B------:R-:W-:Y:S01]  /*dd50*/  FMNMX.FTZ R15, R187, R0, !PT ;  /* 0x00000000bb0f7209 */ /* 0x000fe20007810000 */
[----:B------:R-:W-:Y:S01]  /*dd60*/  UIMAD UR6, UR40, 0x700, UR6 ;  /* 0x00000700280678a4 */ /* 0x000fe2000f8e0206 */
[----:B------:R-:W-:Y:S02]  /*dd70*/  FMNMX.FTZ R0, R188, R3, !PT ;  /* 0x00000003bc007209 */ /* 0x000fe40007810000 */
[----:B------:R-:W-:Y:S01]  /*dd80*/  FMNMX.FTZ R14, R190, R15, !PT ;  /* 0x0000000fbe0e7209 */ /* 0x000fe20007810000 */
[----:B------:R-:W-:Y:S01]  /*dd90*/  UIADD3 UR10, UR6, 0x100, URZ ;  /* 0x00000100060a7890 */ /* 0x000fe2000fffe03f */
[----:B------:R-:W-:Y:S02]  /*dda0*/  FMNMX.FTZ R3, R189, R0, !PT ;  /* 0x00000000bd037209 */ /* 0x000fe40007810000 */
[----:B------:R-:W-:Y:S02]  /*ddb0*/  FMNMX.FTZ R15, R191, R14, !PT ;  /* 0x0000000ebf0f7209 */ /* 0x000fe40007810000 */
[----:B------:R-:W-:Y:S01]  /*ddc0*/  QGMMA.64x128x32.F32.E4M3.E4M3 R24, R224, gdesc[UR4], R24, gsb0 ;  /* 0x01e00004e0187df3 */ /* 0x000fe20008000818 */
        /* <DEDUP_REMOVED lines=71> */
[----:B------:R-:W-:Y:S01]  /*e240*/  FMNMX.FTZ R3, R133, R0, !PT ;  /* 0x0000000085037209 */ /* 0x000fe20007810000 */
[----:B------:R-:W-:Y:S02]  /*e250*/  WARPGROUP.DEPBAR.LE gsb0, 0x0 ;  /* 0x00008000000079c5 */ /* 0x000fe40000010000 */
[----:B------:R-:W-:Y:S01]  /*e260*/  WARPGROUP.ARRIVE ;  /* 0x00000000000079c5 */ /* 0x000fe20000000000 */
[----:B------:R-:W-:Y:S02]  /*e270*/  FMNMX.FTZ R15, R135, R14, !PT ;  /* 0x0000000e870f7209 */ /* 0x000fe40007810000 */
[----:B------:R-:W-:-:S02]  /*e280*/  FMNMX.FTZ R0, R104, R3, !PT ;  /* 0x0000000368007209 */ /* 0x000fc40007810000 */
[----:B------:R-:W-:Y:S01]  /*e290*/  FMNMX.FTZ R14, R106, R15, !PT ;  /* 0x0000000f6a0e7209 */ /* 0x000fe20007810000 */
[----:B------:R-:W-:Y:S01]  /*e2a0*/  QGMMA.64x128x32.F32.E4M3.E4M3 R24, R220, gdesc[UR8], R24, gsb0 ;  /* 0x01e00008dc187df3 */ /* 0x000fe20008000818 */
[----:B------:R-:W-:Y:S01]  /*e2b0*/  UIADD3 UR10, UR6, 0x200, URZ ;  /* 0x00000200060a7890 */ /* 0x000fe2000fffe03f */
[----:B------:R-:W-:Y:S01]  /*e2c0*/  FMNMX.FTZ R3, R105, R0, !PT ;  /* 0x0000000069037209 */ /* 0x000fe20007810000 */
[----:B------:R-:W-:Y:S01]  /*e2d0*/  UMOV UR11, 0xc0000010 ;  /* 0xc0000010000b7882 */ /* 0x000fe20000000000 */
        /* <DEDUP_REMOVED lines=29> */
[----:B-1----:R-:W-:Y:S01]  /*e4b0*/  SHF.R.U32.HI R231, RZ, 0x7, R231 ;  /* 0x00000007ffe77819 */ /* 0x002fe200000116e7 */
[----:B------:R-:W1:Y:S04]  /*e4c0*/  SHFL.BFLY PT, R0, R15, 0x2, 0x1f ;  /* 0x0c401f000f007f89 */ /* 0x000e6800000e0000 */
[----:B------:R-:W2:Y:S01]  /*e4d0*/  SHFL.BFLY PT, R3, R14, 0x2, 0x1f ;  /* 0x0c401f000e037f89 */ /* 0x000ea200000e0000 */
[----:B-1----:R-:W-:Y:S02]  /*e4e0*/  FMNMX.FTZ R20, R15, R0, !PT ;  /* 0x000000000f147209 */ /* 0x002fe40007810000 */
[----:B--2---:R-:W-:-:S03]  /*e4f0*/  FMNMX.FTZ R21, R14, R3, !PT ;  /* 0x000000030e157209 */ /* 0x004fc60007810000 */
[----:B------:R-:W1:Y:S04]  /*e500*/  SHFL.BFLY PT, R3, R20, 0x1, 0x1f ;  /* 0x0c201f0014037f89 */ /* 0x000e6800000e0000 */
[----:B------:R-:W2:Y:S01]  /*e510*/  SHFL.BFLY PT, R0, R21, 0x1, 0x1f ;  /* 0x0c201f0015007f89 */ /* 0x000ea200000e0000 */
[----:B-1----:R-:W-:Y:S02]  /*e520*/  FMNMX.FTZ R3, R20, R3, !PT ;  /* 0x0000000314037209 */ /* 0x002fe40007810000 */
[----:B--2---:R-:W-:-:S03]  /*e530*/  FMNMX.FTZ R0, R21, R0, !PT ;  /* 0x0000000015007209 */ /* 0x004fc60007810000 */
[----:B------:R-:W-:Y:S01]  /*e540*/  FADD.FTZ R15, -R3, R12 ;  /* 0x0000000c030f7221 */ /* 0x000fe20000010100 */
[----:B------:R-:W-:Y:S02]  /*e550*/  WARPGROUP.DEPBAR.LE gsb0, 0x0 ;  /* 0x00008000000079c5 */ /* 0x000fe40000010000 */
[----:B------:R-:W-:-:S06]  /*e560*/  WARPGROUP.ARRIVE ;  /* 0x00000000000079c5 */ /* 0x000fcc0000000000 */
[----:B------:R-:W-:Y:S01]  /*e570*/  QGMMA.64x128x32.F32.E4M3.E4M3 R24, R216, gdesc[UR8], R24, gsb0 ;  /* 0x01e00008d8187df3 */ /* 0x000fe20008000818 */
[----:B------:R-:W-:Y:S01]  /*e580*/  UIADD3 UR10, UR6, 0x300, URZ ;  /* 0x00000300060a7890 */ /* 0x000fe2000fffe03f */
[----:B------:R-:W-:Y:S01]  /*e590*/  UMOV UR11, 0xc0000010 ;  /* 0xc0000010000b7882 */ /* 0x000fe20000000000 */
[----:B------:R-:W-:Y:S02]  /*e5a0*/  WARPGROUP.DEPBAR.LE gsb0, 0x0 ;  /* 0x00008000000079c5 */ /* 0x000fe40000010000 */
[----:B------:R-:W-:Y:S01]  /*e5b0*/  WARPGROUP.ARRIVE ;  /* 0x00000000000079c5 */ /* 0x000fe20000000000 */
[----:B------:R-:W-:Y:S01]  /*e5c0*/  FMUL.FTZ R216, R2, R15 ;  /* 0x0000000f02d87220 */ /* 0x000fe20000410000 */
[----:B------:R-:W-:-:S03]  /*e5d0*/  FADD.FTZ R15, -R0, R13 ;  /* 0x0000000d000f7221 */ /* 0x000fc60000010100 */
[----:B------:R-:W-:Y:S02]  /*e5e0*/  MUFU.EX2 R13, R216 ;  /* 0x000000d8000d7308 */ /* 0x000fe40000000800 */
[----:B------:R-:W-:Y:S01]  /*e5f0*/  QGMMA.64x128x32.F32.E4M3.E4M3 R24, R212, gdesc[UR8], R24, gsb0 ;  /* 0x01e00008d4187df3 */ /* 0x000fe20008000818 */
[----:B------:R-:W-:Y:S01]  /*e600*/  UIADD3 UR10, UR6, 0x400, URZ ;  /* 0x00000400060a7890 */ /* 0x000fe2000fffe03f */
[C---:B------:R-:W-:Y:S01]  /*e610*/  FMUL.FTZ R12, R2.reuse, R15 ;  /* 0x0000000f020c7220 */ /* 0x040fe20000410000 */
[----:B------:R-:W-:Y:S01]  /*e620*/  UMOV UR11, 0xc0000010 ;  /* 0xc0000010000b7882 */ /* 0x000fe20000000000 */
[----:B------:R-:W-:-:S04]  /*e630*/  FFMA.FTZ R15, R2, R3, -8 ;  /* 0xc1000000020f7423 */ /* 0x000fc80000010003 */
        /* <DEDUP_REMOVED lines=56> */
[C---:B------:R-:W-:Y:S01]  /*e9c0*/  FFMA.FTZ R101, R2.reuse, R0, -8 ;  /* 0xc100000002657423 */ /* 0x040fe20000010000 */
[----:B------:R-:W1:Y:S03]  /*e9d0*/  MUFU.EX2 R14, R14 ;  /* 0x0000000e000e7308 */ /* 0x000e660000000800 */
        /* <DEDUP_REMOVED lines=30> */
[----:B--2---:R-:W-:-:S01]  /*ebc0*/  FFMA.FTZ R5, R12, R5, R197 ;  /* 0x000000050c057223 */ /* 0x004fc200000100c5 */
[C-C-:B------:R-:W-:Y:S01]  /*ebd0*/  FFMA.FTZ R139, R2.reuse, R139, -R101.reuse ;  /* 0x0000008b028b7223 */ /* 0x140fe20000010865 */
[----:B------:R-:W-:-:S01]  /*ebe0*/  FFMA.FTZ R142, R2, R142, -R101 ;  /* 0x0000008e028e7223 */ /* 0x000fc20000010865 */
[C-C-:B------:R-:W-:Y:S01]  /*ebf0*/  FFMA.FTZ R143, R2.reuse, R143, -R101.reuse ;  /* 0x0000008f028f7223 */ /* 0x140fe20000010865 */
[----:B------:R-:W-:-:S01]  /*ec00*/  FFMA.FTZ R146, R2, R146, -R101 ;  /* 0x0000009202927223 */ /* 0x000fc20000010865 */
[C-C-:B------:R-:W-:Y:S01]  /*ec10*/  FFMA.FTZ R147, R2.reuse, R147, -R101.reuse ;  /* 0x0000009302937223 */ /* 0x140fe20000010865 */
[----:B------:R-:W-:-:S01]  /*ec20*/  FFMA.FTZ R150, R2, R150, -R101 ;  /* 0x0000009602967223 */ /* 0x000fc20000010865 */
[----:B------:R-:W2:Y:S01]  /*ec30*/  MUFU.EX2 R20, R20 ;  /* 0x0000001400147308 */ /* 0x000ea20000000800 */
        /* <DEDUP_REMOVED lines=8> */
[----:B---3--:R-:W-:-:S01]  /*ecc0*/  FADD.FTZ R6, R186, R5 ;  /* 0x00000005ba067221 */ /* 0x008fc20000010000 */
[C-C-:B------:R-:W-:Y:S01]  /*ecd0*/  FFMA.FTZ R131, R2.reuse, R131, -R101.reuse ;  /* 0x0000008302837223 */ /* 0x140fe20000010865 */
[----:B------:R-:W-:-:S01]  /*ece0*/  FFMA.FTZ R134, R2, R134, -R101 ;  /* 0x0000008602867223 */ /* 0x000fc20000010865 */
[C-C-:B------:R-:W-:Y:S01]  /*ecf0*/  FFMA.FTZ R135, R2.reuse, R135, -R101.reuse ;  /* 0x0000008702877223 */ /* 0x140fe20000010865 */
[----:B------:R-:W-:-:S01]  /*ed00*/  FFMA.FTZ R106, R2, R106, -R101 ;  /* 0x0000006a026a7223 */ /* 0x000fc20000010865 */
[----:B------:R-:W-:Y:S01]  /*ed10*/  FFMA.FTZ R107, R2, R107, -R101 ;  /* 0x0000006b026b7223 */ /* 0x000fe20000010865 */
[----:B------:R-:W-:Y:S01]  /*ed20*/  IADD3 R198, -R231, 0xb, RZ ;  /* 0x0000000be7c67810 */ /* 0x000fe20007ffe1ff */
[----:B------:R-:W3:Y:S01]  /*ed30*/  MUFU.EX2 R185, R185 ;  /* 0x000000b900b97308 */ /* 0x000ee20000000800 */
[----:B--2---:R-:W-:-:S01]  /*ed40*/  FADD.FTZ R196, R20, R199 ;  /* 0x000000c714c47221 */ /* 0x004fc20000010000 */
[----:B------:R-:W2:Y:S01]  /*ed50*/  S2R R231, SR_TID.X ;  /* 0x0000000000e77919 */ /* 0x000ea20000002100 */
[----:B------:R-:W-:-:S01]  /*ed60*/  FFMA.FTZ R110, R2, R110, -R101 ;  /* 0x0000006e026e7223 */ /* 0x000fc20000010865 */
[C-C-:B------:R-:W-:Y:S01]  /*ed70*/  FFMA.FTZ R111, R2.reuse, R111, -R101.reuse ;  /* 0x0000006f026f7223 */ /* 0x140fe20000010865 */
[----:B------:R-:W-:-:S01]  /*ed80*/  FFMA.FTZ R114, R2, R114, -R101 ;  /* 0x0000007202727223 */ /* 0x000fc20000010865 */
[C-C-:B------:R-:W-:Y:S01]  /*ed90*/  FFMA.FTZ R115, R2.reuse, R115, -R101.reuse ;  /* 0x0000007302737223 */ /* 0x140fe20000010865 */
[----:B------:R-:W-:-:S01]  /*eda0*/  FFMA.FTZ R118, R2, R118, -R101 ;  /* 0x0000007602767223 */ /* 0x000fc20000010865 */
[----:B------:R-:W4:Y:S01]  /*edb0*/  MUFU.EX2 R190, R190 ;  /* 0x000000be00be7308 */ /* 0x000f220000000800 */
        /* <DEDUP_REMOVED lines=11> */
[----:B------:R-:W-:Y:S01]  /*ee70*/  FFMA.FTZ R101, R2, R103, -R101 ;  /* 0x0000006702657223 */ /* 0x000fe20000010865 */
[----:B------:R-:W-:-:S02]  /*ee80*/  WARPGROUP.DEPBAR.LE gsb0, 0x0 ;  /* 0x00008000000079c5 */ /* 0x000fc40000010000 */
[----:B------:R-:W-:Y:S01]  /*ee90*/  WARPGROUP.ARRIVE ;  /* 0x00000000000079c5 */ /* 0x000fe20000000000 */
[----:B------:R-:W3:Y:S01]  /*eea0*/  MUFU.EX2 R191, R191 ;  /* 0x000000bf00bf7308 */ /* 0x000ee20000000800 */
[----:B----4-:R-:W-:-:S04]  /*eeb0*/  FADD.FTZ R6, R190, R5 ;  /* 0x00000005be067221 */ /* 0x010fc80000010000 */
[----:B------:R-:W-:Y:S01]  /*eec0*/  QGMMA.64x128x32.F32.E4M3.E4M3 R24, R208, gdesc[UR8], R24, gsb0 ;  /* 0x01e00008d0187df3 */ /* 0x000fe20008000818 */
[----:B------:R-:W-:Y:S01]  /*eed0*/  UIADD3 UR10, UR6, 0x500, URZ ;  /* 0x00000500060a7890 */ /* 0x000fe2000fffe03f */
[----:B------:R-:W-:Y:S01]  /*eee0*/  UMOV UR11, 0xc0000010 ;  /* 0xc0000010000b7882 */ /* 0x000fe20000000000 */
[----:B------:R-:W4:Y:S01]  /*eef0*/  MUFU.EX2 R189, R189 ;  /* 0x000000bd00bd7308 */ /* 0x000f220000000800 */
[----:B-1----:R-:W-:-:S01]  /*ef00*/  FADD.FTZ R196, R184, R199 ;  /* 0x000000c7b8c47221 */ /* 0x002fc20000010000 */
[----:B------:R-:W-:Y:S01]  /*ef10*/  UIADD3 UR6, UR6, 0x600, URZ ;  /* 0x0000060006067890 */ /* 0x000fe2000fffe03f */
[----:B--2---:R-:W-:-:S05]  /*ef20*/  LOP3.LUT P1, RZ, R231, 0x7f, RZ, 0xc0, !PT ;  /* 0x0000007fe7ff7812 */ /* 0x004fca000782c0ff */
[----:B------:R-:W1:Y:S01]  /*ef30*/  MUFU.EX2 R192, R192 ;  /* 0x000000c000c07308 */ /* 0x000e620000000800 */
[----:B---3--:R-:W-:-:S07]  /*ef40*/  FADD.FTZ R5, R191, R6 ;  /* 0x00000006bf057221 */ /* 0x008fce0000010000 */
[----:B------:R-:W2:Y:S01]  /*ef50*/  MUFU.EX2 R188, R188 ;  /* 0x000000bc00bc7308 */ /* 0x000ea20000000800 */
[----:B----4-:R-:W-:-:S07]  /*ef60*/  FADD.FTZ R199, R189, R196 ;  /* 0x000000c4bdc77221 */ /* 0x010fce0000010000 */
        /* <DEDUP_REMOVED lines=30> */
[----:B------:R-:W-:Y:S02]  /*f150*/  WARPGROUP.DEPBAR.LE gsb0, 0x0 ;  /* 0x00008000000079c5 */ /* 0x000fe40000010000 */
[----:B------:R-:W-:-:S04]  /*f160*/  WARPGROUP.ARRIVE ;  /* 0x00000000000079c5 */ /* 0x000fc80000000000 */
[----:B------:R-:W3:Y:S01]  /*f170*/  MUFU.EX2 R180, R180 ;  /* 0x000000b400b47308 */ /* 0x000ee20000000800 */
[----:B-1----:R-:W-:-:S01]  /*f180*/  FADD.FTZ R5, R177, R6 ;  /* 0x00000006b1057221 */ /* 0x002fc20000010000 */
[----:B------:R-:W-:Y:S06]  /*f190*/  QGMMA.64x128x32.F32.E4M3.E4M3 R24, R204, gdesc[UR8], R24, gsb0 ;  /* 0x01e00008cc187df3 */ /* 0x000fec0008000818 */
        /* <DEDUP_REMOVED lines=35> */
[----:B------:R-:W-:Y:S02]  /*f3d0*/  WARPGROUP.DEPBAR.LE gsb0, 0x0 ;  /* 0x00008000000079c5 */ /* 0x000fe40000010000 */
[----:B------:R-:W-:Y:S01]  /*f3e0*/  WARPGROUP.ARRIVE ;  /* 0x00000000000079c5 */ /* 0x000fe20000000000 */
[----:B-1----:R-:W-:-:S04]  /*f3f0*/  FADD.FTZ R6, R164, R5 ;  /* 0x00000005a4067221 */ /* 0x002fc80000010000 */
[----:B------:R-:W1:Y:S01]  /*f400*/  MUFU.EX2 R167, R167 ;  /* 0x000000a700a77308 */ /* 0x000e620000000800 */
[----:B------:R-:W-:Y:S01]  /*f410*/  QGMMA.64x128x32.F32.E4M3.E4M3 R24, R200, gdesc[UR4], R24, gsb0 ;  /* 0x01e00004c8187df3 */ /* 0x000fe20008000818 */
[----:B--2---:R-:W-:-:S06]  /*f420*/  FADD.FTZ R196, R166, R199 ;  /* 0x000000c7a6c47221 */ /* 0x004fcc0000010000 */
        /* <DEDUP_REMOVED lines=34> */
[----:B------:R-:W-:-:S06]  /*f650*/  WARPGROUP.DEPBAR.LE gsb0, 0x0 ;  /* 0x00008000000079c5 */ /* 0x000fcc0000010000 */
[----:B------:R-:W1:Y:S01]  /*f660*/  MUFU.EX2 R122, R122 ;  /* 0x0000007a007a7308 */ /* 0x000e620000000800 */
[----:B--2---:R-:W-:-:S01]  /*f670*/  FADD.FTZ R199, R151, R196 ;  /* 0x000000c497c77221 */ /* 0x004fc20000010000 */
[----:B------:R-:W-:-:S05]  /*f680*/  IMAD.U32 R200, RZ, RZ, UR48 ;  /* 0x00000030ffc87e24 */ /* 0x000fca000f8e00ff */
[----:B------:R-:W-:Y:S01]  /*f690*/  @!P1 LEA R200, R200, UR37, 0x3 ;  /* 0x00000025c8c89c11 */ /* 0x000fe2000f8e18ff */
        /* <DEDUP_REMOVED lines=66> */
[----:B------:R-:W-:-:S05]  /*fac0*/  @!P1 VIADD R5, R200, 0x2e840 ;  /* 0x0002e840c8059836 */ /* 0x000fca0000000000 */
[----:B------:R-:W-:Y:S01]  /*fad0*/  @!P1 PRMT R5, RZ, 0x654, R5 ;  /* 0x00000654ff059816 */ /* 0x000fe20000000005 */
[----:B------:R-:W2:Y:S01]  /*fae0*/  MUFU.EX2 R91, R91 ;  /* 0x0000005b005b7308 */ /* 0x000ea20000000800 */
[----:B---3--:R-:W-:-:S01]  /*faf0*/  FADD.FTZ R196, R90, R199 ;  /* 0x000000c75ac47221 */ /* 0x008fc20000010000 */
[----:B------:R3:W-:Y:S06]  /*fb00*/  BAR.ARV R198, 0x100 ;  /* 0x000400c60000751d */ /* 0x0007ec0000002000 */
[----:B------:R-:W4:Y:S01]  /*fb10*/  MUFU.EX2 R92, R92 ;  /* 0x0000005c005c7308 */ /* 0x000f220000000800 */
[----:B-1----:R-:W-:-:S01]  /*fb20*/  FADD.FTZ R199, R89, R6 ;  /* 0x0000000659c77221 */ /* 0x002fc20000010000 */
[----:B------:R1:W-:Y:S06]  /*fb30*/  @!P1 SYNCS.ARRIVE.TRANS64.RED.A1T0 RZ, [R5+URZ], RZ ;  /* 0x000000ff05ff99a7 */ /* 0x0003ec000810043f */
[----:B------:R-:W5:Y:S01]  /*fb40*/  MUFU.EX2 R94, R94 ;  /* 0x0000005e005e7308 */ /* 0x000f620000000800 */
[----:B--2---:R-:W-:-:S07]  /*fb50*/  FADD.FTZ R201, R91, R196 ;  /* 0x000000c45bc97221 */ /* 0x004fce0000010000 */
[----:B------:R-:W1:Y:S01]  /*fb60*/  MUFU.EX2 R93, R93 ;  /* 0x0000005d005d7308 */ /* 0x000e620000000800 */
[----:B----4-:R-:W-:-:S07]  /*fb70*/  FADD.FTZ R6, R92, R199 ;  /* 0x000000c75c067221 */ /* 0x010fce0000010000 */
[----:B------:R-:W2:Y:S01]  /*fb80*/  MUFU.EX2 R95, R95 ;  /* 0x0000005f005f7308 */ /* 0x000ea20000000800 */
[----:B-----5:R-:W-:-:S07]  /*fb90*/  FADD.FTZ R196, R94, R201 ;  /* 0x000000c95ec47221 */ /* 0x020fce0000010000 */
[----:B------:R-:W4:Y:S01]  /*fba0*/  MUFU.EX2 R96, R96 ;  /* 0x0000006000607308 */ /* 0x000f220000000800 */
[----:B-1----:R-:W-:-:S07]  /*fbb0*/  FADD.FTZ R5, R93, R6 ;  /* 0x000000065d057221 */ /* 0x002fce0000010000 */
[----:B------:R-:W1:Y:S01]  /*fbc0*/  MUFU.EX2 R98, R98 ;  /* 0x0000006200627308 */ /* 0x000e620000000800 */
[----:B--2---:R-:W-:-:S07]  /*fbd0*/  FADD.FTZ R103, R95, R196 ;  /* 0x000000c45f677221 */ /* 0x004fce0000010000 */
[----:B------:R-:W2:Y:S01]  /*fbe0*/  MUFU.EX2 R97, R97 ;  /* 0x0000006100617308 */ /* 0x000ea20000000800 */
[----:B----4-:R-:W-:-:S07]  /*fbf0*/  FADD.FTZ R6, R96, R5 ;  /* 0x0000000560067221 */ /* 0x010fce0000010000 */
        /* <DEDUP_REMOVED lines=9> */
[----:B--2---:R-:W-:-:S01]  /*fc90*/  FADD.FTZ R196, R102, R103 ;  /* 0x0000006766c47221 */ /* 0x004fc20000010000 */
[----:B----4-:R-:W-:-:S03]  /*fca0*/  FADD.FTZ R6, R15, R6 ;  /* 0x000000060f067221 */ /* 0x010fc60000010000 */
[----:B-1----:R-:W-:Y:S01]  /*fcb0*/  FADD.FTZ R5, R101, R196 ;  /* 0x000000c465057221 */ /* 0x002fe20000010000 */
[----:B---3--:R-:W-:Y:S06]  /*fcc0*/  @!P0 BRA `(.L_x_769) ;  /* 0x0000000000048947 */ /* 0x008fec0003800000 */
[----:B------:R-:W-:Y:S01]  /*fcd0*/  BPT.TRAP 0x1 ;  /* 0x000000040000795c */ /* 0x000fe20000300000 */
.L_x_769:
        /* <DEDUP_REMOVED lines=100> */
[----:B------:R-:W-:Y:S01]  /*10320*/  VIADD R4, R4, 0xffffffff ;  /* 0xffffffff04047836 */ /* 0x000fe20000000000 */
[----:B------:R-:W-:Y:S01]  /*10330*/  F2FP.SATFINITE.E4M3.F32.PACK_AB_MERGE_C R226, R189, R184, R188 ;  /* 0x000000b8bde2723e */ /* 0x000fe200048070bc */
[----:B------:R-:W-:Y:S01]  /*10340*/  IMAD.MOV.U32 R13, RZ, RZ, R0 ;  /* 0x000000ffff0d7224 */ /* 0x000fe200078e0000 */
        /* <DEDUP_REMOVED lines=26> */
[----:B------:R-:W-:Y:S01]  /*104f0*/  F2FP.SATFINITE.E4M3.F32.PACK_AB_MERGE_C R203, R99, R98, R101 ;  /* 0x0000006263cb723e */ /* 0x000fe20004807065 */
[----:B------:R-:W-:Y:S06]  /*10500*/  @P1 BRA `(.L_x_770) ;  /* 0xffffffc800801947 */ /* 0x000fec000383ffff */
.L_x_760:
[----:B------:R-:W-:-:S13]  /*10510*/  ISETP.GE.AND P1, PT, R4, R230, PT ;  /* 0x000000e60400720c */ /* 0x000fda0003f26270 */
[----:B------:R-:W-:Y:S05]  /*10520*/  @!P1 BRA `(.L_x_771) ;  /* 0x0000005c00249947 */ /* 0x000fea0003800000 */
[----:B------:R-:W-:Y:S01]  /*10530*/  IMAD.MOV.U32 R13, RZ, RZ, R0 ;  /* 0x000000ffff0d7224 */ /* 0x000fe200078e0000 */
[----:B------:R-:W-:Y:S01]  /*10540*/  UMOV UR50, UR48 ;  /* 0x0000003000327c82 */ /* 0x000fe20008000000 */
[----:B------:R-:W-:Y:S01]  /*10550*/  IMAD.MOV.U32 R12, RZ, RZ, R3 ;  /* 0x000000ffff0c7224 */ /* 0x000fe200078e0003 */
[----:B------:R-:W-:Y:S01]  /*10560*/  ULDC UR40, c[0x0][0x9e4] ;  /* 0x0002790000287ab9 */ /* 0x000fe20000000800 */
[----:B------:R-:W-:Y:S01]  /*10570*/  IMAD.MOV.U32 R14, RZ, RZ, R18 ;  /* 0x000000ffff0e7224 */ /* 0x000fe200078e0012 */
[----:B------:R-:W-:Y:S01]  /*10580*/  ULDC UR48, c[0x0][0x9dc] ;  /* 0x0002770000307ab9 */ /* 0x000fe20000000800 */
[----:B------:R-:W-:Y:S01]  /*10590*/  IMAD.IADD R11, R232, 0x1, R8 ;  /* 0x00000001e80b7824 */ /* 0x000fe200078e0208 */
[----:B------:R-:W-:Y:S01]  /*105a0*/  ULDC UR45, c[0x0][0x2e0] ;  /* 0x0000b800002d7ab9 */ /* 0x000fe20000000800 */
[----:B------:R-:W-:-:S05]  /*105b0*/  ULDC UR41, c[0x0][0x9e0] ;  /* 0x0002780000297ab9 */ /* 0x000fca0000000800 */
.L_x_789:
[----:B------:R-:W-:Y:S01]  /*105c0*/  ISETP.NE.AND P2, PT, RZ, UR39, PT ;  /* 0x00000027ff007c0c */ /* 0x000fe2000bf45270 */
[----:B------:R-:W-:-:S04]  /*105d0*/  UISETP.NE.AND UP0, UPT, UR50, 0x1, UPT ;  /* 0x000000013200788c */ /* 0x000fc8000bf05270 */
[----:B------:R-:W-:-:S06]  /*105e0*/  USEL UR6, URZ, 0x1, UP0 ;  /* 0x000000013f067887 */ /* 0x000fcc0008000000 */
[----:B------:R-:W-:Y:S02]  /*105f0*/  LOP3.LUT R18, R14, UR6, RZ, 0x3c, !PT ;  /* 0x000000060e127c12 */ /* 0x000fe4000f8e3cff */
[----:B------:R-:W-:Y:S05]  /*10600*/  @P2 BRA `(.L_x_772) ;  /* 0x0000000000342947 */ /* 0x000fea0003800000 */
[----:B------:R-:W-:Y:S05]  /*10610*/  @!P0 BRA `(.L_x_773) ;  /* 0x0000000000048947 */ /* 0x000fea0003800000 */
[----:B------:R-:W-:Y:S01]  /*10620*/  BPT.TRAP 0x1 ;  /* 0x000000040000795c */ /* 0x000fe20000300000 */
.L_x_773:
        /* <DEDUP_REMOVED lines=8> */
.L_x_774:
[----:B--2---:R-:W-:Y:S05]  /*106b0*/  @P1 BRA `(.L_x_772) ;  /* 0x0000000000081947 */ /* 0x004fea0003800000 */
[----:B------:R-:W2:Y:S02]  /*106c0*/  SYNCS.PHASECHK.TRANS64.TRYWAIT P1, [UR6+0x2e830], R0 ;  /* 0x02e83000ff0075a7 */ /* 0x000ea40008020146 */
[----:B--2---:R-:W-:Y:S05]  /*106d0*/  @!P1 BRA `(.L_x_775) ;  /* 0x000000b800c09947 */ /* 0x004fea0003800000 */
.L_x_772:
        /* <DEDUP_REMOVED lines=16> */
[----:B------:R-:W-:Y:S01]  /*107e0*/  UMOV UR18, UR51 ;  /* 0x0000003300127c82 */ /* 0x000fe20008000000 */
[----:B------:R-:W-:Y:S01]  /*107f0*/  UIADD3 UR30, UR51, 0x300, URZ ;  /* 0x00000300331e7890 */ /* 0x000fe2000fffe03f */
[----:B------:R-:W-:Y:S01]  /*10800*/  UMOV UR29, UR17 ;  /* 0x00000011001d7c82 */ /* 0x000fe20008000000 */
[----:B------:R-:W-:Y:S01]  /*10810*/  UMOV UR31, 0x40000040 ;  /* 0x40000040001f7882 */ /* 0x000fe20000000000 */
[----:B------:R-:W-:Y:S01]  /*10820*/  UIADD3 UR34, UR51, 0x400, URZ ;  /* 0x0000040033227890 */ /* 0x000fe2000fffe03f */
[----:B------:R-:W-:Y:S01]  /*10830*/  UMOV UR32, UR16 ;  /* 0x0000001000207c82 */ /* 0x000fe20008000000 */
[----:B------:R-:W-:Y:S01]  /*10840*/  UMOV UR33, UR17 ;  /* 0x0000001100217c82 */ /* 0x000fe20008000000 */
[----:B------:R-:W-:Y:S01]  /*10850*/  UMOV UR35, 0x40000040 ;  /* 0x4000004000237882 */ /* 0x000fe20000000000 */
[----:B--2---:R-:W-:Y:S01]  /*10860*/  SHF.R.U32.HI R3, RZ, 0x7, R3 ;  /* 0x00000007ff037819 */ /* 0x004fe20000011603 */
[----:B------:R-:W-:Y:S01]  /*10870*/  UIADD3 UR6, UR51, 0x600, URZ ;  /* 0x0000060033067890 */ /* 0x000fe2000fffe03f */
[----:B------:R-:W-:Y:S01]  /*10880*/  UMOV UR7, 0x40000040 ;  /* 0x4000004000077882 */ /* 0x000fe20000000000 */
[----:B------:R-:W-:-:S02]  /*10890*/  UIADD3 UR10, UR51, 0x602, URZ ;  /* 0x00000602330a7890 */ /* 0x000fc4000fffe03f */
[----:B-1----:R-:W-:Y:S01]  /*108a0*/  VIADD R0, R3, 0x8 ;  /* 0x0000000803007836 */ /* 0x002fe20000000000 */
[----:B------:R-:W-:Y:S01]  /*108b0*/  UMOV UR11, 0x40000040 ;  /* 0x40000040000b7882 */ /* 0x000fe20000000000 */
[----:B------:R-:W-:Y:S01]  /*108c0*/  UIADD3 UR14, UR51, 0x6, URZ ;  /* 0x00000006330e7890 */ /* 0x000fe2000fffe03f */
[----:B------:R-:W-:Y:S02]  /*108d0*/  UMOV UR15, 0x40000040 ;  /* 0x40000040000f7882 */ /* 0x000fe40000000000 */
        /* <DEDUP_REMOVED lines=156> */
.L_x_777:
[----:B------:R-:W-:Y:S01]  /*112a0*/  ULEA UR6, UR50, UR37, 0x3 ;  /* 0x0000002532067291 */ /* 0x000fe2000f8e183f */
[----:B------:R-:W-:-:S08]  /*112b0*/  SHF.L.U32 R0, R14, 0x1f, RZ ;  /* 0x0000001f0e007819 */ /* 0x000fd000000006ff */
[----:B------:R1:W2:Y:S01]  /*112c0*/  SYNCS.PHASECHK.TRANS64.TRYWAIT P1, [UR6+0x2e850], R0 ;  /* 0x02e85000ff0075a7 */ /* 0x0002a20008020146 */
[----:B------:R-:W-:Y:S05]  /*112d0*/  @!P0 BRA `(.L_x_778) ;  /* 0x0000000000048947 */ /* 0x000fea0003800000 */
[----:B------:R-:W-:Y:S01]  /*112e0*/  BPT.TRAP 0x1 ;  /* 0x000000040000795c */ /* 0x000fe20000300000 */
.L_x_778:
[----:B--2---:R-:W-:Y:S05]  /*112f0*/  @P1 BRA `(.L_x_776) ;  /* 0x0000000000081947 */ /* 0x004fea0003800000 */
[----:B------:R-:W2:Y:S02]  /*11300*/  SYNCS.PHASECHK.TRANS64.TRYWAIT P1, [UR6+0x2e850], R0 ;  /* 0x02e85000ff0075a7 */ /* 0x000ea40008020146 */
[----:B--2---:R-:W-:Y:S05]  /*11310*/  @!P1 BRA `(.L_x_779) ;  /* 0x000000ac00c89947 */ /* 0x004fea0003800000 */
.L_x_776:
[----:B------:R-:W-:Y:S01]  /*11320*/  UIADD3 UR6, UR37, 0x400, URZ ;  /* 0x0000040025067890 */ /* 0x000fe2000fffe03f */
[----:B------:R-:W-:Y:S01]  /*11330*/  WARPGROUP.ARRIVE ;  /* 0x00000000000079c5 */ /* 0x000fe20000000000 */
[----:B------:R-:W-:Y:S01]  /*11340*/  UMOV UR7, 0xc0000010 ;  /* 0xc000001000077882 */ /* 0x000fe20000000000 */
[----:B------:R-:W-:Y:S01]  /*11350*/  UMOV UR11, 0xc0000010 ;  /* 0xc0000010000b7882 */ /* 0x000fe20000000000 */
[----:B------:R-:W-:-:S03]  /*11360*/  USHF.R.U32.HI UR6, URZ, 0x4, UR6 ;  /* 0x000000043f067899 */ /* 0x000fc60008011606 */
[----:B--2---:R-:W2:Y:S01]  /*11370*/  S2R R3, SR_TID.X ;  /* 0x0000000000037919 */ /* 0x004ea20000002100 */
[----:B------:R-:W3:Y:S01]  /*11380*/  LDC R20, c[0x0][0x288] ;  /* 0x0000a200ff147b82 */ /* 0x000ee20000000800 */
[----:B-1----:R-:W-:Y:S01]  /*11390*/  IMAD.U32 R0, RZ, RZ, UR49 ;  /* 0x00000031ff007e24 */ /* 0x002fe2000f8e00ff */
[----:B------:R-:W-:-:S04]  /*113a0*/  ULOP3.LUT UR6, UR6, 0x3fff, URZ, 0xc0, !UPT ;  /* 0x00003fff06067892 */ /* 0x000fc8000f8ec03f */
[----:B------:R-:W-:-:S04]  /*113b0*/  ULOP3.LUT UR6, UR6, 0x10000, URZ, 0xfc, !UPT ;  /* 0x0001000006067892 */ /* 0x000fc8000f8efc3f */
[----:B------:R-:W-:-:S04]  /*113c0*/  UIMAD UR6, UR50, 0x700, UR6 ;  /* 0x00000700320678a4 */ /* 0x000fc8000f8e0206 */
[----:B------:R-:W-:-:S05]  /*113d0*/  UIADD3 UR10, UR6, 0x100, URZ ;  /* 0x00000100060a7890 */ /* 0x000fca000fffe03f */
[----:B------:R-:W-:Y:S01]  /*113e0*/  QGMMA.64x128x32.F32.E4M3.E4M3 R24, R224, gdesc[UR4], R24, gsb0 ;  /* 0x01e00004e0187df3 */ /* 0x000fe20008000818 */
[----:B------:R-:W-:Y:S01]  /*113f0*/  UMOV UR7, 0xc0000010 ;  /* 0xc000001000077882 */ /* 0x000fe20000000000 */
[----:B--2---:R-:W-:Y:S02]  /*11400*/  LOP3.LUT P1, RZ, R3, 0x7f, RZ, 0xc0, !PT ;  /* 0x0000007f03ff7812 */ /* 0x004fe4000782c0ff */
        /* <DEDUP_REMOVED lines=37> */
[----:B------:R3:W-:Y:S01]  /*11660*/  @!P1 SYNCS.ARRIVE.TRANS64.RED.A1T0 RZ, [R0+URZ], RZ ;  /* 0x000000ff00ff99a7 */ /* 0x0007e2000810043f */
[----:B------:R-:W-:-:S03]  /*11670*/  ISETP.GE.AND P1, PT, R10, 0x1, PT ;  /* 0x000000010a00780c */ /* 0x000fc60003f26270 */
[----:B---3--:R-:W-:-:S05]  /*11680*/  IADD3 R0, R3, 0x1, -R20 ;  /* 0x0000000103007810 */ /* 0x008fca0007ffe814 */
        /* <DEDUP_REMOVED lines=18> */
.L_x_782:
[----:B------:R-:W-:-:S05]  /*117b0*/  IMAD.U32 R205, RZ, RZ, UR40 ;  /* 0x00000028ffcd7e24 */ /* 0x000fca000f8e00ff */
[----:B------:R-:W-:-:S13]  /*117c0*/  ISETP.NE.AND P1, PT, R205, 0x1, PT ;  /* 0x00000001cd00780c */ /* 0x000fda0003f25270 */
[----:B------:R-:W1:Y:S01]  /*117d0*/  @P1 LDC.64 R14, c[0x0][0x9e8] ;  /* 0x00027a00ff0e1b82 */ /* 0x000e620000000a00 */
[----:B------:R-:W-:-:S04]  /*117e0*/  @P1 IMAD.IADD R203, R232, 0x1, R8 ;  /* 0x00000001e8cb1824 */ /* 0x000fc800078e0208 */
[----:B-1----:R-:W-:-:S04]  /*117f0*/  @P1 IMAD.HI.U32 R14, R203, R14, RZ ;  /* 0x0000000ecb0e1227 */ /* 0x002fc800078e00ff */
[----:B------:R-:W-:Y:S01]  /*11800*/  IMAD.MOV.U32 R203, RZ, RZ, R11 ;  /* 0x000000ffffcb7224 */ /* 0x000fe200078e000b */
[----:B------:R-:W-:-:S07]  /*11810*/  @P1 SHF.R.U32.HI R203, RZ, R15, R14 ;  /* 0x0000000fffcb1219 */ /* 0x000fce000001160e */
.L_x_783:
[----:B------:R-:W-:Y:S05]  /*11820*/  BSYNC B0 ;  /* 0x0000000000007941 */ /* 0x000fea0003800000 */
.L_x_781:
[----:B------:R-:W-:-:S05]  /*11830*/  IMAD R14, R203, R205, R0 ;  /* 0x000000cdcb0e7224 */ /* 0x000fca00078e0200 */
[----:B------:R-:W-:Y:S02]  /*11840*/  VIADDMNMX R20, R14, R205, R20, PT ;  /* 0x000000cd0e147246 */ /* 0x000fe40003800114 */
[----:B------:R-:W-:-:S07]  /*11850*/  VIMNMX R3, R3, R14, !PT ;  /* 0x0000000e03037248 */ /* 0x000fce0007fe0100 */
.L_x_780:
        /* <DEDUP_REMOVED lines=328> */
[----:B------:R-:W-:-:S13]  /*12ce0*/  ISETP.GE.AND P6, PT, R10, 0x1, PT ;  /* 0x000000010a00780c */ /* 0x000fda0003fc6270 */
        /* <DEDUP_REMOVED lines=13> */
.L_x_786:
[----:B------:R-:W-:-:S05]  /*12dc0*/  IMAD.U32 R120, RZ, RZ, UR40 ;  /* 0x00000028ff787e24 */ /* 0x000fca000f8e00ff */
[----:B------:R-:W-:-:S13]  /*12dd0*/  ISETP.NE.AND P6, PT, R120, 0x1, PT ;  /* 0x000000017800780c */ /* 0x000fda0003fc5270 */
[----:B------:R-:W1:Y:S02]  /*12de0*/  @P6 LDC.64 R20, c[0x0][0x9e8] ;  /* 0x00027a00ff146b82 */ /* 0x000e640000000a00 */
[----:B-1----:R-:W-:-:S05]  /*12df0*/  @P6 IMAD.HI.U32 R20, R3, R20, RZ ;  /* 0x0000001403146227 */ /* 0x002fca00078e00ff */
[----:B------:R-:W-:-:S07]  /*12e00*/  @P6 SHF.R.U32.HI R3, RZ, R21, R20 ;  /* 0x00000015ff036219 */ /* 0x000fce0000011614 */
.L_x_787:
[----:B------:R-:W-:Y:S05]  /*12e10*/  BSYNC B0 ;  /* 0x0000000000007941 */ /* 0x000fea0003800000 */
.L_x_785:
[----:B------:R-:W-:-:S05]  /*12e20*/  IMAD R3, R3, R120, R0 ;  /* 0x0000007803037224 */ /* 0x000fca00078e0200 */
[----:B------:R-:W-:Y:S02]  /*12e30*/  VIADDMNMX R200, R3, R120, R200, PT ;  /* 0x0000007803c87246 */ /* 0x000fe400038001c8 */
[----:B------:R-:W-:-:S07]  /*12e40*/  VIMNMX R14, R14, R3, !PT ;  /* 0x000000030e0e7248 */ /* 0x000fce0007fe0100 */
.L_x_784:
        /* <DEDUP_REMOVED lines=139> */
[----:B------:R-:W-:Y:S01]  /*13700*/  ISETP.GT.AND P2, PT, R14, 0xc9, !P2 ;  /* 0x000000c90e00780c */ /* 0x000fe20005744270 */
[----:B------:R-:W1:Y:S01]  /*13710*/  SHFL.BFLY PT, R3, R20, 0x2, 0x1f ;  /* 0x0c401f0014037f89 */ /* 0x000e6200000e0000 */
        /* <DEDUP_REMOVED lines=9> */
[----:B------:R-:W-:-:S02]  /*137b0*/  ISETP.LT.OR P3, PT, R200, 0xd1, P3 ;  /* 0x000000d1c800780c */ /* 0x000fc40001f61670 */
[C---:B------:R-:W-:Y:S02]  /*137c0*/  ISETP.GT.AND P1, PT, R14.reuse, 0x78, !P1 ;  /* 0x000000780e00780c */ /* 0x040fe40004f24270 */
[----:B------:R-:W-:Y:S02]  /*137d0*/  ISETP.GT.AND P4, PT, R14, 0xd1, !P4 ;  /* 0x000000d10e00780c */ /* 0x000fe40006784270 */
[----:B------:R-:W-:Y:S02]  /*137e0*/  ISETP.LT.OR P1, PT, R200, 0x79, P1 ;  /* 0x00000079c800780c */ /* 0x000fe40000f21670 */
[----:B-1----:R-:W-:Y:S02]  /*137f0*/  FMNMX.FTZ R120, R20, R3, !PT ;  /* 0x0000000314787209 */ /* 0x002fe40007810000 */
[----:B------:R-:W-:Y:S02]  /*13800*/  FSEL R150, R150, -INF , !P1 ;  /* 0xff80000096967808 */ /* 0x000fe40004800000 */
[----:B------:R-:W-:Y:S01]  /*13810*/  LOP3.LUT P1, RZ, R16, 0x200000, RZ, 0xc0, !PT ;  /* 0x0020000010ff7812 */ /* 0x000fe2000782c0ff */
[----:B------:R-:W1:Y:S01]  /*13820*/  SHFL.BFLY PT, R3, R120, 0x1, 0x1f ;  /* 0x0c201f0078037f89 */ /* 0x000e6200000e0000 */
[----:B------:R-:W-:-:S02]  /*13830*/  FSEL R98, R98, -INF , !P3 ;  /* 0xff80000062627808 */ /* 0x000fc40005800000 */
[C---:B------:R-:W-:Y:S02]  /*13840*/  ISETP.GT.AND P1, PT, R14.reuse, 0x79, !P1 ;  /* 0x000000790e00780c */ /* 0x040fe40004f24270 */
[----:B------:R-:W-:Y:S02]  /*13850*/  ISETP.GT.AND P5, PT, R14, 0xd8, !P5 ;  /* 0x000000d80e00780c */ /* 0x000fe40006fa4270 */
[C---:B------:R-:W-:Y:S02]  /*13860*/  ISETP.LT.OR P1, PT, R200.reuse, 0x7a, P1 ;  /* 0x0000007ac800780c */ /* 0x040fe40000f21670 */
[----:B------:R-:W-:Y:S02]  /*13870*/  ISETP.LT.OR P4, PT, R200, 0xd2, P4 ;  /* 0x000000d2c800780c */ /* 0x000fe40002781670 */
[----:B------:R-:W-:Y:S02]  /*13880*/  FSEL R151, R151, -INF , !P1 ;  /* 0xff80000097977808 */ /* 0x000fe40004800000 */
[----:B------:R-:W-:-:S02]  /*13890*/  LOP3.LUT P1, RZ, R16, 0x100000, RZ, 0xc0, !PT ;  /* 0x0010000010ff7812 */ /* 0x000fc4000782c0ff */
[----:B------:R-:W-:Y:S02]  /*138a0*/  ISETP.LT.OR P5, PT, R200, 0xd9, P5 ;  /* 0x000000d9c800780c */ /* 0x000fe40002fa1670 */
[----:B------:R-:W-:Y:S02]  /*138b0*/  ISETP.GT.AND P1, PT, R14, 0x80, !P1 ;  /* 0x000000800e00780c */ /* 0x000fe40004f24270 */
[----:B------:R-:W-:Y:S02]  /*138c0*/  FSEL R99, R99, -INF , !P4 ;  /* 0xff80000063637808 */ /* 0x000fe40006000000 */
[----:B------:R-:W-:Y:S02]  /*138d0*/  ISETP.LT.OR P1, PT, R200, 0x81, P1 ;  /* 0x00000081c800780c */ /* 0x000fe40000f21670 */
[----:B-1----:R-:W-:Y:S02]  /*138e0*/  FMNMX.FTZ R3, R120, R3, !PT ;  /* 0x0000000378037209 */ /* 0x002fe40007810000 */
[----:B------:R-:W-:-:S02]  /*138f0*/  FSEL R122, R122, -INF , !P1 ;  /* 0xff8000007a7a7808 */ /* 0x000fc40004800000 */
[----:B------:R-:W-:Y:S01]  /*13900*/  LOP3.LUT P1, RZ, R16, 0x80000, RZ, 0xc0, !PT ;  /* 0x0008000010ff7812 */ /* 0x000fe2000782c0ff */
[----:B------:R-:W-:-:S03]  /*13910*/  FFMA.FTZ R0, R2, R3, -8 ;  /* 0xc100000002007423 */ /* 0x000fc60000010003 */
        /* <DEDUP_REMOVED lines=99> */
[----:B------:R-:W-:Y:S02]  /*13f50*/  ISETP.GT.AND P1, PT, R14, RZ, !P6 ;  /* 0x000000ff0e00720c */ /* 0x000fe40007724270 */
[----:B------:R-:W-:Y:S02]  /*13f60*/  LOP3.LUT P6, RZ, R17, 0x800, RZ, 0xc0, !PT ;  /* 0x0000080011ff7812 */ /* 0x000fe400078cc0ff */
[----:B------:R-:W-:Y:S02]  /*13f70*/  ISETP.LT.OR P1, PT, R200, 0x1, P1 ;  /* 0x00000001c800780c */ /* 0x000fe40000f21670 */
[----:B------:R-:W-:Y:S02]  /*13f80*/  ISETP.GT.AND P2, PT, R14, 0xd9, !P6 ;  /* 0x000000d90e00780c */ /* 0x000fe40007744270 */
[----:B------:R-:W-:-:S02]  /*13f90*/  FSEL R186, R186, -INF , !P1 ;  /* 0xff800000baba7808 */ /* 0x000fc40004800000 */
[----:B------:R-:W-:Y:S02]  /*13fa0*/  FSETP.NEU.FTZ.AND P1, PT, R3, -INF , PT ;  /* 0xff8000000300780b */ /* 0x000fe40003f3d000 */
[----:B------:R-:W-:Y:S02]  /*13fb0*/  FMNMX.FTZ R164, R186, R13, !PT ;  /* 0x0000000dbaa47209 */ /* 0x000fe40007810000 */
[----:B------:R-:W-:Y:S02]  /*13fc0*/  FSEL R0, R0, RZ, P1 ;  /* 0x000000ff00007208 */ /* 0x000fe40000800000 */
[----:B------:R-:W-:-:S03]  /*13fd0*/  ISETP.LT.OR P2, PT, R200, 0xda, P2 ;  /* 0x000000dac800780c */ /* 0x000fc60001741670 */
        /* <DEDUP_REMOVED lines=70> */
[----:B------:R-:W-:Y:S01]  /*14440*/  FSEL R205, R3, RZ, P1 ;  /* 0x000000ff03cd7208 */ /* 0x000fe20000800000 */
[----:B------:R-:W-:Y:S01]  /*14450*/  MUFU.EX2 R185, R185 ;  /* 0x000000b900b97308 */ /* 0x000fe20000000800 */
[----:B------:R-:W-:-:S03]  /*14460*/  FMNMX.FTZ R174, R158, R197, !PT ;  /* 0x000000c59eae7209 */ /* 0x000fc60007810000 */
[----:B------:R-:W-:Y:S01]  /*14470*/  FADD.FTZ R205, -R205, R12 ;  /* 0x0000000ccdcd7221 */ /* 0x000fe20000010100 */
[----:B------:R-:W-:-:S03]  /*14480*/  FMNMX.FTZ R197, R159, R174, !PT ;  /* 0x000000ae9fc57209 */ /* 0x000fc60007810000 */
[----:B------:R-:W-:Y:S01]  /*14490*/  MUFU.EX2 R15, R15 ;  /* 0x0000000f000f7308 */ /* 0x000fe20000000800 */
[----:B------:R-:W-:-:S04]  /*144a0*/  FMNMX.FTZ R176, R162, R197, !PT ;  /* 0x000000c5a2b07209 */ /* 0x000fc80007810000 */
        /* <DEDUP_REMOVED lines=11> */
[----:B-1----:R-:W-:-:S04]  /*14560*/  FMNMX.FTZ R184, R146, R197, !PT ;  /* 0x000000c592b87209 */ /* 0x002fc80007810000 */
        /* <DEDUP_REMOVED lines=33> */
[----:B------:R-:W-:Y:S01]  /*14780*/  FMNMX.FTZ R197, R95, R188, !PT ;  /* 0x000000bc5fc57209 */ /* 0x000fe20007810000 */
[----:B------:R-:W-:-:S01]  /*14790*/  FFMA.FTZ R188, R2, R109, -R0 ;  /* 0x0000006d02bc7223 */ /* 0x000fc20000010800 */
[----:B------:R-:W-:Y:S01]  /*147a0*/  FSEL R109, R103, -INF , !P2 ;  /* 0xff800000676d7808 */ /* 0x000fe20005000000 */
[----:B------:R-:W-:Y:S01]  /*147b0*/  MUFU.EX2 R164, R217 ;  /* 0x000000d900a47308 */ /* 0x000fe20000000800 */
[----:B------:R-:W-:Y:S02]  /*147c0*/  FMNMX.FTZ R108, R98, R197, !PT ;  /* 0x000000c5626c7209 */ /* 0x000fe40007810000 */
[----:B------:R-:W-:Y:S01]  /*147d0*/  FSEL R197, R102, -INF , !P5 ;  /* 0xff80000066c57808 */ /* 0x000fe20006800000 */
[----:B------:R-:W-:-:S01]  /*147e0*/  FFMA.FTZ R102, R2, R112, -R0 ;  /* 0x0000007002667223 */ /* 0x000fc20000010800 */
[----:B------:R-:W-:-:S03]  /*147f0*/  FMNMX.FTZ R108, R99, R108, !PT ;  /* 0x0000006c636c7209 */ /* 0x000fc60007810000 */
[----:B------:R-:W-:Y:S01]  /*14800*/  MUFU.EX2 R103, R188 ;  /* 0x000000bc00677308 */ /* 0x000fe20000000800 */
[----:B------:R-:W-:-:S04]  /*14810*/  FMNMX.FTZ R108, R197, R108, !PT ;  /* 0x0000006cc56c7209 */ /* 0x000fc80007810000 */
[----:B------:R-:W-:Y:S01]  /*14820*/  FMNMX.FTZ R112, R109, R108, !PT ;  /* 0x0000006c6d707209 */ /* 0x000fe20007810000 */
[----:B------:R-:W-:-:S01]  /*14830*/  FFMA.FTZ R108, R2, R116, -R0 ;  /* 0x00000074026c7223 */ /* 0x000fc20000010800 */
[C---:B------:R-:W-:Y:S01]  /*14840*/  FFMA.FTZ R116, R2.reuse, R101, -R0 ;  /* 0x0000006502747223 */ /* 0x040fe20000010800 */
[----:B------:R-:W-:Y:S01]  /*14850*/  FMUL.FTZ R101, R2, R205 ;  /* 0x000000cd02657220 */ /* 0x000fe20000410000 */
[----:B------:R-:W-:Y:S01]  /*14860*/  MUFU.EX2 R157, R157 ;  /* 0x0000009d009d7308 */ /* 0x000fe20000000800 */
[----:B------:R-:W1:Y:S07]  /*14870*/  SHFL.BFLY PT, R203, R112, 0x2, 0x1f ;  /* 0x0c401f0070cb7f89 */ /* 0x000e6e00000e0000 */
[----:B------:R-:W2:Y:S08]  /*14880*/  MUFU.EX2 R101, R101 ;  /* 0x0000006500657308 */ /* 0x000eb00000000800 */
[----:B------:R-:W-:Y:S08]  /*14890*/  MUFU.EX2 R168, R219 ;  /* 0x000000db00a87308 */ /* 0x000ff00000000800 */
[----:B------:R-:W-:Y:S01]  /*148a0*/  MUFU.EX2 R161, R161 ;  /* 0x000000a100a17308 */ /* 0x000fe20000000800 */
[----:B-1----:R-:W-:Y:S01]  /*148b0*/  FMNMX.FTZ R203, R112, R203, !PT ;  /* 0x000000cb70cb7209 */ /* 0x002fe20007810000 */
[----:B--2---:R-:W-:-:S04]  /*148c0*/  FFMA.FTZ R6, R101, R6, R20 ;  /* 0x0000000665067223 */ /* 0x004fc80000010014 */
[----:B------:R-:W1:Y:S01]  /*148d0*/  SHFL.BFLY PT, R112, R203, 0x1, 0x1f ;  /* 0x0c201f00cb707f89 */ /* 0x000e6200000e0000 */
[----:B------:R-:W-:-:S01]  /*148e0*/  FADD.FTZ R6, R185, R6 ;  /* 0x00000006b9067221 */ /* 0x000fc20000010000 */
[----:B------:R-:W-:Y:S08]  /*148f0*/  MUFU.EX2 R170, R221 ;  /* 0x000000dd00aa7308 */ /* 0x000ff00000000800 */
[----:B------:R-:W-:Y:S08]  /*14900*/  MUFU.EX2 R165, R165 ;  /* 0x000000a500a57308 */ /* 0x000ff00000000800 */
[----:B------:R-:W-:Y:S01]  /*14910*/  MUFU.EX2 R172, R223 ;  /* 0x000000df00ac7308 */ /* 0x000fe20000000800 */
[----:B-1----:R-:W-:-:S07]  /*14920*/  FMNMX.FTZ R0, R203, R112, !PT ;  /* 0x00000070cb007209 */ /* 0x002fce0007810000 */
[----:B------:R1:W-:Y:S01]  /*14930*/  MUFU.EX2 R203, R116 ;  /* 0x0000007400cb7308 */ /* 0x0003e20000000800 */
[----:B------:R-:W-:Y:S01]  /*14940*/  FSETP.NEU.FTZ.AND P1, PT, R0, -INF , PT ;  /* 0xff8000000000780b */ /* 0x000fe20003f3d000 */
[----:B------:R-:W-:-:S03]  /*14950*/  FFMA.FTZ R12, R2, R0, -8 ;  /* 0xc1000000020c7423 */ /* 0x000fc60000010000 */
[----:B------:R-:W-:Y:S02]  /*14960*/  FSEL R192, R0, RZ, P1 ;  /* 0x000000ff00c07208 */ /* 0x000fe40000800000 */
[----:B------:R-:W-:Y:S01]  /*14970*/  FSEL R205, R12, RZ, P1 ;  /* 0x000000ff0ccd7208 */ /* 0x000fe20000800000 */
[----:B------:R-:W-:Y:S04]  /*14980*/  MUFU.EX2 R137, R137 ;  /* 0x0000008900897308 */ /* 0x000fe80000000800 */
[----:B------:R-:W-:-:S01]  /*14990*/  FFMA.FTZ R112, R2, R190, -R205 ;  /* 0x000000be02707223 */ /* 0x000fc200000108cd */
[C-C-:B------:R-:W-:Y:S01]  /*149a0*/  FFMA.FTZ R190, R2.reuse, R175, -R205.reuse ;  /* 0x000000af02be7223 */ /* 0x140fe200000108cd */
[----:B------:R-:W-:-:S01]  /*149b0*/  FFMA.FTZ R175, R2, R178, -R205 ;  /* 0x000000b202af7223 */ /* 0x000fc200000108cd */
[C-C-:B------:R-:W-:Y:S01]  /*149c0*/  FFMA.FTZ R178, R2.reuse, R179, -R205.reuse ;  /* 0x000000b302b27223 */ /* 0x140fe200000108cd */
[----:B------:R-:W-:-:S01]  /*149d0*/  FFMA.FTZ R179, R2, R182, -R205 ;  /* 0x000000b602b37223 */ /* 0x000fc200000108cd */
[----:B------:R-:W-:Y:S01]  /*149e0*/  FFMA.FTZ R182, R2, R183, -R205 ;  /* 0x000000b702b67223 */ /* 0x000fe200000108cd */
[----:B------:R-:W-:-:S01]  /*149f0*/  FADD.FTZ R183, -R192, R13 ;  /* 0x0000000dc0b77221 */ /* 0x000fc20000010100 */
[C-C-:B------:R-:W-:Y:S01]  /*14a00*/  FFMA.FTZ R12, R2.reuse, R186, -R205.reuse ;  /* 0x000000ba020c7223 */ /* 0x140fe200000108cd */
[----:B------:R-:W-:-:S01]  /*14a10*/  FFMA.FTZ R187, R2, R187, -R205 ;  /* 0x000000bb02bb7223 */ /* 0x000fc200000108cd */
[C-C-:B------:R-:W-:Y:S01]  /*14a20*/  FFMA.FTZ R191, R2.reuse, R191, -R205.reuse ;  /* 0x000000bf02bf7223 */ /* 0x140fe200000108cd */
[C---:B------:R-:W-:Y:S01]  /*14a30*/  FMUL.FTZ R183, R2.reuse, R183 ;  /* 0x000000b702b77220 */ /* 0x040fe20000410000 */
[----:B------:R-:W-:Y:S01]  /*14a40*/  MUFU.EX2 R112, R112 ;  /* 0x0000007000707308 */ /* 0x000fe20000000800 */
[----:B-1----:R-:W-:-:S01]  /*14a50*/  FFMA.FTZ R116, R2, R194, -R205 ;  /* 0x000000c202747223 */ /* 0x002fc200000108cd */
        /* <DEDUP_REMOVED lines=40> */
[----:B------:R-:W-:Y:S01]  /*14ce0*/  FFMA.FTZ R150, R2, R151, -R205 ;  /* 0x0000009702967223 */ /* 0x000fe200000108cd */
[----:B------:R-:W-:-:S01]  /*14cf0*/  FADD.FTZ R151, R15, R6 ;  /* 0x000000060f977221 */ /* 0x000fc20000010000 */
[----:B------:R-:W-:Y:S01]  /*14d00*/  FFMA.FTZ R114, R2, R114, -R205 ;  /* 0x0000007202727223 */ /* 0x000fe200000108cd */
[----:B------:R-:W-:-:S01]  /*14d10*/  FADD.FTZ R6, R112, R5 ;  /* 0x0000000570067221 */ /* 0x000fc20000010000 */
[----:B------:R-:W-:Y:S01]  /*14d20*/  FFMA.FTZ R115, R2, R115, -R205 ;  /* 0x0000007302737223 */ /* 0x000fe200000108cd */
[----:B------:R-:W-:-:S01]  /*14d30*/  FADD.FTZ R151, R120, R151 ;  /* 0x0000009778977221 */ /* 0x000fc20000010000 */
[----:B------:R-:W2:Y:S01]  /*14d40*/  MUFU.EX2 R195, R195 ;  /* 0x000000c300c37308 */ /* 0x000ea20000000800 */
[----:B---3--:R-:W-:-:S01]  /*14d50*/  FADD.FTZ R5, R191, R6 ;  /* 0x00000006bf057221 */ /* 0x008fc20000010000 */
[----:B------:R-:W-:Y:S01]  /*14d60*/  FFMA.FTZ R118, R2, R118, -R205 ;  /* 0x0000007602767223 */ /* 0x000fe200000108cd */
[----:B------:R-:W-:-:S01]  /*14d70*/  FADD.FTZ R6, R136, R151 ;  /* 0x0000009788067221 */ /* 0x000fc20000010000 */
        /* <DEDUP_REMOVED lines=155> */
[----:B------:R-:W-:-:S06]  /*15730*/  FFMA.FTZ R151, R2, R197, -R205 ;  /* 0x000000c502977223 */ /* 0x000fcc00000108cd */
        /* <DEDUP_REMOVED lines=31> */
[----:B------:R-:W-:Y:S01]  /*15930*/  FADD.FTZ R6, R203, R6 ;  /* 0x00000006cb067221 */ /* 0x000fe20000010000 */
[----:B-1----:R-:W-:-:S04]  /*15940*/  FADD.FTZ R5, R151, R194 ;  /* 0x000000c297057221 */ /* 0x002fc80000010000 */
[----:B--2---:R-:W-:Y:S01]  /*15950*/  FADD.FTZ R5, R192, R5 ;  /* 0x00000005c0057221 */ /* 0x004fe20000010000 */
[----:B------:R-:W-:Y:S06]  /*15960*/  @!P0 BRA `(.L_x_788) ;  /* 0x0000000000048947 */ /* 0x000fec0003800000 */
[----:B------:R-:W-:Y:S01]  /*15970*/  BPT.TRAP 0x1 ;  /* 0x000000040000795c */ /* 0x000fe20000300000 */
.L_x_788:
        /* <DEDUP_REMOVED lines=131> */
[----:B------:R-:W-:-:S05]  /*161b0*/  UMOV UR48, UR49 ;  /* 0x0000003100307c82 */ /* 0x000fca0008000000 */
.L_x_771:
[----:B------:R-:W-:Y:S06]  /*161c0*/  BAR.ARV 0x8, 0x120 ;  /* 0x0204800000007b1d */ /* 0x000fec0000002000 */
[----:B------:R-:W-:Y:S05]  /*161d0*/  @!P0 BRA `(.L_x_790) ;  /* 0x0000000000048947 */ /* 0x000fea0003800000 */
[----:B------:R-:W-:Y:S01]  /*161e0*/  BPT.TRAP 0x1 ;  /* 0x000000040000795c */ /* 0x000fe20000300000 */
.L_x_790:
[----:B------:R-:W-:Y:S01]  /*161f0*/  ULEA UR5, UR48, UR37, 0x3 ;  /* 0x0000002530057291 */ /* 0x000fe2000f8e183f */
[----:B------:R-:W-:-:S08]  /*16200*/  SHF.L.U32 R4, R18, 0x1f, RZ ;  /* 0x0000001f12047819 */ /* 0x000fd000000006ff */
[----:B------:R1:W2:Y:S01]  /*16210*/  SYNCS.PHASECHK.TRANS64.TRYWAIT P1, [UR5+0x2e850], R4 ;  /* 0x02e85004ff0075a7 */ /* 0x0002a20008020145 */
[----:B------:R-:W-:Y:S05]  /*16220*/  @!P0 BRA `(.L_x_791) ;  /* 0x0000000000048947 */ /* 0x000fea0003800000 */
[----:B------:R-:W-:Y:S01]  /*16230*/  BPT.TRAP 0x1 ;  /* 0x000000040000795c */ /* 0x000fe20000300000 */
.L_x_791:
[----:B--2---:R-:W-:Y:S05]  /*16240*/  @P1 BRA `(.L_x_792) ;  /* 0x0000000000081947 */ /* 0x004fea0003800000 */
[----:B------:R-:W2:Y:S02]  /*16250*/  SYNCS.PHASECHK.TRANS64.TRYWAIT P1, [UR5+0x2e850], R4 ;  /* 0x02e85004ff0075a7 */ /* 0x000ea40008020145 */
[----:B--2---:R-:W-:Y:S05]  /*16260*/  @!P1 BRA `(.L_x_793) ;  /* 0x00000060000c9947 */ /* 0x004fea0003800000 */
.L_x_792:
[----:B------:R-:W-:Y:S01]  /*16270*/  UIADD3 UR37, UR37, 0x400, URZ ;  /* 0x0000040025257890 */ /* 0x000fe2000fffe03f */
[----:B------:R-:W-:Y:S01]  /*16280*/  WARPGROUP.ARRIVE ;  /* 0x00000000000079c5 */ /* 0x000fe20000000000 */
[----:B------:R-:W-:Y:S01]  /*16290*/  UMOV UR7, 0xc0000010 ;  /* 0xc000001000077882 */ /* 0x000fe20000000000 */
[----:B------:R-:W3:Y:S01]  /*162a0*/  LDC.64 R12, c[0x0][0x9a0] ;  /* 0x00026800ff0c7b82 */ /* 0x000ee20000000a00 */
[----:B------:R-:W-:Y:S01]  /*162b0*/  USHF.R.U32.HI UR37, URZ, 0x4, UR37 ;  /* 0x000000043f257899 */ /* 0x000fe20008011625 */
[----:B--2---:R-:W-:-:S03]  /*162c0*/  IMAD.U32 R7, RZ, RZ, UR44 ;  /* 0x0000002cff077e24 */ /* 0x004fc6000f8e00ff */
[----:B------:R-:W-:-:S04]  /*162d0*/  ULOP3.LUT UR37, UR37, 0x3fff, URZ, 0xc0, !UPT ;  /* 0x00003fff25257892 */ /* 0x000fc8000f8ec03f */
[----:B------:R-:W-:-:S04]  /*162e0*/  ULOP3.LUT UR4, UR37, 0x10000, URZ, 0xfc, !UPT ;  /* 0x0001000025047892 */ /* 0x000fc8000f8efc3f */
[----:B------:R-:W-:-:S07]  /*162f0*/  UIMAD UR4, UR48, 0x700, UR4 ;  /* 0x00000700300478a4 */ /* 0x000fce000f8e0204 */
[----:B------:R-:W-:Y:S02]  /*16300*/  UMOV UR6, UR4 ;  /* 0x0000000400067c82 */ /* 0x000fe40008000000 */
[----:B------:R-:W-:Y:S01]  /*16310*/  QGMMA.64x128x32.F32.E4M3.E4M3 R24, R224, gdesc[UR4], R24, gsb0 ;  /* 0x01e00004e0187df3 */ /* 0x000fe20008000818 */
[----:B------:R-:W-:Y:S01]  /*16320*/  UIADD3 UR6, UR4, 0x100, URZ ;  /* 0x0000010004067890 */ /* 0x000fe2000fffe03f */
[----:B---3--:R-:W-:Y:S01]  /*16330*/  ISETP.NE.U32.AND P1, PT, R12, RZ, PT ;  /* 0x000000ff0c00720c */ /* 0x008fe20003f25070 */
[----:B------:R-:W-:-:S03]  /*16340*/  UMOV UR7, 0xc0000010 ;  /* 0xc000001000077882 */ /* 0x000fc60000000000 */
[----:B------:R-:W-:-:S13]  /*16350*/  ISETP.NE.AND.EX P1, PT, R13, RZ, PT, P1 ;  /* 0x000000ff0d00720c */ /* 0x000fda0003f25310 */
[----:B------:R-:W1:Y:S01]  /*16360*/  @P1 LDC.64 R10, c[0x0][0x9c8] ;  /* 0x00027200ff0a1b82 */ /* 0x000e620000000a00 */
[----:B------:R-:W-:-:S07]  /*16370*/  @P1 SHF.R.S32.HI R7, RZ, 0x1f, R7 ;  /* 0x0000001fff071819 */ /* 0x000fce0000011407 */
[----:B------:R-:W2:Y:S01]  /*16380*/  @P1 LDC.64 R14, c[0x0][0x9d0] ;  /* 0x00027400ff0e1b82 */ /* 0x000ea20000000a00 */
[----:B-1----:R-:W-:Y:S01]  /*16390*/  @P1 IMAD R4, R7, R10, RZ ;  /* 0x0000000a07041224 */ /* 0x002fe200078e02ff */
[----:B------:R-:W-:Y:S01]  /*163a0*/  @P1 SHF.R.S32.HI R7, RZ, 0x1f, R233 ;  /* 0x0000001fff071819 */ /* 0x000fe200000114e9 */
[----:B------:R-:W-:-:S04]  /*163b0*/  @P1 IMAD.WIDE.U32 R8, R10, UR44, RZ ;  /* 0x0000002c0a081c25 */ /* 0x000fc8000f8e00ff */
[----:B------:R-:W-:Y:S02]  /*163c0*/  @P1 IMAD R11, R11, UR44, R4 ;  /* 0x0000002c0b0b1c24 */ /* 0x000fe4000f8e0204 */
[-C--:B--2---:R-:W-:Y:S02]  /*163d0*/  @P1 IMAD R4, R7, R14.reuse, RZ ;  /* 0x0000000e07041224 */ /* 0x084fe400078e02ff */
[----:B------:R-:W-:Y:S02]  /*163e0*/  @P1 IMAD.IADD R9, R9, 0x1, R11 ;  /* 0x0000000109091824 */ /* 0x000fe400078e020b */
[C---:B------:R-:W-:Y:S02]  /*163f0*/  @P1 IMAD R7, R233.reuse, R15, R4 ;  /* 0x0000000fe9071224 */ /* 0x040fe400078e0204 */
[----:B------:R-:W-:-:S04]  /*16400*/  @P1 IMAD.WIDE.U32 R8, R233, R14, R8 ;  /* 0x0000000ee9081225 */ /* 0x000fc800078e0008 */
[----:B------:R-:W-:Y:S01]  /*16410*/  @P1 IMAD.IADD R4, R9, 0x1, R7 ;  /* 0x0000000109041824 */ /* 0x000fe200078e0207 */
[----:B------:R-:W-:Y:S01]  /*16420*/  @P1 LEA R10, P2, R8, R12, 0x2 ;  /* 0x0000000c080a1211 */ /* 0x000fe200078410ff */
[----:B------:R-:W-:-:S03]  /*16430*/  IMAD.MOV.U32 R7, RZ, RZ, 0x3f800000 ;  /* 0x3f800000ff077424 */ /* 0x000fc600078e00ff */
[----:B------:R-:W-:-:S05]  /*16440*/  @P1 LEA.HI.X R11, R8, R13, R4, 0x2, P2 ;  /* 0x0000000d080b1211 */ /* 0x000fca00010f1404 */
[----:B------:R1:W2:Y:S01]  /*16450*/  @P1 LDG.E R7, desc[UR46][R10.64] ;  /* 0x0000002e0a071981 */ /* 0x0002a2000c1e1900 */
        /* <DEDUP_REMOVED lines=21> */
[----:B------:R-:W3:Y:S04]  /*165b0*/  SHFL.BFLY PT, R9, R6, 0x2, 0x1f ;  /* 0x0c401f0006097f89 */ /* 0x000ee800000e0000 */
[----:B------:R-:W4:Y:S01]  /*165c0*/  SHFL.BFLY PT, R8, R5, 0x2, 0x1f ;  /* 0x0c401f0005087f89 */ /* 0x000f2200000e0000 */
[----:B------:R-:W-:Y:S02]  /*165d0*/  WARPGROUP.DEPBAR.LE gsb0, 0x0 ;  /* 0x00008000000079c5 */ /* 0x000fe40000010000 */
[----:B------:R-:W-:-:S06]  /*165e0*/  WARPGROUP.ARRIVE ;  /* 0x00000000000079c5 */ /* 0x000fcc0000000000 */
[----:B------:R-:W-:Y:S01]  /*165f0*/  QGMMA.64x128x32.F32.E4M3.E4M3 R24, R204, gdesc[UR4], R24, gsb0 ;  /* 0x01e00004cc187df3 */ /* 0x000fe20008000818 */
[----:B------:R-:W-:Y:S01]  /*16600*/  UMOV UR6, UR4 ;  /* 0x0000000400067c82 */ /* 0x000fe20008000000 */
[----:B------:R-:W-:Y:S01]  /*16610*/  UMOV UR7, 0xc0000010 ;  /* 0xc000001000077882 */ /* 0x000fe20000000000 */
[----:B---3--:R-:W-:-:S01]  /*16620*/  FADD.FTZ R9, R9, R6 ;  /* 0x0000000609097221 */ /* 0x008fc20000010000 */
[----:B----4-:R-:W-:-:S04]  /*16630*/  FADD.FTZ R8, R8, R5 ;  /* 0x0000000508087221 */ /* 0x010fc80000010000 */
[----:B------:R-:W3:Y:S04]  /*16640*/  SHFL.BFLY PT, R4, R9, 0x1, 0x1f ;  /* 0x0c201f0009047f89 */ /* 0x000ee800000e0000 */
[----:B-1----:R-:W1:Y:S01]  /*16650*/  SHFL.BFLY PT, R11, R8, 0x1, 0x1f ;  /* 0x0c201f00080b7f89 */ /* 0x002e6200000e0000 */
[----:B------:R-:W-:Y:S02]  /*16660*/  IMAD.MOV.U32 R6, RZ, RZ, RZ ;  /* 0x000000ffff067224 */ /* 0x000fe400078e00ff */
[----:B---3--:R-:W-:Y:S01]  /*16670*/  FADD.FTZ R12, R9, R4 ;  /* 0x00000004090c7221 */ /* 0x008fe20000010000 */
[----:B-1----:R-:W-:-:S04]  /*16680*/  FADD.FTZ R13, R8, R11 ;  /* 0x0000000b080d7221 */ /* 0x002fc80000010000 */
[C---:B------:R-:W-:Y:S01]  /*16690*/  FSETP.NE.FTZ.AND P1, PT, R12.reuse, RZ, PT ;  /* 0x000000ff0c00720b */ /* 0x040fe20003f35000 */
[----:B------:R-:W-:Y:S01]  /*166a0*/  FMUL.FTZ R14, R12, 0.00390625 ;  /* 0x3b8000000c0e7820 */ /* 0x000fe20000410000 */
[----:B------:R-:W-:-:S04]  /*166b0*/  FMUL.FTZ R15, R13, 0.00390625 ;  /* 0x3b8000000d0f7820 */ /* 0x000fc80000410000 */
        /* <DEDUP_REMOVED lines=24> */
.L_x_794:
[----:B------:R-:W-:Y:S01]  /*16840*/  UIADD3 UR4, UR5, 0x2e860, URZ ;  /* 0x0002e86005047890 */ /* 0x000fe2000fffe03f */
[-C--:B------:R-:W-:Y:S01]  /*16850*/  FMUL.FTZ R94, R28, R6.reuse ;  /* 0x000000061c5e7220 */ /* 0x080fe20000410000 */
[----:B------:R-:W-:Y:S01]  /*16860*/  UIADD3 UR48, UR48, 0x1, URZ ;  /* 0x0000000130307890 */ /* 0x000fe2000fffe03f */
[-C--:B------:R-:W-:Y:S01]  /*16870*/  FMUL.FTZ R91, R32, R6.reuse ;  /* 0x00000006205b7220 */ /* 0x080fe20000410000 */
[----:B------:R-:W-:Y:S01]  /*16880*/  UPRMT UR4, UR36, 0x654, UR4 ;  /* 0x0000065424047896 */ /* 0x000fe20008000004 */
[-C--:B------:R-:W-:Y:S01]  /*16890*/  FMUL.FTZ R90, R36, R6.reuse ;  /* 0x00000006245a7220 */ /* 0x080fe20000410000 */
[----:B------:R-:W-:Y:S01]  /*168a0*/  UISETP.NE.AND UP0, UPT, UR48, 0x2, UPT ;  /* 0x000000023000788c */ /* 0x000fe2000bf05270 */
[-C--:B------:R-:W-:Y:S01]  /*168b0*/  FMUL.FTZ R88, R37, R6.reuse ;  /* 0x0000000625587220 */ /* 0x080fe20000410000 */
[-C--:B------:R-:W-:Y:S01]  /*168c0*/  FMUL.FTZ R92, R29, R6.reuse ;  /* 0x000000061d5c7220 */ /* 0x080fe20000410000 */
[-C--:B------:R-:W-:Y:S01]  /*168d0*/  FMUL.FTZ R89, R33, R6.reuse ;  /* 0x0000000621597220 */ /* 0x080fe20000410000 */
[-C--:B------:R-:W-:Y:S01]  /*168e0*/  FMUL.FTZ R37, R40, R6.reuse ;  /* 0x0000000628257220 */ /* 0x080fe20000410000 */
[-C--:B------:R-:W-:Y:S01]  /*168f0*/  FMUL.FTZ R36, R41, R6.reuse ;  /* 0x0000000629247220 */ /* 0x080fe20000410000 */
[-C--:B------:R-:W-:Y:S01]  /*16900*/  FMUL.FTZ R32, R49, R6.reuse ;  /* 0x0000000631207220 */ /* 0x080fe20000410000 */
[----:B------:R-:W-:Y:S01]  /*16910*/  SYNCS.ARRIVE.TRANS64.RED.A1T0 RZ, [UR4], RZ ;  /* 0x000000ffffff79a7 */ /* 0x000fe20008100404 */
[----:B------:R-:W-:Y:S01]  /*16920*/  USEL UR4, URZ, 0x1, UP0 ;  /* 0x000000013f047887 */ /* 0x000fe20008000000 */
        /* <DEDUP_REMOVED lines=56> */
[----:B------:R-:W-:Y:S01]  /*16cb0*/  VIADD R234, R234, 0x1 ;  /* 0x00000001eaea7836 */ /* 0x000fe20000000000 */
[----:B------:R-:W-:Y:S01]  /*16cc0*/  LOP3.LUT R18, R18, UR4, RZ, 0x3c, !PT ;  /* 0x0000000412127c12 */ /* 0x000fe2000f8e3cff */
[----:B------:R-:W-:-:S12]  /*16cd0*/  USEL UR48, UR48, URZ, UP0 ;  /* 0x0000003f30307287 */ /* 0x000fd80008000000 */
.L_x_720:
[----:B------:R-:W1:Y:S08]  /*16ce0*/  S2UR UR36, SR_CgaCtaId ;  /* 0x00000000002479c3 */ /* 0x000e700000008800 */
[----:B------:R-:W-:Y:S06]  /*16cf0*/  BAR.SYNC.DEFER_BLOCKING 0x5, 0x180 ;  /* 0x0146000000007b1d */ /* 0x000fec0000010000 */
[----:B------:R-:W-:Y:S01]  /*16d00*/  UMOV UR37, 0x400 ;  /* 0x0000040000257882 */ /* 0x000fe20000000000 */
[----:B------:R-:W2:Y:S01]  /*16d10*/  S2R R72, SR_TID.X ;  /* 0x0000000000487919 */ /* 0x000ea20000002100 */
[----:B-1----:R-:W-:-:S09]  /*16d20*/  ULEA UR37, UR36, UR37, 0x18 ;  /* 0x0000002524257291 */ /* 0x002fd2000f8ec03f */
[----:B------:R-:W1:Y:S01]  /*16d30*/  LDS R2, [UR37+0x2e8d0] ;  /* 0x02e8d025ff027984 */ /* 0x000e620008000800 */
[----:B--2---:R-:W-:Y:S01]  /*16d40*/  VIADD R42, R72, 0xffffff80 ;  /* 0xffffff80482a7836 */ /* 0x004fe20000000000 */
[----:B-1----:R-:W-:Y:S01]  /*16d50*/  R2UR UR4, R2 ;  /* 0x00000000020472ca */ /* 0x002fe200000e0000 */
[----:B------:R-:W-:Y:S06]  /*16d60*/  BAR.ARV 0x4, 0x180 ;  /* 0x0106000000007b1d */ /* 0x000fec0000002000 */
[----:B------:R-:W-:Y:S08]  /*16d70*/  @P0 BRA `(.L_x_795) ;  /* 0x0000001000000947 */ /* 0x000ff00003800000 */
[----:B------:R-:W-:Y:S01]  /*16d80*/  IMAD.SHL.U32 R2, R72, 0x4, RZ ;  /* 0x0000000448027824 */ /* 0x000fe200078e00ff */
[----:B------:R-:W-:-:S04]  /*16d90*/  ULDC.64 UR6, c[0x4][0x38] ;  /* 0x01000e0000067ab9 */ /* 0x000fc80000000a00 */
[----:B------:R-:W-:-:S04]  /*16da0*/  LOP3.LUT R2, R2, 0xc, RZ, 0xc0, !PT ;  /* 0x0000000c02027812 */ /* 0x000fc800078ec0ff */
[----:B------:R-:W-:-:S05]  /*16db0*/  IADD3 R2, P0, R2, UR6, RZ ;  /* 0x0000000602027c10 */ /* 0x000fca000ff1e0ff */
[----:B------:R-:W-:Y:S01]  /*16dc0*/  IMAD.X R3, RZ, RZ, UR7, P0 ;  /* 0x00000007ff037e24 */ /* 0x000fe200080e06ff */
[----:B------:R-:W-:Y:S02]  /*16dd0*/  F2FP.BF16.F32.PACK_AB R49, R0, R49 ;  /* 0x000000310031723e */ /* 0x000fe400000010ff */
[----:B------:R-:W-:Y:S02]  /*16de0*/  F2FP.BF16.F32.PACK_AB R21, R68, R21 ;  /* 0x000000154415723e */ /* 0x000fe400000010ff */
[----:B------:R-:W-:Y:S01]  /*16df0*/  F2FP.BF16.F32.PACK_AB R20, R69, R20 ;  /* 0x000000144514723e */ /* 0x000fe200000010ff */
[----:B------:R1:W2:Y:S01]  /*16e00*/  LDG.E.CONSTANT R22, desc[UR46][R2.64] ;  /* 0x0000002e02167981 */ /* 0x0002a2000c1e9900 */
[----:B------:R-:W-:Y:S01]  /*16e10*/  LOP3.LUT P0, R0, R72, 0x3, RZ, 0xc0, !PT ;  /* 0x0000000348007812 */ /* 0x000fe2000780c0ff */
[----:B------:R-:W-:Y:S01]  /*16e20*/  USHF.R.S32.HI UR5, URZ, 0x1f, UR43 ;  /* 0x0000001f3f057899 */ /* 0x000fe2000801142b */
[----:B------:R-:W-:Y:S01]  /*16e30*/  F2FP.BF16.F32.PACK_AB R9, R84, R9 ;  /* 0x000000095409723e */ /* 0x000fe200000010ff */
[----:B------:R-:W-:Y:S01]  /*16e40*/  ULDC.64 UR6, c[0x0][0xb70] ;  /* 0x0002dc0000067ab9 */ /* 0x000fe20000000a00 */
[----:B------:R-:W-:Y:S01]  /*16e50*/  ISETP.EQ.OR P0, PT, R0, 0x3, !P0 ;  /* 0x000000030000780c */ /* 0x000fe20004702670 */
[----:B------:R-:W-:Y:S01]  /*16e60*/  UIMAD UR5, UR5, UR6, URZ ;  /* 0x00000006050572a4 */ /* 0x000fe2000f8e023f */
[----:B------:R-:W-:Y:S01]  /*16e70*/  F2FP.BF16.F32.PACK_AB R8, R85, R8 ;  /* 0x000000085508723e */ /* 0x000fe200000010ff */
[----:B------:R-:W-:Y:S01]  /*16e80*/  UIMAD.WIDE.U32 UR8, UR43, UR6, URZ ;  /* 0x000000062b0872a5 */ /* 0x000fe2000f8e003f */
[----:B------:R-:W-:Y:S01]  /*16e90*/  F2FP.BF16.F32.PACK_AB R32, R53, R32 ;  /* 0x000000203520723e */ /* 0x000fe200000010ff */
[----:B------:R-:W-:Y:S01]  /*16ea0*/  UIMAD UR5, UR43, UR7, UR5 ;  /* 0x000000072b0572a4 */ /* 0x000fe2000f8e0205 */
[----:B------:R-:W-:Y:S01]  /*16eb0*/  F2FP.BF16.F32.PACK_AB R28, R61, R28 ;  /* 0x0000001c3d1c723e */ /* 0x000fe200000010ff */
[----:B------:R-:W-:Y:S01]  /*16ec0*/  USHF.R.S32.HI UR6, URZ, 0x1f, UR44 ;  /* 0x0000001f3f067899 */ /* 0x000fe2000801142c */
[----:B------:R-:W-:Y:S01]  /*16ed0*/  SEL R51, R21, R20, P0 ;  /* 0x0000001415337207 */ /* 0x000fe20000000000 */
[----:B------:R-:W-:Y:S01]  /*16ee0*/  UIADD3 UR5, UR9, UR5, URZ ;  /* 0x0000000509057290 */ /* 0x000fe2000fffe03f */
[----:B------:R-:W-:-:S02]  /*16ef0*/  SEL R53, R20, R21, P0 ;  /* 0x0000001514357207 */ /* 0x000fc40000000000 */
[----:B------:R-:W-:Y:S02]  /*16f00*/  SEL R59, R9, R8, P0 ;  /* 0x00000008093b7207 */ /* 0x000fe40000000000 */
[----:B------:R-:W-:Y:S02]  /*16f10*/  SEL R61, R8, R9, P0 ;  /* 0x00000009083d7207 */ /* 0x000fe40000000000 */
[C---:B------:R-:W-:Y:S02]  /*16f20*/  IADD3 R21, P6, R228.reuse, 0x20, RZ ;  /* 0x00000020e4157810 */ /* 0x040fe40007fde0ff */
[----:B------:R-:W-:Y:S02]  /*16f30*/  IADD3 R9, P4, R228, 0x4020, RZ ;  /* 0x00004020e4097810 */ /* 0x000fe40007f9e0ff */
[----:B------:R-:W-:Y:S02]  /*16f40*/  F2FP.BF16.F32.PACK_AB R11, R78, R11 ;  /* 0x0000000b4e0b723e */ /* 0x000fe400000010ff */
[----:B------:R-:W-:-:S02]  /*16f50*/  F2FP.BF16.F32.PACK_AB R10, R79, R10 ;  /* 0x0000000a4f0a723e */ /* 0x000fc400000010ff */
[----:B------:R-:W-:Y:S02]  /*16f60*/  LOP3.LUT R20, R21, 0x380, RZ, 0xc0, !PT ;  /* 0x0000038015147812 */ /* 0x000fe400078ec0ff */
[----:B------:R-:W-:Y:S02]  /*16f70*/  LOP3.LUT R8, R9, 0x380, RZ, 0xc0, !PT ;  /* 0x0000038009087812 */ /* 0x000fe400078ec0ff */
[----:B------:R-:W-:Y:S02]  /*16f80*/  SHF.R.U64 R20, R20, 0x3, RZ ;  /* 0x0000000314147819 */ /* 0x000fe400000012ff */
[----:B------:R-:W-:Y:S02]  /*16f90*/  SEL R79, R11, R10, P0 ;  /* 0x0000000a0b4f7207 */ /* 0x000fe40000000000 */
[----:B------:R-:W-:Y:S02]  /*16fa0*/  SEL R81, R10, R11, P0 ;  /* 0x0000000b0a517207 */ /* 0x000fe40000000000 */
[----:B------:R-:W-:-:S02]  /*16fb0*/  IADD3 R11, P3, R228, 0x4000, RZ ;  /* 0x00004000e40b7810 */ /* 0x000fc40007f7e0ff */
[----:B------:R-:W-:Y:S02]  /*16fc0*/  SHF.R.U64 R8, R8, 0x3, RZ ;  /* 0x0000000308087819 */ /* 0x000fe400000012ff */
[----:B------:R-:W-:Y:S01]  /*16fd0*/  LOP3.LUT R20, R20, R21, RZ, 0x3c, !PT ;  /* 0x0000001514147212 */ /* 0x000fe200078e3cff */
[----:B------:R-:W-:Y:S01]  /*16fe0*/  IMAD.X R21, RZ, RZ, R229, P6 ;  /* 0x000000ffff157224 */ /* 0x000fe200030e06e5 */
[----:B------:R-:W-:Y:S02]  /*16ff0*/  F2FP.BF16.F32.PACK_AB R15, R70, R15 ;  /* 0x0000000f460f723e */ /* 0x000fe400000010ff */
[----:B------:R-:W-:Y:S02]  /*17000*/  F2FP.BF16.F32.PACK_AB R14, R71, R14 ;  /* 0x0000000e470e723e */ /* 0x000fe400000010ff */
[----:B------:R-:W-:Y:S02]  /*17010*/  LOP3.LUT R10, R11, 0x380, RZ, 0xc0, !PT ;  /* 0x000003800b0a7812 */ /* 0x000fe400078ec0ff */
[----:B------:R-:W-:-:S02]  /*17020*/  LOP3.LUT R8, R8, R9, RZ, 0x3c, !PT ;  /* 0x0000000908087212 */ /* 0x000fc400078e3cff */
[----:B-1----:R-:W-:Y:S02]  /*17030*/  IADD3 R3, P6, R228, 0x4060, RZ ;  /* 0x00004060e4037810 */ /* 0x002fe40007fde0ff */
[----:B------:R-:W-:Y:S02]  /*17040*/  SHF.R.S32.HI R9, RZ, 0x1f, R42 ;  /* 0x0000001fff097819 */ /* 0x000fe4000001142a */
[----:B------:R-:W-:Y:S02]  /*17050*/  F2FP.BF16.F32.PACK_AB R12, R77, R12 ;  /* 0x0000000c4d0c723e */ /* 0x000fe400000010ff */
[----:B------:R-:W-:Y:S02]  /*17060*/  SEL R75, R15, R14, P0 ;  /* 0x0000000e0f4b7207 */ /* 0x000fe40000000000 */
[----:B------:R-:W-:Y:S02]  /*17070*/  SEL R77, R14, R15, P0 ;  /* 0x0000000f0e4d7207 */ /* 0x000fe40000000000 */
[----:B------:R-:W-:-:S02]  /*17080*/  SHF.R.U64 R10, R10, 0x3, RZ ;  /* 0x000000030a0a7819 */ /* 0x000fc400000012ff */
[----:B------:R-:W-:Y:S02]  /*17090*/  IADD3 R15, P1, R228, 0x40, RZ ;  /* 0x00000040e40f7810 */ /* 0x000fe40007f3e0ff */
[----:B------:R-:W-:Y:S02]  /*170a0*/  LOP3.LUT R2, R3, 0x380, RZ, 0xc0, !PT ;  /* 0x0000038003027812 */ /* 0x000fe400078ec0ff */
[----:B------:R-:W-:Y:S02]  /*170b0*/  LEA.HI R0, R9, R42, RZ, 0x7 ;  /* 0x0000002a09007211 */ /* 0x000fe400078f38ff */
[----:B------:R-:W-:Y:S02]  /*170c0*/  F2FP.BF16.F32.PACK_AB R25, R62, R25 ;  /* 0x000000193e19723e */ /* 0x000fe400000010ff */
[----:B------:R-:W-:Y:S02]  /*170d0*/  F2FP.BF16.F32.PACK_AB R24, R63, R24 ;  /* 0x000000183f18723e */ /* 0x000fe400000010ff */
[----:B------:R-:W-:-:S02]  /*170e0*/  LOP3.LUT R10, R10, R11, RZ, 0x3c, !PT ;  /* 0x0000000b0a0a7212 */ /* 0x000fc400078e3cff */
[----:B------:R-:W-:Y:S02]  /*170f0*/  LOP3.LUT R14, R15, 0x380, RZ, 0xc0, !PT ;  /* 0x000003800f0e7812 */ /* 0x000fe400078ec0ff */
[----:B------:R-:W-:Y:S02]  /*17100*/  SHF.R.U64 R2, R2, 0x3, RZ ;  /* 0x0000000302027819 */ /* 0x000fe400000012ff */
[----:B------:R-:W-:Y:S02]  /*17110*/  LOP3.LUT R11, R0, 0xffffff80, RZ, 0xc0, !PT ;  /* 0xffffff80000b7812 */ /* 0x000fe400078ec0ff */
[----:B------:R-:W-:Y:S02]  /*17120*/  F2FP.BF16.F32.PACK_AB R40, R40, R57 ;  /* 0x000000392828723e */ /* 0x000fe400000010ff */
[----:B------:R-:W-:Y:S01]  /*17130*/  SEL R71, R25, R24, P0 ;  /* 0x0000001819477207 */ /* 0x000fe20000000000 */
[----:B------:R-:W-:Y:S01]  /*17140*/  IMAD.IADD R11, R42, 0x1, -R11 ;  /* 0x000000012a0b7824 */ /* 0x000fe200078e0a0b */
[----:B------:R-:W-:-:S02]  /*17150*/  SEL R73, R24, R25, P0 ;  /* 0x0000001918497207 */ /* 0x000fc40000000000 */
[----:B------:R-:W-:Y:S02]  /*17160*/  SHF.R.U64 R14, R14, 0x3, RZ ;  /* 0x000000030e0e7819 */ /* 0x000fe400000012ff */
[----:B------:R-:W-:Y:S02]  /*17170*/  LOP3.LUT R25, R228, 0x380, RZ, 0xc0, !PT ;  /* 0x00000380e4197812 */ /* 0x000fe400078ec0ff */
[----:B------:R-:W-:Y:S01]  /*17180*/  LOP3.LUT R2, R2, R3, RZ, 0x3c, !PT ;  /* 0x0000000302027212 */ /* 0x000fe200078e3cff */
[----:B------:R-:W-:Y:S01]  /*17190*/  IMAD.X R3, RZ, RZ, R229, P6 ;  /* 0x000000ffff037224 */ /* 0x000fe200030e06e5 */
[----:B------:R-:W-:Y:S02]  /*171a0*/  SEL R63, R40, R49, P0 ;  /* 0x00000031283f7207 */ /* 0x000fe40000000000 */
[----:B------:R-:W-:Y:S02]  /*171b0*/  SEL R49, R49, R40, P0 ;  /* 0x0000002831317207 */ /* 0x000fe40000000000 */
[----:B------:R-:W-:-:S02]  /*171c0*/  F2FP.BF16.F32.PACK_AB R94, R94, R95 ;  /* 0x0000005f5e5e723e */ /* 0x000fc400000010ff */
[----:B------:R-:W-:Y:S02]  /*171d0*/  F2FP.BF16.F32.PACK_AB R93, R92, R93 ;  /* 0x0000005d5c5d723e */ /* 0x000fe400000010ff */
[----:B------:R-:W-:Y:S01]  /*171e0*/  F2FP.BF16.F32.PACK_AB R90, R90, R91 ;  /* 0x0000005b5a5a723e */ /* 0x000fe200000010ff */
[----:B------:R-:W-:Y:S01]  /*171f0*/  VIADD R91, R235, UR42 ;  /* 0x0000002aeb5b7c36 */ /* 0x000fe20008000000 */
[----:B------:R-:W-:Y:S02]  /*17200*/  F2FP.BF16.F32.PACK_AB R89, R88, R89 ;  /* 0x000000595859723e */ /* 0x000fe400000010ff */
[----:B------:R-:W-:Y:S01]  /*17210*/  LOP3.LUT R14, R14, R15, RZ, 0x3c, !PT ;  /* 0x0000000f0e0e7212 */ /* 0x000fe200078e3cff */
[----:B------:R-:W-:Y:S01]  /*17220*/  IMAD.X R15, RZ, RZ, R229, P1 ;  /* 0x000000ffff0f7224 */ /* 0x000fe200008e06e5 */
[----:B------:R-:W-:Y:S02]  /*17230*/  SHF.R.U64 R25, R25, 0x3, RZ ;  /* 0x0000000319197819 */ /* 0x000fe400000012ff */
[----:B------:R-:W-:-:S02]  /*17240*/  F2FP.BF16.F32.PACK_AB R38, R38, R41 ;  /* 0x000000292626723e */ /* 0x000fc400000010ff */
[----:B------:R-:W-:Y:S02]  /*17250*/  F2FP.BF16.F32.PACK_AB R39, R39, R34 ;  /* 0x000000222727723e */ /* 0x000fe400000010ff */
[----:B------:R-:W-:Y:S02]  /*17260*/  MOV R62, R20 ;  /* 0x00000014003e7202 */ /* 0x000fe40000000f00 */
[----:B------:R-:W-:Y:S01]  /*17270*/  LOP3.LUT P1, RZ, R11, 0x3, RZ, 0xc0, !PT ;  /* 0x000000030bff7812 */ /* 0x000fe2000782c0ff */
[----:B------:R-:W-:Y:S01]  /*17280*/  IMAD.X R11, RZ, RZ, R229, P3 ;  /* 0x000000ffff0b7224 */ /* 0x000fe200018e06e5 */
[----:B------:R-:W-:Y:S01]  /*17290*/  MOV R21, R2 ;  /* 0x0000000200157202 */ /* 0x000fe20000000f00 */
[----:B------:R-:W-:Y:S01]  /*172a0*/  VIADD R3, R91, 0x8 ;  /* 0x000000085b037836 */ /* 0x000fe20000000000 */
[----:B------:R-:W-:Y:S02]  /*172b0*/  F2FP.BF16.F32.PACK_AB R7, R86, R7 ;  /* 0x000000075607723e */ /* 0x000fe400000010ff */
[----:B------:R-:W-:-:S02]  /*172c0*/  F2FP.BF16.F32.PACK_AB R6, R87, R6 ;  /* 0x000000065706723e */ /* 0x000fc400000010ff */
[----:B------:R-:W-:Y:S01]  /*172d0*/  SEL R35, R94, R93, P0 ;  /* 0x0000005d5e237207 */ /* 0x000fe20000000000 */
[----:B------:R-:W1:Y:S01]  /*172e0*/  LDC.64 R86, c[0x0][0xb78] ;  /* 0x0002de00ff567b82 */ /* 0x000e620000000a00 */
[----:B------:R-:W-:Y:S02]  /*172f0*/  F2FP.BF16.F32.PACK_AB R37, R44, R37 ;  /* 0x000000252c25723e */ /* 0x000fe400000010ff */
[----:B------:R-:W-:Y:S02]  /*17300*/  F2FP.BF16.F32.PACK_AB R31, R46, R31 ;  /* 0x0000001f2e1f723e */ /* 0x000fe400000010ff */
[----:B------:R-:W-:Y:S02]  /*17310*/  F2FP.BF16.F32.PACK_AB R36, R45, R36 ;  /* 0x000000242d24723e */ /* 0x000fe400000010ff */
[----:B------:R-:W-:Y:S02]  /*17320*/  F2FP.BF16.F32.PACK_AB R30, R47, R30 ;  /* 0x0000001e2f1e723e */ /* 0x000fe400000010ff */
[----:B------:R-:W-:-:S02]  /*17330*/  F2FP.BF16.F32.PACK_AB R33, R52, R33 ;  /* 0x000000213421723e */ /* 0x000fc400000010ff */
[----:B------:R-:W-:Y:S02]  /*17340*/  SEL R93, R93, R94, P0 ;  /* 0x0000005e5d5d7207 */ /* 0x000fe40000000000 */
[----:B------:R-:W-:Y:S02]  /*17350*/  SEL R41, R90, R89, P0 ;  /* 0x000000595a297207 */ /* 0x000fe40000000000 */
[----:B------:R-:W-:Y:S01]  /*17360*/  LOP3.LUT R24, R25, R228, RZ, 0x3c, !PT ;  /* 0x000000e419187212 */ /* 0x000fe200078e3cff */
[----:B------:R-:W-:Y:S01]  /*17370*/  IMAD.MOV.U32 R25, RZ, RZ, R229 ;  /* 0x000000ffff197224 */ /* 0x000fe200078e00e5 */
[----:B------:R-:W-:Y:S02]  /*17380*/  F2FP.BF16.F32.PACK_AB R27, R54, R27 ;  /* 0x0000001b361b723e */ /* 0x000fe400000010ff */
[----:B------:R-:W-:Y:S02]  /*17390*/  F2FP.BF16.F32.PACK_AB R26, R55, R26 ;  /* 0x0000001a371a723e */ /* 0x000fe400000010ff */
[----:B------:R-:W-:-:S02]  /*173a0*/  F2FP.BF16.F32.PACK_AB R29, R60, R29 ;  /* 0x0000001d3c1d723e */ /* 0x000fc400000010ff */
[----:B------:R-:W-:Y:S02]  /*173b0*/  SEL R89, R89, R90, P0 ;  /* 0x0000005a59597207 */ /* 0x000fe40000000000 */
[----:B------:R-:W-:Y:S02]  /*173c0*/  SEL R65, R38, R39, P0 ;  /* 0x0000002726417207 */ /* 0x000fe40000000000 */
[----:B------:R-:W-:Y:S02]  /*173d0*/  F2FP.BF16.F32.PACK_AB R13, R76, R13 ;  /* 0x0000000d4c0d723e */ /* 0x000fe400000010ff */
[----:B------:R-:W-:Y:S02]  /*173e0*/  SEL R39, R39, R38, P0 ;  /* 0x0000002627277207 */ /* 0x000fe40000000000 */
[----:B------:R-:W-:Y:S02]  /*173f0*/  SEL R43, R37, R36, P0 ;  /* 0x00000024252b7207 */ /* 0x000fe40000000000 */
[----:B------:R-:W-:-:S02]  /*17400*/  SEL R45, R33, R32, P0 ;  /* 0x00000020212d7207 */ /* 0x000fc40000000000 */
[----:B------:R-:W-:Y:S02]  /*17410*/  SEL R67, R31, R30, P0 ;  /* 0x0000001e1f437207 */ /* 0x000fe40000000000 */
[----:B------:R-:W-:Y:S02]  /*17420*/  SEL R83, R7, R6, P0 ;  /* 0x0000000607537207 */ /* 0x000fe40000000000 */
[----:B------:R-:W-:Y:S02]  /*17430*/  SEL R85, R6, R7, P0 ;  /* 0x0000000706557207 */ /* 0x000fe40000000000 */
[----:B------:R-:W-:Y:S02]  /*17440*/  MOV R56, R10 ;  /* 0x0000000a00387202 */ /* 0x000fe40000000f00 */
[----:B------:R-:W-:Y:S02]  /*17450*/  SEL R37, R36, R37, P0 ;  /* 0x0000002524257207 */ /* 0x000fe40000000000 */
[----:B------:R-:W-:-:S02]  /*17460*/  SEL R33, R32, R33, P0 ;  /* 0x0000002120217207 */ /* 0x000fc40000000000 */
[----:B------:R-:W-:Y:S02]  /*17470*/  SEL R47, R29, R28, P0 ;  /* 0x0000001c1d2f7207 */ /* 0x000fe40000000000 */
[----:B------:R-:W-:Y:S02]  /*17480*/  SEL R31, R30, R31, P0 ;  /* 0x0000001f1e1f7207 */ /* 0x000fe40000000000 */
[----:B------:R-:W-:Y:S02]  /*17490*/  SEL R69, R27, R26, P0 ;  /* 0x0000001a1b457207 */ /* 0x000fe40000000000 */
[----:B------:R-:W-:Y:S02]  /*174a0*/  IADD3 R7, P5, R228, 0x4040, RZ ;  /* 0x00004040e4077810 */ /* 0x000fe40007fbe0ff */
[----:B------:R-:W-:Y:S02]  /*174b0*/  MOV R60, R14 ;  /* 0x0000000e003c7202 */ /* 0x000fe40000000f00 */
[----:B------:R-:W-:-:S02]  /*174c0*/  SEL R29, R28, R29, P0 ;  /* 0x0000001d1c1d7207 */ /* 0x000fc40000000000 */
[----:B------:R-:W-:Y:S02]  /*174d0*/  SEL R55, R13, R12, P0 ;  /* 0x0000000c0d377207 */ /* 0x000fe40000000000 */
[----:B------:R-:W-:Y:S02]  /*174e0*/  SEL R27, R26, R27, P0 ;  /* 0x0000001b1a1b7207 */ /* 0x000fe40000000000 */
[----:B------:R-:W-:Y:S02]  /*174f0*/  MOV R64, R24 ;  /* 0x0000001800407202 */ /* 0x000fe40000000f00 */
[----:B------:R-:W-:Y:S02]  /*17500*/  SEL R57, R12, R13, P0 ;  /* 0x0000000d0c397207 */ /* 0x000fe40000000000 */
[----:B------:R-:W-:Y:S02]  /*17510*/  LOP3.LUT R6, R7, 0x380, RZ, 0xc0, !PT ;  /* 0x0000038007067812 */ /* 0x000fe400078ec0ff */
[----:B------:R-:W-:Y:S01]  /*17520*/  LEA.HI R66, R9, R42, RZ, 0x5 ;  /* 0x0000002a09427211 */ /* 0x000fe200078f28ff */
[----:B------:R-:W-:Y:S01]  /*17530*/  IMAD.X R9, RZ, RZ, R229, P4 ;  /* 0x000000ffff097224 */ /* 0x000fe200020e06e5 */
[----:B------:R-:W-:-:S02]  /*17540*/  IADD3 R13, P2, R228, 0x60, RZ ;  /* 0x00000060e40d7810 */ /* 0x000fc40007f5e0ff */
[----:B------:R-:W-:Y:S02]  /*17550*/  SHF.R.U64 R6, R6, 0x3, RZ ;  /* 0x0000000306067819 */ /* 0x000fe400000012ff */
[----:B------:R-:W-:Y:S02]  /*17560*/  LOP3.LUT R12, R13, 0x380, RZ, 0xc0, !PT ;  /* 0x000003800d0c7812 */ /* 0x000fe400078ec0ff */
[----:B------:R-:W-:Y:S01]  /*17570*/  LOP3.LUT R6, R6, R7, RZ, 0x3c, !PT ;  /* 0x0000000706067212 */ /* 0x000fe200078e3cff */
[--C-:B------:R-:W-:Y:S01]  /*17580*/  IMAD.X R7, RZ, RZ, R229.reuse, P5 ;  /* 0x000000ffff077224 */ /* 0x100fe200028e06e5 */
[----:B------:R-:W-:Y:S02]  /*17590*/  SHF.R.U64 R12, R12, 0x3, RZ ;  /* 0x000000030c0c7819 */ /* 0x000fe400000012ff */
[----:B------:R-:W-:Y:S02]  /*175a0*/  MOV R54, R8 ;  /* 0x0000000800367202 */ /* 0x000fe40000000f00 */
[----:B------:R-:W-:Y:S01]  /*175b0*/  LOP3.LUT R12, R12, R13, RZ, 0x3c, !PT ;  /* 0x0000000d0c0c7212 */ /* 0x000fe200078e3cff */
[----:B------:R-:W-:Y:S01]  /*175c0*/  IMAD.X R13, RZ, RZ, R229, P2 ;  /* 0x000000ffff0d7224 */ /* 0x000fe200010e06e5 */
[----:B------:R-:W-:Y:S01]  /*175d0*/  MOV R52, R6 ;  /* 0x0000000600347202 */ /* 0x000fe20000000f00 */
[----:B------:R-:W-:Y:S01]  /*175e0*/  IMAD.U32 R7, RZ, RZ, UR9 ;  /* 0x00000009ff077e24 */ /* 0x000fe2000f8e00ff */
[----:B------:R-:W-:Y:S01]  /*175f0*/  SHF.R.S32.HI R66, RZ, 0x5, R66 ;  /* 0x00000005ff427819 */ /* 0x000fe20000011442 */
[----:B------:R-:W-:Y:S01]  /*17600*/  IMAD.U32 R6, RZ, RZ, UR8 ;  /* 0x00000008ff067e24 */ /* 0x000fe2000f8e00ff */
[----:B------:R-:W-:Y:S01]  /*17610*/  MOV R58, R12 ;  /* 0x0000000c003a7202 */ /* 0x000fe20000000f00 */
[----:B------:R-:W-:Y:S01]  /*17620*/  IMAD.U32 R7, RZ, RZ, UR5 ;  /* 0x00000005ff077e24 */ /* 0x000fe2000f8e00ff */
[----:B------:R-:W-:-:S02]  /*17630*/  ULDC UR5, c[0x0][0xa88] ;  /* 0x0002a20000057ab9 */ /* 0x000fc40000000800 */
[----:B------:R-:W-:Y:S02]  /*17640*/  ISETP.GE.OR P2, PT, R3, UR5, P1 ;  /* 0x0000000503007c0c */ /* 0x000fe40008f46670 */
[----:B------:R-:W-:Y:S02]  /*17650*/  ISETP.GE.OR P1, PT, R91, UR5, P1 ;  /* 0x000000055b007c0c */ /* 0x000fe40008f26670 */
[----:B--2---:R-:W-:Y:S01]  /*17660*/  LOP3.LUT R0, R22, 0x2, RZ, 0x3c, !PT ;  /* 0x0000000216007812 */ /* 0x004fe200078e3cff */
[----:B------:R-:W-:Y:S04]  /*17670*/  SHFL.IDX PT, R63, R63, R22, 0x1c1f ;  /* 0x001c1f163f3f7589 */ /* 0x000fe800000e0000 */
[----:B------:R-:W2:Y:S04]  /*17680*/  SHFL.IDX PT, R2, R49, R0, 0x1c1f ;  /* 0x001c1f0031027589 */ /* 0x000ea800000e0000 */
[----:B------:R-:W-:Y:S04]  /*17690*/  SHFL.IDX PT, R35, R35, R22, 0x1c1f ;  /* 0x001c1f1623237589 */ /* 0x000fe800000e0000 */
[----:B------:R-:W3:Y:S04]  /*176a0*/  SHFL.IDX PT, R10, R93, R0, 0x1c1f ;  /* 0x001c1f005d0a7589 */ /* 0x000ee800000e0000 */
[----:B------:R-:W-:Y:S04]  /*176b0*/  SHFL.IDX PT, R41, R41, R22, 0x1c1f ;  /* 0x001c1f1629297589 */ /* 0x000fe800000e0000 */
[----:B------:R-:W4:Y:S04]  /*176c0*/  SHFL.IDX PT, R14, R89, R0, 0x1c1f ;  /* 0x001c1f00590e7589 */ /* 0x000f2800000e0000 */
[----:B------:R-:W-:Y:S04]  /*176d0*/  SHFL.IDX PT, R65, R65, R22, 0x1c1f ;  /* 0x001c1f1641417589 */ /* 0x000fe800000e0000 */
[----:B------:R-:W5:Y:S01]  /*176e0*/  SHFL.IDX PT, R24, R39, R0, 0x1c1f ;  /* 0x001c1f0027187589 */ /* 0x000f6200000e0000 */
[----:B--2---:R-:W-:-:S02]  /*176f0*/  SEL R9, R63, R2, P0 ;  /* 0x000000023f097207 */ /* 0x004fc40000000000 */
[----:B------:R-:W-:Y:S01]  /*17700*/  SEL R11, R2, R63, P0 ;  /* 0x0000003f020b7207 */ /* 0x000fe20000000000 */
[----:B------:R-:W-:Y:S01]  /*17710*/  SHFL.IDX PT, R43, R43, R22, 0x1c1f ;  /* 0x001c1f162b2b7589 */ /* 0x000fe200000e0000 */
[----:B-1----:R-:W-:Y:S01]  /*17720*/  IMAD R2, R86, UR6, RZ ;  /* 0x0000000656027c24 */ /* 0x002fe2000f8e02ff */
[----:B------:R-:W-:Y:S02]  /*17730*/  ULDC.64 UR6, c[0x0][0xb40] ;  /* 0x0002d00000067ab9 */ /* 0x000fe40000000a00 */
[----:B------:R-:W-:Y:S01]  /*17740*/  SHFL.IDX PT, R45, R45, R22, 0x1c1f ;  /* 0x001c1f162d2d7589 */ /* 0x000fe200000e0000 */
[----:B---3--:R-:W-:Y:S02]  /*17750*/  SEL R8, R35, R10, P0 ;  /* 0x0000000a23087207 */ /* 0x008fe40000000000 */
[----:B------:R-:W-:Y:S01]  /*17760*/  SEL R10, R10, R35, P0 ;  /* 0x000000230a0a7207 */ /* 0x000fe20000000000 */
[----:B------:R-:W-:Y:S04]  /*17770*/  SHFL.IDX PT, R67, R67, R22, 0x1c1f ;  /* 0x001c1f1643437589 */ /* 0x000fe800000e0000 */
[----:B------:R1:W2:Y:S01]  /*17780*/  SHFL.IDX PT, R20, R37, R0, 0x1c1f ;  /* 0x001c1f0025147589 */ /* 0x0002a200000e0000 */
[----:B----4-:R-:W-:-:S02]  /*17790*/  SEL R12, R41, R14, P0 ;  /* 0x0000000e290c7207 */ /* 0x010fc40000000000 */
[----:B------:R-:W-:Y:S01]  /*177a0*/  SEL R14, R14, R41, P0 ;  /* 0x000000290e0e7207 */ /* 0x000fe20000000000 */
[----:B------:R-:W3:Y:S04]  /*177b0*/  SHFL.IDX PT, R28, R33, R0, 0x1c1f ;  /* 0x001c1f00211c7589 */ /* 0x000ee800000e0000 */
[----:B------:R-:W4:Y:S01]  /*177c0*/  SHFL.IDX PT, R40, R31, R0, 0x1c1f ;  /* 0x001c1f001f287589 */ /* 0x000f2200000e0000 */
[----:B-----5:R-:W-:Y:S01]  /*177d0*/  SEL R13, R65, R24, P0 ;  /* 0x00000018410d7207 */ /* 0x020fe20000000000 */
[----:B-1----:R-:W-:Y:S01]  /*177e0*/  IMAD R37, R87, UR44, R2 ;  /* 0x0000002c57257c24 */ /* 0x002fe2000f8e0202 */
[----:B------:R-:W-:Y:S01]  /*177f0*/  SEL R15, R24, R65, P0 ;  /* 0x00000041180f7207 */ /* 0x000fe20000000000 */
[----:B------:R-:W-:Y:S01]  /*17800*/  SHFL.IDX PT, R47, R47, R22, 0x1c1f ;  /* 0x001c1f162f2f7589 */ /* 0x000fe200000e0000 */
[----:B------:R-:W-:Y:S01]  /*17810*/  IMAD.WIDE.U32 R2, R86, UR44, R6 ;  /* 0x0000002c56027c25 */ /* 0x000fe2000f8e0006 */
[----:B------:R-:W-:-:S02]  /*17820*/  SHF.R.S32.HI R7, RZ, 0x1f, R91 ;  /* 0x0000001fff077819 */ /* 0x000fc4000001145b */
[----:B------:R-:W-:Y:S04]  /*17830*/  SHFL.IDX PT, R69, R69, R22, 0x1c1f ;  /* 0x001c1f1645457589 */ /* 0x000fe800000e0000 */
[----:B------:R-:W1:Y:S04]  /*17840*/  SHFL.IDX PT, R30, R29, R0, 0x1c1f ;  /* 0x001c1f001d1e7589 */ /* 0x000e6800000e0000 */
[----:B------:R5:W1:Y:S01]  /*17850*/  SHFL.IDX PT, R42, R27, R0, 0x1c1f ;  /* 0x001c1f001b2a7589 */ /* 0x000a6200000e0000 */
[----:B--2---:R-:W-:Y:S02]  /*17860*/  SEL R24, R43, R20, P0 ;  /* 0x000000142b187207 */ /* 0x004fe40000000000 */
[----:B------:R-:W-:Y:S01]  /*17870*/  SEL R26, R20, R43, P0 ;  /* 0x0000002b141a7207 */ /* 0x000fe20000000000 */
[----:B------:R-:W-:Y:S01]  /*17880*/  BAR.SYNC.DEFER_BLOCKING 0x1, 0x100 ;  /* 0x0044000000007b1d */ /* 0x000fe20000010000 */
[----:B---3--:R-:W-:-:S02]  /*17890*/  SEL R32, R45, R28, P0 ;  /* 0x0000001c2d207207 */ /* 0x008fc40000000000 */
[----:B------:R-:W-:Y:S02]  /*178a0*/  SEL R34, R28, R45, P0 ;  /* 0x0000002d1c227207 */ /* 0x000fe40000000000 */
[----:B----4-:R-:W-:Y:S02]  /*178b0*/  SEL R25, R67, R40, P0 ;  /* 0x0000002843197207 */ /* 0x010fe40000000000 */
[----:B-----5:R-:W-:Y:S01]  /*178c0*/  SEL R27, R40, R67, P0 ;  /* 0x00000043281b7207 */ /* 0x020fe20000000000 */
[----:B------:R-:W-:Y:S04]  /*178d0*/  SHFL.IDX PT, R51, R51, R22, 0x1c1f ;  /* 0x001c1f1633337589 */ /* 0x000fe800000e0000 */
[----:B------:R-:W-:Y:S04]  /*178e0*/  SHFL.IDX PT, R55, R55, R22, 0x1c1f ;  /* 0x001c1f1637377589 */ /* 0x000fe800000e0000 */
[----:B------:R-:W-:Y:S01]  /*178f0*/  SHFL.IDX PT, R59, R59, R22, 0x1c1f ;  /* 0x001c1f163b3b7589 */ /* 0x000fe200000e0000 */
[----:B-1----:R-:W-:-:S02]  /*17900*/  SEL R28, R47, R30, P0 ;  /* 0x0000001e2f1c7207 */ /* 0x002fc40000000000 */
[----:B------:R-:W-:Y:S01]  /*17910*/  SEL R30, R30, R47, P0 ;  /* 0x0000002f1e1e7207 */ /* 0x000fe20000000000 */
[----:B------:R-:W-:Y:S01]  /*17920*/  SHFL.IDX PT, R71, R71, R22, 0x1c1f ;  /* 0x001c1f1647477589 */ /* 0x000fe200000e0000 */
[----:B------:R-:W-:Y:S02]  /*17930*/  SEL R33, R69, R42, P0 ;  /* 0x0000002a45217207 */ /* 0x000fe40000000000 */
[----:B------:R-:W-:Y:S01]  /*17940*/  SEL R35, R42, R69, P0 ;  /* 0x000000452a237207 */ /* 0x000fe20000000000 */
[----:B------:R-:W-:Y:S04]  /*17950*/  SHFL.IDX PT, R75, R75, R22, 0x1c1f ;  /* 0x001c1f164b4b7589 */ /* 0x000fe800000e0000 */
[----:B------:R-:W-:Y:S04]  /*17960*/  SHFL.IDX PT, R79, R79, R22, 0x1c1f ;  /* 0x001c1f164f4f7589 */ /* 0x000fe800000e0000 */
[----:B------:R-:W-:Y:S04]  /*17970*/  SHFL.IDX PT, R83, R83, R22, 0x1c1f ;  /* 0x001c1f1653537589 */ /* 0x000fe800000e0000 */
[----:B------:R-:W1:Y:S04]  /*17980*/  SHFL.IDX PT, R44, R73, R0, 0x1c1f ;  /* 0x001c1f00492c7589 */ /* 0x000e6800000e0000 */
[----:B------:R-:W2:Y:S04]  /*17990*/  SHFL.IDX PT, R22, R53, R0, 0x1c1f ;  /* 0x001c1f0035167589 */ /* 0x000ea800000e0000 */
[----:B------:R-:W3:Y:S04]  /*179a0*/  SHFL.IDX PT, R36, R57, R0, 0x1c1f ;  /* 0x001c1f0039247589 */ /* 0x000ee800000e0000 */
[----:B------:R-:W4:Y:S04]  /*179b0*/  SHFL.IDX PT, R46, R77, R0, 0x1c1f ;  /* 0x001c1f004d2e7589 */ /* 0x000f2800000e0000 */
[----:B------:R-:W5:Y:S04]  /*179c0*/  SHFL.IDX PT, R38, R61, R0, 0x1c1f ;  /* 0x001c1f003d267589 */ /* 0x000f6800000e0000 */
[----:B------:R-:W5:Y:S04]  /*179d0*/  SHFL.IDX PT, R48, R81, R0, 0x1c1f ;  /* 0x001c1f0051307589 */ /* 0x000f6800000e0000 */
[----:B------:R2:W5:Y:S01]  /*179e0*/  SHFL.IDX PT, R50, R85, R0, 0x1c1f ;  /* 0x001c1f0055327589 */ /* 0x00056200000e0000 */
[----:B-1----:R-:W-:-:S02]  /*179f0*/  SEL R29, R71, R44, P0 ;  /* 0x0000002c471d7207 */ /* 0x002fc40000000000 */
[----:B------:R-:W-:Y:S01]  /*17a00*/  SEL R31, R44, R71, P0 ;  /* 0x000000472c1f7207 */ /* 0x000fe20000000000 */
[----:B------:R1:W-:Y:S04]  /*17a10*/  STSM.16.M88.4 [R64], R8 ;  /* 0x0000000840007844 */ /* 0x0003e80000000200 */
[----:B------:R3:W-:Y:S01]  /*17a20*/  STSM.16.M88.4 [R62], R12 ;  /* 0x0000000c3e007844 */ /* 0x0007e20000000200 */
[----:B--2---:R-:W-:-:S03]  /*17a30*/  IADD3 R0, P3, R91, R2, RZ ;  /* 0x000000025b007210 */ /* 0x004fc60007f7e0ff */
[----:B------:R-:W-:Y:S01]  /*17a40*/  STSM.16.M88.4 [R60], R24 ;  /* 0x000000183c007844 */ /* 0x000fe20000000200 */
[----:B------:R-:W-:-:S03]  /*17a50*/  IADD3.X R7, R7, R3, R37, P3, !PT ;  /* 0x0000000307077210 */ /* 0x000fc60001ffe425 */
[----:B------:R-:W-:Y:S01]  /*17a60*/  STSM.16.M88.4 [R58], R32 ;  /* 0x000000203a007844 */ /* 0x000fe20000000200 */
[----:B------:R-:W-:Y:S02]  /*17a70*/  LEA R2, P3, R0, UR6, 0x2 ;  /* 0x0000000600027c11 */ /* 0x000fe4000f8610ff */
[----:B-1----:R-:W-:Y:S01]  /*17a80*/  SEL R8, R51, R22, P0 ;  /* 0x0000001633087207 */ /* 0x002fe20000000000 */
[----:B------:R-:W-:Y:S01]  /*17a90*/  STSM.16.M88.4 [R56], R28 ;  /* 0x0000001c38007844 */ /* 0x000fe20000000200 */
[----:B------:R-:W-:Y:S02]  /*17aa0*/  SEL R10, R22, R51, P0 ;  /* 0x00000033160a7207 */ /* 0x000fe40000000000 */
[----:B---3--:R-:W-:Y:S02]  /*17ab0*/  SEL R12, R55, R36, P0 ;  /* 0x00000024370c7207 */ /* 0x008fe40000000000 */
[----:B------:R-:W-:Y:S02]  /*17ac0*/  SEL R14, R36, R55, P0 ;  /* 0x00000037240e7207 */ /* 0x000fe40000000000 */
[----:B----4-:R-:W-:-:S02]  /*17ad0*/  SEL R9, R75, R46, P0 ;  /* 0x0000002e4b097207 */ /* 0x010fc40000000000 */
[----:B------:R-:W-:Y:S02]  /*17ae0*/  SEL R11, R46, R75, P0 ;  /* 0x0000004b2e0b7207 */ /* 0x000fe40000000000 */
[----:B-----5:R-:W-:Y:S02]  /*17af0*/  SEL R36, R59, R38, P0 ;  /* 0x000000263b247207 */ /* 0x020fe40000000000 */
[----:B------:R-:W-:Y:S01]  /*17b00*/  SEL R13, R79, R48, P0 ;  /* 0x000000304f0d7207 */ /* 0x000fe20000000000 */
[----:B------:R-:W-:Y:S01]  /*17b10*/  STSM.16.M88.4 [R54], R8 ;  /* 0x0000000836007844 */ /* 0x000fe20000000200 */
[----:B------:R-:W-:Y:S02]  /*17b20*/  SEL R15, R48, R79, P0 ;  /* 0x0000004f300f7207 */ /* 0x000fe40000000000 */
[----:B------:R-:W-:Y:S02]  /*17b30*/  SEL R38, R38, R59, P0 ;  /* 0x0000003b26267207 */ /* 0x000fe40000000000 */
[----:B------:R-:W-:Y:S01]  /*17b40*/  SEL R37, R83, R50, P0 ;  /* 0x0000003253257207 */ /* 0x000fe20000000000 */
[----:B------:R-:W-:Y:S01]  /*17b50*/  STSM.16.M88.4 [R52], R12 ;  /* 0x0000000c34007844 */ /* 0x000fe20000000200 */
[----:B------:R-:W-:-:S02]  /*17b60*/  SEL R39, R50, R83, P0 ;  /* 0x0000005332277207 */ /* 0x000fc40000000000 */
[----:B------:R-:W-:Y:S02]  /*17b70*/  LEA.HI.X R3, R0, UR7, R7, 0x2, P3 ;  /* 0x0000000700037c11 */ /* 0x000fe400098f1407 */
[----:B------:R-:W1:Y:S04]  /*17b80*/  SHFL.IDX PT, R0, R66, RZ, 0x1f ;  /* 0x00001fff42007589 */ /* 0x000e6800000e0000 */
[----:B------:R2:W-:Y:S01]  /*17b90*/  STSM.16.M88.4 [R21], R36 ;  /* 0x0000002415007844 */ /* 0x0005e20000000200 */
        /* <DEDUP_REMOVED lines=11> */
[----:B------:R-:W-:Y:S01]  /*17c50*/  ULDC.64 UR6, c[0x0][0x198] ;  /* 0x0000660000067ab9 */ /* 0x000fe20000000a00 */
[----:B------:R-:W-:Y:S02]  /*17c60*/  UIADD3 UR5, UR37, 0x4000, URZ ;  /* 0x0000400025057890 */ /* 0x000fe4000fffe03f */
[----:B------:R-:W-:Y:S01]  /*17c70*/  UIADD3 UR6, UP0, UR6, 0x9f0, URZ ;  /* 0x000009f006067890 */ /* 0x000fe2000ff1e03f */
[----:B------:R-:W-:Y:S01]  /*17c80*/  UMOV UR41, URZ ;  /* 0x0000003f00297c82 */ /* 0x000fe20008000000 */
[----:B------:R-:W-:Y:S02]  /*17c90*/  UMOV UR45, URZ ;  /* 0x0000003f002d7c82 */ /* 0x000fe40008000000 */
[----:B------:R-:W-:Y:S01]  /*17ca0*/  UIADD3.X UR7, URZ, UR7, URZ, UP0, !UPT ;  /* 0x000000073f077290 */ /* 0x000fe200087fe43f */
[----:B------:R-:W-:Y:S01]  /*17cb0*/  UMOV UR40, UR37 ;  /* 0x0000002500287c82 */ /* 0x000fe20008000000 */
[----:B------:R-:W-:-:S07]  /*17cc0*/  UMOV UR8, 0x40 ;  /* 0x0000004000087882 */ /* 0x000fce0000000000 */
        /* <DEDUP_REMOVED lines=9> */
.L_x_798:
[----:B------:R-:W-:Y:S05]  /*17d60*/  BSYNC B0 ;  /* 0x0000000000007941 */ /* 0x000fea0003800000 */
.L_x_797:
[----:B------:R-:W-:Y:S05]  /*17d70*/  BRA `(.L_x_796) ;  /* 0x0000000800307947 */ /* 0x000fea0003800000 */
.L_x_795:
[----:B------:R-:W1:Y:S01]  /*17d80*/  LDC.64 R12, c[0x0][0xae0] ;  /* 0x0002b800ff0c7b82 */ /* 0x000e620000000a00 */
[----:B------:R-:W-:Y:S01]  /*17d90*/  SHF.R.S32.HI R3, RZ, 0x1f, R42 ;  /* 0x0000001fff037819 */ /* 0x000fe2000001142a */
[----:B------:R-:W-:Y:S01]  /*17da0*/  USHF.R.S32.HI UR5, URZ, 0x1f, UR43 ;  /* 0x0000001f3f057899 */ /* 0x000fe2000801142b */
[----:B------:R-:W-:Y:S01]  /*17db0*/  ISETP.GT.AND P0, PT, R42, 0x7f, PT ;  /* 0x0000007f2a00780c */ /* 0x000fe20003f04270 */
[----:B------:R-:W-:Y:S01]  /*17dc0*/  USHF.R.S32.HI UR6, URZ, 0x1f, UR44 ;  /* 0x0000001f3f067899 */ /* 0x000fe2000801142c */
[----:B------:R-:W-:Y:S01]  /*17dd0*/  LEA.HI R3, R3, R42, RZ, 0x3 ;  /* 0x0000002a03037211 */ /* 0x000fe200078f18ff */
[----:B------:R-:W-:Y:S02]  /*17de0*/  BSSY B0, `(.L_x_799) ;  /* 0x000001e000007945 */ /* 0x000fe40003800000 */
[----:B------:R-:W2:Y:S01]  /*17df0*/  LDC R22, c[0x0][0xdac] ;  /* 0x00036b00ff167b82 */ /* 0x000ea20000000800 */
[----:B------:R-:W-:Y:S02]  /*17e00*/  LOP3.LUT R5, R3, 0x1ffffff8, RZ, 0xc0, !PT ;  /* 0x1ffffff803057812 */ /* 0x000fe400078ec0ff */
[----:B------:R-:W-:-:S03]  /*17e10*/  SHF.R.S32.HI R2, RZ, 0x3, R3 ;  /* 0x00000003ff027819 */ /* 0x000fc60000011403 */
[----:B------:R-:W-:Y:S02]  /*17e20*/  IMAD.IADD R5, R42, 0x1, -R5 ;  /* 0x000000012a057824 */ /* 0x000fe400078e0a05 */
[----:B------:R-:W3:Y:S02]  /*17e30*/  LDC.64 R14, c[0x0][0xae8] ;  /* 0x0002ba00ff0e7b82 */ /* 0x000ee40000000a00 */
[----:B------:R-:W-:Y:S02]  /*17e40*/  IMAD.SHL.U32 R8, R5, 0x8, RZ ;  /* 0x0000000805087824 */ /* 0x000fe400078e00ff */
[----:B-1----:R-:W-:Y:S01]  /*17e50*/  IMAD R10, R12, UR5, RZ ;  /* 0x000000050c0a7c24 */ /* 0x002fe2000f8e02ff */
[----:B------:R-:W-:Y:S06]  /*17e60*/  @P0 BRA `(.L_x_800) ;  /* 0x0000000000540947 */ /* 0x000fec0003800000 */
[----:B------:R-:W-:Y:S01]  /*17e70*/  IMAD.U32 R4, RZ, RZ, UR42 ;  /* 0x0000002aff047e24 */ /* 0x000fe2000f8e00ff */
[----:B------:R-:W-:-:S04]  /*17e80*/  ULDC UR7, c[0x0][0xa88] ;  /* 0x0002a20000077ab9 */ /* 0x000fc80000000800 */
[----:B------:R-:W-:-:S04]  /*17e90*/  IADD3 R4, R4, -0x80, R72 ;  /* 0xffffff8004047810 */ /* 0x000fc80007ffe048 */
[----:B------:R-:W-:-:S13]  /*17ea0*/  ISETP.GE.AND P0, PT, R4, UR7, PT ;  /* 0x0000000704007c0c */ /* 0x000fda000bf06270 */
[----:B------:R-:W-:Y:S05]  /*17eb0*/  @P0 BRA `(.L_x_800) ;  /* 0x0000000000400947 */ /* 0x000fea0003800000 */
[----:B------:R-:W1:Y:S01]  /*17ec0*/  LDC.64 R6, c[0x0][0xb70] ;  /* 0x0002dc00ff067b82 */ /* 0x000e620000000a00 */
[----:B------:R-:W-:Y:S01]  /*17ed0*/  SHF.R.S32.HI R5, RZ, 0x1f, R4 ;  /* 0x0000001fff057819 */ /* 0x000fe20000011404 */
[----:B------:R-:W-:-:S06]  /*17ee0*/  ULDC.64 UR8, c[0x0][0xb40] ;  /* 0x0002d00000087ab9 */ /* 0x000fcc0000000a00 */
[----:B------:R-:W4:Y:S01]  /*17ef0*/  LDC.64 R20, c[0x0][0xb78] ;  /* 0x0002de00ff147b82 */ /* 0x000f220000000a00 */
[C---:B-1----:R-:W-:Y:S02]  /*17f00*/  IMAD R0, R6.reuse, UR5, RZ ;  /* 0x0000000506007c24 */ /* 0x042fe4000f8e02ff */
[----:B------:R-:W-:-:S04]  /*17f10*/  IMAD.WIDE.U32 R4, R6, UR43, R4 ;  /* 0x0000002b06047c25 */ /* 0x000fc8000f8e0004 */
[----:B------:R-:W-:Y:S02]  /*17f20*/  IMAD R7, R7, UR43, R0 ;  /* 0x0000002b07077c24 */ /* 0x000fe4000f8e0200 */
[C---:B----4-:R-:W-:Y:S02]  /*17f30*/  IMAD R0, R20.reuse, UR6, RZ ;  /* 0x0000000614007c24 */ /* 0x050fe4000f8e02ff */
[----:B------:R-:W-:Y:S02]  /*17f40*/  IMAD.IADD R5, R5, 0x1, R7 ;  /* 0x0000000105057824 */ /* 0x000fe400078e0207 */
[----:B------:R-:W-:Y:S02]  /*17f50*/  IMAD R7, R21, UR44, R0 ;  /* 0x0000002c15077c24 */ /* 0x000fe4000f8e0200 */
[----:B------:R-:W-:-:S04]  /*17f60*/  IMAD.WIDE.U32 R4, R20, UR44, R4 ;  /* 0x0000002c14047c25 */ /* 0x000fc8000f8e0004 */
[----:B------:R-:W-:Y:S01]  /*17f70*/  IMAD.IADD R5, R5, 0x1, R7 ;  /* 0x0000000105057824 */ /* 0x000fe200078e0207 */
[----:B------:R-:W-:-:S04]  /*17f80*/  LEA R6, P0, R4, UR8, 0x2 ;  /* 0x0000000804067c11 */ /* 0x000fc8000f8010ff */
[----:B------:R-:W-:Y:S01]  /*17f90*/  LEA.HI.X R7, R4, UR9, R5, 0x2, P0 ;  /* 0x0000000904077c11 */ /* 0x000fe200080f1405 */
[----:B------:R-:W-:-:S05]  /*17fa0*/  IMAD.MOV.U32 R5, RZ, RZ, -0x800000 ;  /* 0xff800000ff057424 */ /* 0x000fca00078e00ff */
[----:B------:R1:W-:Y:S03]  /*17fb0*/  STG.E desc[UR46][R6.64], R5 ;  /* 0x0000000506007986 */ /* 0x0003e6000c10192e */
.L_x_800:
[----:B------:R-:W-:Y:S05]  /*17fc0*/  BSYNC B0 ;  /* 0x0000000000007941 */ /* 0x000fea0003800000 */
.L_x_799:
[----:B------:R-:W-:Y:S01]  /*17fd0*/  ULDC UR5, c[0x0][0xa88] ;  /* 0x0002a20000057ab9 */ /* 0x000fe20000000800 */
[----:B------:R-:W-:Y:S01]  /*17fe0*/  SHF.R.S32.HI R9, RZ, 0x1f, R8 ;  /* 0x0000001fff097819 */ /* 0x000fe20000011408 */
[----:B------:R-:W-:Y:S01]  /*17ff0*/  UIADD3 UR42, -UR42, UR5, URZ ;  /* 0x000000052a2a7290 */ /* 0x000fe2000fffe13f */
[----:B------:R-:W-:Y:S01]  /*18000*/  VIADD R0, R2, 0x20 ;  /* 0x0000002002007836 */ /* 0x000fe20000000000 */
[----:B------:R-:W-:Y:S01]  /*18010*/  ULOP3.LUT UR38, URZ, UR38, URZ, 0x33, !UPT ;  /* 0x000000263f267292 */ /* 0x000fe2000f8e333f */
[----:B------:R-:W-:Y:S01]  /*18020*/  IMAD R3, R13, UR43, R10 ;  /* 0x0000002b0d037c24 */ /* 0x000fe2000f8e020a */
[----:B------:R-:W-:Y:S01]  /*18030*/  BSSY B0, `(.L_x_801) ;  /* 0x0000021000007945 */ /* 0x000fe20003800000 */
[----:B-1----:R-:W-:Y:S01]  /*18040*/  IMAD.WIDE.U32 R4, R12, UR43, R8 ;  /* 0x0000002b0c047c25 */ /* 0x002fe2000f8e0008 */
[----:B------:R-:W-:Y:S02]  /*18050*/  ISETP.GE.AND P2, PT, R2, UR42, PT ;  /* 0x0000002a02007c0c */ /* 0x000fe4000bf46270 */
[----:B------:R-:W-:Y:S01]  /*18060*/  ISETP.GE.AND P4, PT, R0, UR42, PT ;  /* 0x0000002a00007c0c */ /* 0x000fe2000bf86270 */
[----:B------:R-:W-:-:S02]  /*18070*/  VIADD R6, R2, 0x40 ;  /* 0x0000004002067836 */ /* 0x000fc40000000000 */
[----:B------:R-:W-:Y:S02]  /*18080*/  VIADD R7, R2, 0x60 ;  /* 0x0000006002077836 */ /* 0x000fe40000000000 */
[----:B------:R-:W-:Y:S01]  /*18090*/  IMAD.IADD R5, R5, 0x1, R3 ;  /* 0x0000000105057824 */ /* 0x000fe200078e0203 */
[----:B------:R-:W-:Y:S01]  /*180a0*/  SHF.R.S32.HI R3, RZ, 0x1f, R2 ;  /* 0x0000001fff037819 */ /* 0x000fe20000011402 */
[----:B---3--:R-:W-:Y:S01]  /*180b0*/  IMAD R0, R14, UR6, RZ ;  /* 0x000000060e007c24 */ /* 0x008fe2000f8e02ff */
[----:B------:R-:W-:Y:S01]  /*180c0*/  ISETP.GE.AND P0, PT, R6, UR42, PT ;  /* 0x0000002a06007c0c */ /* 0x000fe2000bf06270 */
[----:B--2---:R-:W-:Y:S01]  /*180d0*/  VIADD R13, R22, UR38 ;  /* 0x00000026160d7c36 */ /* 0x004fe20008000000 */
[----:B------:R-:W-:Y:S01]  /*180e0*/  ISETP.GE.AND P1, PT, R7, UR42, PT ;  /* 0x0000002a07007c0c */ /* 0x000fe2000bf26270 */
[----:B------:R-:W-:Y:S02]  /*180f0*/  IMAD R11, R15, UR44, R0 ;  /* 0x0000002c0f0b7c24 */ /* 0x000fe4000f8e0200 */
[----:B------:R-:W-:-:S04]  /*18100*/  IMAD.WIDE.U32 R6, R14, UR44, R4 ;  /* 0x0000002c0e067c25 */ /* 0x000fc8000f8e0004 */
[----:B------:R-:W-:-:S04]  /*18110*/  IMAD.WIDE R4, R13, 0x80, R2 ;  /* 0x000000800d047825 */ /* 0x000fc800078e0202 */
[----:B------:R-:W-:Y:S01]  /*18120*/  IMAD.IADD R13, R7, 0x1, R11 ;  /* 0x00000001070d7824 */ /* 0x000fe200078e020b */
[----:B------:R-:W-:Y:S06]  /*18130*/  @P2 BRA `(.L_x_802) ;  /* 0x0000000000402947 */ /* 0x000fec0003800000 */
[----:B------:R-:W-:Y:S01]  /*18140*/  ULDC.64 UR6, c[0x0][0xad8] ;  /* 0x0002b60000067ab9 */ /* 0x000fe20000000a00 */
[C---:B------:R-:W-:Y:S01]  /*18150*/  VIADD R0, R8.reuse, 0x40 ;  /* 0x0000004008007836 */ /* 0x040fe20000000000 */
[----:B------:R-:W-:Y:S01]  /*18160*/  ULDC UR5, c[0x0][0xa8c] ;  /* 0x0002a30000057ab9 */ /* 0x000fe20000000800 */
[----:B------:R-:W-:Y:S01]  /*18170*/  IMAD R11, R5, UR6, RZ ;  /* 0x00000006050b7c24 */ /* 0x000fe2000f8e02ff */
[----:B------:R-:W-:Y:S01]  /*18180*/  ISETP.GE.AND P2, PT, R8, UR5, PT ;  /* 0x0000000508007c0c */ /* 0x000fe2000bf46270 */
[----:B------:R-:W-:Y:S01]  /*18190*/  IMAD.MOV.U32 R2, RZ, RZ, R6 ;  /* 0x000000ffff027224 */ /* 0x000fe200078e0006 */
[----:B------:R-:W-:Y:S01]  /*181a0*/  ISETP.GE.AND P3, PT, R0, UR5, PT ;  /* 0x0000000500007c0c */ /* 0x000fe2000bf66270 */
[----:B------:R-:W-:Y:S02]  /*181b0*/  IMAD.MOV.U32 R3, RZ, RZ, R13 ;  /* 0x000000ffff037224 */ /* 0x000fe400078e000d */
[C---:B------:R-:W-:Y:S02]  /*181c0*/  IMAD R11, R4.reuse, UR7, R11 ;  /* 0x00000007040b7c24 */ /* 0x040fe4000f8e020b */
[----:B------:R-:W-:Y:S01]  /*181d0*/  IMAD.WIDE.U32 R2, R4, UR6, R2 ;  /* 0x0000000604027c25 */ /* 0x000fe2000f8e0002 */
[----:B------:R-:W-:-:S03]  /*181e0*/  ULDC.64 UR6, c[0x0][0xa80] ;  /* 0x0002a00000067ab9 */ /* 0x000fc60000000a00 */
[----:B------:R-:W-:Y:S01]  /*181f0*/  IMAD.IADD R3, R3, 0x1, R11 ;  /* 0x0000000103037824 */ /* 0x000fe200078e020b */
[----:B------:R-:W-:-:S04]  /*18200*/  LEA R10, P5, R2, UR6, 0x1 ;  /* 0x00000006020a7c11 */ /* 0x000fc8000f8a08ff */
[----:B------:R-:W-:-:S05]  /*18210*/  LEA.HI.X R11, R2, UR7, R3, 0x1, P5 ;  /* 0x00000007020b7c11 */ /* 0x000fca000a8f0c03 */
[----:B------:R1:W-:Y:S04]  /*18220*/  @!P2 STG.E.128 desc[UR46][R10.64], RZ ;  /* 0x000000ff0a00a986 */ /* 0x0003e8000c101d2e */
[----:B------:R1:W-:Y:S02]  /*18230*/  @!P3 STG.E.128 desc[UR46][R10.64+0x80], RZ ;  /* 0x000080ff0a00b986 */ /* 0x0003e4000c101d2e */
.L_x_802:
[----:B------:R-:W-:Y:S05]  /*18240*/  BSYNC B0 ;  /* 0x0000000000007941 */ /* 0x000fea0003800000 */
.L_x_801:
[----:B------:R-:W-:Y:S04]  /*18250*/  BSSY B0, `(.L_x_803) ;  /* 0x0000014000007945 */ /* 0x000fe80003800000 */
[----:B------:R-:W-:Y:S05]  /*18260*/  @P4 BRA `(.L_x_804) ;  /* 0x0000000000484947 */ /* 0x000fea0003800000 */
[----:B-1----:R-:W-:Y:S01]  /*18270*/  IADD3 R11, P2, R4, 0x20, RZ ;  /* 0x00000020040b7810 */ /* 0x002fe20007f5e0ff */
[----:B------:R-:W-:Y:S01]  /*18280*/  ULDC.64 UR6, c[0x0][0xad8] ;  /* 0x0002b60000067ab9 */ /* 0x000fe20000000a00 */
[----:B------:R-:W-:Y:S01]  /*18290*/  IMAD.MOV.U32 R2, RZ, RZ, R6 ;  /* 0x000000ffff027224 */ /* 0x000fe200078e0006 */
[----:B------:R-:W-:Y:S01]  /*182a0*/  ULDC UR5, c[0x0][0xa8c] ;  /* 0x0002a30000057ab9 */ /* 0x000fe20000000800 */
[----:B------:R-:W-:Y:S01]  /*182b0*/  IMAD.MOV.U32 R3, RZ, RZ, R13 ;  /* 0x000000ffff037224 */ /* 0x000fe200078e000d */
[C---:B------:R-:W-:Y:S01]  /*182c0*/  ISETP.GE.AND P3, PT, R8.reuse, UR5, PT ;  /* 0x0000000508007c0c */ /* 0x040fe2000bf66270 */
[----:B------:R-:W-:Y:S02]  /*182d0*/  IMAD.X R0, RZ, RZ, R5, P2 ;  /* 0x000000ffff007224 */ /* 0x000fe400010e0605 */
[----:B------:R-:W-:Y:S02]  /*182e0*/  VIADD R10, R8, 0x40 ;  /* 0x00000040080a7836 */ /* 0x000fe40000000000 */
[----:B------:R-:W-:-:S02]  /*182f0*/  IMAD R0, R0, UR6, RZ ;  /* 0x0000000600007c24 */ /* 0x000fc4000f8e02ff */
[----:B------:R-:W-:Y:S01]  /*18300*/  IMAD.WIDE.U32 R2, R11, UR6, R2 ;  /* 0x000000060b027c25 */ /* 0x000fe2000f8e0002 */
[----:B------:R-:W-:-:S03]  /*18310*/  ISETP.GE.AND P4, PT, R10, UR5, PT ;  /* 0x000000050a007c0c */ /* 0x000fc6000bf86270 */
[----:B------:R-:W-:Y:S01]  /*18320*/  IMAD R11, R11, UR7, R0 ;  /* 0x000000070b0b7c24 */ /* 0x000fe2000f8e0200 */
[----:B------:R-:W-:Y:S02]  /*18330*/  ULDC.64 UR6, c[0x0][0xa80] ;  /* 0x0002a00000067ab9 */ /* 0x000fe40000000a00 */
[----:B------:R-:W-:Y:S01]  /*18340*/  LEA R10, P2, R2, UR6, 0x1 ;  /* 0x00000006020a7c11 */ /* 0x000fe2000f8408ff */
[----:B------:R-:W-:-:S05]  /*18350*/  IMAD.IADD R3, R3, 0x1, R11 ;  /* 0x0000000103037824 */ /* 0x000fca00078e020b */
[----:B------:R-:W-:-:S05]  /*18360*/  LEA.HI.X R11, R2, UR7, R3, 0x1, P2 ;  /* 0x00000007020b7c11 */ /* 0x000fca00090f0c03 */
[----:B------:R2:W-:Y:S04]  /*18370*/  @!P3 STG.E.128 desc[UR46][R10.64], RZ ;  /* 0x000000ff0a00b986 */ /* 0x0005e8000c101d2e */
[----:B------:R2:W-:Y:S02]  /*18380*/  @!P4 STG.E.128 desc[UR46][R10.64+0x80], RZ ;  /* 0x000080ff0a00c986 */ /* 0x0005e4000c101d2e */
.L_x_804:
[----:B------:R-:W-:Y:S05]  /*18390*/  BSYNC B0 ;  /* 0x0000000000007941 */ /* 0x000fea0003800000 */
.L_x_803:
[----:B------:R-:W-:Y:S04]  /*183a0*/  BSSY B0, `(.L_x_805) ;  /* 0x0000014000007945 */ /* 0x000fe80003800000 */
[----:B------:R-:W-:Y:S05]  /*183b0*/  @P0 BRA `(.L_x_806) ;  /* 0x0000000000480947 */ /* 0x000fea0003800000 */
[----:B-12---:R-:W-:Y:S01]  /*183c0*/  IADD3 R11, P0, R4, 0x40, RZ ;  /* 0x00000040040b7810 */ /* 0x006fe20007f1e0ff */
        /* <DEDUP_REMOVED lines=17> */
.L_x_806:
[----:B------:R-:W-:Y:S05]  /*184e0*/  BSYNC B0 ;  /* 0x0000000000007941 */ /* 0x000fea0003800000 */
.L_x_805:
[----:B------:R-:W-:Y:S04]  /*184f0*/  BSSY B0, `(.L_x_796) ;  /* 0x0000014000007945 */ /* 0x000fe80003800000 */
[----:B------:R-:W-:Y:S05]  /*18500*/  @P1 BRA `(.L_x_807) ;  /* 0x0000000000481947 */ /* 0x000fea0003800000 */
[----:B------:R-:W-:Y:S01]  /*18510*/  IADD3 R7, P0, R4, 0x60, RZ ;  /* 0x0000006004077810 */ /* 0x000fe20007f1e0ff */
        /* <DEDUP_REMOVED lines=17> */
.L_x_807:
[----:B------:R-:W-:Y:S05]  /*18630*/  BSYNC B0 ;  /* 0x0000000000007941 */ /* 0x000fea0003800000 */
.L_x_796:
[----:B------:R-:W5:Y:S02]  /*18640*/  LDC R0, c[0x0][0xda8] ;  /* 0x00036a00ff007b82 */ /* 0x000f640000000800 */
[----:B-----5:R-:W-:-:S13]  /*18650*/  ISETP.LE.AND P0, PT, R0, UR4, PT ;  /* 0x0000000400007c0c */ /* 0x020fda000bf03270 */
[----:B------:R-:W-:Y:S05]  /*18660*/  @!P0 BRA `(.L_x_808) ;  /* 0xfffffe8400c08947 */ /* 0x000fea000383ffff */
[----:B------:R-:W-:Y:S05]  /*18670*/  EXIT ;  /* 0x000000000000794d */ /* 0x000fea0003800000 */
.L_x_710:
[----:B------:R-:W-:-:S08]  /*18680*/  NOP ;  /* 0x0000000000007918 */ /* 0x000fd00000000000 */
[----:B---3--:R-:W1:-:S00]  /*18690*/  USETMAXREG.DEALLOC.CTAPOOL 0x18 ;  /* 0x00000018000079c8 */ /* 0x008e4000080e0500 */
[----:B-1----:R-:W-:-:S06]  /*186a0*/  LOP3.LUT R0, R0, 0x3, RZ, 0xc0, !PT ;  /* 0x0000000300007812 */ /* 0x002fcc00078ec0ff */
[----:B------:R-:W1:Y:S01]  /*186b0*/  S2UR UR4, SR_CTAID.X ;  /* 0x00000000000479c3 */ /* 0x000e620000002500 */
[----:B------:R-:W-:Y:S01]  /*186c0*/  LOP3.LUT R16, R16, 0xfffffffd, RZ, 0xc0, !PT ;  /* 0xfffffffd10107812 */ /* 0x000fe200078ec0ff */
[----:B------:R-:W-:Y:S04]  /*186d0*/  STL [R1], RZ ;  /* 0x000000ff01007387 */ /* 0x000fe80000100800 */
[----:B------:R-:W2:Y:S04]  /*186e0*/  SHFL.IDX PT, R0, R0, RZ, 0x1f ;  /* 0x00001fff00007589 */ /* 0x000ea800000e0000 */
[----:B------:R3:W-:Y:S01]  /*186f0*/  STL [R1+0x24], RZ ;  /* 0x000024ff01007387 */ /* 0x0007e20000100800 */
[----:B--2---:R-:W-:-:S02]  /*18700*/  ISETP.NE.AND P0, PT, R0, RZ, PT ;  /* 0x000000ff0000720c */ /* 0x004fc40003f05270 */
[----:B------:R-:W1:Y:S11]  /*18710*/  LDC R0, c[0x0][0xda8] ;  /* 0x00036a00ff007b82 */ /* 0x000e760000000800 */
[----:B------:R-:W-:Y:S01]  /*18720*/  @P0 LOP3.LUT R16, R16, 0x2, RZ, 0xfc, !PT ;  /* 0x0000000210100812 */ /* 0x000fe200078efcff */
[----:B------:R-:W-:Y:S06]  /*18730*/  @P0 BAR.ARV 0x4, 0x180 ;  /* 0x0106000000000b1d */ /* 0x000fec0000002000 */
[----:B-1----:R-:W-:Y:S01]  /*18740*/  ISETP.LE.AND P0, PT, R0, UR4, PT ;  /* 0x0000000400007c0c */ /* 0x002fe2000bf03270 */
[----:B------:R-:W-:-:S05]  /*18750*/  IMAD.MOV.U32 R0, RZ, RZ, 0x1 ;  /* 0x00000001ff007424 */ /* 0x000fca00078e00ff */
[----:B------:R3:W-:Y:S07]  /*18760*/  STL [R1+0x4], R0 ;  /* 0x0000040001007387 */ /* 0x0007ee0000100800 */
[----:B------:R-:W-:Y:S05]  /*18770*/  @P0 BRA `(.L_x_809) ;  /* 0x0000003000fc0947 */ /* 0x000fea0003800000 */
[----:B------:R-:W2:Y:S01]  /*18780*/  LDL R7, [R1+0x20] ;  /* 0x0000200001077983 */ /* 0x000ea20000100800 */
[----:B------:R-:W1:Y:S01]  /*18790*/  S2R R2, SR_TID.X ;  /* 0x0000000000027919 */ /* 0x000e620000002100 */
[----:B------:R-:W3:Y:S01]  /*187a0*/  S2R R8, SR_TID.X ;  /* 0x0000000000087919 */ /* 0x000ee20000002100 */
[----:B-1----:R-:W-:Y:S01]  /*187b0*/  LOP3.LUT R2, R2, 0x7f, RZ, 0xc0, !PT ;  /* 0x0000007f02027812 */ /* 0x002fe200078ec0ff */
[C---:B---3--:R-:W-:Y:S02]  /*187c0*/  IMAD.SHL.U32 R0, R8.reuse, 0x80, RZ ;  /* 0x0000008008007824 */ /* 0x048fe400078e00ff */
[----:B------:R-:W-:Y:S01]  /*187d0*/  IMAD.SHL.U32 R4, R8, 0x20, RZ ;  /* 0x0000002008047824 */ /* 0x000fe200078e00ff */
[----:B------:R-:W-:Y:S02]  /*187e0*/  SHF.R.U32.HI R3, RZ, 0x5, R2 ;  /* 0x00000005ff037819 */ /* 0x000fe40000011602 */
[----:B------:R-:W-:Y:S02]  /*187f0*/  LOP3.LUT R2, R0, 0x380, RZ, 0xc0, !PT ;  /* 0x0000038000027812 */ /* 0x000fe400078ec0ff */
[----:B------:R-:W-:-:S03]  /*18800*/  LOP3.LUT R6, R4, 0x60, RZ, 0xc0, !PT ;  /* 0x0000006004067812 */ /* 0x000fc600078ec0ff */
[C---:B------:R-:W-:Y:S02]  /*18810*/  IMAD R2, R3.reuse, 0x10, R2 ;  /* 0x0000001003027824 */ /* 0x040fe400078e0202 */
[----:B------:R-:W-:Y:S02]  /*18820*/  IMAD R6, R3, 0x200, R6 ;  /* 0x0000020003067824 */ /* 0x000fe400078e0206 */
[----:B------:R-:W-:-:S05]  /*18830*/  IMAD.SHL.U32 R3, R8, 0x10, RZ ;  /* 0x0000001008037824 */ /* 0x000fca00078e00ff */
[----:B------:R-:W-:Y:S02]  /*18840*/  LOP3.LUT R3, R2, 0x70, R3, 0x78, !PT ;  /* 0x0000007002037812 */ /* 0x000fe400078e7803 */
[----:B------:R-:W-:Y:S01]  /*18850*/  LOP3.LUT R2, R4, 0x80, RZ, 0xc0, !PT ;  /* 0x0000008004027812 */ /* 0x000fe200078ec0ff */
[----:B------:R-:W-:-:S03]  /*18860*/  IMAD.SHL.U32 R5, R8, 0x4, RZ ;  /* 0x0000000408057824 */ /* 0x000fc600078e00ff */
[----:B------:R-:W-:Y:S02]  /*18870*/  LOP3.LUT R2, R2, 0x10, R8, 0xf8, !PT ;  /* 0x0000001002027812 */ /* 0x000fe400078ef808 */
[----:B------:R-:W-:Y:S02]  /*18880*/  LOP3.LUT R4, R4, 0x100, RZ, 0xc0, !PT ;  /* 0x0000010004047812 */ /* 0x000fe400078ec0ff */
[----:B------:R-:W-:Y:S02]  /*18890*/  LOP3.LUT R5, R2, 0x10, R5, 0x78, !PT ;  /* 0x0000001002057812 */ /* 0x000fe400078e7805 */
[----:B------:R-:W-:Y:S02]  /*188a0*/  LOP3.LUT R2, R3, 0xc00, R0, 0xf8, !PT ;  /* 0x00000c0003027812 */ /* 0x000fe400078ef800 */
[----:B------:R-:W-:Y:S01]  /*188b0*/  IADD3 R4, R5, R6, R4 ;  /* 0x0000000605047210 */ /* 0x000fe20007ffe004 */
[----:B------:R-:W-:Y:S01]  /*188c0*/  IMAD.MOV.U32 R0, RZ, RZ, 0x40 ;  /* 0x00000040ff007424 */ /* 0x000fe200078e00ff */
[----:B------:R-:W-:Y:S01]  /*188d0*/  LOP3.LUT P0, RZ, R8, 0x4, RZ, 0xc0, !PT ;  /* 0x0000000408ff7812 */ /* 0x000fe2000780c0ff */
[----:B------:R-:W-:-:S02]  /*188e0*/  IMAD.U32 R3, RZ, RZ, UR4 ;  /* 0x00000004ff037e24 */ /* 0x000fc4000f8e00ff */
[----:B------:R-:W-:Y:S01]  /*188f0*/  STL [R1+0x10], R4 ;  /* 0x0000100401007387 */ /* 0x000fe20000100800 */
[----:B------:R-:W-:-:S03]  /*18900*/  SEL R0, R0, 0xffffffc0, !P0 ;  /* 0xffffffc000007807 */ /* 0x000fc60004000000 */
[----:B------:R2:W-:Y:S04]  /*18910*/  STL [R1+0x14], R2 ;  /* 0x0000140201007387 */ /* 0x0005e80000100800 */
[----:B------:R-:W-:Y:S01]  /*18920*/  STL [R1+0x18], R3 ;  /* 0x0000180301007387 */ /* 0x000fe20000100800 */
[----:B------:R-:W-:Y:S01]  /*18930*/  ULDC UR41, c[0x0][0xc] ;  /* 0x0000030000297ab9 */ /* 0x000fe20000000800 */
[----:B------:R-:W-:Y:S01]  /*18940*/  ULDC.64 UR42, c[0x0][0x198] ;  /* 0x00006600002a7ab9 */ /* 0x000fe20000000a00 */
[C---:B--2---:R-:W-:Y:S02]  /*18950*/  LOP3.LUT R2, R7.reuse, 0x1, RZ, 0xfc, !PT ;  /* 0x0000000107027812 */ /* 0x044fe400078efcff */
[----:B------:R-:W-:-:S03]  /*18960*/  LOP3.LUT R0, R7, 0x2, RZ, 0xfc, !PT ;  /* 0x0000000207007812 */ /* 0x000fc600078efcff */
[----:B------:R-:W-:Y:S04]  /*18970*/  STL [R1+0x28], R2 ;  /* 0x0000280201007387 */ /* 0x000fe80000100800 */
[----:B------:R-:W-:Y:S04]  /*18980*/  STL [R1+0x24], RZ ;  /* 0x000024ff01007387 */ /* 0x000fe80000100800 */
[----:B------:R1:W-:Y:S04]  /*18990*/  STL [R1+0x1c], R0 ;  /* 0x00001c0001007387 */ /* 0x0003e80000100800 */
[----:B------:R2:W-:Y:S01]  /*189a0*/  STL [R1], RZ ;  /* 0x000000ff01007387 */ /* 0x0005e20000100800 */
[----:B-1----:R-:W-:-:S05]  /*189b0*/  IMAD.MOV.U32 R0, RZ, RZ, 0x1 ;  /* 0x00000001ff007424 */ /* 0x002fca00078e00ff */
[----:B------:R2:W-:Y:S02]  /*189c0*/  STL [R1+0x4], R0 ;  /* 0x0000040001007387 */ /* 0x0005e40000100800 */
.L_x_867:
[----:B---3--:R-:W3:Y:S01]  /*189d0*/  LDL R2, [R1+0x18] ;  /* 0x0000180001027983 */ /* 0x008ee20000100800 */
[----:B------:R-:W-:Y:S01]  /*189e0*/  ULDC UR8, c[0x0][0xdd0] ;  /* 0x0003740000087ab9 */ /* 0x000fe20000000800 */
[----:B--2---:R-:W1:Y:S01]  /*189f0*/  LDC R0, c[0x0][0xde8] ;  /* 0x00037a00ff007b82 */ /* 0x004e620000000800 */
[----:B------:R-:W-:-:S11]  /*18a00*/  UISETP.NE.AND UP0, UPT, UR8, 0x1, UPT ;  /* 0x000000010800788c */ /* 0x000fd6000bf05270 */
[----:B------:R-:W-:Y:S01]  /*18a10*/  @UP0 ULDC UR4, c[0x0][0xdd4] ;  /* 0x0003750000040ab9 */ /* 0x000fe20000000800 */
[----:B------:R-:W-:Y:S01]  /*18a20*/  @UP0 ULDC UR9, c[0x0][0xdd8] ;  /* 0x0003760000090ab9 */ /* 0x000fe20000000800 */
[C---:B---3--:R-:W-:Y:S02]  /*18a30*/  R2UR UR6, R2.reuse ;  /* 0x00000000020672ca */ /* 0x048fe400000e0000 */
[----:B------:R-:W-:-:S11]  /*18a40*/  R2UR UR7, R2 ;  /* 0x00000000020772ca */ /* 0x000fd600000e0000 */
[----:B------:R-:W-:-:S04]  /*18a50*/  UIMAD.WIDE.U32 UR4, UR6, UR4, URZ ;  /* 0x00000004060472a5 */ /* 0x000fc8000f8e003f */
[----:B------:R-:W-:-:S04]  /*18a60*/  @UP0 USHF.R.U32.HI UR6, URZ, UR9, UR5 ;  /* 0x000000093f060299 */ /* 0x000fc80008011605 */
[----:B------:R-:W-:Y:S02]  /*18a70*/  UIADD3 UR4, -UR6, URZ, URZ ;  /* 0x0000003f06047290 */ /* 0x000fe4000fffe13f */
[----:B-1----:R-:W-:Y:S02]  /*18a80*/  ISETP.LE.AND P0, PT, R0, UR6, PT ;  /* 0x0000000600007c0c */ /* 0x002fe4000bf03270 */
[----:B------:R-:W-:-:S11]  /*18a90*/  UIMAD UR8, UR8, UR4, UR7 ;  /* 0x00000004080872a4 */ /* 0x000fd6000f8e0207 */
[----:B------:R-:W-:Y:S05]  /*18aa0*/  @!P0 BRA `(.L_x_810) ;  /* 0x0000000000208947 */ /* 0x000fea0003800000 */
        /* <DEDUP_REMOVED lines=8> */
.L_x_810:
[----:B------:R-:W-:Y:S01]  /*18b30*/  ULDC UR9, c[0x0][0xdc4] ;  /* 0x0003710000097ab9 */ /* 0x000fe20000000800 */
[----:B------:R-:W-:Y:S01]  /*18b40*/  UMOV UR7, UR8 ;  /* 0x0000000800077c82 */ /* 0x000fe20008000000 */
[----:B------:R-:W-:-:S11]  /*18b50*/  UISETP.NE.AND UP0, UPT, UR9, 0x1, UPT ;  /* 0x000000010900788c */ /* 0x000fd6000bf05270 */
[----:B------:R-:W-:Y:S02]  /*18b60*/  @UP0 ULDC.64 UR10, c[0x0][0xdc8] ;  /* 0x00037200000a0ab9 */ /* 0x000fe40000000a00 */
[----:B------:R-:W-:-:S04]  /*18b70*/  UIMAD.WIDE.U32 UR4, UR8, UR10, URZ ;  /* 0x0000000a080472a5 */ /* 0x000fc8000f8e003f */
[----:B------:R-:W-:-:S04]  /*18b80*/  @UP0 USHF.R.U32.HI UR7, URZ, UR11, UR5 ;  /* 0x0000000b3f070299 */ /* 0x000fc80008011605 */
[----:B------:R-:W-:-:S12]  /*18b90*/  UIMAD UR4, UR7, UR9, URZ ;  /* 0x00000009070472a4 */ /* 0x000fd8000f8e023f */
.L_x_811:
[----:B------:R-:W1:Y:S01]  /*18ba0*/  LDC.64 R4, c[0x0][0x9e0] ;  /* 0x00027800ff047b82 */ /* 0x000e620000000a00 */
[----:B------:R-:W-:Y:S02]  /*18bb0*/  UIADD3 UR4, UR8, -UR4, URZ ;  /* 0x8000000408047290 */ /* 0x000fe4000fffe03f */
[----:B------:R-:W-:Y:S01]  /*18bc0*/  ULOP3.LUT UR7, URZ, UR7, URZ, 0x33, !UPT ;  /* 0x000000073f077292 */ /* 0x000fe2000f8e333f */
[----:B------:R-:W-:Y:S01]  /*18bd0*/  ULDC UR8, c[0x0][0xdb8] ;  /* 0x00036e0000087ab9 */ /* 0x000fe20000000800 */
[----:B------:R-:W-:Y:S01]  /*18be0*/  ULDC.64 UR10, c[0x0][0x3f8] ;  /* 0x0000fe00000a7ab9 */ /* 0x000fe20000000a00 */
[----:B------:R-:W-:Y:S01]  /*18bf0*/  UISETP.NE.AND UP1, UPT, UR8, 0x1, UPT ;  /* 0x000000010800788c */ /* 0x000fe2000bf25270 */
[----:B------:R-:W-:Y:S01]  /*18c00*/  ULDC UR9, c[0x0][0xdac] ;  /* 0x00036b0000097ab9 */ /* 0x000fe20000000800 */
[----:B------:R-:W-:Y:S01]  /*18c10*/  UISETP.NE.U32.AND UP0, UPT, UR10, URZ, UPT ;  /* 0x0000003f0a00728c */ /* 0x000fe2000bf05070 */
[----:B------:R-:W-:Y:S01]  /*18c20*/  ULDC UR5, c[0x0][0xdc4] ;  /* 0x0003710000057ab9 */ /* 0x000fe20000000800 */
[----:B------:R-:W-:-:S02]  /*18c30*/  UIADD3 UR7, UR7, UR9, URZ ;  /* 0x0000000907077290 */ /* 0x000fc4000fffe03f */
[----:B------:R-:W-:Y:S02]  /*18c40*/  UIMAD UR6, UR6, UR5, UR4 ;  /* 0x00000005060672a4 */ /* 0x000fe4000f8e0204 */
[----:B------:R-:W-:-:S03]  /*18c50*/  UISETP.NE.AND.EX UP0, UPT, UR11, URZ, UPT, UP0 ;  /* 0x0000003f0b00728c */ /* 0x000fc6000bf05300 */
[----:B------:R-:W-:Y:S01]  /*18c60*/  @UP1 ULDC UR4, c[0x0][0xdbc] ;  /* 0x00036f0000041ab9 */ /* 0x000fe20000000800 */
[----:B------:R-:W-:Y:S01]  /*18c70*/  USHF.L.U32 UR37, UR7, 0x7, URZ ;  /* 0x0000000707257899 */ /* 0x000fe2000800063f */
[----:B------:R-:W-:Y:S01]  /*18c80*/  ULDC UR10, c[0x0][0x404] ;  /* 0x00010100000a7ab9 */ /* 0x000fe20000000800 */
[----:B------:R-:W-:Y:S01]  /*18c90*/  ULDC UR11, c[0x0][0x288] ;  /* 0x0000a200000b7ab9 */ /* 0x000fe20000000800 */
[----:B------:R-:W-:Y:S01]  /*18ca0*/  UIMAD.WIDE.U32 UR4, UR6, UR4, URZ ;  /* 0x00000004060472a5 */ /* 0x000fe2000f8e003f */
[----:B-1----:R-:W-:Y:S01]  /*18cb0*/  ISETP.GE.AND P1, PT, R5, 0x1, PT ;  /* 0x000000010500780c */ /* 0x002fe20003f26270 */
[----:B------:R-:W-:Y:S01]  /*18cc0*/  @UP1 ULDC UR12, c[0x0][0xdc0] ;  /* 0x00037000000c1ab9 */ /* 0x000fe20000000800 */
[----:B------:R-:W-:Y:S02]  /*18cd0*/  USEL UR10, UR10, 0x1, UP0 ;  /* 0x000000010a0a7887 */ /* 0x000fe40008000000 */
[----:B------:R-:W-:Y:S01]  /*18ce0*/  UIADD3 UR4, UR37, 0x80, -UR11 ;  /* 0x0000008025047890 */ /* 0x000fe2000fffe80b */
[----:B------:R-:W-:Y:S01]  /*18cf0*/  UMOV UR39, UR6 ;  /* 0x0000000600277c82 */ /* 0x000fe20008000000 */
[----:B------:R-:W-:Y:S01]  /*18d00*/  ULDC UR9, c[0x0][0x2e0] ;  /* 0x0000b80000097ab9 */ /* 0x000fe20000000800 */
[----:B------:R-:W-:-:S02]  /*18d10*/  @UP1 USHF.R.U32.HI UR39, URZ, UR12, UR5 ;  /* 0x0000000c3f271299 */ /* 0x000fc40008011605 */
[----:B------:R-:W-:Y:S02]  /*18d20*/  UIMAD UR4, UR10, UR9, UR4 ;  /* 0x000000090a0472a4 */ /* 0x000fe4000f8e0204 */
[----:B------:R-:W-:-:S04]  /*18d30*/  UIADD3 UR38, -UR39, URZ, URZ ;  /* 0x0000003f27267290 */ /* 0x000fc8000fffe13f */
[----:B------:R-:W-:Y:S01]  /*18d40*/  UIMAD UR38, UR8, UR38, UR6 ;  /* 0x00000026082672a4 */ /* 0x000fe2000f8e0206 */
[----:B------:R-:W-:Y:S01]  /*18d50*/  VIADD R4, R4, UR4 ;  /* 0x0000000404047c36 */ /* 0x000fe20008000000 */
[----:B------:R-:W-:Y:S10]  /*18d60*/  @!P1 BRA `(.L_x_812) ;  /* 0x0000000000449947 */ /* 0x000ff40003800000 */
[----:B------:R-:W-:Y:S01]  /*18d70*/  ISETP.LT.AND P0, PT, RZ, UR4, PT ;  /* 0x00000004ff007c0c */ /* 0x000fe2000bf01270 */
[----:B------:R-:W-:-:S06]  /*18d80*/  UIADD3 UR5, UR4, -0x1, URZ ;  /* 0xffffffff04057890 */ /* 0x000fcc000fffe03f */
[----:B------:R-:W-:-:S06]  /*18d90*/  IMAD.U32 R0, RZ, RZ, UR5 ;  /* 0x00000005ff007e24 */ /* 0x000fcc000f8e00ff */
[----:B------:R-:W-:Y:S05]  /*18da0*/  @P0 BRA `(.L_x_813) ;  /* 0x00000000001c0947 */ /* 0x000fea0003800000 */
[----:B------:R-:W-:Y:S01]  /*18db0*/  ISETP.NE.AND P0, PT, R5, 0x1, PT ;  /* 0x000000010500780c */ /* 0x000fe20003f05270 */
[----:B------:R-:W-:-:S12]  /*18dc0*/  IMAD R7, RZ, RZ, -UR4 ;  /* 0x80000004ff077e24 */ /* 0x000fd8000f8e02ff */
[----:B------:R-:W1:Y:S02]  /*18dd0*/  @P0 LDC.64 R2, c[0x0][0x9e8] ;  /* 0x00027a00ff020b82 */ /* 0x000e640000000a00 */
[----:B-1----:R-:W-:-:S05]  /*18de0*/  @P0 IMAD.HI.U32 R2, R7, R2, RZ ;  /* 0x0000000207020227 */ /* 0x002fca00078e00ff */
[----:B------:R-:W-:-:S04]  /*18df0*/  @P0 SHF.R.U32.HI R7, RZ, R3, R2 ;  /* 0x00000003ff070219 */ /* 0x000fc80000011602 */
[----:B------:R-:W-:Y:S01]  /*18e00*/  LOP3.LUT R0, RZ, R7, RZ, 0x33, !PT ;  /* 0x00000007ff007212 */ /* 0x000fe200078e33ff */
[----:B------:R-:W-:Y:S06]  /*18e10*/  BRA `(.L_x_814) ;  /* 0x0000000000107947 */ /* 0x000fec0003800000 */
.L_x_813:
[----:B------:R-:W-:-:S13]  /*18e20*/  ISETP.NE.AND P0, PT, R5, 0x1, PT ;  /* 0x000000010500780c */ /* 0x000fda0003f05270 */
[----:B------:R-:W1:Y:S02]  /*18e30*/  @P0 LDC.64 R2, c[0x0][0x9e8] ;  /* 0x00027a00ff020b82 */ /* 0x000e640000000a00 */
[----:B-1----:R-:W-:-:S05]  /*18e40*/  @P0 IMAD.HI.U32 R2, R0, R2, RZ ;  /* 0x0000000200020227 */ /* 0x002fca00078e00ff */
[----:B------:R-:W-:-:S07]  /*18e50*/  @P0 SHF.R.U32.HI R0, RZ, R3, R2 ;  /* 0x00000003ff000219 */ /* 0x000fce0000011602 */
.L_x_814:
[----:B------:R-:W-:-:S05]  /*18e60*/  IMAD R3, R0, R5, R5 ;  /* 0x0000000500037224 */ /* 0x000fca00078e0205 */
[----:B------:R-:W-:-:S07]  /*18e70*/  VIMNMX R4, R4, R3, PT ;  /* 0x0000000304047248 */ /* 0x000fce0003fe0100 */
.L_x_812:
[----:B------:R-:W-:Y:S01]  /*18e80*/  UIMAD UR5, UR10, UR9, 0xdf ;  /* 0x000000df0a0574a4 */ /* 0x000fe2000f8e0209 */
[----:B------:R-:W-:Y:S01]  /*18e90*/  VIADD R3, R4, 0xdf ;  /* 0x000000df04037836 */ /* 0x000fe20000000000 */
[----:B------:R-:W-:Y:S01]  /*18ea0*/  UMOV UR4, URZ ;  /* 0x0000003f00047c82 */ /* 0x000fe20008000000 */
[----:B------:R-:W-:Y:S01]  /*18eb0*/  IMAD.MOV.U32 R2, RZ, RZ, RZ ;  /* 0x000000ffff027224 */ /* 0x000fe200078e00ff */
[----:B------:R-:W-:Y:S02]  /*18ec0*/  UIMAD.WIDE UR4, UR5, -0x6db6db6d, UR4 ;  /* 0x92492493050478a5 */ /* 0x000fe4000f8e0204 */
[----:B------:R-:W-:Y:S01]  /*18ed0*/  UIADD3 UR6, UR37, -UR11, URZ ;  /* 0x8000000b25067290 */ /* 0x000fe2000fffe03f */
[----:B------:R-:W-:Y:S01]  /*18ee0*/  IMAD.HI R2, R3, -0x6db6db6d, R2 ;  /* 0x9249249303027827 */ /* 0x000fe200078e0202 */
[----:B------:R-:W-:Y:S02]  /*18ef0*/  USHF.R.U32.HI UR4, URZ, 0x1f, UR5 ;  /* 0x0000001f3f047899 */ /* 0x000fe40008011605 */
[----:B------:R-:W-:-:S02]  /*18f00*/  UIMAD UR6, UR10, UR9, UR6 ;  /* 0x000000090a0672a4 */ /* 0x000fc4000f8e0206 */
[----:B------:R-:W-:Y:S01]  /*18f10*/  SHF.R.U32.HI R3, RZ, 0x1f, R2 ;  /* 0x0000001fff037819 */ /* 0x000fe20000011602 */
[----:B------:R-:W-:Y:S01]  /*18f20*/  ULDC UR7, c[0x0][0x9dc] ;  /* 0x0002770000077ab9 */ /* 0x000fe20000000800 */
[----:B------:R-:W-:Y:S02]  /*18f30*/  ULEA.HI.SX32 UR5, UR5, UR4, 0x19 ;  /* 0x0000000405057291 */ /* 0x000fe4000f8fca3f */
[----:B------:R-:W-:Y:S01]  /*18f40*/  UIADD3 UR4, UR6, -UR7, URZ ;  /* 0x8000000706047290 */ /* 0x000fe2000fffe03f */
[----:B------:R-:W-:-:S04]  /*18f50*/  LEA.HI.SX32 R3, R2, R3, 0x19 ;  /* 0x0000000302037211 */ /* 0x000fc800078fcaff */
[----:B------:R-:W-:Y:S01]  /*18f60*/  VIMNMX R17, R3, UR5, PT ;  /* 0x0000000503117c48 */ /* 0x000fe2000bfe0100 */
[----:B------:R-:W-:Y:S01]  /*18f70*/  IMAD.U32 R0, RZ, RZ, UR4 ;  /* 0x00000004ff007e24 */ /* 0x000fe2000f8e00ff */
[----:B------:R-:W-:Y:S06]  /*18f80*/  @!P1 BRA `(.L_x_815) ;  /* 0x0000000000409947 */ /* 0x000fec0003800000 */
[----:B------:R-:W-:-:S05]  /*18f90*/  IMAD.U32 R4, RZ, RZ, UR6 ;  /* 0x00000006ff047e24 */ /* 0x000fca000f8e00ff */
        /* <DEDUP_REMOVED lines=9> */
.L_x_816:
[----:B------:R-:W-:-:S13]  /*19030*/  ISETP.NE.AND P0, PT, R5, 0x1, PT ;  /* 0x000000010500780c */ /* 0x000fda0003f05270 */
[----:B------:R-:W1:Y:S02]  /*19040*/  @P0 LDC.64 R2, c[0x0][0x9e8] ;  /* 0x00027a00ff020b82 */ /* 0x000e640000000a00 */
[----:B-1----:R-:W-:-:S05]  /*19050*/  @P0 IMAD.HI.U32 R2, R4, R2, RZ ;  /* 0x0000000204020227 */ /* 0x002fca00078e00ff */
[----:B------:R-:W-:-:S07]  /*19060*/  @P0 SHF.R.U32.HI R4, RZ, R3, R2 ;  /* 0x00000003ff040219 */ /* 0x000fce0000011602 */
.L_x_817:
[----:B------:R-:W-:-:S05]  /*19070*/  IMAD R5, R4, R5, RZ ;  /* 0x0000000504057224 */ /* 0x000fca00078e02ff */
[----:B------:R-:W-:-:S07]  /*19080*/  VIMNMX R0, R0, R5, !PT ;  /* 0x0000000500007248 */ /* 0x000fce0007fe0100 */
.L_x_815:
[----:B------:R-:W-:Y:S01]  /*19090*/  IMAD.MOV.U32 R2, RZ, RZ, RZ ;  /* 0x000000ffff027224 */ /* 0x000fe200078e00ff */
[----:B------:R-:W-:Y:S01]  /*190a0*/  BSSY B6, `(.L_x_818) ;  /* 0x0000292000067945 */ /* 0x000fe20003800000 */
[----:B------:R-:W-:Y:S02]  /*190b0*/  IMAD.MOV.U32 R3, RZ, RZ, R0 ;  /* 0x000000ffff037224 */ /* 0x000fe400078e0000 */
[----:B------:R-:W-:-:S05]  /*190c0*/  IMAD.HI R0, R0, -0x6db6db6d, R2 ;  /* 0x9249249300007827 */ /* 0x000fca00078e0202 */
[----:B------:R-:W-:-:S04]  /*190d0*/  SHF.R.U32.HI R3, RZ, 0x1f, R0 ;  /* 0x0000001fff037819 */ /* 0x000fc80000011600 */
[----:B------:R-:W-:-:S04]  /*190e0*/  LEA.HI.SX32 R3, R0, R3, 0x19 ;  /* 0x0000000300037211 */ /* 0x000fc800078fcaff */
[----:B------:R-:W-:-:S04]  /*190f0*/  VIMNMX R4, RZ, R3, !PT ;  /* 0x00000003ff047248 */ /* 0x000fc80007fe0100 */
[----:B------:R-:W-:Y:S01]  /*19100*/  ISETP.GT.AND P0, PT, R17, R4, PT ;  /* 0x000000041100720c */ /* 0x000fe20003f04270 */
[----:B------:R1:W-:-:S12]  /*19110*/  STL [R1+0xc], R4 ;  /* 0x00000c0401007387 */ /* 0x0003d80000100800 */
[----:B-1----:R-:W-:Y:S05]  /*19120*/  @P0 BRA `(.L_x_819) ;  /* 0x0000000000480947 */ /* 0x002fea0003800000 */
[----:B------:R-:W1:Y:S02]  /*19130*/  S2R R4, SR_TID.X ;  /* 0x0000000000047919 */ /* 0x000e640000002100 */
[----:B-1----:R-:W-:-:S04]  /*19140*/  LOP3.LUT R4, R4, 0x7f, RZ, 0xc0, !PT ;  /* 0x0000007f04047812 */ /* 0x002fc800078ec0ff */
[----:B------:R-:W-:-:S13]  /*19150*/  ISETP.NE.AND P0, PT, R4, RZ, PT ;  /* 0x000000ff0400720c */ /* 0x000fda0003f05270 */
[----:B------:R-:W-:Y:S05]  /*19160*/  @P0 BRA `(.L_x_820) ;  /* 0x0000002800140947 */ /* 0x000fea0003800000 */
[----:B------:R-:W1:Y:S01]  /*19170*/  S2R R5, SR_LANEID ;  /* 0x0000000000057919 */ /* 0x000e620000000000 */
[----:B------:R-:W-:Y:S01]  /*19180*/  VOTEU.ANY UR4, UPT, PT ;  /* 0x0000000000047886 */ /* 0x000fe200038e0100 */
[----:B------:R-:W2:Y:S01]  /*19190*/  LDC.64 R2, c[0x0][0xdf0] ;  /* 0x00037c00ff027b82 */ /* 0x000ea20000000a00 */
[----:B------:R-:W1:Y:S02]  /*191a0*/  FLO.U32 R0, UR4 ;  /* 0x0000000400007d00 */ /* 0x000e6400080e0000 */
[----:B-1----:R-:W-:-:S06]  /*191b0*/  ISETP.EQ.U32.AND P0, PT, R0, R5, PT ;  /* 0x000000050000720c */ /* 0x002fcc0003f02070 */
[----:B------:R-:W2:Y:S07]  /*191c0*/  POPC R5, UR4 ;  /* 0x0000000400057d09 */ /* 0x000eae0008000000 */
[----:B--2---:R-:W2:Y:S01]  /*191d0*/  @P0 ATOMG.E.ADD.STRONG.GPU PT, R3, desc[UR46][R2.64], R5 ;  /* 0x00000005020309a8 */ /* 0x004ea200081ee1ee */
[----:B------:R-:W1:Y:S02]  /*191e0*/  S2R R4, SR_LTMASK ;  /* 0x0000000000047919 */ /* 0x000e640000003900 */
[----:B-1----:R-:W-:-:S04]  /*191f0*/  LOP3.LUT R4, R4, UR4, RZ, 0xc0, !PT ;  /* 0x0000000404047c12 */ /* 0x002fc8000f8ec0ff */
[----:B------:R-:W1:Y:S01]  /*19200*/  POPC R7, R4 ;  /* 0x0000000400077309 */ /* 0x000e620000000000 */
[----:B--2---:R-:W1:Y:S02]  /*19210*/  SHFL.IDX PT, R0, R3, R0, 0x1f ;  /* 0x00001f0003007589 */ /* 0x004e6400000e0000 */
[----:B-1----:R-:W-:-:S05]  /*19220*/  IADD3 R0, R0, UR41, R7 ;  /* 0x0000002900007c10 */ /* 0x002fca000fffe007 */
[----:B------:R2:W-:Y:S01]  /*19230*/  STL [R1+0x18], R0 ;  /* 0x0000180001007387 */ /* 0x0005e20000100800 */
[----:B------:R-:W-:Y:S05]  /*19240*/  BRA `(.L_x_820) ;  /* 0x0000002400dc7947 */ /* 0x000fea0003800000 */
.L_x_819:
[----:B------:R-:W1:Y:S01]  /*19250*/  S2UR UR4, SR_CgaCtaId ;  /* 0x00000000000479c3 */ /* 0x000e620000008800 */
[----:B------:R-:W-:Y:S02]  /*19260*/  UMOV UR40, 0x400 ;  /* 0x0000040000287882 */ /* 0x000fe40000000000 */
[----:B-1----:R-:W-:-:S04]  /*19270*/  ULEA UR40, UR4, UR40, 0x18 ;  /* 0x0000002804287291 */ /* 0x002fc8000f8ec03f */
        /* <DEDUP_REMOVED lines=9> */
[----:B------:R-:W1:Y:S01]  /*19310*/  LDC.64 R2, c[0x4][R2] ;  /* 0x0100000002027b82 */ /* 0x000e620000000a00 */
        /* <DEDUP_REMOVED lines=9> */
[----:B-1----:R-:W-:Y:S05]  /*193b0*/  CALL.ABS.NOINC R2 ;  /* 0x0000000002007343 */ /* 0x002fea0003c00000 */
.L_x_821:
[----:B------:R-:W-:Y:S01]  /*193c0*/  UIADD3 UR4, UR40, 0xe400, URZ ;  /* 0x0000e40028047890 */ /* 0x000fe2000fffe03f */
[----:B------:R-:W-:-:S05]  /*193d0*/  LOP3.LUT R16, R16, 0xfffffffe, RZ, 0xc0, !PT ;  /* 0xfffffffe10107812 */ /* 0x000fca00078ec0ff */
[----:B------:R-:W-:-:S05]  /*193e0*/  IMAD.U32 R18, RZ, RZ, UR4 ;  /* 0x00000004ff127e24 */ /* 0x000fca000f8e00ff */
[----:B------:R-:W-:-:S13]  /*193f0*/  LOP3.LUT P0, RZ, R18, 0x3ff, RZ, 0xc0, !PT ;  /* 0x000003ff12ff7812 */ /* 0x000fda000780c0ff */
[----:B------:R-:W-:Y:S01]  /*19400*/  @P0 LOP3.LUT R16, R16, 0x1, RZ, 0xfc, !PT ;  /* 0x0000000110100812 */ /* 0x000fe200078efcff */
[----:B------:R-:W-:Y:S06]  /*19410*/  @!P0 BRA `(.L_x_822) ;  /* 0x0000000000408947 */ /* 0x000fec0003800000 */
        /* <DEDUP_REMOVED lines=16> */
.L_x_822:
        /* <DEDUP_REMOVED lines=20> */
.L_x_823:
[----:B------:R-:W-:-:S13]  /*19660*/  LOP3.LUT P6, RZ, R18, 0x3ff, RZ, 0xc0, !PT ;  /* 0x000003ff12ff7812 */ /* 0x000fda00078cc0ff */
        /* <DEDUP_REMOVED lines=17> */
.L_x_824:
[----:B------:R-:W1:Y:S01]  /*19780*/  LDC R0, c[0x0][0x428] ;  /* 0x00010a00ff007b82 */ /* 0x000e620000000800 */
[----:B------:R-:W-:Y:S01]  /*19790*/  ULDC.64 UR4, c[0x0][0x9f8] ;  /* 0x00027e0000047ab9 */ /* 0x000fe20000000a00 */
[----:B------:R-:W-:Y:S01]  /*197a0*/  IMAD.U32 R21, RZ, RZ, UR38 ;  /* 0x00000026ff157e24 */ /* 0x000fe2000f8e00ff */
[----:B------:R-:W-:Y:S01]  /*197b0*/  ISETP.NE.U32.AND P0, PT, RZ, UR4, PT ;  /* 0x00000004ff007c0c */ /* 0x000fe2000bf05070 */
[----:B------:R-:W-:Y:S01]  /*197c0*/  IMAD.U32 R5, RZ, RZ, UR39 ;  /* 0x00000027ff057e24 */ /* 0x000fe2000f8e00ff */
[----:B------:R-:W2:Y:S01]  /*197d0*/  S2R R19, SR_TID.X ;  /* 0x0000000000137919 */ /* 0x000ea20000002100 */
[----:B------:R-:W-:Y:S01]  /*197e0*/  IMAD.U32 R20, RZ, RZ, UR39 ;  /* 0x00000027ff147e24 */ /* 0x000fe2000f8e00ff */
[----:B------:R-:W-:Y:S02]  /*197f0*/  ISETP.NE.AND.EX P0, PT, RZ, UR5, PT, P0 ;  /* 0x00000005ff007c0c */ /* 0x000fe4000bf05300 */
[----:B-1----:R-:W-:-:S13]  /*19800*/  ISETP.NE.AND P1, PT, R0, 0x1, PT ;  /* 0x000000010000780c */ /* 0x002fda0003f25270 */
[----:B------:R-:W1:Y:S01]  /*19810*/  @P1 LDC R0, c[0x0][0x42c] ;  /* 0x00010b00ff001b82 */ /* 0x000e620000000800 */
[----:B--2---:R-:W-:-:S07]  /*19820*/  LOP3.LUT R18, R19, 0x7f, RZ, 0xc0, !PT ;  /* 0x0000007f13127812 */ /* 0x004fce00078ec0ff */
[----:B------:R-:W2:Y:S01]  /*19830*/  @P1 LDC R3, c[0x0][0x430] ;  /* 0x00010c00ff031b82 */ /* 0x000ea20000000800 */
[----:B-1----:R-:W-:-:S05]  /*19840*/  @P1 IMAD.HI.U32 R0, R0, UR38, RZ ;  /* 0x0000002600001c27 */ /* 0x002fca000f8e00ff */
[----:B--2---:R-:W-:Y:S02]  /*19850*/  @P1 SHF.R.U32.HI R21, RZ, R3, R0 ;  /* 0x00000003ff151219 */ /* 0x004fe40000011600 */
[----:B------:R-:W1:Y:S02]  /*19860*/  @P0 LDC.64 R2, c[0x0][0x9f8] ;  /* 0x00027e00ff020b82 */ /* 0x000e640000000a00 */
[----:B-1----:R-:W-:-:S05]  /*19870*/  @P0 IMAD.WIDE R2, R5, 0x4, R2 ;  /* 0x0000000405020825 */ /* 0x002fca00078e0202 */
[----:B------:R1:W2:Y:S01]  /*19880*/  @P0 LDG.E R20, desc[UR46][R2.64] ;  /* 0x0000002e02140981 */ /* 0x0002a2000c1e1900 */
[----:B------:R-:W-:Y:S01]  /*19890*/  ISETP.NE.AND P2, PT, R18, RZ, PT ;  /* 0x000000ff1200720c */ /* 0x000fe20003f45270 */
[----:B------:R-:W-:Y:S01]  /*198a0*/  UMOV UR36, URZ ;  /* 0x0000003f00247c82 */ /* 0x000fe20008000000 */
[----:B------:R-:W-:Y:S01]  /*198b0*/  UMOV UR6, 0xffffffff ;  /* 0xffffffff00067882 */ /* 0x000fe20000000000 */
[----:B------:R-:W-:-:S04]  /*198c0*/  SHF.R.U32.HI R19, RZ, 0x5, R19 ;  /* 0x00000005ff137819 */ /* 0x000fc80000011613 */
[----:B------:R-:W-:Y:S01]  /*198d0*/  LOP3.LUT R19, R19, 0x3, RZ, 0xc0, !PT ;  /* 0x0000000313137812 */ /* 0x000fe200078ec0ff */
[----:B-1----:R-:W1:Y:S05]  /*198e0*/  LDC.64 R2, c[0x0][0x3f8] ;  /* 0x0000fe00ff027b82 */ /* 0x002e6a0000000a00 */
[----:B------:R-:W-:-:S05]  /*198f0*/  VOTEU.ALL UP1, P2 ;  /* 0x00000000003f7886 */ /* 0x000fca0001020000 */
[----:B------:R-:W-:-:S04]  /*19900*/  @!UP1 UIADD3 UR4, UP0, UR42, 0x270, URZ ;  /* 0x000002702a049890 */ /* 0x000fc8000ff1e03f */
[----:B------:R-:W-:-:S09]  /*19910*/  @!UP1 UIADD3.X UR5, URZ, UR43, URZ, UP0, !UPT ;  /* 0x0000002b3f059290 */ /* 0x000fd200087fe43f */
[----:B------:R3:W-:Y:S01]  /*19920*/  @!UP1 UTMAPF.L2.4D [UR36], [UR4] ;  /* 0x00000024040095b8 */ /* 0x0007e20008018000 */
[----:B-1----:R-:W-:-:S04]  /*19930*/  ISETP.NE.U32.AND P1, PT, R2, RZ, PT ;  /* 0x000000ff0200720c */ /* 0x002fc80003f25070 */
[----:B------:R-:W-:Y:S02]  /*19940*/  ISETP.NE.AND.EX P1, PT, R3, RZ, PT, P1 ;  /* 0x000000ff0300720c */ /* 0x000fe40003f25310 */
[----:B--2---:R-:W-:Y:S02]  /*19950*/  SHF.R.S32.HI R8, RZ, 0x1f, R20 ;  /* 0x0000001fff087819 */ /* 0x004fe40000011414 */
[----:B------:R-:W-:-:S03]  /*19960*/  SEL R0, R20, RZ, !P1 ;  /* 0x000000ff14007207 */ /* 0x000fc60004800000 */
[----:B------:R3:W-:Y:S01]  /*19970*/  STL [R1+0x8], R8 ;  /* 0x0000080801007387 */ /* 0x0007e20000100800 */
[----:B------:R-:W-:Y:S05]  /*19980*/  BRA.DIV UR6, `(.L_x_825) ;  /* 0x0000002a065c7947 */ /* 0x000fea000b800000 */
[----:B------:R1:W2:Y:S02]  /*19990*/  SHFL.IDX PT, R14, R19, RZ, 0x1f ;  /* 0x00001fff130e7589 */ /* 0x0002a400000e0000 */
.L_x_886:
[----:B--2---:R-:W-:Y:S02]  /*199a0*/  ISETP.NE.AND P0, PT, R14, RZ, PT ;  /* 0x000000ff0e00720c */ /* 0x004fe40003f05270 */
[----:B------:R-:W-:-:S11]  /*199b0*/  PLOP3.LUT P6, PT, PT, PT, PT, 0x8, 0x0 ;  /* 0x000000000000781c */ /* 0x000fd60003fce170 */
[----:B------:R-:W-:Y:S05]  /*199c0*/  @P0 BRA `(.L_x_826) ;  /* 0x0000000400880947 */ /* 0x000fea0003800000 */
[----:B---3--:R-:W-:Y:S01]  /*199d0*/  UMOV UR4, 0xffffffff ;  /* 0xffffffff00047882 */ /* 0x008fe20000000000 */
[----:B------:R-:W-:Y:S02]  /*199e0*/  VIADD R6, R17, 0xffffffff ;  /* 0xffffffff11067836 */ /* 0x000fe40000000000 */
[----:B------:R-:W-:Y:S05]  /*199f0*/  BRA.DIV UR4, `(.L_x_827) ;  /* 0x0000002a04607947 */ /* 0x000fea000b800000 */
[----:B------:R-:W-:-:S13]  /*19a00*/  ELECT P6, URZ, PT ;  /* 0x00000000003f782f */ /* 0x000fda00038c0000 */
.L_x_889:
[----:B------:R-:W-:Y:S05]  /*19a10*/  @!P6 BRA `(.L_x_828) ;  /* 0x000000040030e947 */ /* 0x000fea0003800000 */
[----:B------:R-:W-:Y:S01]  /*19a20*/  IMAD.MOV.U32 R0, RZ, RZ, R20 ;  /* 0x000000ffff007224 */ /* 0x000fe200078e0014 */
[----:B------:R-:W-:Y:S06]  /*19a30*/  @!P1 BRA `(.L_x_829) ;  /* 0x0000000000489947 */ /* 0x000fec0003800000 */
[----:B------:R-:W2:Y:S01]  /*19a40*/  LDC R7, c[0x0][0x41c] ;  /* 0x00010700ff077b82 */ /* 0x000ea20000000800 */
[----:B------:R-:W-:Y:S01]  /*19a50*/  IMAD.MOV.U32 R0, RZ, RZ, R6 ;  /* 0x000000ffff007224 */ /* 0x000fe200078e0006 */
[----:B------:R-:W-:Y:S01]  /*19a60*/  ULDC.64 UR4, c[0x0][0x408] ;  /* 0x0001020000047ab9 */ /* 0x000fe20000000a00 */
[----:B--2---:R-:W-:-:S13]  /*19a70*/  ISETP.NE.AND P0, PT, R7, 0x1, PT ;  /* 0x000000010700780c */ /* 0x004fda0003f05270 */
[----:B------:R-:W2:Y:S02]  /*19a80*/  @P0 LDC.64 R4, c[0x0][0x420] ;  /* 0x00010800ff040b82 */ /* 0x000ea40000000a00 */
[----:B--2---:R-:W-:-:S05]  /*19a90*/  @P0 IMAD.HI.U32 R4, R6, R4, RZ ;  /* 0x0000000406040227 */ /* 0x004fca00078e00ff */
[----:B------:R-:W-:-:S04]  /*19aa0*/  @P0 SHF.R.U32.HI R0, RZ, R5, R4 ;  /* 0x00000005ff000219 */ /* 0x000fc80000011604 */
[--C-:B------:R-:W-:Y:S01]  /*19ab0*/  SHF.R.S32.HI R5, RZ, 0x1f, R0.reuse ;  /* 0x0000001fff057819 */ /* 0x100fe20000011400 */
[----:B------:R-:W-:-:S04]  /*19ac0*/  IMAD.MOV R4, RZ, RZ, -R0 ;  /* 0x000000ffff047224 */ /* 0x000fc800078e0a00 */
        /* <DEDUP_REMOVED lines=9> */
.L_x_829:
[----:B--2---:R-:W2:Y:S04]  /*19b60*/  LDL R3, [R1] ;  /* 0x0000000001037983 */ /* 0x004ea80000100800 */
[----:B------:R-:W3:Y:S01]  /*19b70*/  LDL R2, [R1+0x4] ;  /* 0x0000040001027983 */ /* 0x000ee20000100800 */
[----:B------:R-:W-:Y:S02]  /*19b80*/  ISETP.NE.AND P0, PT, R18, RZ, PT ;  /* 0x000000ff1200720c */ /* 0x000fe40003f05270 */
[----:B--2---:R-:W-:Y:S02]  /*19b90*/  LEA R4, R3, UR40, 0x3 ;  /* 0x0000002803047c11 */ /* 0x004fe4000f8e18ff */
[----:B---3--:R-:W-:-:S04]  /*19ba0*/  SHF.L.U32 R3, R2, 0x1f, RZ ;  /* 0x0000001f02037819 */ /* 0x008fc800000006ff */
[----:B------:R-:W2:Y:S02]  /*19bb0*/  SYNCS.PHASECHK.TRANS64.TRYWAIT P3, [R4+URZ+0x2e880], R3 ;  /* 0x02e88003040075a7 */ /* 0x000ea4000806017f */
[----:B--2---:R-:W-:Y:S05]  /*19bc0*/  @!P3 BRA `(.L_x_830) ;  /* 0x00000028000cb947 */ /* 0x004fea0003800000 */
.L_x_890:
        /* <DEDUP_REMOVED lines=8> */
.L_x_831:
[----:B------:R-:W3:Y:S01]  /*19c50*/  LDL R5, [R1] ;  /* 0x0000000001057983 */ /* 0x000ee20000100800 */
[----:B------:R-:W-:Y:S01]  /*19c60*/  IMAD.U32 R2, RZ, RZ, UR40 ;  /* 0x00000028ff027e24 */ /* 0x000fe2000f8e00ff */
[----:B------:R-:W-:Y:S01]  /*19c70*/  R2UR UR9, R4 ;  /* 0x00000000040972ca */ /* 0x000fe200000e0000 */
[----:B------:R-:W-:Y:S01]  /*19c80*/  IMAD R6, R6, 0xe0, RZ ;  /* 0x000000e006067824 */ /* 0x000fe200078e02ff */
[----:B------:R-:W-:Y:S01]  /*19c90*/  R2UR UR12, R21 ;  /* 0x00000000150c72ca */ /* 0x000fe200000e0000 */
[----:B------:R-:W-:Y:S01]  /*19ca0*/  UIADD3 UR4, UP0, UR42, 0x470, URZ ;  /* 0x000004702a047890 */ /* 0x000fe2000ff1e03f */
[----:B-----5:R-:W-:Y:S01]  /*19cb0*/  R2UR UR13, R0 ;  /* 0x00000000000d72ca */ /* 0x020fe200000e0000 */
[----:B------:R-:W-:Y:S01]  /*19cc0*/  UMOV UR6, 0x0 ;  /* 0x0000000000067882 */ /* 0x000fe20000000000 */
[----:B------:R-:W-:Y:S01]  /*19cd0*/  R2UR UR11, R6 ;  /* 0x00000000060b72ca */ /* 0x000fe200000e0000 */
[----:B------:R-:W-:Y:S01]  /*19ce0*/  UIADD3.X UR5, URZ, UR43, URZ, UP0, !UPT ;  /* 0x0000002b3f057290 */ /* 0x000fe200087fe43f */
[----:B------:R-:W-:Y:S01]  /*19cf0*/  UMOV UR7, 0x14f00000 ;  /* 0x14f0000000077882 */ /* 0x000fe20000000000 */
[----:B------:R-:W-:-:S04]  /*19d00*/  UMOV UR10, URZ ;  /* 0x0000003f000a7c82 */ /* 0x000fc80008000000 */
[----:B------:R-:W-:Y:S01]  /*19d10*/  UIADD3 UR9, UR9, 0x2e870, URZ ;  /* 0x0002e87009097890 */ /* 0x000fe2000fffe03f */
[----:B---3--:R-:W-:-:S05]  /*19d20*/  IMAD R2, R5, 0x7000, R2 ;  /* 0x0000700005027824 */ /* 0x008fca00078e0202 */
[----:B------:R-:W-:-:S13]  /*19d30*/  R2UR UR8, R2 ;  /* 0x00000000020872ca */ /* 0x000fda00000e0000 */
[----:B------:R-:W-:-:S09]  /*19d40*/  UIADD3 UR8, UR8, 0xe400, URZ ;  /* 0x0000e40008087890 */ /* 0x000fd2000fffe03f */
[----:B------:R3:W-:Y:S01]  /*19d50*/  UTMALDG.4D [UR8], [UR4], desc[UR6] ;  /* 0x00000608040075b4 */ /* 0x0007e20008019000 */
[----:B------:R-:W4:Y:S02]  /*19d60*/  SYNCS.PHASECHK.TRANS64.TRYWAIT P3, [R4+URZ+0x2e840], R3 ;  /* 0x02e84003040075a7 */ /* 0x000f24000806017f */
[----:B---34-:R-:W-:Y:S05]  /*19d70*/  @!P3 BRA `(.L_x_832) ;  /* 0x0000002400b4b947 */ /* 0x018fea0003800000 */
.L_x_891:
[----:B------:R-:W-:Y:S05]  /*19d80*/  @P0 BRA `(.L_x_833) ;  /* 0x00000000001c0947 */ /* 0x000fea0003800000 */
[----:B------:R-:W4:Y:S01]  /*19d90*/  S2R R5, SR_TID.X ;  /* 0x0000000000057919 */ /* 0x000f220000002100 */
[----:B--23--:R-:W-:-:S04]  /*19da0*/  IMAD.MOV.U32 R3, RZ, RZ, 0x7000 ;  /* 0x00007000ff037424 */ /* 0x00cfc800078e00ff */
[----:B------:R2:W-:Y:S01]  /*19db0*/  SYNCS.ARRIVE.TRANS64 RZ, [R4+URZ+0x2e830], R3 ;  /* 0x02e8300304ff79a7 */ /* 0x0005e2000800003f */
[----:B----4-:R-:W-:-:S04]  /*19dc0*/  LOP3.LUT R5, R5, 0x1f, RZ, 0xc0, !PT ;  /* 0x0000001f05057812 */ /* 0x010fc800078ec0ff */
[----:B------:R-:W-:-:S13]  /*19dd0*/  ISETP.NE.AND P0, PT, R5, RZ, PT ;  /* 0x000000ff0500720c */ /* 0x000fda0003f05270 */
[----:B--2---:R-:W-:Y:S05]  /*19de0*/  @!P0 BRA `(.L_x_833) ;  /* 0x0000000000048947 */ /* 0x004fea0003800000 */
[----:B------:R-:W-:Y:S01]  /*19df0*/  BPT.TRAP 0x1 ;  /* 0x000000040000795c */ /* 0x000fe20000300000 */
.L_x_833:
        /* <DEDUP_REMOVED lines=13> */
[----:B----4-:R-:W-:Y:S01]  /*19ed0*/  NOP ;  /* 0x0000000000007918 */ /* 0x010fe20000000000 */
.L_x_828:
[----:B------:R-:W-:Y:S05]  /*19ee0*/  WARPSYNC.ALL ;  /* 0x0000000000007948 */ /* 0x000fea0003800000 */
[----:B------:R-:W-:Y:S01]  /*19ef0*/  BAR.SYNC.DEFER_BLOCKING 0x8, 0x120 ;  /* 0x0204800000007b1d */ /* 0x000fe20000010000 */
[----:B------:R-:W-:Y:S01]  /*19f00*/  ELECT P0, URZ, PT ;  /* 0x00000000003f782f */ /* 0x000fe20003800000 */
[----:B------:R-:W-:Y:S02]  /*19f10*/  UIADD3 UR4, UP0, UR42, 0x270, URZ ;  /* 0x000002702a047890 */ /* 0x000fe4000ff1e03f */
[----:B------:R-:W-:Y:S02]  /*19f20*/  UIADD3 UR8, UR40, 0x1c400, URZ ;  /* 0x0001c40028087890 */ /* 0x000fe4000fffe03f */
[----:B------:R-:W-:-:S02]  /*19f30*/  UIADD3 UR9, UR40, 0x2e800, URZ ;  /* 0x0002e80028097890 */ /* 0x000fc4000fffe03f */
[----:B------:R-:W-:Y:S01]  /*19f40*/  UIADD3.X UR5, URZ, UR43, URZ, UP0, !UPT ;  /* 0x0000002b3f057290 */ /* 0x000fe200087fe43f */
[----:B------:R-:W-:Y:S01]  /*19f50*/  UMOV UR6, 0x0 ;  /* 0x0000000000067882 */ /* 0x000fe20000000000 */
[----:B------:R-:W-:Y:S01]  /*19f60*/  UMOV UR7, 0x12f00000 ;  /* 0x12f0000000077882 */ /* 0x000fe20000000000 */
[----:B------:R-:W-:-:S03]  /*19f70*/  UMOV UR10, URZ ;  /* 0x0000003f000a7c82 */ /* 0x000fc60008000000 */
[----:B------:R-:W-:Y:S01]  /*19f80*/  @P0 IMAD.MOV.U32 R2, RZ, RZ, 0x4000 ;  /* 0x00004000ff020424 */ /* 0x000fe200078e00ff */
[----:B------:R-:W-:Y:S01]  /*19f90*/  UMOV UR11, UR37 ;  /* 0x00000025000b7c82 */ /* 0x000fe20008000000 */
[----:B------:R-:W-:Y:S01]  /*19fa0*/  UMOV UR12, UR38 ;  /* 0x00000026000c7c82 */ /* 0x000fe20008000000 */
[----:B------:R-:W-:Y:S01]  /*19fb0*/  UMOV UR13, UR39 ;  /* 0x00000027000d7c82 */ /* 0x000fe20008000000 */
[----:B------:R4:W-:Y:S01]  /*19fc0*/  @P0 SYNCS.ARRIVE.TRANS64 RZ, [UR40+0x2e800], R2 ;  /* 0x02e80002ffff09a7 */ /* 0x0009e20008000028 */
[----:B------:R4:W-:Y:S01]  /*19fd0*/  UTMALDG.4D [UR8], [UR4], desc[UR6] ;  /* 0x00000608040075b4 */ /* 0x0009e20008019000 */
[----:B------:R-:W-:Y:S02]  /*19fe0*/  NOP ;  /* 0x0000000000007918 */ /* 0x000fe40000000000 */
.L_x_826:
[----:B--23--:R-:W2:Y:S01]  /*19ff0*/  LDL.LU R3, [R1+0x24] ;  /* 0x0000240001037983 */ /* 0x00cea20000300800 */
[----:B------:R-:W-:Y:S01]  /*1a000*/  BSSY B0, `(.L_x_834) ;  /* 0x0000009000007945 */ /* 0x000fe20003800000 */
[----:B--2---:R-:W-:-:S05]  /*1a010*/  VIADD R3, R3, 0x1 ;  /* 0x0000000103037836 */ /* 0x004fca0000000000 */
[----:B----4-:R-:W-:Y:S01]  /*1a020*/  LEA.HI R2, R3, R3, RZ, 0x1 ;  /* 0x0000000303027211 */ /* 0x010fe200078f08ff */
[----:B------:R2:W-:Y:S03]  /*1a030*/  STL [R1+0x24], R3 ;  /* 0x0000240301007387 */ /* 0x0005e60000100800 */
[----:B------:R-:W-:-:S05]  /*1a040*/  LOP3.LUT R2, R2, 0xfffffffe, RZ, 0xc0, !PT ;  /* 0xfffffffe02027812 */ /* 0x000fca00078ec0ff */
[----:B------:R-:W-:-:S05]  /*1a050*/  IMAD.IADD R2, R3, 0x1, -R2 ;  /* 0x0000000103027824 */ /* 0x000fca00078e0a02 */
[----:B------:R-:W-:-:S04]  /*1a060*/  SHF.L.U32 R2, R2, 0x1f, RZ ;  /* 0x0000001f02027819 */ /* 0x000fc800000006ff */
[----:B------:R-:W3:Y:S02]  /*1a070*/  SYNCS.PHASECHK.TRANS64.TRYWAIT P0, [UR40+0x2e820], R2 ;  /* 0x02e82002ff0075a7 */ /* 0x000ee40008000168 */
[----:B--23--:R-:W-:Y:S05]  /*1a080*/  @!P0 BRA `(.L_x_835) ;  /* 0x0000002400048947 */ /* 0x00cfea0003800000 */
.L_x_892:
[----:B------:R-:W-:Y:S05]  /*1a090*/  BSYNC B0 ;  /* 0x0000000000007941 */ /* 0x000fea0003800000 */
.L_x_834:
[----:B--2---:R-:W2:Y:S01]  /*1a0a0*/  LDL R3, [R1+0xc] ;  /* 0x00000c0001037983 */ /* 0x004ea20000100800 */
[----:B------:R-:W-:-:S05]  /*1a0b0*/  VIADD R18, R17, 0xfffffffe ;  /* 0xfffffffe11127836 */ /* 0x000fca0000000000 */
[----:B--2---:R-:W-:-:S13]  /*1a0c0*/  ISETP.GE.AND P0, PT, R18, R3, PT ;  /* 0x000000031200720c */ /* 0x004fda0003f06270 */
[----:B------:R-:W-:Y:S05]  /*1a0d0*/  @!P0 BRA `(.L_x_836) ;  /* 0x0000000c00cc8947 */ /* 0x000fea0003800000 */
[----:B------:R2:W5:Y:S04]  /*1a0e0*/  LDL.LU R6, [R1] ;  /* 0x0000000001067983 */ /* 0x0005680000300800 */
[----:B------:R2:W5:Y:S02]  /*1a0f0*/  LDL.LU R7, [R1+0x4] ;  /* 0x0000040001077983 */ /* 0x0005640000300800 */
.L_x_856:
[----:B-----5:R-:W-:Y:S01]  /*1a100*/  VIADD R3, R6, 0x1 ;  /* 0x0000000106037836 */ /* 0x020fe20000000000 */
[----:B------:R-:W-:Y:S05]  /*1a110*/  YIELD ;  /* 0x0000000000007946 */ /* 0x000fea0003800000 */
[----:B------:R-:W-:Y:S01]  /*1a120*/  ISETP.NE.AND P0, PT, R3, 0x2, PT ;  /* 0x000000020300780c */ /* 0x000fe20003f05270 */
[----:B------:R-:W-:Y:S03]  /*1a130*/  BSSY B0, `(.L_x_837) ;  /* 0x0000068000007945 */ /* 0x000fe60003800000 */
[----:B------:R-:W-:-:S02]  /*1a140*/  SEL R2, RZ, 0x1, P0 ;  /* 0x00000001ff027807 */ /* 0x000fc40000000000 */
[----:B------:R-:W-:Y:S02]  /*1a150*/  SEL R10, R3, RZ, P0 ;  /* 0x000000ff030a7207 */ /* 0x000fe40000000000 */
[----:B------:R-:W-:-:S05]  /*1a160*/  LOP3.LUT R9, R7, R2, RZ, 0x3c, !PT ;  /* 0x0000000207097212 */ /* 0x000fca00078e3cff */
[----:B------:R3:W-:Y:S04]  /*1a170*/  STL [R1+0x4], R9 ;  /* 0x0000040901007387 */ /* 0x0007e80000100800 */
[----:B------:R3:W-:Y:S01]  /*1a180*/  STL [R1], R10 ;  /* 0x0000000a01007387 */ /* 0x0007e20000100800 */
[----:B------:R-:W-:Y:S05]  /*1a190*/  @!P6 BRA `(.L_x_838) ;  /* 0x000000040084e947 */ /* 0x000fea0003800000 */
[----:B------:R-:W-:Y:S01]  /*1a1a0*/  IMAD.MOV.U32 R8, RZ, RZ, R18 ;  /* 0x000000ffff087224 */ /* 0x000fe200078e0012 */
[----:B------:R-:W-:Y:S06]  /*1a1b0*/  @!P1 BRA `(.L_x_839) ;  /* 0x00000000004c9947 */ /* 0x000fec0003800000 */
[----:B------:R-:W4:Y:S01]  /*1a1c0*/  LDL R4, [R1+0x8] ;  /* 0x0000080001047983 */ /* 0x000f220000100800 */
        /* <DEDUP_REMOVED lines=10> */
[----:B------:R-:W-:-:S04]  /*1a270*/  IMAD.WIDE.U32 R2, R20, UR4, R2 ;  /* 0x0000000414027c25 */ /* 0x000fc8000f8e0002 */
[----:B----4-:R-:W-:-:S04]  /*1a280*/  IMAD R0, R4, UR4, RZ ;  /* 0x0000000404007c24 */ /* 0x010fc8000f8e02ff */
[----:B------:R-:W-:Y:S01]  /*1a290*/  IMAD R0, R20, UR5, R0 ;  /* 0x0000000514007c24 */ /* 0x000fe2000f8e0200 */
[----:B------:R-:W-:Y:S02]  /*1a2a0*/  ULDC.64 UR4, c[0x0][0x3f8] ;  /* 0x0000fe0000047ab9 */ /* 0x000fe40000000a00 */
[----:B------:R-:W-:Y:S01]  /*1a2b0*/  LEA R4, P0, R2, UR4, 0x2 ;  /* 0x0000000402047c11 */ /* 0x000fe2000f8010ff */
[----:B------:R-:W-:-:S05]  /*1a2c0*/  IMAD.IADD R0, R0, 0x1, R3 ;  /* 0x0000000100007824 */ /* 0x000fca00078e0203 */
[----:B------:R-:W-:-:S05]  /*1a2d0*/  LEA.HI.X R5, R2, UR5, R0, 0x2, P0 ;  /* 0x0000000502057c11 */ /* 0x000fca00080f1400 */
[----:B------:R4:W5:Y:S02]  /*1a2e0*/  LDG.E R0, desc[UR46][R4.64] ;  /* 0x0000002e04007981 */ /* 0x000964000c1e1900 */
.L_x_839:
[----:B----4-:R-:W-:Y:S01]  /*1a2f0*/  LEA R4, R10, UR40, 0x3 ;  /* 0x000000280a047c11 */ /* 0x010fe2000f8e18ff */
[----:B------:R-:W4:Y:S01]  /*1a300*/  S2R R2, SR_TID.X ;  /* 0x0000000000027919 */ /* 0x000f220000002100 */
[----:B------:R-:W-:Y:S01]  /*1a310*/  SHF.L.U32 R3, R9, 0x1f, RZ ;  /* 0x0000001f09037819 */ /* 0x000fe200000006ff */
[----:B------:R-:W-:Y:S03]  /*1a320*/  BSSY B1, `(.L_x_840) ;  /* 0x0000005000017945 */ /* 0x000fe60003800000 */
[----:B------:R-:W1:Y:S01]  /*1a330*/  SYNCS.PHASECHK.TRANS64.TRYWAIT P0, [R4+URZ+0x2e880], R3 ;  /* 0x02e88003040075a7 */ /* 0x000e62000800017f */
[----:B----4-:R-:W-:-:S04]  /*1a340*/  LOP3.LUT R2, R2, 0x7f, RZ, 0xc0, !PT ;  /* 0x0000007f02027812 */ /* 0x010fc800078ec0ff */
[----:B------:R-:W-:Y:S01]  /*1a350*/  ISETP.NE.AND P3, PT, R2, RZ, PT ;  /* 0x000000ff0200720c */ /* 0x000fe20003f65270 */
[----:B-1----:R-:W-:-:S12]  /*1a360*/  @!P0 BRA `(.L_x_841) ;  /* 0x0000002000648947 */ /* 0x002fd80003800000 */
.L_x_893:
[----:B------:R-:W-:Y:S05]  /*1a370*/  BSYNC B1 ;  /* 0x0000000000017941 */ /* 0x000fea0003800000 */
.L_x_840:
[----:B------:R-:W-:Y:S04]  /*1a380*/  BSSY B1, `(.L_x_842) ;  /* 0x0000009000017945 */ /* 0x000fe80003800000 */
[----:B------:R-:W-:Y:S05]  /*1a390*/  @P3 BRA `(.L_x_843) ;  /* 0x00000000001c3947 */ /* 0x000fea0003800000 */
[----:B------:R-:W4:Y:S02]  /*1a3a0*/  S2R R2, SR_TID.X ;  /* 0x0000000000027919 */ /* 0x000f240000002100 */
[----:B----4-:R-:W-:Y:S01]  /*1a3b0*/  LOP3.LUT R5, R2, 0x1f, RZ, 0xc0, !PT ;  /* 0x0000001f02057812 */ /* 0x010fe200078ec0ff */
[----:B------:R-:W-:-:S03]  /*1a3c0*/  IMAD.MOV.U32 R2, RZ, RZ, 0x7000 ;  /* 0x00007000ff027424 */ /* 0x000fc600078e00ff */
[----:B------:R-:W-:Y:S01]  /*1a3d0*/  ISETP.NE.AND P0, PT, R5, RZ, PT ;  /* 0x000000ff0500720c */ /* 0x000fe20003f05270 */
[----:B------:R4:W-:-:S12]  /*1a3e0*/  SYNCS.ARRIVE.TRANS64 RZ, [R4+URZ+0x2e870], R2 ;  /* 0x02e8700204ff79a7 */ /* 0x0009d8000800003f */
[----:B----4-:R-:W-:Y:S05]  /*1a3f0*/  @!P0 BRA `(.L_x_843) ;  /* 0x0000000000048947 */ /* 0x010fea0003800000 */
[----:B------:R-:W-:Y:S01]  /*1a400*/  BPT.TRAP 0x1 ;  /* 0x000000040000795c */ /* 0x000fe20000300000 */
.L_x_843:
[----:B------:R-:W-:Y:S05]  /*1a410*/  BSYNC B1 ;  /* 0x0000000000017941 */ /* 0x000fea0003800000 */
.L_x_842:
[----:B------:R-:W4:Y:S01]  /*1a420*/  LDL R5, [R1] ;  /* 0x0000000001057983 */ /* 0x000f220000100800 */
[----:B---3--:R-:W-:Y:S01]  /*1a430*/  IMAD.MOV.U32 R10, RZ, RZ, RZ ;  /* 0x000000ffff0a7224 */ /* 0x008fe200078e00ff */
[----:B------:R-:W-:Y:S01]  /*1a440*/  R2UR UR12, R21 ;  /* 0x00000000150c72ca */ /* 0x000fe200000e0000 */
[----:B------:R-:W-:Y:S01]  /*1a450*/  IMAD.U32 R2, RZ, RZ, UR40 ;  /* 0x00000028ff027e24 */ /* 0x000fe2000f8e00ff */
[----:B------:R-:W-:Y:S01]  /*1a460*/  UIADD3 UR4, UP0, UR42, 0x470, URZ ;  /* 0x000004702a047890 */ /* 0x000fe2000ff1e03f */
[----:B------:R-:W-:Y:S01]  /*1a470*/  PLOP3.LUT P0, PT, PT, PT, PT, 0x80, 0x0 ;  /* 0x000000000000781c */ /* 0x000fe20003f0f070 */
[----:B------:R-:W-:Y:S01]  /*1a480*/  UMOV UR6, 0x0 ;  /* 0x0000000000067882 */ /* 0x000fe20000000000 */
[----:B------:R-:W-:Y:S01]  /*1a490*/  R2UR UR10, R10 ;  /* 0x000000000a0a72ca */ /* 0x000fe200000e0000 */
[----:B------:R-:W-:Y:S01]  /*1a4a0*/  UIADD3.X UR5, URZ, UR43, URZ, UP0, !UPT ;  /* 0x0000002b3f057290 */ /* 0x000fe200087fe43f */
[----:B------:R-:W-:Y:S01]  /*1a4b0*/  UMOV UR7, 0x14f00000 ;  /* 0x14f0000000077882 */ /* 0x000fe20000000000 */
[----:B----4-:R-:W-:-:S02]  /*1a4c0*/  IMAD R2, R5, 0x7000, R2 ;  /* 0x0000700005027824 */ /* 0x010fc400078e0202 */
[----:B------:R-:W-:Y:S02]  /*1a4d0*/  IMAD R5, R8, 0xe0, RZ ;  /* 0x000000e008057824 */ /* 0x000fe400078e02ff */
[----:B------:R-:W-:Y:S02]  /*1a4e0*/  VIADD R8, R4, 0x2e870 ;  /* 0x0002e87004087836 */ /* 0x000fe40000000000 */
[----:B------:R-:W-:-:S07]  /*1a4f0*/  VIADD R9, R2, 0xe400 ;  /* 0x0000e40002097836 */ /* 0x000fce0000000000 */
.L_x_844:
        /* <DEDUP_REMOVED lines=8> */
[----:B---3--:R-:W-:Y:S05]  /*1a580*/  @P0 BRA.U.ANY `(.L_x_844) ;  /* 0xfffffffd00dc0947 */ /* 0x008fea000393ffff */
[----:B------:R-:W3:Y:S01]  /*1a590*/  SYNCS.PHASECHK.TRANS64.TRYWAIT P0, [R4+URZ+0x2e840], R3 ;  /* 0x02e84003040075a7 */ /* 0x000ee2000800017f */
[----:B------:R-:W-:Y:S04]  /*1a5a0*/  BSSY B1, `(.L_x_845) ;  /* 0x0000002000017945 */ /* 0x000fe80003800000 */
[----:B---3--:R-:W-:Y:S05]  /*1a5b0*/  @!P0 BRA `(.L_x_846) ;  /* 0x0000001c00e48947 */ /* 0x008fea0003800000 */
.L_x_894:
[----:B------:R-:W-:Y:S05]  /*1a5c0*/  BSYNC B1 ;  /* 0x0000000000017941 */ /* 0x000fea0003800000 */
.L_x_845:
[----:B------:R-:W-:Y:S01]  /*1a5d0*/  BSSY B1, `(.L_x_847) ;  /* 0x000000b000017945 */ /* 0x000fe20003800000 */
[----:B------:R-:W-:Y:S02]  /*1a5e0*/  IMAD.MOV.U32 R8, RZ, RZ, 0x0 ;  /* 0x00000000ff087424 */ /* 0x000fe400078e00ff */
[----:B------:R-:W-:Y:S01]  /*1a5f0*/  IMAD.MOV.U32 R9, RZ, RZ, 0x14f00000 ;  /* 0x14f00000ff097424 */ /* 0x000fe200078e00ff */
[----:B------:R-:W-:Y:S06]  /*1a600*/  @P3 BRA `(.L_x_848) ;  /* 0x00000000001c3947 */ /* 0x000fec0003800000 */
[----:B------:R-:W4:Y:S01]  /*1a610*/  S2R R11, SR_TID.X ;  /* 0x00000000000b7919 */ /* 0x000f220000002100 */
[----:B-1-3--:R-:W-:-:S04]  /*1a620*/  IMAD.MOV.U32 R3, RZ, RZ, 0x7000 ;  /* 0x00007000ff037424 */ /* 0x00afc800078e00ff */
[----:B------:R1:W-:Y:S01]  /*1a630*/  SYNCS.ARRIVE.TRANS64 RZ, [R4+URZ+0x2e830], R3 ;  /* 0x02e8300304ff79a7 */ /* 0x0003e2000800003f */
[----:B----4-:R-:W-:-:S04]  /*1a640*/  LOP3.LUT R11, R11, 0x1f, RZ, 0xc0, !PT ;  /* 0x0000001f0b0b7812 */ /* 0x010fc800078ec0ff */
[----:B------:R-:W-:-:S13]  /*1a650*/  ISETP.NE.AND P0, PT, R11, RZ, PT ;  /* 0x000000ff0b00720c */ /* 0x000fda0003f05270 */
[----:B-1----:R-:W-:Y:S05]  /*1a660*/  @!P0 BRA `(.L_x_848) ;  /* 0x0000000000048947 */ /* 0x002fea0003800000 */
[----:B------:R-:W-:Y:S01]  /*1a670*/  BPT.TRAP 0x1 ;  /* 0x000000040000795c */ /* 0x000fe20000300000 */
.L_x_848:
[----:B------:R-:W-:Y:S05]  /*1a680*/  BSYNC B1 ;  /* 0x0000000000017941 */ /* 0x000fea0003800000 */
.L_x_847:
[----:B------:R-:W-:Y:S01]  /*1a690*/  R2UR UR10, R10 ;  /* 0x000000000a0a72ca */ /* 0x000fe200000e0000 */
[----:B------:R-:W-:Y:S01]  /*1a6a0*/  UIADD3 UR4, UP0, UR42, 0x370, URZ ;  /* 0x000003702a047890 */ /* 0x000fe2000ff1e03f */
[----:B------:R-:W-:Y:S01]  /*1a6b0*/  R2UR UR6, R8 ;  /* 0x00000000080672ca */ /* 0x000fe200000e0000 */
[----:B------:R-:W-:Y:S01]  /*1a6c0*/  VIADD R2, R2, 0x20400 ;  /* 0x0002040002027836 */ /* 0x000fe20000000000 */
[----:B------:R-:W-:Y:S01]  /*1a6d0*/  R2UR UR7, R9 ;  /* 0x00000000090772ca */ /* 0x000fe200000e0000 */
[----:B-1-3--:R-:W-:Y:S01]  /*1a6e0*/  VIADD R4, R4, 0x2e830 ;  /* 0x0002e83004047836 */ /* 0x00afe20000000000 */
[----:B------:R-:W-:Y:S01]  /*1a6f0*/  R2UR UR12, R21 ;  /* 0x00000000150c72ca */ /* 0x000fe200000e0000 */
[----:B------:R-:W-:Y:S01]  /*1a700*/  UIADD3.X UR5, URZ, UR43, URZ, UP0, !UPT ;  /* 0x0000002b3f057290 */ /* 0x000fe200087fe43f */
[----:B------:R-:W-:-:S13]  /*1a710*/  PLOP3.LUT P0, PT, PT, PT, PT, 0x80, 0x0 ;  /* 0x000000000000781c */ /* 0x000fda0003f0f070 */
.L_x_849:
        /* <DEDUP_REMOVED lines=9> */
.L_x_838:
[----:B------:R-:W-:Y:S05]  /*1a7b0*/  BSYNC B0 ;  /* 0x0000000000007941 */ /* 0x000fea0003800000 */
.L_x_837:
[----:B------:R-:W4:Y:S02]  /*1a7c0*/  LDL R3, [R1+0x28] ;  /* 0x0000280001037983 */ /* 0x000f240000100800 */
[----:B----4-:R-:W-:-:S13]  /*1a7d0*/  ISETP.NE.AND P0, PT, R3, 0x3, PT ;  /* 0x000000030300780c */ /* 0x010fda0003f05270 */
[----:B------:R-:W-:Y:S05]  /*1a7e0*/  @!P0 BRA `(.L_x_850) ;  /* 0x0000000000048947 */ /* 0x000fea0003800000 */
[----:B------:R-:W-:Y:S01]  /*1a7f0*/  BPT.TRAP 0x1 ;  /* 0x000000040000795c */ /* 0x000fe20000300000 */
.L_x_850:
[----:B------:R-:W4:Y:S01]  /*1a800*/  LDL R3, [R1+0x1c] ;  /* 0x00001c0001037983 */ /* 0x000f220000100800 */
[----:B------:R-:W-:Y:S01]  /*1a810*/  LOP3.LUT R2, R7, 0x1, RZ, 0x3c, !PT ;  /* 0x0000000107027812 */ /* 0x000fe200078e3cff */
[----:B------:R-:W-:Y:S01]  /*1a820*/  BSSY B0, `(.L_x_851) ;  /* 0x0000006000007945 */ /* 0x000fe20003800000 */
[----:B-1----:R-:W-:Y:S02]  /*1a830*/  LEA R19, R6, UR40, 0x3 ;  /* 0x0000002806137c11 */ /* 0x002fe4000f8e18ff */
[----:B------:R-:W-:-:S04]  /*1a840*/  SHF.L.U32 R2, R2, 0x1f, RZ ;  /* 0x0000001f02027819 */ /* 0x000fc800000006ff */
[----:B------:R-:W1:Y:S01]  /*1a850*/  SYNCS.PHASECHK.TRANS64.TRYWAIT P3, [R19+URZ+0x2e870], R2 ;  /* 0x02e87002130075a7 */ /* 0x000e62000806017f */
[----:B----4-:R-:W-:Y:S01]  /*1a860*/  ISETP.NE.AND P0, PT, R3, 0x3, PT ;  /* 0x000000030300780c */ /* 0x010fe20003f05270 */
[----:B-1----:R-:W-:-:S12]  /*1a870*/  @!P3 BRA `(.L_x_852) ;  /* 0x0000001c0048b947 */ /* 0x002fd80003800000 */
.L_x_895:
[----:B------:R-:W-:Y:S05]  /*1a880*/  BSYNC B0 ;  /* 0x0000000000007941 */ /* 0x000fea0003800000 */
.L_x_851:
[----:B------:R-:W-:Y:S05]  /*1a890*/  @!P0 BRA `(.L_x_853) ;  /* 0x0000000000048947 */ /* 0x000fea0003800000 */
[----:B------:R-:W-:Y:S01]  /*1a8a0*/  BPT.TRAP 0x1 ;  /* 0x000000040000795c */ /* 0x000fe20000300000 */
.L_x_853:
[----:B------:R-:W-:Y:S01]  /*1a8b0*/  SHF.L.U32 R3, R7, 0x1f, RZ ;  /* 0x0000001f07037819 */ /* 0x000fe200000006ff */
[----:B-1----:R-:W-:-:S03]  /*1a8c0*/  IMAD R2, R6, 0x7000, RZ ;  /* 0x0000700006027824 */ /* 0x002fc600078e02ff */
[----:B------:R-:W1:Y:S02]  /*1a8d0*/  SYNCS.PHASECHK.TRANS64.TRYWAIT P3, [R19+URZ+0x2e860], R3 ;  /* 0x02e86003130075a7 */ /* 0x000e64000806017f */
[----:B-1----:R-:W-:Y:S05]  /*1a8e0*/  @!P3 BRA `(.L_x_854) ;  /* 0x0000001c0040b947 */ /* 0x002fea0003800000 */
.L_x_896:
[----:B------:R-:W1:Y:S04]  /*1a8f0*/  LDL R4, [R1+0x14] ;  /* 0x0000140001047983 */ /* 0x000e680000100800 */
[----:B------:R-:W4:Y:S01]  /*1a900*/  LDL R12, [R1+0x10] ;  /* 0x00001000010c7983 */ /* 0x000f220000100800 */
[----:B------:R-:W-:Y:S05]  /*1a910*/  WARPSYNC.ALL ;  /* 0x0000000000007948 */ /* 0x000fea0003800000 */
[----:B------:R-:W5:Y:S01]  /*1a920*/  S2R R8, SR_TID.X ;  /* 0x0000000000087919 */ /* 0x000f620000002100 */
[----:B---3--:R-:W-:Y:S01]  /*1a930*/  IMAD.MOV.U32 R10, RZ, RZ, 0x40 ;  /* 0x00000040ff0a7424 */ /* 0x008fe200078e00ff */
[----:B-----5:R-:W-:-:S04]  /*1a940*/  LOP3.LUT P3, RZ, R8, 0x4, RZ, 0xc0, !PT ;  /* 0x0000000408ff7812 */ /* 0x020fc8000786c0ff */
[----:B------:R-:W-:Y:S02]  /*1a950*/  SEL R10, R10, 0xffffffc0, !P3 ;  /* 0xffffffc00a0a7807 */ /* 0x000fe40005800000 */
[C---:B-1----:R-:W-:Y:S02]  /*1a960*/  LOP3.LUT R3, R2.reuse, R4, RZ, 0xfc, !PT ;  /* 0x0000000402037212 */ /* 0x042fe400078efcff */
[----:B----4-:R-:W-:-:S03]  /*1a970*/  IADD3 R2, R2, UR40, R12 ;  /* 0x0000002802027c10 */ /* 0x010fc6000fffe00c */
[----:B------:R-:W1:Y:S01]  /*1a980*/  LDSM.16.MT88.4 R4, [R3+UR40+0xe400] ;  /* 0x00e400280304783b */ /* 0x000e620008004200 */
[----:B------:R-:W-:-:S04]  /*1a990*/  VIADD R17, R3, UR40 ;  /* 0x0000002803117c36 */ /* 0x000fc80008000000 */
        /* <DEDUP_REMOVED lines=92> */
.L_x_855:
[----:B---3--:R-:W3:Y:S01]  /*1af60*/  LDL R2, [R1+0xc] ;  /* 0x00000c0001027983 */ /* 0x008ee20000100800 */
[----:B-1----:R1:W-:Y:S03]  /*1af70*/  SYNCS.ARRIVE.TRANS64.A1T0 RZ, [R19+URZ+0x2e850], RZ ;  /* 0x02e850ff13ff79a7 */ /* 0x0023e6000810003f */
[----:B------:R4:W5:Y:S04]  /*1af80*/  LDL R6, [R1] ;  /* 0x0000000001067983 */ /* 0x0009680000100800 */
[----:B------:R4:W5:Y:S01]  /*1af90*/  LDL R7, [R1+0x4] ;  /* 0x0000040001077983 */ /* 0x0009620000100800 */
[----:B-1----:R-:W-:-:S05]  /*1afa0*/  @!P2 VIADD R19, R19, 0x2e880 ;  /* 0x0002e8801313a836 */ /* 0x002fca0000000000 */
[----:B------:R-:W-:Y:S01]  /*1afb0*/  @!P2 PRMT R19, RZ, 0x654, R19 ;  /* 0x00000654ff13a816 */ /* 0x000fe20000000013 */
[----:B------:R-:W-:Y:S06]  /*1afc0*/  BAR.SYNC.DEFER_BLOCKING 0x2, 0x80 ;  /* 0x0082000000007b1d */ /* 0x000fec0000010000 */
[----:B------:R4:W-:Y:S01]  /*1afd0*/  @!P2 SYNCS.ARRIVE.TRANS64.RED.A1T0 RZ, [R19+URZ], RZ ;  /* 0x000000ff13ffa9a7 */ /* 0x0009e2000810043f */
[C---:B---3--:R-:W-:Y:S01]  /*1afe0*/  ISETP.GT.AND P0, PT, R18.reuse, R2, PT ;  /* 0x000000021200720c */ /* 0x048fe20003f04270 */
[----:B------:R-:W-:-:S12]  /*1aff0*/  VIADD R18, R18, 0xffffffff ;  /* 0xffffffff12127836 */ /* 0x000fd80000000000 */
[----:B----4-:R-:W-:Y:S05]  /*1b000*/  @P0 BRA `(.L_x_856) ;  /* 0xfffffff0003c0947 */ /* 0x010fea000383ffff */
.L_x_836:
[----:B------:R-:W3:Y:S01]  /*1b010*/  LDL R2, [R1+0x28] ;  /* 0x0000280001027983 */ /* 0x000ee20000100800 */
[----:B------:R-:W-:Y:S01]  /*1b020*/  BSSY B0, `(.L_x_857) ;  /* 0x0000010000007945 */ /* 0x000fe20003800000 */
[----:B---3--:R-:W-:-:S03]  /*1b030*/  ISETP.NE.AND P1, PT, R2, 0x3, PT ;  /* 0x000000030200780c */ /* 0x008fc60003f25270 */
[----:B------:R-:W-:Y:S10]  /*1b040*/  @P2 BRA `(.L_x_858) ;  /* 0x0000000000342947 */ /* 0x000ff40003800000 */
[----:B------:R-:W3:Y:S01]  /*1b050*/  S2R R5, SR_LANEID ;  /* 0x0000000000057919 */ /* 0x000ee20000000000 */
[----:B------:R-:W-:Y:S01]  /*1b060*/  VOTEU.ANY UR4, UPT, PT ;  /* 0x0000000000047886 */ /* 0x000fe200038e0100 */
[----:B------:R-:W4:Y:S01]  /*1b070*/  LDC.64 R2, c[0x0][0xdf0] ;  /* 0x00037c00ff027b82 */ /* 0x000f220000000a00 */
[----:B------:R-:W3:Y:S02]  /*1b080*/  FLO.U32 R0, UR4 ;  /* 0x0000000400007d00 */ /* 0x000ee400080e0000 */
[----:B---3--:R-:W-:-:S06]  /*1b090*/  ISETP.EQ.U32.AND P0, PT, R0, R5, PT ;  /* 0x000000050000720c */ /* 0x008fcc0003f02070 */
[----:B------:R-:W4:Y:S07]  /*1b0a0*/  POPC R5, UR4 ;  /* 0x0000000400057d09 */ /* 0x000f2e0008000000 */
[----:B----4-:R-:W3:Y:S01]  /*1b0b0*/  @P0 ATOMG.E.ADD.STRONG.GPU PT, R3, desc[UR46][R2.64], R5 ;  /* 0x00000005020309a8 */ /* 0x010ee200081ee1ee */
[----:B------:R-:W4:Y:S02]  /*1b0c0*/  S2R R4, SR_LTMASK ;  /* 0x0000000000047919 */ /* 0x000f240000003900 */
[----:B----4-:R-:W-:-:S04]  /*1b0d0*/  LOP3.LUT R4, R4, UR4, RZ, 0xc0, !PT ;  /* 0x0000000404047c12 */ /* 0x010fc8000f8ec0ff */
[----:B-----5:R-:W4:Y:S01]  /*1b0e0*/  POPC R7, R4 ;  /* 0x0000000400077309 */ /* 0x020f220000000000 */
[----:B---3--:R-:W4:Y:S02]  /*1b0f0*/  SHFL.IDX PT, R0, R3, R0, 0x1f ;  /* 0x00001f0003007589 */ /* 0x008f2400000e0000 */
[----:B----4-:R-:W-:-:S05]  /*1b100*/  IADD3 R0, R0, UR41, R7 ;  /* 0x0000002900007c10 */ /* 0x010fca000fffe007 */
[----:B------:R3:W-:Y:S02]  /*1b110*/  STL [R1+0x18], R0 ;  /* 0x0000180001007387 */ /* 0x0007e40000100800 */
.L_x_858:
[----:B------:R-:W-:Y:S05]  /*1b120*/  BSYNC B0 ;  /* 0x0000000000007941 */ /* 0x000fea0003800000 */
.L_x_857:
[----:B------:R-:W-:Y:S05]  /*1b130*/  @!P1 BRA `(.L_x_859) ;  /* 0x0000000000049947 */ /* 0x000fea0003800000 */
[----:B------:R-:W-:Y:S01]  /*1b140*/  BPT.TRAP 0x1 ;  /* 0x000000040000795c */ /* 0x000fe20000300000 */
.L_x_859:
[----:B---3--:R-:W3:Y:S04]  /*1b150*/  LDL R0, [R1+0x4] ;  /* 0x0000040001007983 */ /* 0x008ee80000100800 */
[----:B------:R-:W4:Y:S04]  /*1b160*/  LDL R3, [R1] ;  /* 0x0000000001037983 */ /* 0x000f280000100800 */
[----:B------:R-:W2:Y:S01]  /*1b170*/  LDL R2, [R1+0x1c] ;  /* 0x00001c0001027983 */ /* 0x000ea20000100800 */
[----:B------:R-:W-:Y:S01]  /*1b180*/  BSSY B0, `(.L_x_860) ;  /* 0x0000007000007945 */ /* 0x000fe20003800000 */
[----:B---3--:R-:W-:-:S04]  /*1b190*/  LOP3.LUT R0, R0, 0x1, RZ, 0x3c, !PT ;  /* 0x0000000100007812 */ /* 0x008fc800078e3cff */
[----:B------:R-:W-:Y:S02]  /*1b1a0*/  SHF.L.U32 R0, R0, 0x1f, RZ ;  /* 0x0000001f00007819 */ /* 0x000fe400000006ff */
[----:B----4-:R-:W-:Y:S02]  /*1b1b0*/  LEA R17, R3, UR40, 0x3 ;  /* 0x0000002803117c11 */ /* 0x010fe4000f8e18ff */
[----:B--2---:R-:W-:Y:S02]  /*1b1c0*/  ISETP.NE.AND P1, PT, R2, 0x3, PT ;  /* 0x000000030200780c */ /* 0x004fe40003f25270 */
[----:B------:R-:W2:Y:S02]  /*1b1d0*/  SYNCS.PHASECHK.TRANS64.TRYWAIT P0, [R17+URZ+0x2e870], R0 ;  /* 0x02e87000110075a7 */ /* 0x000ea4000800017f */
[----:B--2---:R-:W-:Y:S09]  /*1b1e0*/  @!P0 BRA `(.L_x_861) ;  /* 0x0000001400148947 */ /* 0x004ff20003800000 */
.L_x_897:
[----:B------:R-:W-:Y:S05]  /*1b1f0*/  BSYNC B0 ;  /* 0x0000000000007941 */ /* 0x000fea0003800000 */
.L_x_860:
[----:B------:R-:W-:Y:S05]  /*1b200*/  @!P1 BRA `(.L_x_862) ;  /* 0x0000000000049947 */ /* 0x000fea0003800000 */
[----:B------:R-:W-:Y:S01]  /*1b210*/  BPT.TRAP 0x1 ;  /* 0x000000040000795c */ /* 0x000fe20000300000 */
.L_x_862:
[----:B--2---:R-:W2:Y:S02]  /*1b220*/  LDL R0, [R1+0x4] ;  /* 0x0000040001007983 */ /* 0x004ea40000100800 */
[----:B--2---:R-:W-:-:S04]  /*1b230*/  SHF.L.U32 R0, R0, 0x1f, RZ ;  /* 0x0000001f00007819 */ /* 0x004fc800000006ff */
[----:B------:R-:W2:Y:S02]  /*1b240*/  SYNCS.PHASECHK.TRANS64.TRYWAIT P0, [R17+URZ+0x2e860], R0 ;  /* 0x02e86000110075a7 */ /* 0x000ea4000800017f */
[----:B--2---:R-:W-:Y:S05]  /*1b250*/  @!P0 BRA `(.L_x_863) ;  /* 0x00000014000c8947 */ /* 0x004fea0003800000 */
.L_x_898:
[----:B------:R-:W2:Y:S04]  /*1b260*/  LDL R18, [R1] ;  /* 0x0000000001127983 */ /* 0x000ea80000100800 */
[----:B------:R-:W3:Y:S04]  /*1b270*/  LDL R2, [R1+0x14] ;  /* 0x0000140001027983 */ /* 0x000ee80000100800 */
[----:B------:R-:W4:Y:S01]  /*1b280*/  LDL R12, [R1+0x10] ;  /* 0x00001000010c7983 */ /* 0x000f220000100800 */
[----:B------:R-:W1:Y:S01]  /*1b290*/  S2R R3, SR_TID.X ;  /* 0x0000000000037919 */ /* 0x000e620000002100 */
[----:B------:R-:W-:Y:S05]  /*1b2a0*/  WARPSYNC.ALL ;  /* 0x0000000000007948 */ /* 0x000fea0003800000 */
[----:B------:R-:W-:Y:S01]  /*1b2b0*/  IMAD.MOV.U32 R10, RZ, RZ, 0x40 ;  /* 0x00000040ff0a7424 */ /* 0x000fe200078e00ff */
[----:B-1----:R-:W-:-:S04]  /*1b2c0*/  LOP3.LUT P0, RZ, R3, 0x4, RZ, 0xc0, !PT ;  /* 0x0000000403ff7812 */ /* 0x002fc8000780c0ff */
[----:B------:R-:W-:Y:S01]  /*1b2d0*/  SEL R10, R10, 0xffffffc0, !P0 ;  /* 0xffffffc00a0a7807 */ /* 0x000fe20004000000 */
[----:B--2---:R-:W-:-:S05]  /*1b2e0*/  IMAD R0, R18, 0x7000, RZ ;  /* 0x0000700012007824 */ /* 0x004fca00078e02ff */
[----:B---3--:R-:W-:-:S05]  /*1b2f0*/  LOP3.LUT R2, R0, R2, RZ, 0xfc, !PT ;  /* 0x0000000200027212 */ /* 0x008fca00078efcff */
[----:B-----5:R-:W1:Y:S01]  /*1b300*/  LDSM.16.MT88.4 R4, [R2+UR40+0xe400] ;  /* 0x00e400280204783b */ /* 0x020e620008004200 */
[----:B------:R-:W-:-:S04]  /*1b310*/  VIADD R3, R2, UR40 ;  /* 0x0000002802037c36 */ /* 0x000fc80008000000 */
[----:B------:R-:W-:Y:S01]  /*1b320*/  IMAD.IADD R3, R10, 0x1, R3 ;  /* 0x000000010a037824 */ /* 0x000fe200078e0203 */
[C-C-:B-1----:R-:W-:Y:S02]  /*1b330*/  PRMT R8, R4.reuse, 0x6420, R5.reuse ;  /* 0x0000642004087816 */ /* 0x142fe40000000005 */
[----:B------:R-:W-:Y:S02]  /*1b340*/  PRMT R9, R4, 0x7531, R5 ;  /* 0x0000753104097816 */ /* 0x000fe40000000005 */
[C-C-:B------:R-:W-:Y:S02]  /*1b350*/  PRMT R10, R6.reuse, 0x6420, R7.reuse ;  /* 0x00006420060a7816 */ /* 0x140fe40000000007 */
[----:B------:R-:W-:Y:S02]  /*1b360*/  PRMT R11, R6, 0x7531, R7 ;  /* 0x00007531060b7816 */ /* 0x000fe40000000007 */
[----:B------:R-:W1:Y:S01]  /*1b370*/  LDSM.16.MT88.4 R4, [R3+0xe400] ;  /* 0x00e400000304783b */ /* 0x000e620000004200 */
[----:B----4-:R-:W-:-:S05]  /*1b380*/  IADD3 R0, R0, UR40, R12 ;  /* 0x0000002800007c10 */ /* 0x010fca000fffe00c */
[----:B------:R1:W-:Y:S02]  /*1b390*/  STSM.16.M88.4 [R0+0x400], R8 ;  /* 0x0004000800007844 */ /* 0x0003e40000000200 */
[C-C-:B-1----:R-:W-:Y:S02]  /*1b3a0*/  PRMT R8, R4.reuse, 0x6420, R5.reuse ;  /* 0x0000642004087816 */ /* 0x142fe40000000005 */
        /* <DEDUP_REMOVED lines=84> */
.L_x_864:
[----:B------:R-:W3:Y:S01]  /*1b8f0*/  LDL.LU R3, [R1+0x4] ;  /* 0x0000040001037983 */ /* 0x000ee20000300800 */
[----:B-1----:R-:W-:Y:S01]  /*1b900*/  SYNCS.ARRIVE.TRANS64.A1T0 RZ, [R17+URZ+0x2e850], RZ ;  /* 0x02e850ff11ff79a7 */ /* 0x002fe2000810003f */
[----:B--2---:R-:W-:-:S05]  /*1b910*/  @!P2 VIADD R0, R17, 0x2e880 ;  /* 0x0002e8801100a836 */ /* 0x004fca0000000000 */
[----:B------:R-:W-:Y:S01]  /*1b920*/  @!P2 PRMT R0, RZ, 0x654, R0 ;  /* 0x00000654ff00a816 */ /* 0x000fe20000000000 */
[----:B------:R-:W-:Y:S06]  /*1b930*/  BAR.SYNC.DEFER_BLOCKING 0x2, 0x80 ;  /* 0x0082000000007b1d */ /* 0x000fec0000010000 */
[----:B------:R1:W-:Y:S02]  /*1b940*/  @!P2 SYNCS.ARRIVE.TRANS64.RED.A1T0 RZ, [R0+URZ], RZ ;  /* 0x000000ff00ffa9a7 */ /* 0x0003e4000810043f */
[----:B-1----:R-:W-:-:S05]  /*1b950*/  VIADD R0, R18, 0x1 ;  /* 0x0000000112007836 */ /* 0x002fca0000000000 */
[----:B------:R-:W-:-:S04]  /*1b960*/  ISETP.NE.AND P0, PT, R0, 0x2, PT ;  /* 0x000000020000780c */ /* 0x000fc80003f05270 */
[----:B------:R-:W-:Y:S02]  /*1b970*/  SEL R2, RZ, 0x1, P0 ;  /* 0x00000001ff027807 */ /* 0x000fe40000000000 */
[----:B------:R-:W-:-:S05]  /*1b980*/  SEL R0, R0, RZ, P0 ;  /* 0x000000ff00007207 */ /* 0x000fca0000000000 */
[----:B------:R1:W-:Y:S01]  /*1b990*/  STL [R1], R0 ;  /* 0x0000000001007387 */ /* 0x0003e20000100800 */
[----:B---3--:R-:W-:-:S05]  /*1b9a0*/  LOP3.LUT R3, R3, R2, RZ, 0x3c, !PT ;  /* 0x0000000203037212 */ /* 0x008fca00078e3cff */
[----:B------:R1:W-:Y:S02]  /*1b9b0*/  STL [R1+0x4], R3 ;  /* 0x0000040301007387 */ /* 0x0003e40000100800 */
.L_x_820:
[----:B------:R-:W-:Y:S05]  /*1b9c0*/  BSYNC B6 ;  /* 0x0000000000067941 */ /* 0x000fea0003800000 */
.L_x_818:
[----:B------:R3:W5:Y:S01]  /*1b9d0*/  LDL R2, [R1+0x18] ;  /* 0x0000180001027983 */ /* 0x0007620000100800 */
[----:B------:R-:W-:-:S13]  /*1b9e0*/  LOP3.LUT P0, RZ, R16, 0x2, RZ, 0xc0, !PT ;  /* 0x0000000210ff7812 */ /* 0x000fda000780c0ff */
[----:B---3--:R-:W-:Y:S05]  /*1b9f0*/  @!P0 BRA `(.L_x_865) ;  /* 0x0000000000208947 */ /* 0x008fea0003800000 */
[----:B------:R-:W3:Y:S08]  /*1ba00*/  S2UR UR5, SR_CgaCtaId ;  /* 0x00000000000579c3 */ /* 0x000ef00000008800 */
[----:B------:R-:W-:Y:S06]  /*1ba10*/  BAR.SYNC.DEFER_BLOCKING 0x5, 0x180 ;  /* 0x0146000000007b1d */ /* 0x000fec0000010000 */
[----:B------:R-:W-:-:S02]  /*1ba20*/  UMOV UR4, 0x400 ;  /* 0x0000040000047882 */ /* 0x000fc40000000000 */
[----:B---3--:R-:W-:-:S09]  /*1ba30*/  ULEA UR4, UR5, UR4, 0x18 ;  /* 0x0000000405047291 */ /* 0x008fd2000f8ec03f */
[----:B-----5:R-:W3:Y:S04]  /*1ba40*/  LDS R2, [UR4+0x2e8d0] ;  /* 0x02e8d004ff027984 */ /* 0x020ee80008000800 */
[----:B---3--:R3:W-:Y:S01]  /*1ba50*/  STL [R1+0x18], R2 ;  /* 0x0000180201007387 */ /* 0x0087e20000100800 */
[----:B------:R-:W-:Y:S06]  /*1ba60*/  BAR.ARV 0x4, 0x180 ;  /* 0x0106000000007b1d */ /* 0x000fec0000002000 */
[----:B------:R-:W-:Y:S05]  /*1ba70*/  BRA `(.L_x_866) ;  /* 0x00000000002c7947 */ /* 0x000fea0003800000 */
.L_x_865:
[----:B-12---:R-:W1:Y:S01]  /*1ba80*/  S2R R0, SR_TID.X ;  /* 0x0000000000007919 */ /* 0x006e620000002100 */
[----:B------:R-:W-:Y:S01]  /*1ba90*/  BAR.SYNC.DEFER_BLOCKING 0x4, 0x180 ;  /* 0x0106000000007b1d */ /* 0x000fe20000010000 */
[----:B-1----:R-:W-:-:S04]  /*1baa0*/  LOP3.LUT R0, R0, 0x7f, RZ, 0xc0, !PT ;  /* 0x0000007f00007812 */ /* 0x002fc800078ec0ff */
[----:B------:R-:W-:-:S13]  /*1bab0*/  ISETP.NE.AND P0, PT, R0, RZ, PT ;  /* 0x000000ff0000720c */ /* 0x000fda0003f05270 */
[----:B------:R-:W1:Y:S01]  /*1bac0*/  @!P0 S2R R3, SR_CgaCtaId ;  /* 0x0000000000038919 */ /* 0x000e620000008800 */
[----:B------:R-:W-:-:S04]  /*1bad0*/  @!P0 MOV R0, 0x400 ;  /* 0x0000040000008802 */ /* 0x000fc80000000f00 */
[----:B-1----:R-:W-:Y:S02]  /*1bae0*/  @!P0 LEA R3, R3, R0, 0x18 ;  /* 0x0000000003038211 */ /* 0x002fe400078ec0ff */
[----:B-----5:R-:W1:Y:S04]  /*1baf0*/  SHFL.IDX PT, R0, R2, RZ, 0x1f ;  /* 0x00001fff02007589 */ /* 0x020e6800000e0000 */
[----:B------:R4:W-:Y:S04]  /*1bb00*/  @!P0 STS [R3+0x2e8d0], R2 ;  /* 0x02e8d00203008388 */ /* 0x0009e80000000800 */
[----:B-1----:R4:W-:Y:S01]  /*1bb10*/  STL [R1+0x18], R0 ;  /* 0x0000180001007387 */ /* 0x0029e20000100800 */
[----:B------:R-:W-:Y:S06]  /*1bb20*/  BAR.ARV 0x5, 0x180 ;  /* 0x0146000000007b1d */ /* 0x000fec0000002000 */
.L_x_866:
[----:B-12-4-:R-:W2:Y:S01]  /*1bb30*/  LDL R0, [R1+0x18] ;  /* 0x0000180001007983 */ /* 0x016ea20000100800 */
[----:B------:R-:W-:Y:S02]  /*1bb40*/  ULDC UR4, c[0x0][0xda8] ;  /* 0x00036a0000047ab9 */ /* 0x000fe40000000800 */
[----:B--2---:R-:W-:-:S13]  /*1bb50*/  ISETP.GE.AND P0, PT, R0, UR4, PT ;  /* 0x0000000400007c0c */ /* 0x004fda000bf06270 */
[----:B------:R-:W-:Y:S05]  /*1bb60*/  @!P0 BRA `(.L_x_867) ;  /* 0xffffffcc00988947 */ /* 0x000fea000383ffff */
.L_x_809:
[----:B---3--:R-:W2:Y:S01]  /*1bb70*/  LDL.LU R0, [R1+0x24] ;  /* 0x0000240001007983 */ /* 0x008ea20000300800 */
[----:B------:R-:W-:Y:S01]  /*1bb80*/  BSSY B0, `(.L_x_868) ;  /* 0x000000b000007945 */ /* 0x000fe20003800000 */
[----:B------:R-:W1:Y:S01]  /*1bb90*/  S2R R5, SR_CgaCtaId ;  /* 0x0000000000057919 */ /* 0x000e620000008800 */
[----:B--2---:R-:W-:-:S05]  /*1bba0*/  VIADD R0, R0, 0x1 ;  /* 0x0000000100007836 */ /* 0x004fca0000000000 */
[----:B------:R-:W-:-:S04]  /*1bbb0*/  LEA.HI R2, R0, R0, RZ, 0x1 ;  /* 0x0000000000027211 */ /* 0x000fc800078f08ff */
[----:B------:R-:W-:-:S05]  /*1bbc0*/  LOP3.LUT R3, R2, 0xfffffffe, RZ, 0xc0, !PT ;  /* 0xfffffffe02037812 */ /* 0x000fca00078ec0ff */
[----:B------:R-:W-:Y:S01]  /*1bbd0*/  IMAD.IADD R3, R0, 0x1, -R3 ;  /* 0x0000000100037824 */ /* 0x000fe200078e0a03 */
[----:B------:R-:W-:-:S04]  /*1bbe0*/  MOV R0, 0x400 ;  /* 0x0000040000007802 */ /* 0x000fc80000000f00 */
[----:B-1----:R-:W-:Y:S02]  /*1bbf0*/  LEA R0, R5, R0, 0x18 ;  /* 0x0000000005007211 */ /* 0x002fe400078ec0ff */
[----:B------:R-:W-:-:S04]  /*1bc00*/  SHF.L.U32 R3, R3, 0x1f, RZ ;  /* 0x0000001f03037819 */ /* 0x000fc800000006ff */
[----:B------:R-:W1:Y:S02]  /*1bc10*/  SYNCS.PHASECHK.TRANS64.TRYWAIT P0, [R0+URZ+0x2e820], R3 ;  /* 0x02e82003000075a7 */ /* 0x000e64000800017f */
[----:B-1----:R-:W-:Y:S05]  /*1bc20*/  @!P0 BRA `(.L_x_869) ;  /* 0x0000000800ac8947 */ /* 0x002fea0003800000 */
.L_x_899:
[----:B------:R-:W-:Y:S05]  /*1bc30*/  BSYNC B0 ;  /* 0x0000000000007941 */ /* 0x000fea0003800000 */
.L_x_868:
[----:B------:R-:W-:-:S03]  /*1bc40*/  UMOV UR4, 0xffffffff ;  /* 0xffffffff00047882 */ /* 0x000fc60000000000 */
[----:B------:R-:W-:Y:S05]  /*1bc50*/  BRA.DIV UR4, `(.L_x_870) ;  /* 0x0000000a04b47947 */ /* 0x000fea000b800000 */
[----:B------:R-:W2:Y:S02]  /*1bc60*/  S2R R2, SR_TID.X ;  /* 0x0000000000027919 */ /* 0x000ea40000002100 */
[----:B--2---:R-:W-:-:S04]  /*1bc70*/  SHF.R.U32.HI R2, RZ, 0x5, R2 ;  /* 0x00000005ff027819 */ /* 0x004fc80000011602 */
[----:B------:R-:W-:-:S05]  /*1bc80*/  LOP3.LUT R2, R2, 0x3, RZ, 0xc0, !PT ;  /* 0x0000000302027812 */ /* 0x000fca00078ec0ff */
[----:B------:R2:W3:Y:S02]  /*1bc90*/  SHFL.IDX PT, R14, R2, RZ, 0x1f ;  /* 0x00001fff020e7589 */ /* 0x0004e400000e0000 */
.L_x_902:
[----:B---3--:R-:W-:Y:S01]  /*1bca0*/  ISETP.NE.AND P0, PT, R14, RZ, PT ;  /* 0x000000ff0e00720c */ /* 0x008fe20003f05270 */
[----:B------:R-:W-:-:S12]  /*1bcb0*/  BSSY B0, `(.L_x_871) ;  /* 0x000002e000007945 */ /* 0x000fd80003800000 */
[----:B------:R-:W-:Y:S05]  /*1bcc0*/  @P0 BRA `(.L_x_872) ;  /* 0x0000000000b00947 */ /* 0x000fea0003800000 */
[----:B------:R-:W-:-:S03]  /*1bcd0*/  UMOV UR4, 0xffffffff ;  /* 0xffffffff00047882 */ /* 0x000fc60000000000 */
[----:B------:R-:W-:Y:S05]  /*1bce0*/  BRA.DIV UR4, `(.L_x_873) ;  /* 0x0000000a04c47947 */ /* 0x000fea000b800000 */
[----:B------:R-:W-:-:S13]  /*1bcf0*/  ELECT P6, URZ, PT ;  /* 0x00000000003f782f */ /* 0x000fda00038c0000 */
.L_x_905:
[----:B------:R-:W-:Y:S05]  /*1bd00*/  @!P6 BRA `(.L_x_872) ;  /* 0x0000000000a0e947 */ /* 0x000fea0003800000 */
[----:B--2---:R-:W2:Y:S02]  /*1bd10*/  LDL.LU R2, [R1+0x20] ;  /* 0x0000200001027983 */ /* 0x004ea40000300800 */
[----:B--2---:R-:W-:-:S04]  /*1bd20*/  LOP3.LUT R2, R2, 0x2, RZ, 0xfc, !PT ;  /* 0x0000000202027812 */ /* 0x004fc800078efcff */
[----:B------:R-:W-:-:S13]  /*1bd30*/  ISETP.NE.AND P0, PT, R2, 0x3, PT ;  /* 0x000000030200780c */ /* 0x000fda0003f05270 */
[----:B------:R-:W-:Y:S05]  /*1bd40*/  @!P0 BRA `(.L_x_874) ;  /* 0x0000000000048947 */ /* 0x000fea0003800000 */
[----:B------:R-:W-:Y:S01]  /*1bd50*/  BPT.TRAP 0x1 ;  /* 0x000000040000795c */ /* 0x000fe20000300000 */
.L_x_874:
[----:B-1----:R-:W2:Y:S04]  /*1bd60*/  LDL R3, [R1] ;  /* 0x0000000001037983 */ /* 0x002ea80000100800 */
[----:B------:R-:W3:Y:S01]  /*1bd70*/  LDL.LU R7, [R1+0x4] ;  /* 0x0000040001077983 */ /* 0x000ee20000300800 */
[----:B------:R-:W-:-:S04]  /*1bd80*/  VIADD R2, R0, 0x2e840 ;  /* 0x0002e84000027836 */ /* 0x000fc80000000000 */
[C---:B--2---:R-:W-:Y:S02]  /*1bd90*/  IMAD R6, R3.reuse, 0x8, R2 ;  /* 0x0000000803067824 */ /* 0x044fe400078e0202 */
[----:B------:R-:W-:Y:S01]  /*1bda0*/  VIADD R3, R3, 0x1 ;  /* 0x0000000103037836 */ /* 0x000fe20000000000 */
[----:B---3--:R-:W-:-:S04]  /*1bdb0*/  SHF.L.U32 R5, R7, 0x1f, RZ ;  /* 0x0000001f07057819 */ /* 0x008fc800000006ff */
[C---:B------:R-:W-:Y:S01]  /*1bdc0*/  ISETP.NE.AND P2, PT, R3.reuse, 0x2, PT ;  /* 0x000000020300780c */ /* 0x040fe20003f45270 */
[----:B------:R-:W1:Y:S03]  /*1bdd0*/  SYNCS.PHASECHK.TRANS64.TRYWAIT P1, [R6+URZ], R5 ;  /* 0x00000005060075a7 */ /* 0x000e66000802017f */
[----:B------:R-:W-:Y:S02]  /*1bde0*/  SEL R4, RZ, 0x1, P2 ;  /* 0x00000001ff047807 */ /* 0x000fe40001000000 */
[----:B------:R-:W-:Y:S02]  /*1bdf0*/  SEL R3, R3, RZ, P2 ;  /* 0x000000ff03037207 */ /* 0x000fe40001000000 */
[----:B------:R-:W-:-:S03]  /*1be00*/  LOP3.LUT R4, R7, R4, RZ, 0x3c, !PT ;  /* 0x0000000407047212 */ /* 0x000fc600078e3cff */
[----:B------:R-:W-:Y:S01]  /*1be10*/  IMAD R7, R3, 0x8, R2 ;  /* 0x0000000803077824 */ /* 0x000fe200078e0202 */
[----:B------:R-:W-:Y:S01]  /*1be20*/  SHF.L.U32 R2, R4, 0x1f, RZ ;  /* 0x0000001f04027819 */ /* 0x000fe200000006ff */
[----:B-1----:R-:W-:Y:S06]  /*1be30*/  @!P1 BRA `(.L_x_875) ;  /* 0x0000000800909947 */ /* 0x002fec0003800000 */
.L_x_906:
[----:B------:R-:W2:Y:S02]  /*1be40*/  SYNCS.PHASECHK.TRANS64.TRYWAIT P1, [R7+URZ], R2 ;  /* 0x00000002070075a7 */ /* 0x000ea4000802017f */
[----:B--2---:R-:W-:Y:S05]  /*1be50*/  @!P1 BRA `(.L_x_876) ;  /* 0x00000008009c9947 */ /* 0x004fea0003800000 */
.L_x_907:
[----:B------:R-:W-:Y:S05]  /*1be60*/  @!P0 BRA `(.L_x_877) ;  /* 0x0000000000048947 */ /* 0x000fea0003800000 */
[----:B------:R-:W-:Y:S01]  /*1be70*/  BPT.TRAP 0x1 ;  /* 0x000000040000795c */ /* 0x000fe20000300000 */
.L_x_877:
[----:B------:R-:W3:Y:S02]  /*1be80*/  LDL.LU R4, [R1] ;  /* 0x0000000001047983 */ /* 0x000ee40000300800 */
[----:B---3--:R-:W-:-:S04]  /*1be90*/  IMAD R4, R4, 0x8, R0 ;  /* 0x0000000804047824 */ /* 0x008fc800078e0200 */
[----:B------:R-:W3:Y:S02]  /*1bea0*/  SYNCS.PHASECHK.TRANS64.TRYWAIT P1, [R4+URZ+0x2e860], R5 ;  /* 0x02e86005040075a7 */ /* 0x000ee4000802017f */
[----:B---3--:R-:W-:Y:S05]  /*1beb0*/  @!P1 BRA `(.L_x_878) ;  /* 0x0000000800989947 */ /* 0x008fea0003800000 */
.L_x_908:
[----:B------:R-:W-:Y:S05]  /*1bec0*/  @!P0 BRA `(.L_x_879) ;  /* 0x0000000000048947 */ /* 0x000fea0003800000 */
[----:B------:R-:W-:Y:S01]  /*1bed0*/  BPT.TRAP 0x1 ;  /* 0x000000040000795c */ /* 0x000fe20000300000 */
.L_x_879:
[----:B------:R-:W-:-:S04]  /*1bee0*/  IMAD R3, R3, 0x8, R0 ;  /* 0x0000000803037824 */ /* 0x000fc800078e0200 */
[----:B------:R-:W4:Y:S02]  /*1bef0*/  SYNCS.PHASECHK.TRANS64.TRYWAIT P1, [R3+URZ+0x2e860], R2 ;  /* 0x02e86002030075a7 */ /* 0x000f24000802017f */
[----:B----4-:R-:W-:Y:S05]  /*1bf00*/  @!P1 BRA `(.L_x_880) ;  /* 0x0000000800989947 */ /* 0x010fea0003800000 */
.L_x_909:
[----:B------:R-:W-:Y:S05]  /*1bf10*/  @!P0 BRA `(.L_x_881) ;  /* 0x0000000000048947 */ /* 0x000fea0003800000 */
[----:B------:R-:W-:Y:S01]  /*1bf20*/  BPT.TRAP 0x1 ;  /* 0x000000040000795c */ /* 0x000fe20000300000 */
.L_x_881:
[----:B------:R-:W5:Y:S02]  /*1bf30*/  SYNCS.PHASECHK.TRANS64.TRYWAIT P0, [R4+URZ+0x2e880], R5 ;  /* 0x02e88005040075a7 */ /* 0x000f64000800017f */
[----:B-----5:R-:W-:Y:S05]  /*1bf40*/  @!P0 BRA `(.L_x_882) ;  /* 0x00000008009c8947 */ /* 0x020fea0003800000 */
.L_x_883:
[----:B------:R1:W1:Y:S02]  /*1bf50*/  SYNCS.PHASECHK.TRANS64.TRYWAIT P0, [R3+URZ+0x2e880], R2 ;  /* 0x02e88002030075a7 */ /* 0x000264000800017f */
[----:B-1----:R-:W-:Y:S05]  /*1bf60*/  @!P0 NANOSLEEP.SYNCS 0x989680 ;  /* 0x009896800000895d */ /* 0x002fea0003900000 */
[----:B------:R-:W1:Y:S02]  /*1bf70*/  @!P0 SYNCS.PHASECHK.TRANS64 P0, [R3+URZ+0x2e880], R2 ;  /* 0x02e88002030085a7 */ /* 0x000e64000800007f */
[----:B-1----:R-:W-:Y:S05]  /*1bf80*/  @!P0 BRA `(.L_x_883) ;  /* 0xfffffffc00f08947 */ /* 0x002fea000383ffff */
.L_x_872:
[----:B------:R-:W-:Y:S05]  /*1bf90*/  BSYNC B0 ;  /* 0x0000000000007941 */ /* 0x000fea0003800000 */
.L_x_871:
[----:B------:R-:W-:Y:S05]  /*1bfa0*/  EXIT ;  /* 0x000000000000794d */ /* 0x000fea0003800000 */
.L_x_722:
[----:B-1----:R-:W-:-:S04]  /*1bfb0*/  IMAD.U32 R3, RZ, RZ, UR37 ;  /* 0x00000025ff037e24 */ /* 0x002fc8000f8e00ff */
[----:B------:R1:W2:Y:S03]  /*1bfc0*/  SYNCS.PHASECHK.TRANS64.TRYWAIT P1, [R3+URZ+0x2e800], R0 ;  /* 0x02e80000030075a7 */ /* 0x0002a6000802017f */
[----:B--2---:R-:W-:Y:S05]  /*1bfd0*/  @!P1 NANOSLEEP.SYNCS 0x989680 ;  /* 0x009896800000995d */ /* 0x004fea0003900000 */
[----:B------:R-:W2:Y:S02]  /*1bfe0*/  @!P1 SYNCS.PHASECHK.TRANS64 P1, [R3+URZ+0x2e800], R0 ;  /* 0x02e80000030095a7 */ /* 0x000ea4000802007f */
[----:B--2---:R-:W-:Y:S05]  /*1bff0*/  @!P1 BRA `(.L_x_722) ;  /* 0xfffffffc00ec9947 */ /* 0x004fea000383ffff */
[----:B------:R-:W-:Y:S05]  /*1c000*/  BRA `(.L_x_884) ;  /* 0xfffffe5c00247947 */ /* 0x000fea000383ffff */
.L_x_726:
[----:B--2---:R2:W3:Y:S02]  /*1c010*/  SYNCS.PHASECHK.TRANS64.TRYWAIT P1, [R5+URZ+0x2e830], R0 ;  /* 0x02e83000050075a7 */ /* 0x0044e4000802017f */
[----:B---3--:R-:W-:Y:S05]  /*1c020*/  @!P1 NANOSLEEP.SYNCS 0x989680 ;  /* 0x009896800000995d */ /* 0x008fea0003900000 */
[----:B------:R-:W3:Y:S02]  /*1c030*/  @!P1 SYNCS.PHASECHK.TRANS64 P1, [R5+URZ+0x2e830], R0 ;  /* 0x02e83000050095a7 */ /* 0x000ee4000802007f */
[----:B---3--:R-:W-:Y:S05]  /*1c040*/  @!P1 BRA `(.L_x_726) ;  /* 0xfffffffc00f09947 */ /* 0x008fea000383ffff */
[----:B------:R-:W-:Y:S05]  /*1c050*/  BRA `(.L_x_725) ;  /* 0xfffffe5c003c7947 */ /* 0x000fea000383ffff */
.L_x_742:
[----:B--2---:R-:W-:-:S04]  /*1c060*/  IMAD.U32 R15, RZ, RZ, UR6 ;  /* 0x00000006ff0f7e24 */ /* 0x004fc8000f8e00ff */
[----:B------:R2:W3:Y:S03]  /*1c070*/  SYNCS.PHASECHK.TRANS64.TRYWAIT P1, [R15+URZ+0x2e830], R12 ;  /* 0x02e8300c0f0075a7 */ /* 0x0004e6000802017f */
[----:B---3--:R-:W-:Y:S05]  /*1c080*/  @!P1 NANOSLEEP.SYNCS 0x989680 ;  /* 0x009896800000995d */ /* 0x008fea0003900000 */
[----:B------:R-:W3:Y:S02]  /*1c090*/  @!P1 SYNCS.PHASECHK.TRANS64 P1, [R15+URZ+0x2e830], R12 ;  /* 0x02e8300c0f0095a7 */ /* 0x000ee4000802007f */
[----:B---3--:R-:W-:Y:S05]  /*1c0a0*/  @!P1 BRA `(.L_x_742) ;  /* 0xfffffffc00ec9947 */ /* 0x008fea000383ffff */
[----:B------:R-:W-:Y:S05]  /*1c0b0*/  BRA `(.L_x_739) ;  /* 0xfffffeb000587947 */ /* 0x000fea000383ffff */
.L_x_746:
[----:B--2---:R-:W-:-:S04]  /*1c0c0*/  IMAD.U32 R15, RZ, RZ, UR6 ;  /* 0x00000006ff0f7e24 */ /* 0x004fc8000f8e00ff */
[----:B------:R2:W3:Y:S03]  /*1c0d0*/  SYNCS.PHASECHK.TRANS64.TRYWAIT P1, [R15+URZ+0x2e850], R12 ;  /* 0x02e8500c0f0075a7 */ /* 0x0004e6000802017f */
[----:B---3--:R-:W-:Y:S05]  /*1c0e0*/  @!P1 NANOSLEEP.SYNCS 0x989680 ;  /* 0x009896800000995d */ /* 0x008fea0003900000 */
[----:B------:R-:W3:Y:S02]  /*1c0f0*/  @!P1 SYNCS.PHASECHK.TRANS64 P1, [R15+URZ+0x2e850], R12 ;  /* 0x02e8500c0f0095a7 */ /* 0x000ee4000802007f */
[----:B---3--:R-:W-:Y:S05]  /*1c100*/  @!P1 BRA `(.L_x_746) ;  /* 0xfffffffc00ec9947 */ /* 0x008fea000383ffff */
[----:B------:R-:W-:Y:S05]  /*1c110*/  BRA `(.L_x_743) ;  /* 0xfffffebc00447947 */ /* 0x000fea000383ffff */
.L_x_764:
[----:B--2---:R-:W-:-:S04]  /*1c120*/  IMAD.U32 R3, RZ, RZ, UR6 ;  /* 0x00000006ff037e24 */ /* 0x004fc8000f8e00ff */
[----:B------:R2:W3:Y:S03]  /*1c130*/  SYNCS.PHASECHK.TRANS64.TRYWAIT P1, [R3+URZ+0x2e830], R0 ;  /* 0x02e83000030075a7 */ /* 0x0004e6000802017f */
[----:B---3--:R-:W-:Y:S05]  /*1c140*/  @!P1 NANOSLEEP.SYNCS 0x989680 ;  /* 0x009896800000995d */ /* 0x008fea0003900000 */
[----:B------:R-:W3:Y:S02]  /*1c150*/  @!P1 SYNCS.PHASECHK.TRANS64 P1, [R3+URZ+0x2e830], R0 ;  /* 0x02e83000030095a7 */ /* 0x000ee4000802007f */
[----:B---3--:R-:W-:Y:S05]  /*1c160*/  @!P1 BRA `(.L_x_764) ;  /* 0xfffffffc00ec9947 */ /* 0x008fea000383ffff */
[----:B------:R-:W-:Y:S05]  /*1c170*/  BRA `(.L_x_761) ;  /* 0xffffff0c00ac7947 */ /* 0x000fea000383ffff */
.L_x_768:
[----:B--2---:R-:W-:-:S04]  /*1c180*/  IMAD.U32 R3, RZ, RZ, UR6 ;  /* 0x00000006ff037e24 */ /* 0x004fc8000f8e00ff */
[----:B------:R2:W3:Y:S03]  /*1c190*/  SYNCS.PHASECHK.TRANS64.TRYWAIT P1, [R3+URZ+0x2e850], R0 ;  /* 0x02e85000030075a7 */ /* 0x0004e6000802017f */
[----:B---3--:R-:W-:Y:S05]  /*1c1a0*/  @!P1 NANOSLEEP.SYNCS 0x989680 ;  /* 0x009896800000995d */ /* 0x008fea0003900000 */
[----:B------:R-:W3:Y:S02]  /*1c1b0*/  @!P1 SYNCS.PHASECHK.TRANS64 P1, [R3+URZ+0x2e850], R0 ;  /* 0x02e85000030095a7 */ /* 0x000ee4000802007f */
[----:B---3--:R-:W-:Y:S05]  /*1c1c0*/  @!P1 BRA `(.L_x_768) ;  /* 0xfffffffc00ec9947 */ /* 0x008fea000383ffff */
[----:B------:R-:W-:Y:S05]  /*1c1d0*/  BRA `(.L_x_765) ;  /* 0xffffff1800b07947 */ /* 0x000fea000383ffff */
.L_x_775:
[----:B--2---:R-:W-:-:S04]  /*1c1e0*/  IMAD.U32 R3, RZ, RZ, UR6 ;  /* 0x00000006ff037e24 */ /* 0x004fc8000f8e00ff */
[----:B------:R2:W3:Y:S03]  /*1c1f0*/  SYNCS.PHASECHK.TRANS64.TRYWAIT P1, [R3+URZ+0x2e830], R0 ;  /* 0x02e83000030075a7 */ /* 0x0004e6000802017f */
[----:B---3--:R-:W-:Y:S05]  /*1c200*/  @!P1 NANOSLEEP.SYNCS 0x989680 ;  /* 0x009896800000995d */ /* 0x008fea0003900000 */
[----:B------:R-:W3:Y:S02]  /*1c210*/  @!P1 SYNCS.PHASECHK.TRANS64 P1, [R3+URZ+0x2e830], R0 ;  /* 0x02e83000030095a7 */ /* 0x000ee4000802007f */
[----:B---3--:R-:W-:Y:S05]  /*1c220*/  @!P1 BRA `(.L_x_775) ;  /* 0xfffffffc00ec9947 */ /* 0x008fea000383ffff */
[----:B------:R-:W-:Y:S05]  /*1c230*/  BRA `(.L_x_772) ;  /* 0xffffff4400287947 */ /* 0x000fea000383ffff */
.L_x_779:
[----:B--2---:R-:W-:-:S04]  /*1c240*/  IMAD.U32 R3, RZ, RZ, UR6 ;  /* 0x00000006ff037e24 */ /* 0x004fc8000f8e00ff */
[----:B------:R2:W3:Y:S03]  /*1c250*/  SYNCS.PHASECHK.TRANS64.TRYWAIT P1, [R3+URZ+0x2e850], R0 ;  /* 0x02e85000030075a7 */ /* 0x0004e6000802017f */
[----:B---3--:R-:W-:Y:S05]  /*1c260*/  @!P1 NANOSLEEP.SYNCS 0x989680 ;  /* 0x009896800000995d */ /* 0x008fea0003900000 */
[----:B------:R-:W3:Y:S02]  /*1c270*/  @!P1 SYNCS.PHASECHK.TRANS64 P1, [R3+URZ+0x2e850], R0 ;  /* 0x02e85000030095a7 */ /* 0x000ee4000802007f */
[----:B---3--:R-:W-:Y:S05]  /*1c280*/  @!P1 BRA `(.L_x_779) ;  /* 0xfffffffc00ec9947 */ /* 0x008fea000383ffff */
[----:B------:R-:W-:Y:S05]  /*1c290*/  BRA `(.L_x_776) ;  /* 0xffffff5000207947 */ /* 0x000fea000383ffff */
.L_x_793:
[----:B--2---:R-:W-:-:S04]  /*1c2a0*/  IMAD.U32 R7, RZ, RZ, UR5 ;  /* 0x00000005ff077e24 */ /* 0x004fc8000f8e00ff */
[----:B------:R2:W3:Y:S03]  /*1c2b0*/  SYNCS.PHASECHK.TRANS64.TRYWAIT P1, [R7+URZ+0x2e850], R4 ;  /* 0x02e85004070075a7 */ /* 0x0004e6000802017f */
[----:B---3--:R-:W-:Y:S05]  /*1c2c0*/  @!P1 NANOSLEEP.SYNCS 0x989680 ;  /* 0x009896800000995d */ /* 0x008fea0003900000 */
[----:B------:R-:W3:Y:S02]  /*1c2d0*/  @!P1 SYNCS.PHASECHK.TRANS64 P1, [R7+URZ+0x2e850], R4 ;  /* 0x02e85004070095a7 */ /* 0x000ee4000802007f */
[----:B---3--:R-:W-:Y:S05]  /*1c2e0*/  @!P1 BRA `(.L_x_793) ;  /* 0xfffffffc00ec9947 */ /* 0x008fea000383ffff */
[----:B------:R-:W-:Y:S05]  /*1c2f0*/  BRA `(.L_x_792) ;  /* 0xffffff9c00dc7947 */ /* 0x000fea000383ffff */
.L_x_825:
[----:B------:R-:W-:Y:S02]  /*1c300*/  IMAD.MOV.U32 R13, RZ, RZ, R19 ;  /* 0x000000ffff0d7224 */ /* 0x000fe400078e0013 */
[----:B------:R-:W-:Y:S02]  /*1c310*/  IMAD.MOV.U32 R12, RZ, RZ, RZ ;  /* 0x000000ffff0c7224 */ /* 0x000fe400078e00ff */
[----:B------:R-:W-:Y:S02]  /*1c320*/  IMAD.MOV.U32 R11, RZ, RZ, 0x1f ;  /* 0x0000001fff0b7424 */ /* 0x000fe400078e00ff */
[----:B------:R-:W-:-:S07]  /*1c330*/  IMAD.MOV.U32 R15, RZ, RZ, -0x1 ;  /* 0xffffffffff0f7424 */ /* 0x000fce00078e00ff */
[----:B---3--:R-:W-:Y:S05]  /*1c340*/  WARPSYNC.COLLECTIVE R15, `(.L_x_885) ;  /* 0x000000000f087348 */ /* 0x008fea0003c00000 */
[----:B------:R1:W2:Y:S02]  /*1c350*/  SHFL.IDX P6, R14, R13, R12, R11 ;  /* 0x0000000c0d0e7389 */ /* 0x0002a400000c000b */
[----:B-123--:R-:W-:Y:S01]  /*1c360*/  ENDCOLLECTIVE ;  /* 0x000000000000791b */ /* 0x00efe20003800000 */
.L_x_885:
[----:B------:R-:W-:Y:S05]  /*1c370*/  BRA `(.L_x_886) ;  /* 0xffffffd400887947 */ /* 0x000fea000383ffff */
.L_x_827:
[----:B------:R-:W-:Y:S01]  /*1c380*/  BSSY B0, `(.L_x_887) ;  /* 0x0000006000007945 */ /* 0x000fe20003800000 */
[----:B------:R-:W-:-:S07]  /*1c390*/  IMAD.MOV.U32 R15, RZ, RZ, -0x1 ;  /* 0xffffffffff0f7424 */ /* 0x000fce00078e00ff */
[----:B-1----:R-:W-:Y:S05]  /*1c3a0*/  WARPSYNC.COLLECTIVE R15, `(.L_x_888) ;  /* 0x000000000f0c7348 */ /* 0x002fea0003c00000 */
[----:B------:R-:W-:Y:S02]  /*1c3b0*/  ELECT P6, UR62, PT ;  /* 0x00000000003e782f */ /* 0x000fe400038c0000 */
[----:B------:R-:W-:Y:S01]  /*1c3c0*/  MOV R14, UR62 ;  /* 0x0000003e000e7c02 */ /* 0x000fe20008000f00 */
[----:B-1----:R-:W-:Y:S10]  /*1c3d0*/  ENDCOLLECTIVE ;  /* 0x000000000000791b */ /* 0x002ff40003800000 */
.L_x_888:
[----:B------:R-:W-:Y:S05]  /*1c3e0*/  BSYNC B0 ;  /* 0x0000000000007941 */ /* 0x000fea0003800000 */
.L_x_887:
[----:B------:R-:W-:Y:S05]  /*1c3f0*/  BRA `(.L_x_889) ;  /* 0xffffffd400847947 */ /* 0x000fea000383ffff */
.L_x_830:
[----:B--2---:R2:W3:Y:S02]  /*1c400*/  SYNCS.PHASECHK.TRANS64.TRYWAIT P3, [R4+URZ+0x2e880], R3 ;  /* 0x02e88003040075a7 */ /* 0x0044e4000806017f */
[----:B---3--:R-:W-:Y:S05]  /*1c410*/  @!P3 NANOSLEEP.SYNCS 0x989680 ;  /* 0x009896800000b95d */ /* 0x008fea0003900000 */
[----:B------:R-:W3:Y:S02]  /*1c420*/  @!P3 SYNCS.PHASECHK.TRANS64 P3, [R4+URZ+0x2e880], R3 ;  /* 0x02e880030400b5a7 */ /* 0x000ee4000806007f */
[----:B---3--:R-:W-:Y:S05]  /*1c430*/  @!P3 BRA `(.L_x_830) ;  /* 0xfffffffc00f0b947 */ /* 0x008fea000383ffff */
[----:B------:R-:W-:Y:S05]  /*1c440*/  BRA `(.L_x_890) ;  /* 0xffffffd400e07947 */ /* 0x000fea000383ffff */
.L_x_832:
[----:B---3--:R3:W4:Y:S02]  /*1c450*/  SYNCS.PHASECHK.TRANS64.TRYWAIT P3, [R4+URZ+0x2e840], R3 ;  /* 0x02e84003040075a7 */ /* 0x008724000806017f */
[----:B----4-:R-:W-:Y:S05]  /*1c460*/  @!P3 NANOSLEEP.SYNCS 0x989680 ;  /* 0x009896800000b95d */ /* 0x010fea0003900000 */
[----:B------:R-:W4:Y:S02]  /*1c470*/  @!P3 SYNCS.PHASECHK.TRANS64 P3, [R4+URZ+0x2e840], R3 ;  /* 0x02e840030400b5a7 */ /* 0x000f24000806007f */
[----:B----4-:R-:W-:Y:S05]  /*1c480*/  @!P3 BRA `(.L_x_832) ;  /* 0xfffffffc00f0b947 */ /* 0x010fea000383ffff */
[----:B------:R-:W-:Y:S05]  /*1c490*/  BRA `(.L_x_891) ;  /* 0xffffffd800387947 */ /* 0x000fea000383ffff */
.L_x_835:
[----:B--2---:R-:W-:-:S04]  /*1c4a0*/  IMAD.U32 R3, RZ, RZ, UR40 ;  /* 0x00000028ff037e24 */ /* 0x004fc8000f8e00ff */
[----:B------:R2:W3:Y:S03]  /*1c4b0*/  SYNCS.PHASECHK.TRANS64.TRYWAIT P0, [R3+URZ+0x2e820], R2 ;  /* 0x02e82002030075a7 */ /* 0x0004e6000800017f */
[----:B---3--:R-:W-:Y:S05]  /*1c4c0*/  @!P0 NANOSLEEP.SYNCS 0x989680 ;  /* 0x009896800000895d */ /* 0x008fea0003900000 */
[----:B------:R-:W3:Y:S02]  /*1c4d0*/  @!P0 SYNCS.PHASECHK.TRANS64 P0, [R3+URZ+0x2e820], R2 ;  /* 0x02e82002030085a7 */ /* 0x000ee4000800007f */
[----:B---3--:R-:W-:Y:S05]  /*1c4e0*/  @!P0 BRA `(.L_x_835) ;  /* 0xfffffffc00ec8947 */ /* 0x008fea000383ffff */
[----:B------:R-:W-:Y:S05]  /*1c4f0*/  BRA `(.L_x_892) ;  /* 0xffffffd800e47947 */ /* 0x000fea000383ffff */
.L_x_841:
[----:B-1----:R1:W4:Y:S02]  /*1c500*/  SYNCS.PHASECHK.TRANS64.TRYWAIT P0, [R4+URZ+0x2e880], R3 ;  /* 0x02e88003040075a7 */ /* 0x002324000800017f */
[----:B----4-:R-:W-:Y:S05]  /*1c510*/  @!P0 NANOSLEEP.SYNCS 0x989680 ;  /* 0x009896800000895d */ /* 0x010fea0003900000 */
[----:B------:R-:W4:Y:S02]  /*1c520*/  @!P0 SYNCS.PHASECHK.TRANS64 P0, [R4+URZ+0x2e880], R3 ;  /* 0x02e88003040085a7 */ /* 0x000f24000800007f */
[----:B----4-:R-:W-:Y:S05]  /*1c530*/  @!P0 BRA `(.L_x_841) ;  /* 0xfffffffc00f08947 */ /* 0x010fea000383ffff */
[----:B------:R-:W-:Y:S05]  /*1c540*/  BRA `(.L_x_893) ;  /* 0xffffffdc00887947 */ /* 0x000fea000383ffff */
.L_x_846:
[----:B---3--:R3:W4:Y:S02]  /*1c550*/  SYNCS.PHASECHK.TRANS64.TRYWAIT P0, [R4+URZ+0x2e840], R3 ;  /* 0x02e84003040075a7 */ /* 0x008724000800017f */
[----:B----4-:R-:W-:Y:S05]  /*1c560*/  @!P0 NANOSLEEP.SYNCS 0x989680 ;  /* 0x009896800000895d */ /* 0x010fea0003900000 */
[----:B------:R-:W4:Y:S02]  /*1c570*/  @!P0 SYNCS.PHASECHK.TRANS64 P0, [R4+URZ+0x2e840], R3 ;  /* 0x02e84003040085a7 */ /* 0x000f24000800007f */
[----:B----4-:R-:W-:Y:S05]  /*1c580*/  @!P0 BRA `(.L_x_846) ;  /* 0xfffffffc00f08947 */ /* 0x010fea000383ffff */
[----:B------:R-:W-:Y:S05]  /*1c590*/  BRA `(.L_x_894) ;  /* 0xffffffe000087947 */ /* 0x000fea000383ffff */
.L_x_852:
[----:B-1----:R1:W4:Y:S02]  /*1c5a0*/  SYNCS.PHASECHK.TRANS64.TRYWAIT P3, [R19+URZ+0x2e870], R2 ;  /* 0x02e87002130075a7 */ /* 0x002324000806017f */
[----:B----4-:R-:W-:Y:S05]  /*1c5b0*/  @!P3 NANOSLEEP.SYNCS 0x989680 ;  /* 0x009896800000b95d */ /* 0x010fea0003900000 */
[----:B------:R-:W4:Y:S02]  /*1c5c0*/  @!P3 SYNCS.PHASECHK.TRANS64 P3, [R19+URZ+0x2e870], R2 ;  /* 0x02e870021300b5a7 */ /* 0x000f24000806007f */
[----:B----4-:R-:W-:Y:S05]  /*1c5d0*/  @!P3 BRA `(.L_x_852) ;  /* 0xfffffffc00f0b947 */ /* 0x010fea000383ffff */
[----:B------:R-:W-:Y:S05]  /*1c5e0*/  BRA `(.L_x_895) ;  /* 0xffffffe000a47947 */ /* 0x000fea000383ffff */
.L_x_854:
[----:B-1----:R1:W4:Y:S02]  /*1c5f0*/  SYNCS.PHASECHK.TRANS64.TRYWAIT P3, [R19+URZ+0x2e860], R3 ;  /* 0x02e86003130075a7 */ /* 0x002324000806017f */
[----:B----4-:R-:W-:Y:S05]  /*1c600*/  @!P3 NANOSLEEP.SYNCS 0x989680 ;  /* 0x009896800000b95d */ /* 0x010fea0003900000 */
[----:B------:R-:W4:Y:S02]  /*1c610*/  @!P3 SYNCS.PHASECHK.TRANS64 P3, [R19+URZ+0x2e860], R3 ;  /* 0x02e860031300b5a7 */ /* 0x000f24000806007f */
[----:B----4-:R-:W-:Y:S05]  /*1c620*/  @!P3 BRA `(.L_x_854) ;  /* 0xfffffffc00f0b947 */ /* 0x010fea000383ffff */
[----:B------:R-:W-:Y:S05]  /*1c630*/  BRA `(.L_x_896) ;  /* 0xffffffe000ac7947 */ /* 0x000fea000383ffff */
.L_x_861:
[----:B--2---:R2:W3:Y:S02]  /*1c640*/  SYNCS.PHASECHK.TRANS64.TRYWAIT P0, [R17+URZ+0x2e870], R0 ;  /* 0x02e87000110075a7 */ /* 0x0044e4000800017f */
[----:B---3--:R-:W-:Y:S05]  /*1c650*/  @!P0 NANOSLEEP.SYNCS 0x989680 ;  /* 0x009896800000895d */ /* 0x008fea0003900000 */
[----:B------:R-:W3:Y:S02]  /*1c660*/  @!P0 SYNCS.PHASECHK.TRANS64 P0, [R17+URZ+0x2e870], R0 ;  /* 0x02e87000110085a7 */ /* 0x000ee4000800007f */
[----:B---3--:R-:W-:Y:S05]  /*1c670*/  @!P0 BRA `(.L_x_861) ;  /* 0xfffffffc00f08947 */ /* 0x008fea000383ffff */
[----:B------:R-:W-:Y:S05]  /*1c680*/  BRA `(.L_x_897) ;  /* 0xffffffe800d87947 */ /* 0x000fea000383ffff */
.L_x_863:
[----:B--2---:R2:W3:Y:S02]  /*1c690*/  SYNCS.PHASECHK.TRANS64.TRYWAIT P0, [R17+URZ+0x2e860], R0 ;  /* 0x02e86000110075a7 */ /* 0x0044e4000800017f */
[----:B---3--:R-:W-:Y:S05]  /*1c6a0*/  @!P0 NANOSLEEP.SYNCS 0x989680 ;  /* 0x009896800000895d */ /* 0x008fea0003900000 */
[----:B------:R-:W3:Y:S02]  /*1c6b0*/  @!P0 SYNCS.PHASECHK.TRANS64 P0, [R17+URZ+0x2e860], R0 ;  /* 0x02e86000110085a7 */ /* 0x000ee4000800007f */
[----:B---3--:R-:W-:Y:S05]  /*1c6c0*/  @!P0 BRA `(.L_x_863) ;  /* 0xfffffffc00f08947 */ /* 0x008fea000383ffff */
[----:B------:R-:W-:Y:S05]  /*1c6d0*/  BRA `(.L_x_898) ;  /* 0xffffffe800e07947 */ /* 0x000fea000383ffff */
.L_x_869:
[----:B-1----:R1:W2:Y:S02]  /*1c6e0*/  SYNCS.PHASECHK.TRANS64.TRYWAIT P0, [R0+URZ+0x2e820], R3 ;  /* 0x02e82003000075a7 */ /* 0x0022a4000800017f */
[----:B--2---:R-:W-:Y:S05]  /*1c6f0*/  @!P0 NANOSLEEP.SYNCS 0x989680 ;  /* 0x009896800000895d */ /* 0x004fea0003900000 */
[----:B------:R-:W2:Y:S02]  /*1c700*/  @!P0 SYNCS.PHASECHK.TRANS64 P0, [R0+URZ+0x2e820], R3 ;  /* 0x02e82003000085a7 */ /* 0x000ea4000800007f */
[----:B--2---:R-:W-:Y:S05]  /*1c710*/  @!P0 BRA `(.L_x_869) ;  /* 0xfffffffc00f08947 */ /* 0x004fea000383ffff */
[----:B------:R-:W-:Y:S05]  /*1c720*/  BRA `(.L_x_899) ;  /* 0xfffffff400407947 */ /* 0x000fea000383ffff */
.L_x_870:
[----:B------:R-:W2:Y:S01]  /*1c730*/  S2R R2, SR_TID.X ;  /* 0x0000000000027919 */ /* 0x000ea20000002100 */
[----:B------:R-:W-:Y:S01]  /*1c740*/  BSSY B0, `(.L_x_900) ;  /* 0x000000a000007945 */ /* 0x000fe20003800000 */
[----:B------:R-:W-:Y:S02]  /*1c750*/  IMAD.MOV.U32 R12, RZ, RZ, RZ ;  /* 0x000000ffff0c7224 */ /* 0x000fe400078e00ff */
[----:B------:R-:W-:Y:S02]  /*1c760*/  IMAD.MOV.U32 R11, RZ, RZ, 0x1f ;  /* 0x0000001fff0b7424 */ /* 0x000fe400078e00ff */
[----:B------:R-:W-:Y:S01]  /*1c770*/  IMAD.MOV.U32 R15, RZ, RZ, -0x1 ;  /* 0xffffffffff0f7424 */ /* 0x000fe200078e00ff */
[----:B--2---:R-:W-:-:S04]  /*1c780*/  SHF.R.U32.HI R2, RZ, 0x5, R2 ;  /* 0x00000005ff027819 */ /* 0x004fc80000011602 */
[----:B------:R-:W-:-:S05]  /*1c790*/  LOP3.LUT R2, R2, 0x3, RZ, 0xc0, !PT ;  /* 0x0000000302027812 */ /* 0x000fca00078ec0ff */
[----:B------:R-:W-:-:S07]  /*1c7a0*/  IMAD.MOV.U32 R13, RZ, RZ, R2 ;  /* 0x000000ffff0d7224 */ /* 0x000fce00078e0002 */
[----:B-1----:R-:W-:Y:S05]  /*1c7b0*/  WARPSYNC.COLLECTIVE R15, `(.L_x_901) ;  /* 0x000000000f087348 */ /* 0x002fea0003c00000 */
[----:B------:R2:W3:Y:S02]  /*1c7c0*/  SHFL.IDX P6, R14, R13, R12, R11 ;  /* 0x0000000c0d0e7389 */ /* 0x0004e400000c000b */
[----:B-123--:R-:W-:Y:S01]  /*1c7d0*/  ENDCOLLECTIVE ;  /* 0x000000000000791b */ /* 0x00efe20003800000 */
.L_x_901:
[----:B------:R-:W-:Y:S05]  /*1c7e0*/  BSYNC B0 ;  /* 0x0000000000007941 */ /* 0x000fea0003800000 */
.L_x_900:
[----:B------:R-:W-:Y:S05]  /*1c7f0*/  BRA `(.L_x_902) ;  /* 0xfffffff400287947 */ /* 0x000fea000383ffff */
.L_x_873:
[----:B------:R-:W-:Y:S01]  /*1c800*/  BSSY B1, `(.L_x_903) ;  /* 0x0000006000017945 */ /* 0x000fe20003800000 */
[----:B------:R-:W-:-:S07]  /*1c810*/  IMAD.MOV.U32 R15, RZ, RZ, -0x1 ;  /* 0xffffffffff0f7424 */ /* 0x000fce00078e00ff */
[----:B-12---:R-:W-:Y:S05]  /*1c820*/  WARPSYNC.COLLECTIVE R15, `(.L_x_904) ;  /* 0x000000000f0c7348 */ /* 0x006fea0003c00000 */
[----:B------:R-:W-:Y:S02]  /*1c830*/  ELECT P6, UR62, PT ;  /* 0x00000000003e782f */ /* 0x000fe400038c0000 */
[----:B------:R-:W-:Y:S01]  /*1c840*/  MOV R14, UR62 ;  /* 0x0000003e000e7c02 */ /* 0x000fe20008000f00 */
[----:B-12---:R-:W-:Y:S10]  /*1c850*/  ENDCOLLECTIVE ;  /* 0x000000000000791b */ /* 0x006ff40003800000 */
.L_x_904:
[----:B------:R-:W-:Y:S05]  /*1c860*/  BSYNC B1 ;  /* 0x0000000000017941 */ /* 0x000fea0003800000 */
.L_x_903:
[----:B------:R-:W-:Y:S05]  /*1c870*/  BRA `(.L_x_905) ;  /* 0xfffffff400207947 */ /* 0x000fea000383ffff */
.L_x_875:
[----:B-1----:R1:W2:Y:S02]  /*1c880*/  SYNCS.PHASECHK.TRANS64.TRYWAIT P1, [R6+URZ], R5 ;  /* 0x00000005060075a7 */ /* 0x0022a4000802017f */
[----:B--2---:R-:W-:Y:S05]  /*1c890*/  @!P1 NANOSLEEP.SYNCS 0x989680 ;  /* 0x009896800000995d */ /* 0x004fea0003900000 */
[----:B------:R-:W2:Y:S02]  /*1c8a0*/  @!P1 SYNCS.PHASECHK.TRANS64 P1, [R6+URZ], R5 ;  /* 0x00000005060095a7 */ /* 0x000ea4000802007f */
[----:B--2---:R-:W-:Y:S05]  /*1c8b0*/  @!P1 BRA `(.L_x_875) ;  /* 0xfffffffc00f09947 */ /* 0x004fea000383ffff */
[----:B------:R-:W-:Y:S05]  /*1c8c0*/  BRA `(.L_x_906) ;  /* 0xfffffff4005c7947 */ /* 0x000fea000383ffff */
.L_x_876:
[----:B--2---:R2:W3:Y:S02]  /*1c8d0*/  SYNCS.PHASECHK.TRANS64.TRYWAIT P1, [R7+URZ], R2 ;  /* 0x00000002070075a7 */ /* 0x0044e4000802017f */
[----:B---3--:R-:W-:Y:S05]  /*1c8e0*/  @!P1 NANOSLEEP.SYNCS 0x989680 ;  /* 0x009896800000995d */ /* 0x008fea0003900000 */
[----:B------:R-:W3:Y:S02]  /*1c8f0*/  @!P1 SYNCS.PHASECHK.TRANS64 P1, [R7+URZ], R2 ;  /* 0x00000002070095a7 */ /* 0x000ee4000802007f */
[----:B---3--:R-:W-:Y:S05]  /*1c900*/  @!P1 BRA `(.L_x_876) ;  /* 0xfffffffc00f09947 */ /* 0x008fea000383ffff */
[----:B------:R-:W-:Y:S05]  /*1c910*/  BRA `(.L_x_907) ;  /* 0xfffffff400507947 */ /* 0x000fea000383ffff */
.L_x_878:
[----:B---3--:R3:W4:Y:S02]  /*1c920*/  SYNCS.PHASECHK.TRANS64.TRYWAIT P1, [R4+URZ+0x2e860], R5 ;  /* 0x02e86005040075a7 */ /* 0x008724000802017f */
[----:B----4-:R-:W-:Y:S05]  /*1c930*/  @!P1 NANOSLEEP.SYNCS 0x989680 ;  /* 0x009896800000995d */ /* 0x010fea0003900000 */
[----:B------:R-:W4:Y:S02]  /*1c940*/  @!P1 SYNCS.PHASECHK.TRANS64 P1, [R4+URZ+0x2e860], R5 ;  /* 0x02e86005040095a7 */ /* 0x000f24000802007f */
[----:B----4-:R-:W-:Y:S05]  /*1c950*/  @!P1 BRA `(.L_x_878) ;  /* 0xfffffffc00f09947 */ /* 0x010fea000383ffff */
[----:B------:R-:W-:Y:S05]  /*1c960*/  BRA `(.L_x_908) ;  /* 0xfffffff400547947 */ /* 0x000fea000383ffff */
.L_x_880:
[----:B----4-:R4:W1:Y:S02]  /*1c970*/  SYNCS.PHASECHK.TRANS64.TRYWAIT P1, [R3+URZ+0x2e860], R2 ;  /* 0x02e86002030075a7 */ /* 0x010864000802017f */
[----:B-1----:R-:W-:Y:S05]  /*1c980*/  @!P1 NANOSLEEP.SYNCS 0x989680 ;  /* 0x009896800000995d */ /* 0x002fea0003900000 */
[----:B------:R-:W1:Y:S02]  /*1c990*/  @!P1 SYNCS.PHASECHK.TRANS64 P1, [R3+URZ+0x2e860], R2 ;  /* 0x02e86002030095a7 */ /* 0x000e64000802007f */
[----:B-1----:R-:W-:Y:S05]  /*1c9a0*/  @!P1 BRA `(.L_x_880) ;  /* 0xfffffffc00f09947 */ /* 0x002fea000383ffff */
[----:B------:R-:W-:Y:S05]  /*1c9b0*/  BRA `(.L_x_909) ;  /* 0xfffffff400547947 */ /* 0x000fea000383ffff */
.L_x_882:
[----:B------:R1:W1:Y:S02]  /*1c9c0*/  SYNCS.PHASECHK.TRANS64.TRYWAIT P0, [R4+URZ+0x2e880], R5 ;  /* 0x02e88005040075a7 */ /* 0x000264000800017f */
[----:B-1----:R-:W-:Y:S05]  /*1c9d0*/  @!P0 NANOSLEEP.SYNCS 0x989680 ;  /* 0x009896800000895d */ /* 0x002fea0003900000 */
[----:B------:R-:W1:Y:S02]  /*1c9e0*/  @!P0 SYNCS.PHASECHK.TRANS64 P0, [R4+URZ+0x2e880], R5 ;  /* 0x02e88005040085a7 */ /* 0x000e64000800007f */
[----:B-1----:R-:W-:Y:S05]  /*1c9f0*/  @!P0 BRA `(.L_x_882) ;  /* 0xfffffffc00f08947 */ /* 0x002fea000383ffff */
[----:B------:R-:W-:Y:S05]  /*1ca00*/  BRA `(.L_x_883) ;  /* 0xfffffff400507947 */ /* 0x000fea000383ffff */
.L_x_910:
        /* <DEDUP_REMOVED lines=15> */
.L_x_2508:


//--------------------- .text._ZN7cutlass13device_kernelIN5flash11enable_sm90INS1_16FlashAttnFwdSm90INS1_25CollectiveMainloopFwdSm90ILi2EN4cute5tupleIJNS5_1CILi1EEES8_S8_EEENS6_IJNS7_ILi128EEENS7_ILi224EEESA_EEELi128ENS_12float_e4m3_tEfNS_4arch4Sm90ELb0ELb1ELb0ELb1ELb0ELb0ELb0ELb1ELb1ELb0ELb0ELb0EEENS1_21CollectiveEpilogueFwdINS6_IJSA_SA_SB_EEES9_NS_10bfloat16_tESF_Li256ELb1ELb0ELb0ELb1EEENS1_36VarlenDynamicPersistentTileSchedulerILi128ELi224ELi256ELi128ELb0ELb0ELb1ELb1ELb0ELb1EEEEEEEEEvNT_6ParamsE --------------------------
	.section	.text._ZN7cutlass13device_kernelIN5flash11enable_sm90INS1_16FlashAttnFwdSm90INS1_25CollectiveMainloopFwdSm90ILi2EN4cute5tupleIJNS5_1CILi1EEES8_S8_EEENS6_IJNS7_ILi128EEENS7_ILi224EEESA_EEELi128ENS_12float_e4m3_tEfNS_4arch4Sm90ELb0ELb1ELb0ELb1ELb0ELb0ELb0ELb1ELb1ELb0ELb0ELb0EEENS1_21CollectiveEpilogueFwdINS6_IJSA_SA_SB_EEES9_NS_10bfloat16_tESF_Li256ELb1ELb0ELb0ELb1EEENS1_36VarlenDynamicPersistentTileSchedulerILi128ELi224ELi256ELi128ELb0ELb0ELb1ELb1ELb0ELb1EEEEEEEEEvNT_6ParamsE,"ax",@progbits
	.align	128
.text._ZN7cutlass13device_kernelIN5flash11enable_sm90INS1_16FlashAttnFwdSm90INS1_25CollectiveMainloopFwdSm90ILi2EN4cute5tupleIJNS5_1CILi1EEES8_S8_EEENS6_IJNS7_ILi128EEENS7_ILi224EEESA_EEELi128ENS_12float_e4m3_tEfNS_4arch4Sm90ELb0ELb1ELb0ELb1ELb0ELb0ELb0ELb1ELb1ELb0ELb0ELb0EEENS1_21CollectiveEpilogueFwdINS6_IJSA_SA_SB_EEES9_NS_10bfloat16_tESF_Li256ELb1ELb0ELb0ELb1EEENS1_36VarlenDynamicPersistentTileSchedulerILi128ELi224ELi256ELi128ELb0ELb0ELb1ELb1ELb0ELb1EEEEEEEEEvNT_6ParamsE:
        .type           _ZN7cutlass13device_kernelIN5flash11enable_sm90INS1_16FlashAttnFwdSm90INS1_25CollectiveMainloopFwdSm90ILi2EN4cute5tupleIJNS5_1CILi1EEES8_S8_EEENS6_IJNS7_ILi128EEENS7_ILi224EEESA_EEELi128ENS_12float_e4m3_tEfNS_4arch4Sm90ELb0ELb1ELb0ELb1ELb0ELb0ELb0ELb1ELb1ELb0ELb0ELb0EEENS1_21CollectiveEpilogueFwdINS6_IJSA_SA_SB_EEES9_NS_10bfloat16_tESF_Li256ELb1ELb0ELb0ELb1EEENS1_36VarlenDynamicPersistentTileSchedulerILi128ELi224ELi256ELi128ELb0ELb0ELb1ELb1ELb0ELb1EEEEEEEEEvNT_6ParamsE,@function
        .size           _ZN7cutlass13device_kernelIN5flash11enable_sm90INS1_16FlashAttnFwdSm90INS1_25CollectiveMainloopFwdSm90ILi2EN4cute5tupleIJNS5_1CILi1EEES8_S8_EEENS6_IJNS7_ILi128EEENS7_ILi224EEESA_EEELi128ENS_12float_e4m3_tEfNS_4arch4Sm90ELb0ELb1ELb0ELb1ELb0ELb0ELb0ELb1ELb1ELb0ELb0ELb0EEENS1_21CollectiveEpilogueFwdINS6_IJSA_SA_SB_EEES9_NS_10bfloat16_tESF_Li256ELb1ELb0ELb0ELb1EEENS1_36VarlenDynamicPersistentTileSchedulerILi128ELi224ELi256ELi128ELb0ELb0ELb1ELb1ELb0ELb1EEEEEEEEEvNT_6ParamsE,(.L_x_2509 - _ZN7cutlass13device_kernelIN5flash11enable_sm90INS1_16FlashAttnFwdSm90INS1_25CollectiveMainloopFwdSm90ILi2EN4cute5tupleIJNS5_1CILi1EEES8_S8_EEENS6_IJNS7_ILi128EEENS7_ILi224EEESA_EEELi128ENS_12float_e4m3_tEfNS_4arch4Sm90ELb0ELb1ELb0ELb1ELb0ELb0ELb0ELb1ELb1ELb0ELb0ELb0EEENS1_21CollectiveEpilogueFwdINS6_IJSA_SA_SB_EEES9_NS_10bfloat16_tESF_Li256ELb1ELb0ELb0ELb1EEENS1_36VarlenDynamicPersistentTileSchedulerILi128ELi224ELi256ELi128ELb0ELb0ELb1ELb1ELb0ELb1EEEEEEEEEvNT_6ParamsE)
        .other          _ZN7cutlass13device_kernelIN5flash11enable_sm90INS1_16FlashAttnFwdSm90INS1_25CollectiveMainloopFwdSm90ILi2EN4cute5tupleIJNS5_1CILi1EEES8_S8_EEENS6_IJNS7_ILi128EEENS7_ILi224EEESA_EEELi128ENS_12float_e4m3_tEfNS_4arch4Sm90ELb0ELb1ELb0ELb1ELb0ELb0ELb0ELb1ELb1ELb0ELb0ELb0EEENS1_21CollectiveEpilogueFwdINS6_IJSA_SA_SB_EEES9_NS_10bfloat16_tESF_Li256ELb1ELb0ELb0ELb1EEENS1_36VarlenDynamicPersistentTileSchedulerILi128ELi224ELi256ELi128ELb0ELb0ELb1ELb1ELb0ELb1EEEEEEEEEvNT_6ParamsE,@"STO_CUDA_ENTRY STV_DEFAULT"
_ZN7cutlass13device_kernelIN5flash11enable_sm90INS1_16FlashAttnFwdSm90INS1_25CollectiveMainloopFwdSm90ILi2EN4cute5tupleIJNS5_1CILi1EEES8_S8_EEENS6_IJNS7_ILi128EEENS7_ILi224EEESA_EEELi128ENS_12float_e4m3_tEfNS_4arch4Sm90ELb0ELb1ELb0ELb1ELb0ELb0ELb0ELb1ELb1ELb0ELb0ELb0EEENS1_21CollectiveEpilogueFwdINS6_IJSA_SA_SB_EEES9_NS_10bfloat16_tESF_Li256ELb1ELb0ELb0ELb1EEENS1_36VarlenDynamicPersistentTileSchedulerILi128ELi224ELi256ELi128ELb0ELb0ELb1ELb1ELb0ELb1EEEEEEEEEvNT_6ParamsE:
        /* <DEDUP_REMOVED lines=21> */
.L_x_912:
[----:B------:R-:W-:Y:S05]  /*0150*/  BSYNC B0 ;  /* 0x0000000000007941 */ /* 0x000fea0003800000 */
.L_x_911:
        /* <DEDUP_REMOVED lines=41> */
.L_x_913:
        /* <DEDUP_REMOVED lines=22> */
.L_x_914:
        /* <DEDUP_REMOVED lines=18> */
.L_x_915:
        /* <DEDUP_REMOVED lines=22> */
.L_x_916:
        /* <DEDUP_REMOVED lines=22> */
.L_x_917:
[----:B------:R-:W-:Y:S01]  /*0930*/  PLOP3.LUT P0, PT, PT, PT, UP0, 0x80, 0x0 ;  /* 0x000000000000781c */ /* 0x000fe20003f0f008 */
[----:B------:R-:W-:Y:S01]  /*0940*/  UMOV UR40, 0x1 ;  /* 0x0000000100287882 */ /* 0x000fe20000000000 */
[----:B------:R-:W-:Y:S01]  /*0950*/  NOP ;  /* 0x0000000000007918 */ /* 0x000fe20000000000 */
[----:B------:R-:W-:Y:S01]  /*0960*/  USEL UR40, UR40, 0x2, !UP0 ;  /* 0x0000000228287887 */ /* 0x000fe2000c000000 */
[----:B------:R-:W-:Y:S01]  /*0970*/  ULDC.64 UR50, c[0x0][0x208] ;  /* 0x0000820000327ab9 */ /* 0x000fe20000000a00 */
[----:B012-4-:R-:W-:Y:S08]  /*0980*/  BAR.SYNC.DEFER_BLOCKING 0x0 ;  /* 0x0000000000007b1d */ /* 0x017ff00000010000 */
[----:B------:R-:W-:Y:S05]  /*0990*/  @!P0 BRA `(.L_x_918) ;  /* 0x0000018800f48947 */ /* 0x000fea0003800000 */
.L_x_919:
        /* <DEDUP_REMOVED lines=21> */
[----:B------:R-:W-:Y:S01]  /*0af0*/  R2UR UR49, R143 ;  /* 0x000000008f3172ca */ /* 0x000fe200000e0000 */
[----:B------:R-:W-:Y:S01]  /*0b00*/  UMOV UR47, URZ ;  /* 0x0000003f002f7c82 */ /* 0x000fe20008000000 */
[----:B------:R-:W-:Y:S01]  /*0b10*/  SHF.R.S32.HI R3, RZ, 0x1f, R0 ;  /* 0x0000001fff037819 */ /* 0x000fe20000011400 */
[----:B------:R-:W-:Y:S01]  /*0b20*/  UMOV UR46, URZ ;  /* 0x0000003f002e7c82 */ /* 0x000fe20008000000 */
[----:B------:R-:W-:Y:S02]  /*0b30*/  UMOV UR45, URZ ;  /* 0x0000003f002d7c82 */ /* 0x000fe40008000000 */
[CC--:B------:R-:W-:Y:S02]  /*0b40*/  LEA.HI R2, R3.reuse, R0.reuse, RZ, 0x7 ;  /* 0x0000000003027211 */ /* 0x0c0fe400078f38ff */
[----:B------:R-:W-:-:S02]  /*0b50*/  LEA.HI R4, R3, R0, RZ, 0x4 ;  /* 0x0000000003047211 */ /* 0x000fc400078f20ff */
[----:B------:R-:W-:-:S05]  /*0b60*/  LOP3.LUT R5, R2, 0xffffff80, RZ, 0xc0, !PT ;  /* 0xffffff8002057812 */ /* 0x000fca00078ec0ff */
[----:B------:R-:W-:Y:S01]  /*0b70*/  IMAD.IADD R17, R0, 0x1, -R5 ;  /* 0x0000000100117824 */ /* 0x000fe200078e0a05 */
[----:B------:R-:W-:Y:S02]  /*0b80*/  LEA.HI R5, R3, R0, RZ, 0x5 ;  /* 0x0000000003057211 */ /* 0x000fe400078f28ff */
[----:B------:R-:W-:Y:S02]  /*0b90*/  LOP3.LUT R3, R4, 0x3fffff0, RZ, 0xc0, !PT ;  /* 0x03fffff004037812 */ /* 0x000fe400078ec0ff */
[----:B------:R-:W-:Y:S01]  /*0ba0*/  SHF.R.S32.HI R6, RZ, 0x1f, R17 ;  /* 0x0000001fff067819 */ /* 0x000fe20000011411 */
[----:B------:R-:W-:Y:S02]  /*0bb0*/  IMAD.SHL.U32 R5, R5, 0x20, RZ ;  /* 0x0000002005057824 */ /* 0x000fe400078e00ff */
[----:B------:R-:W-:Y:S01]  /*0bc0*/  IMAD.IADD R0, R0, 0x1, -R3 ;  /* 0x0000000100007824 */ /* 0x000fe200078e0a03 */
[----:B------:R-:W-:Y:S02]  /*0bd0*/  LEA.HI R8, R6, R17, RZ, 0x2 ;  /* 0x0000001106087211 */ /* 0x000fe400078f10ff */
[----:B------:R-:W-:-:S02]  /*0be0*/  LOP3.LUT R7, R5, 0xfffffc00, RZ, 0xc0, !PT ;  /* 0xfffffc0005077812 */ /* 0x000fc400078ec0ff */
[--C-:B------:R-:W-:Y:S02]  /*0bf0*/  SHF.R.S32.HI R9, RZ, 0x2, R8.reuse ;  /* 0x00000002ff097819 */ /* 0x100fe40000011408 */
[----:B------:R-:W-:Y:S01]  /*0c00*/  SHF.R.S32.HI R10, RZ, 0x1f, R8 ;  /* 0x0000001fff0a7819 */ /* 0x000fe20000011408 */
[----:B------:R-:W-:Y:S01]  /*0c10*/  IMAD R7, R0, 0x40, R7 ;  /* 0x0000004000077824 */ /* 0x000fe200078e0207 */
[----:B------:R-:W-:Y:S02]  /*0c20*/  SHF.R.S32.HI R5, RZ, 0x4, R4 ;  /* 0x00000004ff057819 */ /* 0x000fe40000011404 */
[----:B------:R-:W-:Y:S02]  /*0c30*/  SHF.R.S32.HI R3, RZ, 0x7, R2 ;  /* 0x00000007ff037819 */ /* 0x000fe40000011402 */
[----:B------:R-:W-:Y:S02]  /*0c40*/  LEA.HI R10, R10, R9, RZ, 0x3 ;  /* 0x000000090a0a7211 */ /* 0x000fe400078f18ff */
[----:B------:R-:W-:-:S02]  /*0c50*/  LEA.HI R4, R4, R5, RZ, 0x1 ;  /* 0x0000000504047211 */ /* 0x000fc400078f08ff */
[----:B------:R-:W-:Y:S02]  /*0c60*/  LEA.HI R2, R2, R3, RZ, 0x1 ;  /* 0x0000000302027211 */ /* 0x000fe400078f08ff */
[----:B------:R-:W-:Y:S02]  /*0c70*/  LOP3.LUT R10, R10, 0xfffffff8, RZ, 0xc0, !PT ;  /* 0xfffffff80a0a7812 */ /* 0x000fe400078ec0ff */
[----:B------:R-:W-:Y:S02]  /*0c80*/  LEA.HI R6, R6, R17, RZ, 0x5 ;  /* 0x0000001106067211 */ /* 0x000fe400078f28ff */
[----:B------:R-:W-:Y:S01]  /*0c90*/  LOP3.LUT R4, R4, 0x1ffffffe, RZ, 0xc0, !PT ;  /* 0x1ffffffe04047812 */ /* 0x000fe200078ec0ff */
[----:B------:R-:W-:Y:S01]  /*0ca0*/  IMAD.IADD R9, R9, 0x1, -R10 ;  /* 0x0000000109097824 */ /* 0x000fe200078e0a0a */
[----:B------:R-:W-:Y:S02]  /*0cb0*/  LOP3.LUT R2, R2, 0x3fffffe, RZ, 0xc0, !PT ;  /* 0x03fffffe02027812 */ /* 0x000fe400078ec0ff */
[----:B------:R-:W-:Y:S01]  /*0cc0*/  SHF.R.S32.HI R6, RZ, 0x5, R6 ;  /* 0x00000005ff067819 */ /* 0x000fe20000011406 */
[----:B------:R-:W-:Y:S01]  /*0cd0*/  IMAD.IADD R4, R5, 0x1, -R4 ;  /* 0x0000000105047824 */ /* 0x000fe200078e0a04 */
[----:B------:R-:W-:Y:S01]  /*0ce0*/  LOP3.LUT R8, R8, 0x7ffffffc, RZ, 0xc0, !PT ;  /* 0x7ffffffc08087812 */ /* 0x000fe200078ec0ff */
[----:B------:R-:W-:-:S02]  /*0cf0*/  IMAD.IADD R2, R3, 0x1, -R2 ;  /* 0x0000000103027824 */ /* 0x000fc400078e0a02 */
[----:B------:R-:W-:Y:S02]  /*0d00*/  IMAD R9, R6, 0x10, R9 ;  /* 0x0000001006097824 */ /* 0x000fe400078e0209 */
[----:B------:R-:W-:Y:S02]  /*0d10*/  IMAD R229, R4, 0x8, R7 ;  /* 0x0000000804e57824 */ /* 0x000fe400078e0207 */
[----:B------:R-:W-:Y:S02]  /*0d20*/  IMAD.IADD R17, R17, 0x1, -R8 ;  /* 0x0000000111117824 */ /* 0x000fe400078e0a08 */
[----:B------:R-:W-:-:S07]  /*0d30*/  IMAD R228, R2, 0x40, R9 ;  /* 0x0000004002e47824 */ /* 0x000fce00078e0209 */
.L_x_1023:
[----:B------:R-:W-:Y:S01]  /*0d40*/  ULDC.64 UR4, c[0x0][0xa28] ;  /* 0x00028a0000047ab9 */ /* 0x000fe20000000a00 */
[----:B0-----:R-:W0:Y:S01]  /*0d50*/  LDC R19, c[0x0][0x288] ;  /* 0x0000a200ff137b82 */ /* 0x001e220000000800 */
[----:B------:R-:W-:Y:S01]  /*0d60*/  UISETP.NE.U32.AND UP0, UPT, UR4, URZ, UPT ;  /* 0x0000003f0400728c */ /* 0x000fe2000bf05070 */
[----:B------:R-:W-:-:S03]  /*0d70*/  IMAD.MOV.U32 R3, RZ, RZ, RZ ;  /* 0x000000ffff037224 */ /* 0x000fc600078e00ff */
[----:B------:R-:W-:-:S03]  /*0d80*/  UISETP.NE.AND.EX UP0, UPT, UR5, URZ, UPT, UP0 ;  /* 0x0000003f0500728c */ /* 0x000fc6000bf05300 */
[----:B------:R-:W-:Y:S01]  /*0d90*/  ULDC.64 UR4, c[0x0][0xa18] ;  /* 0x0002860000047ab9 */ /* 0x000fe20000000a00 */
[----:B-1--45:R-:W1:Y:S01]  /*0da0*/  LDC.64 R8, c[0x0][0x3f8] ;  /* 0x0000fe00ff087b82 */ /* 0x032e620000000a00 */
[----:B------:R-:W-:Y:S01]  /*0db0*/  UISETP.NE.U32.AND UP1, UPT, UR4, URZ, UPT ;  /* 0x0000003f0400728c */ /* 0x000fe2000bf25070 */
[----:B------:R-:W-:-:S03]  /*0dc0*/  PLOP3.LUT P0, PT, PT, PT, UP0, 0x80, 0x0 ;  /* 0x000000000000781c */ /* 0x000fc60003f0f008 */
[----:B------:R-:W-:-:S03]  /*0dd0*/  UISETP.NE.AND.EX UP1, UPT, UR5, URZ, UPT, UP1 ;  /* 0x0000003f0500728c */ /* 0x000fc6000bf25310 */
[----:B------:R-:W-:Y:S01]  /*0de0*/  @UP0 ULDC.64 UR4, c[0x0][0xa28] ;  /* 0x00028a0000040ab9 */ /* 0x000fe20000000a00 */
[----:B--2---:R-:W2:Y:S01]  /*0df0*/  LDC R0, c[0x0][0x404] ;  /* 0x00010100ff007b82 */ /* 0x004ea20000000800 */
[----:B------:R-:W-:Y:S01]  /*0e00*/  @UP0 UIMAD.WIDE UR4, UR49, 0x4, UR4 ;  /* 0x00000004310408a5 */ /* 0x000fe2000f8e0204 */
[----:B------:R-:W-:-:S05]  /*0e10*/  PLOP3.LUT P2, PT, PT, PT, UP1, 0x80, 0x0 ;  /* 0x000000000000781c */ /* 0x000fca0003f4f018 */
[----:B------:R-:W-:Y:S01]  /*0e20*/  @UP1 ULDC.64 UR6, c[0x0][0xa18] ;  /* 0x0002860000061ab9 */ /* 0x000fe20000000a00 */
[----:B------:R-:W-:Y:S01]  /*0e30*/  IMAD.U32 R4, RZ, RZ, UR4 ;  /* 0x00000004ff047e24 */ /* 0x000fe2000f8e00ff */
[----:B---3--:R-:W3:Y:S01]  /*0e40*/  LDC R11, c[0x0][0x2e0] ;  /* 0x0000b800ff0b7b82 */ /* 0x008ee20000000800 */
[----:B------:R-:W-:Y:S01]  /*0e50*/  IMAD.U32 R5, RZ, RZ, UR5 ;  /* 0x00000005ff057e24 */ /* 0x000fe2000f8e00ff */
[----:B------:R-:W-:-:S04]  /*0e60*/  @UP1 UIMAD.WIDE UR4, UR49, 0x4, UR6 ;  /* 0x00000004310418a5 */ /* 0x000fc8000f8e0206 */
[----:B------:R4:W5:Y:S02]  /*0e70*/  @P0 LDG.E R3, desc[UR50][R4.64] ;  /* 0x0000003204030981 */ /* 0x000964000c1e1900 */
[----:B------:R-:W-:Y:S02]  /*0e80*/  IMAD.U32 R6, RZ, RZ, UR4 ;  /* 0x00000004ff067e24 */ /* 0x000fe4000f8e00ff */
[----:B------:R-:W-:Y:S01]  /*0e90*/  IMAD.U32 R7, RZ, RZ, UR5 ;  /* 0x00000005ff077e24 */ /* 0x000fe2000f8e00ff */
[----:B------:R-:W-:-:S04]  /*0ea0*/  ULDC.64 UR4, c[0x0][0xa20] ;  /* 0x0002880000047ab9 */ /* 0x000fc80000000a00 */
[----:B0-----:R4:W5:Y:S01]  /*0eb0*/  @P2 LDG.E R19, desc[UR50][R6.64] ;  /* 0x0000003206132981 */ /* 0x001962000c1e1900 */
[----:B-1----:R-:W-:Y:S02]  /*0ec0*/  ISETP.NE.U32.AND P0, PT, R8, RZ, PT ;  /* 0x000000ff0800720c */ /* 0x002fe40003f05070 */
[----:B------:R-:W-:Y:S02]  /*0ed0*/  ISETP.NE.U32.AND P1, PT, RZ, UR4, PT ;  /* 0x00000004ff007c0c */ /* 0x000fe4000bf25070 */
[----:B------:R-:W-:Y:S02]  /*0ee0*/  ISETP.NE.AND.EX P0, PT, R9, RZ, PT, P0 ;  /* 0x000000ff0900720c */ /* 0x000fe40003f05300 */
[----:B------:R-:W-:Y:S02]  /*0ef0*/  ISETP.NE.AND.EX P1, PT, RZ, UR5, PT, P1 ;  /* 0x00000005ff007c0c */ /* 0x000fe4000bf25310 */
[----:B--2---:R-:W-:Y:S01]  /*0f00*/  SEL R0, R0, 0x1, P0 ;  /* 0x0000000100007807 */ /* 0x004fe20000000000 */
[----:B----4-:R-:W-:Y:S10]  /*0f10*/  @P2 BRA `(.L_x_920) ;  /* 0x00000000002c2947 */ /* 0x010ff40003800000 */
        /* <DEDUP_REMOVED lines=8> */
[----:B-----5:R-:W2:Y:S04]  /*0fa0*/  LDG.E R19, desc[UR50][R4.64] ;  /* 0x0000003204137981 */ /* 0x020ea8000c1e1900 */
[----:B------:R-:W2:Y:S02]  /*0fb0*/  LDG.E R6, desc[UR50][R4.64+0x4] ;  /* 0x0000043204067981 */ /* 0x000ea4000c1e1900 */
[----:B--2---:R-:W-:-:S07]  /*0fc0*/  IMAD.IADD R19, R6, 0x1, -R19 ;  /* 0x0000000106137824 */ /* 0x004fce00078e0a13 */
.L_x_920:
[----:B------:R-:W-:Y:S01]  /*0fd0*/  UMOV UR42, UR44 ;  /* 0x0000002c002a7c82 */ /* 0x000fe20008000000 */
[----:B------:R-:W-:Y:S01]  /*0fe0*/  UMOV UR36, UR49 ;  /* 0x0000003100247c82 */ /* 0x000fe20008000000 */
[----:B---3--:R-:W-:Y:S02]  /*0ff0*/  IMAD R18, R0, R11, RZ ;  /* 0x0000000b00127224 */ /* 0x008fe400078e02ff */
[----:B------:R-:W-:Y:S01]  /*1000*/  IMAD.MOV.U32 R23, RZ, RZ, R141 ;  /* 0x000000ffff177224 */ /* 0x000fe200078e008d */
[----:B------:R-:W-:Y:S06]  /*1010*/  @!P1 BRA `(.L_x_921) ;  /* 0x0000000000189947 */ /* 0x000fec0003800000 */
[----:B------:R-:W-:Y:S02]  /*1020*/  ULDC.64 UR4, c[0x0][0xa20] ;  /* 0x0002880000047ab9 */ /* 0x000fe40000000a00 */
[----:B------:R-:W-:-:S06]  /*1030*/  UIMAD.WIDE UR4, UR49, 0x4, UR4 ;  /* 0x00000004310478a5 */ /* 0x000fcc000f8e0204 */
[----:B------:R-:W-:Y:S02]  /*1040*/  IMAD.U32 R4, RZ, RZ, UR4 ;  /* 0x00000004ff047e24 */ /* 0x000fe4000f8e00ff */
[----:B------:R-:W-:-:S05]  /*1050*/  IMAD.U32 R5, RZ, RZ, UR5 ;  /* 0x00000005ff057e24 */ /* 0x000fca000f8e00ff */
[----:B------:R0:W5:Y:S01]  /*1060*/  LDG.E R18, desc[UR50][R4.64] ;  /* 0x0000003204127981 */ /* 0x000162000c1e1900 */
[----:B------:R-:W-:Y:S05]  /*1070*/  BRA `(.L_x_922) ;  /* 0x00000000002c7947 */ /* 0x000fea0003800000 */
.L_x_921:
        /* <DEDUP_REMOVED lines=9> */
[----:B------:R-:W2:Y:S02]  /*1110*/  LDG.E R7, desc[UR50][R4.64+0x4] ;  /* 0x0000043204077981 */ /* 0x000ea4000c1e1900 */
[----:B--2---:R-:W-:-:S07]  /*1120*/  IMAD.IADD R18, R7, 0x1, -R18 ;  /* 0x0000000107127824 */ /* 0x004fce00078e0a12 */
.L_x_922:
[----:B------:R-:W-:Y:S01]  /*1130*/  ULDC.64 UR6, c[0x0][0x990] ;  /* 0x0002640000067ab9 */ /* 0x000fe20000000a00 */
[----:B------:R-:W-:Y:S01]  /*1140*/  ULDC.64 UR4, c[0x0][0x998] ;  /* 0x0002660000047ab9 */ /* 0x000fe20000000a00 */
[----:B------:R-:W-:Y:S01]  /*1150*/  UISETP.NE.U32.AND UP0, UPT, UR6, URZ, UPT ;  /* 0x0000003f0600728c */ /* 0x000fe2000bf05070 */
[----:B------:R-:W-:Y:S01]  /*1160*/  IMAD.MOV.U32 R9, RZ, RZ, 0x3f800000 ;  /* 0x3f800000ff097424 */ /* 0x000fe200078e00ff */
[----:B------:R-:W-:Y:S01]  /*1170*/  UISETP.NE.U32.AND UP1, UPT, UR4, URZ, UPT ;  /* 0x0000003f0400728c */ /* 0x000fe2000bf25070 */
[----:B------:R-:W-:Y:S01]  /*1180*/  IMAD.MOV.U32 R0, RZ, RZ, 0x3f800000 ;  /* 0x3f800000ff007424 */ /* 0x000fe200078e00ff */
[----:B------:R-:W-:Y:S01]  /*1190*/  UISETP.NE.AND.EX UP0, UPT, UR7, URZ, UPT, UP0 ;  /* 0x0000003f0700728c */ /* 0x000fe2000bf05300 */
[----:B------:R-:W1:Y:S01]  /*11a0*/  LDC.64 R10, c[0x0][0x9e0] ;  /* 0x00027800ff0a7b82 */ /* 0x000e620000000a00 */
[----:B------:R-:W-:Y:S01]  /*11b0*/  UISETP.NE.AND.EX UP1, UPT, UR5, URZ, UPT, UP1 ;  /* 0x0000003f0500728c */ /* 0x000fe2000bf25310 */
[----:B------:R-:W-:Y:S02]  /*11c0*/  ULDC UR8, c[0x0][0x428] ;  /* 0x00010a0000087ab9 */ /* 0x000fe40000000800 */
[----:B------:R-:W-:Y:S01]  /*11d0*/  UISETP.NE.AND UP2, UPT, UR8, 0x1, UPT ;  /* 0x000000010800788c */ /* 0x000fe2000bf45270 */
[----:B------:R-:W-:-:S02]  /*11e0*/  PLOP3.LUT P0, PT, PT, PT, UP0, 0x80, 0x0 ;  /* 0x000000000000781c */ /* 0x000fc40003f0f008 */
[----:B------:R-:W-:-:S03]  /*11f0*/  PLOP3.LUT P1, PT, PT, PT, UP1, 0x80, 0x0 ;  /* 0x000000000000781c */ /* 0x000fc60003f2f018 */
[----:B------:R-:W-:Y:S01]  /*1200*/  @UP0 USHF.R.S32.HI UR8, URZ, 0x1f, UR49 ;  /* 0x0000001f3f080899 */ /* 0x000fe20008011431 */
[----:B------:R-:W-:Y:S01]  /*1210*/  @UP0 ULDC.64 UR14, c[0x0][0x9a8] ;  /* 0x00026a00000e0ab9 */ /* 0x000fe20000000a00 */
[----:B------:R-:W-:Y:S02]  /*1220*/  @UP1 ULDC.64 UR16, c[0x0][0x9b8] ;  /* 0x00026e0000101ab9 */ /* 0x000fe40000000a00 */
[----:B------:R-:W-:Y:S02]  /*1230*/  @UP0 UIMAD UR10, UR8, UR14, URZ ;  /* 0x0000000e080a02a4 */ /* 0x000fe4000f8e023f */
[----:B------:R-:W-:Y:S02]  /*1240*/  @UP0 UIMAD.WIDE.U32 UR8, UR49, UR14, URZ ;  /* 0x0000000e310802a5 */ /* 0x000fe4000f8e003f */
[----:B------:R-:W-:Y:S01]  /*1250*/  @UP1 USHF.R.S32.HI UR14, URZ, 0x1f, UR49 ;  /* 0x0000001f3f0e1899 */ /* 0x000fe20008011431 */
[----:B------:R-:W-:Y:S01]  /*1260*/  @UP2 ULDC UR12, c[0x0][0x42c] ;  /* 0x00010b00000c2ab9 */ /* 0x000fe20000000800 */
[----:B------:R-:W-:-:S02]  /*1270*/  @UP0 UIMAD UR15, UR49, UR15, UR10 ;  /* 0x0000000f310f02a4 */ /* 0x000fc4000f8e020a */
[----:B------:R-:W-:Y:S02]  /*1280*/  @UP1 UIMAD UR14, UR14, UR16, URZ ;  /* 0x000000100e0e12a4 */ /* 0x000fe4000f8e023f */
[----:B------:R-:W-:Y:S02]  /*1290*/  UIMAD.WIDE.U32 UR12, UR44, UR12, URZ ;  /* 0x0000000c2c0c72a5 */ /* 0x000fe4000f8e003f */
[----:B------:R-:W-:Y:S02]  /*12a0*/  @UP1 UIMAD.WIDE.U32 UR10, UR49, UR16, URZ ;  /* 0x00000010310a12a5 */ /* 0x000fe4000f8e003f */
[----:B------:R-:W-:Y:S01]  /*12b0*/  @UP1 UIMAD UR16, UR49, UR17, UR14 ;  /* 0x00000011311012a4 */ /* 0x000fe2000f8e020e */
[----:B------:R-:W-:Y:S02]  /*12c0*/  @UP0 ULDC.64 UR18, c[0x0][0x9b0] ;  /* 0x00026c0000120ab9 */ /* 0x000fe40000000a00 */
[----:B------:R-:W-:Y:S01]  /*12d0*/  @UP2 ULDC UR17, c[0x0][0x430] ;  /* 0x00010c0000112ab9 */ /* 0x000fe20000000800 */
[----:B------:R-:W-:Y:S01]  /*12e0*/  UMOV UR14, UR44 ;  /* 0x0000002c000e7c82 */ /* 0x000fe20008000000 */
[----:B------:R-:W-:Y:S01]  /*12f0*/  @UP2 USHF.R.U32.HI UR14, URZ, UR17, UR13 ;  /* 0x000000113f0e2299 */ /* 0x000fe2000801160d */
[----:B------:R-:W-:Y:S01]  /*1300*/  @UP1 ULDC.64 UR20, c[0x0][0x9c0] ;  /* 0x0002700000141ab9 */ /* 0x000fe20000000a00 */
[----:B------:R-:W-:-:S02]  /*1310*/  @UP0 UIADD3 UR9, UR9, UR15, URZ ;  /* 0x0000000f09090290 */ /* 0x000fc4000fffe03f */
[----:B------:R-:W-:Y:S02]  /*1320*/  @UP0 USHF.R.S32.HI UR12, URZ, 0x1f, UR14 ;  /* 0x0000001f3f0c0899 */ /* 0x000fe4000801140e */
[----:B------:R-:W-:Y:S02]  /*1330*/  @UP1 USHF.R.S32.HI UR13, URZ, 0x1f, UR14 ;  /* 0x0000001f3f0d1899 */ /* 0x000fe4000801140e */
[----:B------:R-:W-:Y:S02]  /*1340*/  @UP0 UIMAD UR12, UR12, UR18, URZ ;  /* 0x000000120c0c02a4 */ /* 0x000fe4000f8e023f */
[----:B------:R-:W-:Y:S02]  /*1350*/  @UP1 UIADD3 UR11, UR11, UR16, URZ ;  /* 0x000000100b0b1290 */ /* 0x000fe4000fffe03f */
[----:B------:R-:W-:Y:S02]  /*1360*/  @UP1 UIMAD UR13, UR13, UR20, URZ ;  /* 0x000000140d0d12a4 */ /* 0x000fe4000f8e023f */
[----:B------:R-:W-:-:S02]  /*1370*/  @UP0 UIMAD.WIDE.U32 UR8, UR14, UR18, UR8 ;  /* 0x000000120e0802a5 */ /* 0x000fc4000f8e0008 */
[----:B------:R-:W-:Y:S02]  /*1380*/  @UP0 UIMAD UR12, UR14, UR19, UR12 ;  /* 0x000000130e0c02a4 */ /* 0x000fe4000f8e020c */
[----:B------:R-:W-:Y:S02]  /*1390*/  @UP1 UIMAD.WIDE.U32 UR10, UR14, UR20, UR10 ;  /* 0x000000140e0a12a5 */ /* 0x000fe4000f8e000a */
[----:B------:R-:W-:Y:S02]  /*13a0*/  @UP1 UIMAD UR13, UR14, UR21, UR13 ;  /* 0x000000150e0d12a4 */ /* 0x000fe4000f8e020d */
[----:B------:R-:W-:Y:S02]  /*13b0*/  @UP0 UIADD3 UR12, UR9, UR12, URZ ;  /* 0x0000000c090c0290 */ /* 0x000fe4000fffe03f */
[----:B------:R-:W-:Y:S02]  /*13c0*/  @UP0 ULEA UR6, UP3, UR8, UR6, 0x2 ;  /* 0x0000000608060291 */ /* 0x000fe4000f86103f */
[----:B------:R-:W-:-:S02]  /*13d0*/  @UP1 UIADD3 UR9, UR11, UR13, URZ ;  /* 0x0000000d0b091290 */ /* 0x000fc4000fffe03f */
[----:B------:R-:W-:Y:S02]  /*13e0*/  @UP1 ULEA UR4, UP4, UR10, UR4, 0x2 ;  /* 0x000000040a041291 */ /* 0x000fe4000f88103f */
[----:B------:R-:W-:Y:S01]  /*13f0*/  @UP0 ULEA.HI.X UR7, UR8, UR7, UR12, 0x2, UP3 ;  /* 0x0000000708070291 */ /* 0x000fe200098f140c */
[----:B0-----:R-:W-:Y:S01]  /*1400*/  IMAD.U32 R4, RZ, RZ, UR6 ;  /* 0x00000006ff047e24 */ /* 0x001fe2000f8e00ff */
[----:B------:R-:W-:Y:S02]  /*1410*/  @UP1 ULEA.HI.X UR5, UR10, UR5, UR9, 0x2, UP4 ;  /* 0x000000050a051291 */ /* 0x000fe4000a0f1409 */
[----:B------:R-:W-:Y:S01]  /*1420*/  IMAD.U32 R6, RZ, RZ, UR4 ;  /* 0x00000004ff067e24 */ /* 0x000fe2000f8e00ff */
[----:B------:R-:W-:Y:S01]  /*1430*/  ULDC UR4, c[0x0][0x988] ;  /* 0x0002620000047ab9 */ /* 0x000fe20000000800 */
[----:B------:R-:W-:Y:S01]  /*1440*/  IMAD.U32 R5, RZ, RZ, UR7 ;  /* 0x00000007ff057e24 */ /* 0x000fe2000f8e00ff */
[----:B------:R-:W-:Y:S01]  /*1450*/  @UP2 ULDC UR6, c[0x0][0x430] ;  /* 0x00010c0000062ab9 */ /* 0x000fe20000000800 */
[----:B------:R-:W-:-:S03]  /*1460*/  IMAD.U32 R7, RZ, RZ, UR5 ;  /* 0x00000005ff077e24 */ /* 0x000fc6000f8e00ff */
[----:B------:R-:W2:Y:S04]  /*1470*/  @P0 LDG.E R9, desc[UR50][R4.64] ;  /* 0x0000003204090981 */ /* 0x000ea8000c1e1900 */
[----:B------:R0:W2:Y:S01]  /*1480*/  @P1 LDG.E R0, desc[UR50][R6.64] ;  /* 0x0000003206001981 */ /* 0x0000a2000c1e1900 */
[----:B-1----:R-:W-:Y:S01]  /*1490*/  ISETP.GE.AND P1, PT, R11, 0x1, PT ;  /* 0x000000010b00780c */ /* 0x002fe20003f26270 */
[----:B-----5:R-:W-:-:S05]  /*14a0*/  IMAD.IADD R18, R18, 0x1, -R3 ;  /* 0x0000000112127824 */ /* 0x020fca00078e0a03 */
[----:B------:R-:W-:-:S05]  /*14b0*/  IADD3 R22, R18, 0x80, -R19 ;  /* 0x0000008012167810 */ /* 0x000fca0007ffe813 */
[----:B------:R-:W-:-:S04]  /*14c0*/  IMAD R22, R141, 0x80, R22 ;  /* 0x000000808d167824 */ /* 0x000fc800078e0216 */
[----:B0-----:R-:W-:Y:S02]  /*14d0*/  IMAD.IADD R6, R22, 0x1, R10 ;  /* 0x0000000116067824 */ /* 0x001fe400078e020a */
[----:B--2---:R-:W-:-:S04]  /*14e0*/  FMUL.FTZ R0, R9, R0 ;  /* 0x0000000009007220 */ /* 0x004fc80000410000 */
[----:B------:R-:W-:Y:S01]  /*14f0*/  FMUL.FTZ R0, R0, UR4 ;  /* 0x0000000400007c20 */ /* 0x000fe20008410000 */
[----:B------:R-:W-:Y:S02]  /*1500*/  @UP2 ULDC UR4, c[0x0][0x42c] ;  /* 0x00010b0000042ab9 */ /* 0x000fe40000000800 */
[----:B------:R-:W-:Y:S02]  /*1510*/  UIMAD.WIDE.U32 UR4, UR44, UR4, URZ ;  /* 0x000000042c0472a5 */ /* 0x000fe4000f8e003f */
[----:B------:R-:W-:Y:S02]  /*1520*/  R2UR UR37, R0 ;  /* 0x00000000002572ca */ /* 0x000fe400000e0000 */
[----:B------:R-:W-:Y:S01]  /*1530*/  @UP2 USHF.R.U32.HI UR44, URZ, UR6, UR5 ;  /* 0x000000063f2c2299 */ /* 0x000fe20008011605 */
[----:B------:R-:W-:-:S12]  /*1540*/  @!P1 BRA `(.L_x_923) ;  /* 0x0000000000409947 */ /* 0x000fd80003800000 */
[C---:B------:R-:W-:Y:S01]  /*1550*/  ISETP.GT.AND P0, PT, R22.reuse, RZ, PT ;  /* 0x000000ff1600720c */ /* 0x040fe20003f04270 */
[----:B------:R-:W-:-:S12]  /*1560*/  VIADD R0, R22, 0xffffffff ;  /* 0xffffffff16007836 */ /* 0x000fd80000000000 */
[----:B------:R-:W-:Y:S05]  /*1570*/  @P0 BRA `(.L_x_924) ;  /* 0x00000000001c0947 */ /* 0x000fea0003800000 */
[----:B------:R-:W-:Y:S01]  /*1580*/  ISETP.NE.AND P0, PT, R11, 0x1, PT ;  /* 0x000000010b00780c */ /* 0x000fe20003f05270 */
[----:B------:R-:W-:-:S12]  /*1590*/  IMAD.MOV R3, RZ, RZ, -R22 ;  /* 0x000000ffff037224 */ /* 0x000fd800078e0a16 */
[----:B------:R-:W0:Y:S02]  /*15a0*/  @P0 LDC.64 R4, c[0x0][0x9e8] ;  /* 0x00027a00ff040b82 */ /* 0x000e240000000a00 */
[----:B0-----:R-:W-:-:S05]  /*15b0*/  @P0 IMAD.HI.U32 R0, R3, R4, RZ ;  /* 0x0000000403000227 */ /* 0x001fca00078e00ff */
[----:B------:R-:W-:-:S04]  /*15c0*/  @P0 SHF.R.U32.HI R3, RZ, R5, R0 ;  /* 0x00000005ff030219 */ /* 0x000fc80000011600 */
[----:B------:R-:W-:Y:S01]  /*15d0*/  LOP3.LUT R0, RZ, R3, RZ, 0x33, !PT ;  /* 0x00000003ff007212 */ /* 0x000fe200078e33ff */
[----:B------:R-:W-:Y:S06]  /*15e0*/  BRA `(.L_x_925) ;  /* 0x0000000000107947 */ /* 0x000fec0003800000 */
.L_x_924:
[----:B------:R-:W-:-:S13]  /*15f0*/  ISETP.NE.AND P0, PT, R11, 0x1, PT ;  /* 0x000000010b00780c */ /* 0x000fda0003f05270 */
[----:B------:R-:W0:Y:S02]  /*1600*/  @P0 LDC.64 R4, c[0x0][0x9e8] ;  /* 0x00027a00ff040b82 */ /* 0x000e240000000a00 */
[----:B0-----:R-:W-:-:S05]  /*1610*/  @P0 IMAD.HI.U32 R4, R0, R4, RZ ;  /* 0x0000000400040227 */ /* 0x001fca00078e00ff */
[----:B------:R-:W-:-:S07]  /*1620*/  @P0 SHF.R.U32.HI R0, RZ, R5, R4 ;  /* 0x00000005ff000219 */ /* 0x000fce0000011604 */
.L_x_925:
[----:B------:R-:W-:-:S05]  /*1630*/  IMAD R3, R0, R11, R11 ;  /* 0x0000000b00037224 */ /* 0x000fca00078e020b */
[----:B------:R-:W-:-:S07]  /*1640*/  VIMNMX R6, R6, R3, PT ;  /* 0x0000000306067248 */ /* 0x000fce0003fe0100 */
.L_x_923:
[----:B------:R-:W-:Y:S01]  /*1650*/  VIADD R7, R6, 0xdf ;  /* 0x000000df06077836 */ /* 0x000fe20000000000 */
[----:B------:R-:W-:Y:S01]  /*1660*/  ULDC UR4, c[0x0][0x9dc] ;  /* 0x0002770000047ab9 */ /* 0x000fe20000000800 */
[C---:B------:R-:W-:Y:S02]  /*1670*/  VIADD R5, R18.reuse, 0xdf ;  /* 0x000000df12057836 */ /* 0x040fe40000000000 */
[----:B------:R-:W-:Y:S02]  /*1680*/  IMAD.MOV.U32 R6, RZ, RZ, RZ ;  /* 0x000000ffff067224 */ /* 0x000fe400078e00ff */
[----:B------:R-:W-:Y:S02]  /*1690*/  IMAD.MOV.U32 R4, RZ, RZ, RZ ;  /* 0x000000ffff047224 */ /* 0x000fe400078e00ff */
[----:B------:R-:W-:Y:S02]  /*16a0*/  IMAD.IADD R0, R18, 0x1, -R19 ;  /* 0x0000000112007824 */ /* 0x000fe400078e0a13 */
[----:B------:R-:W-:-:S04]  /*16b0*/  IMAD.HI R6, R7, -0x6db6db6d, R6 ;  /* 0x9249249307067827 */ /* 0x000fc800078e0206 */
[----:B------:R-:W-:Y:S01]  /*16c0*/  IMAD.HI R4, R5, -0x6db6db6d, R4 ;  /* 0x9249249305047827 */ /* 0x000fe200078e0204 */
[----:B------:R-:W-:-:S03]  /*16d0*/  SHF.R.U32.HI R5, RZ, 0x1f, R6 ;  /* 0x0000001fff057819 */ /* 0x000fc60000011606 */
[----:B------:R-:W-:Y:S01]  /*16e0*/  IMAD R137, R141, 0x80, R0 ;  /* 0x000000808d897824 */ /* 0x000fe200078e0200 */
[----:B------:R-:W-:Y:S02]  /*16f0*/  SHF.R.U32.HI R3, RZ, 0x1f, R4 ;  /* 0x0000001fff037819 */ /* 0x000fe40000011604 */
[----:B------:R-:W-:Y:S01]  /*1700*/  LEA.HI.SX32 R136, R6, R5, 0x19 ;  /* 0x0000000506887211 */ /* 0x000fe200078fcaff */
[----:B------:R-:W-:Y:S01]  /*1710*/  VIADD R0, R137, -UR4 ;  /* 0x8000000489007c36 */ /* 0x000fe20008000000 */
[----:B------:R-:W-:-:S04]  /*1720*/  LEA.HI.SX32 R3, R4, R3, 0x19 ;  /* 0x0000000304037211 */ /* 0x000fc800078fcaff */
[----:B------:R-:W-:Y:S02]  /*1730*/  R2UR UR5, R0 ;  /* 0x00000000000572ca */ /* 0x000fe400000e0000 */
[----:B------:R-:W-:Y:S01]  /*1740*/  VIMNMX R136, R3, R136, PT ;  /* 0x0000008803887248 */ /* 0x000fe20003fe0100 */
[----:B------:R-:W-:-:S12]  /*1750*/  @!P1 BRA `(.L_x_926) ;  /* 0x0000000000489947 */ /* 0x000fd80003800000 */
[----:B------:R-:W-:-:S13]  /*1760*/  ISETP.GT.AND P0, PT, R137, -0x1, PT ;  /* 0xffffffff8900780c */ /* 0x000fda0003f04270 */
[----:B------:R-:W-:Y:S05]  /*1770*/  @P0 BRA `(.L_x_927) ;  /* 0x00000000001c0947 */ /* 0x000fea0003800000 */
[----:B------:R-:W-:Y:S02]  /*1780*/  ISETP.NE.AND P0, PT, R11, 0x1, PT ;  /* 0x000000010b00780c */ /* 0x000fe40003f05270 */
[----:B------:R-:W-:-:S11]  /*1790*/  LOP3.LUT R3, RZ, R137, RZ, 0x33, !PT ;  /* 0x00000089ff037212 */ /* 0x000fd600078e33ff */
[----:B------:R-:W0:Y:S02]  /*17a0*/  @P0 LDC.64 R4, c[0x0][0x9e8] ;  /* 0x00027a00ff040b82 */ /* 0x000e240000000a00 */
[----:B0-----:R-:W-:-:S05]  /*17b0*/  @P0 IMAD.HI.U32 R0, R3, R4, RZ ;  /* 0x0000000403000227 */ /* 0x001fca00078e00ff */
[----:B------:R-:W-:-:S04]  /*17c0*/  @P0 SHF.R.U32.HI R3, RZ, R5, R0 ;  /* 0x00000005ff030219 */ /* 0x000fc80000011600 */
[----:B------:R-:W-:Y:S01]  /*17d0*/  LOP3.LUT R0, RZ, R3, RZ, 0x33, !PT ;  /* 0x00000003ff007212 */ /* 0x000fe200078e33ff */
[----:B------:R-:W-:Y:S06]  /*17e0*/  BRA `(.L_x_928) ;  /* 0x0000000000147947 */ /* 0x000fec0003800000 */
.L_x_927:
[----:B------:R-:W-:Y:S01]  /*17f0*/  ISETP.NE.AND P0, PT, R11, 0x1, PT ;  /* 0x000000010b00780c */ /* 0x000fe20003f05270 */
[----:B------:R-:W-:-:S12]  /*1800*/  IMAD.MOV.U32 R0, RZ, RZ, R137 ;  /* 0x000000ffff007224 */ /* 0x000fd800078e0089 */
[----:B------:R-:W0:Y:S02]  /*1810*/  @P0 LDC.64 R4, c[0x0][0x9e8] ;  /* 0x00027a00ff040b82 */ /* 0x000e240000000a00 */
[----:B0-----:R-:W-:-:S05]  /*1820*/  @P0 IMAD.HI.U32 R4, R137, R4, RZ ;  /* 0x0000000489040227 */ /* 0x001fca00078e00ff */
[----:B------:R-:W-:-:S07]  /*1830*/  @P0 SHF.R.U32.HI R0, RZ, R5, R4 ;  /* 0x00000005ff000219 */ /* 0x000fce0000011604 */
.L_x_928:
[----:B------:R-:W-:-:S05]  /*1840*/  IMAD R0, R0, R11, RZ ;  /* 0x0000000b00007224 */ /* 0x000fca00078e02ff */
[----:B------:R-:W-:-:S13]  /*1850*/  R2UR UR4, R0 ;  /* 0x00000000000472ca */ /* 0x000fda00000e0000 */
[----:B------:R-:W-:-:S04]  /*1860*/  UISETP.LT.AND UP0, UPT, UR5, UR4, UPT ;  /* 0x000000040500728c */ /* 0x000fc8000bf01270 */
[----:B------:R-:W-:-:S12]  /*1870*/  USEL UR5, UR5, UR4, !UP0 ;  /* 0x0000000405057287 */ /* 0x000fd8000c000000 */
.L_x_926:
[----:B------:R-:W-:Y:S01]  /*1880*/  UMOV UR4, URZ ;  /* 0x0000003f00047c82 */ /* 0x000fe20008000000 */
[----:B------:R-:W-:Y:S01]  /*1890*/  PLOP3.LUT P0, PT, PT, PT, PT, 0x80, 0x0 ;  /* 0x000000000000781c */ /* 0x000fe20003f0f070 */
[----:B------:R-:W-:Y:S01]  /*18a0*/  UIMAD.WIDE UR4, UR5, -0x6db6db6d, UR4 ;  /* 0x92492493050478a5 */ /* 0x000fe2000f8e0204 */
[----:B------:R-:W-:Y:S01]  /*18b0*/  IMAD.MOV.U32 R5, RZ, RZ, RZ ;  /* 0x000000ffff057224 */ /* 0x000fe200078e00ff */
[----:B------:R-:W-:Y:S01]  /*18c0*/  CS2R R86, SRZ ;  /* 0x0000000000567805 */ /* 0x000fe2000001ff00 */
[----:B------:R-:W-:Y:S01]  /*18d0*/  IMAD.MOV.U32 R6, RZ, RZ, RZ ;  /* 0x000000ffff067224 */ /* 0x000fe200078e00ff */
[----:B------:R-:W-:Y:S01]  /*18e0*/  USHF.R.U32.HI UR4, URZ, 0x1f, UR5 ;  /* 0x0000001f3f047899 */ /* 0x000fe20008011605 */
[----:B------:R-:W-:Y:S02]  /*18f0*/  CS2R R12, SRZ ;  /* 0x00000000000c7805 */ /* 0x000fe4000001ff00 */
[----:B------:R-:W-:Y:S02]  /*1900*/  CS2R R84, SRZ ;  /* 0x0000000000547805 */ /* 0x000fe4000001ff00 */
[----:B------:R-:W-:Y:S01]  /*1910*/  CS2R R14, SRZ ;  /* 0x00000000000e7805 */ /* 0x000fe2000001ff00 */
[----:B------:R-:W-:Y:S01]  /*1920*/  ULEA.HI.SX32 UR4, UR5, UR4, 0x19 ;  /* 0x0000000405047291 */ /* 0x000fe2000f8fca3f */
[----:B------:R-:W-:Y:S01]  /*1930*/  IMAD.MOV.U32 R9, RZ, RZ, RZ ;  /* 0x000000ffff097224 */ /* 0x000fe200078e00ff */
[----:B------:R-:W-:-:S02]  /*1940*/  CS2R R78, SRZ ;  /* 0x00000000004e7805 */ /* 0x000fc4000001ff00 */
[----:B------:R-:W-:Y:S01]  /*1950*/  CS2R R20, SRZ ;  /* 0x0000000000147805 */ /* 0x000fe2000001ff00 */
[----:B------:R-:W-:Y:S01]  /*1960*/  UISETP.LT.AND UP0, UPT, URZ, UR4, UPT ;  /* 0x000000043f00728c */ /* 0x000fe2000bf01270 */
[----:B------:R-:W-:Y:S02]  /*1970*/  CS2R R76, SRZ ;  /* 0x00000000004c7805 */ /* 0x000fe4000001ff00 */
[----:B------:R-:W-:Y:S02]  /*1980*/  CS2R R24, SRZ ;  /* 0x0000000000187805 */ /* 0x000fe4000001ff00 */
[----:B------:R-:W-:Y:S01]  /*1990*/  CS2R R70, SRZ ;  /* 0x0000000000467805 */ /* 0x000fe2000001ff00 */
[----:B------:R-:W-:Y:S01]  /*19a0*/  USEL UR38, URZ, UR4, !UP0 ;  /* 0x000000043f267287 */ /* 0x000fe2000c000000 */
[----:B------:R-:W-:Y:S02]  /*19b0*/  CS2R R26, SRZ ;  /* 0x00000000001a7805 */ /* 0x000fe4000001ff00 */
[----:B------:R-:W-:-:S02]  /*19c0*/  CS2R R68, SRZ ;  /* 0x0000000000447805 */ /* 0x000fc4000001ff00 */
[----:B------:R-:W-:Y:S02]  /*19d0*/  CS2R R28, SRZ ;  /* 0x00000000001c7805 */ /* 0x000fe4000001ff00 */
[----:B------:R-:W-:Y:S02]  /*19e0*/  CS2R R62, SRZ ;  /* 0x00000000003e7805 */ /* 0x000fe4000001ff00 */
[----:B------:R-:W-:Y:S02]  /*19f0*/  CS2R R30, SRZ ;  /* 0x00000000001e7805 */ /* 0x000fe4000001ff00 */
[----:B------:R-:W-:Y:S02]  /*1a00*/  ISETP.GT.AND P1, PT, R136, UR38, PT ;  /* 0x0000002688007c0c */ /* 0x000fe4000bf24270 */
        /* <DEDUP_REMOVED lines=16> */
[----:B------:R-:W-:Y:S01]  /*1b10*/  CS2R R94, SRZ ;  /* 0x00000000005e7805 */ /* 0x000fe2000001ff00 */
[----:B------:R-:W-:Y:S02]  /*1b20*/  IMAD.MOV.U32 R72, RZ, RZ, RZ ;  /* 0x000000ffff487224 */ /* 0x000fe400078e00ff */
[----:B------:R-:W-:Y:S01]  /*1b30*/  IMAD.MOV.U32 R97, RZ, RZ, RZ ;  /* 0x000000ffff617224 */ /* 0x000fe200078e00ff */
[----:B------:R-:W-:Y:S06]  /*1b40*/  @!P1 BRA `(.L_x_929) ;  /* 0x0000015000ec9947 */ /* 0x000fec0003800000 */
[----:B------:R-:W0:Y:S01]  /*1b50*/  S2R R0, SR_TID.X ;  /* 0x0000000000007919 */ /* 0x000e220000002100 */
[----:B------:R-:W1:Y:S01]  /*1b60*/  S2UR UR39, SR_CgaCtaId ;  /* 0x00000000002779c3 */ /* 0x000e620000008800 */
[----:B------:R-:W-:Y:S02]  /*1b70*/  UMOV UR41, 0x400 ;  /* 0x0000040000297882 */ /* 0x000fe40000000000 */
[----:B-1----:R-:W-:-:S04]  /*1b80*/  ULEA UR41, UR39, UR41, 0x18 ;  /* 0x0000002927297291 */ /* 0x002fc8000f8ec03f */
[----:B------:R-:W-:Y:S01]  /*1b90*/  UIADD3 UR5, UR41, 0x1c400, URZ ;  /* 0x0001c40029057890 */ /* 0x000fe2000fffe03f */
[----:B0-----:R-:W-:-:S03]  /*1ba0*/  VIADD R0, R0, 0xffffff80 ;  /* 0xffffff8000007836 */ /* 0x001fc60000000000 */
[----:B------:R-:W-:Y:S02]  /*1bb0*/  ULOP3.LUT UP0, URZ, UR5, 0x9f, URZ, 0xc0, !UPT ;  /* 0x0000009f053f7892 */ /* 0x000fe4000f80c03f */
[----:B------:R-:W-:-:S04]  /*1bc0*/  SHF.R.S32.HI R3, RZ, 0x1f, R0 ;  /* 0x0000001fff037819 */ /* 0x000fc80000011400 */
[----:B------:R-:W-:Y:S02]  /*1bd0*/  PLOP3.LUT P0, PT, PT, PT, UP0, 0x80, 0x0 ;  /* 0x000000000000781c */ /* 0x000fe40003f0f008 */
[----:B------:R-:W-:-:S04]  /*1be0*/  LEA.HI R3, R3, R0, RZ, 0x7 ;  /* 0x0000000003037211 */ /* 0x000fc800078f38ff */
[----:B------:R-:W-:-:S06]  /*1bf0*/  SHF.R.S32.HI R3, RZ, 0x7, R3 ;  /* 0x00000007ff037819 */ /* 0x000fcc0000011403 */
[----:B------:R-:W0:Y:S02]  /*1c00*/  SHFL.IDX PT, R3, R3, RZ, 0x1f ;  /* 0x00001fff03037589 */ /* 0x000e2400000e0000 */
[----:B0-----:R-:W-:-:S13]  /*1c10*/  R2UR UR43, R3 ;  /* 0x00000000032b72ca */ /* 0x001fda00000e0000 */
        /* <DEDUP_REMOVED lines=23> */
.L_x_930:
[----:B------:R-:W-:Y:S01]  /*1d90*/  ULEA.HI UR4, UR47, UR47, URZ, 0x1 ;  /* 0x0000002f2f047291 */ /* 0x000fe2000f8f083f */
[----:B------:R-:W-:-:S03]  /*1da0*/  IMAD.U32 R3, RZ, RZ, UR48 ;  /* 0x00000030ff037e24 */ /* 0x000fc6000f8e00ff */
[----:B------:R-:W-:Y:S02]  /*1db0*/  ULOP3.LUT UR4, UR4, 0xfffffffe, URZ, 0xc0, !UPT ;  /* 0xfffffffe04047892 */ /* 0x000fe4000f8ec03f */
[----:B------:R-:W-:Y:S02]  /*1dc0*/  ISETP.NE.AND P0, PT, R3, 0x3, PT ;  /* 0x000000030300780c */ /* 0x000fe40003f05270 */
[----:B------:R-:W-:-:S06]  /*1dd0*/  UIADD3 UR4, UR47, -UR4, URZ ;  /* 0x800000042f047290 */ /* 0x000fcc000fffe03f */
[----:B------:R-:W-:-:S05]  /*1de0*/  IMAD.U32 R0, RZ, RZ, UR4 ;  /* 0x00000004ff007e24 */ /* 0x000fca000f8e00ff */
[----:B------:R-:W-:-:S04]  /*1df0*/  SHF.L.U32 R0, R0, 0x1f, RZ ;  /* 0x0000001f00007819 */ /* 0x000fc800000006ff */
[----:B------:R-:W0:Y:S02]  /*1e00*/  SYNCS.PHASECHK.TRANS64.TRYWAIT P1, [UR41+0x2e800], R0 ;  /* 0x02e80000ff0075a7 */ /* 0x000e240008020169 */
[----:B0-----:R-:W-:Y:S05]  /*1e10*/  @!P1 BRA `(.L_x_931) ;  /* 0x000001c800309947 */ /* 0x001fea0003800000 */
.L_x_1116:
[----:B------:R-:W-:Y:S05]  /*1e20*/  @!P0 BRA `(.L_x_932) ;  /* 0x0000000000048947 */ /* 0x000fea0003800000 */
[----:B------:R-:W-:Y:S01]  /*1e30*/  BPT.TRAP 0x1 ;  /* 0x000000040000795c */ /* 0x000fe20000300000 */
.L_x_932:
[----:B0-----:R-:W-:Y:S02]  /*1e40*/  IMAD.U32 R3, RZ, RZ, UR45 ;  /* 0x0000002dff037e24 */ /* 0x001fe4000f8e00ff */
[----:B------:R-:W-:-:S03]  /*1e50*/  IMAD.U32 R0, RZ, RZ, UR46 ;  /* 0x0000002eff007e24 */ /* 0x000fc6000f8e00ff */
[----:B------:R-:W-:Y:S02]  /*1e60*/  LEA R3, R3, UR41, 0x3 ;  /* 0x0000002903037c11 */ /* 0x000fe4000f8e18ff */
[----:B------:R-:W-:-:S04]  /*1e70*/  SHF.L.U32 R0, R0, 0x1f, RZ ;  /* 0x0000001f00007819 */ /* 0x000fc800000006ff */
[----:B------:R0:W1:Y:S01]  /*1e80*/  SYNCS.PHASECHK.TRANS64.TRYWAIT P1, [R3+URZ+0x2e830], R0 ;  /* 0x02e83000030075a7 */ /* 0x000062000802017f */
[----:B------:R-:W-:Y:S05]  /*1e90*/  @!P0 BRA `(.L_x_933) ;  /* 0x0000000000048947 */ /* 0x000fea0003800000 */
[----:B------:R-:W-:Y:S01]  /*1ea0*/  BPT.TRAP 0x1 ;  /* 0x000000040000795c */ /* 0x000fe20000300000 */
.L_x_933:
[----:B-1----:R-:W-:Y:S05]  /*1eb0*/  @P1 BRA `(.L_x_934) ;  /* 0x0000000000081947 */ /* 0x002fea0003800000 */
[----:B------:R-:W1:Y:S02]  /*1ec0*/  SYNCS.PHASECHK.TRANS64.TRYWAIT P1, [R3+URZ+0x2e830], R0 ;  /* 0x02e83000030075a7 */ /* 0x000e64000802017f */
[----:B-1----:R-:W-:Y:S05]  /*1ed0*/  @!P1 BRA `(.L_x_935) ;  /* 0x000001c800189947 */ /* 0x002fea0003800000 */
.L_x_934:
[----:B------:R-:W2:Y:S01]  /*1ee0*/  S2R R4, SR_TID.X ;  /* 0x0000000000047919 */ /* 0x000ea20000002100 */
[----:B------:R-:W-:Y:S01]  /*1ef0*/  UIADD3 UR4, UR41, 0x20400, URZ ;  /* 0x0002040029047890 */ /* 0x000fe2000fffe03f */
[----:B------:R-:W-:-:S03]  /*1f00*/  LOP3.LUT R2, R2, 0xfff7ffff, RZ, 0xc0, !PT ;  /* 0xfff7ffff02027812 */ /* 0x000fc600078ec0ff */
[----:B------:R-:W-:-:S04]  /*1f10*/  USHF.R.U32.HI UR4, URZ, 0x4, UR4 ;  /* 0x000000043f047899 */ /* 0x000fc80008011604 */
[----:B------:R-:W-:-:S06]  /*1f20*/  ULOP3.LUT UR4, UR4, 0x3fff, URZ, 0xc0, !UPT ;  /* 0x00003fff04047892 */ /* 0x000fcc000f8ec03f */
[----:B------:R-:W-:Y:S01]  /*1f30*/  IMAD.U32 R8, RZ, RZ, UR4 ;  /* 0x00000004ff087e24 */ /* 0x000fe2000f8e00ff */
[----:B------:R-:W-:Y:S05]  /*1f40*/  WARPSYNC.ALL ;  /* 0x0000000000007948 */ /* 0x000fea0003800000 */
[----:B------:R-:W-:Y:S02]  /*1f50*/  LOP3.LUT R8, R8, 0x10000, RZ, 0xfc, !PT ;  /* 0x0001000008087812 */ /* 0x000fe400078efcff */
[----:B--2---:R-:W-:-:S13]  /*1f60*/  LOP3.LUT P1, RZ, R4, 0x7f, RZ, 0xc0, !PT ;  /* 0x0000007f04ff7812 */ /* 0x004fda000782c0ff */
[----:B------:R-:W-:Y:S02]  /*1f70*/  @P1 LOP3.LUT R2, R2, 0x80000, RZ, 0xfc, !PT ;  /* 0x0008000002021812 */ /* 0x000fe400078efcff */
[----:B------:R-:W-:Y:S01]  /*1f80*/  R2UR UR20, R8 ;  /* 0x00000000081472ca */ /* 0x000fe200000e0000 */
[----:B------:R-:W-:Y:S01]  /*1f90*/  ULOP3.LUT UR12, UR52, 0x10000, URZ, 0xfc, !UPT ;  /* 0x00010000340c7892 */ /* 0x000fe2000f8efc3f */
[----:B------:R-:W-:Y:S01]  /*1fa0*/  WARPGROUP.ARRIVE ;  /* 0x00000000000079c5 */ /* 0x000fe20000000000 */
[----:B------:R-:W-:Y:S01]  /*1fb0*/  UMOV UR17, 0x40000040 ;  /* 0x4000004000117882 */ /* 0x000fe20000000000 */
[----:B------:R-:W-:Y:S01]  /*1fc0*/  UMOV UR19, 0x40000040 ;  /* 0x4000004000137882 */ /* 0x000fe20000000000 */
[----:B------:R-:W-:Y:S01]  /*1fd0*/  UMOV UR7, 0x40000040 ;  /* 0x4000004000077882 */ /* 0x000fe20000000000 */
[----:B------:R-:W-:Y:S01]  /*1fe0*/  UMOV UR11, 0x40000040 ;  /* 0x40000040000b7882 */ /* 0x000fe20000000000 */
[----:B------:R-:W-:Y:S01]  /*1ff0*/  UMOV UR15, 0x40000040 ;  /* 0x40000040000f7882 */ /* 0x000fe20000000000 */
[----:B------:R-:W-:Y:S01]  /*2000*/  UMOV UR16, UR12 ;  /* 0x0000000c00107c82 */ /* 0x000fe20008000000 */
[----:B------:R-:W-:Y:S01]  /*2010*/  IMAD.MOV.U32 R5, RZ, RZ, -0xe0 ;  /* 0xffffff20ff057424 */ /* 0x000fe200078e00ff */
[----:B------:R-:W-:Y:S01]  /*2020*/  ULDC UR53, c[0x0][0x9dc] ;  /* 0x0002770000357ab9 */ /* 0x000fe20000000800 */
[----:B01----:R-:W-:-:S02]  /*2030*/  @!P1 VIADD R3, R3, 0x2e840 ;  /* 0x0002e84003039836 */ /* 0x003fc40000000000 */
[----:B------:R-:W-:Y:S01]  /*2040*/  UIMAD UR20, UR45, 0x700, UR20 ;  /* 0x000007002d1478a4 */ /* 0x000fe2000f8e0214 */
[----:B------:R-:W-:Y:S02]  /*2050*/  IMAD R0, R136, R5, 0xe0 ;  /* 0x000000e088007424 */ /* 0x000fe400078e0205 */
[----:B------:R-:W-:Y:S01]  /*2060*/  @!P1 PRMT R3, RZ, 0x654, R3 ;  /* 0x00000654ff039816 */ /* 0x000fe20000000003 */
[----:B------:R-:W-:Y:S01]  /*2070*/  UIADD3 UR4, UR20, 0x100, URZ ;  /* 0x0000010014047890 */ /* 0x000fe2000fffe03f */
[----:B------:R-:W-:Y:S01]  /*2080*/  IMAD.IADD R4, R18, 0x1, R0 ;  /* 0x0000000112047824 */ /* 0x000fe200078e0200 */
[----:B------:R-:W-:Y:S01]  /*2090*/  UIADD3 UR5, UR20, 0x200, URZ ;  /* 0x0000020014057890 */ /* 0x000fe2000fffe03f */
[----:B------:R-:W-:Y:S01]  /*20a0*/  IMAD R5, R141, 0x80, R228 ;  /* 0x000000808d057824 */ /* 0x000fe200078e02e4 */
[----:B------:R-:W-:Y:S01]  /*20b0*/  UMOV UR18, UR20 ;  /* 0x0000001400127c82 */ /* 0x000fe20008000000 */
[----:B------:R-:W-:Y:S01]  /*20c0*/  UIADD3 UR6, UR20, 0x300, URZ ;  /* 0x0000030014067890 */ /* 0x000fe2000fffe03f */
[----:B------:R-:W-:Y:S01]  /*20d0*/  QGMMA.64x32x32.F32.E4M3.E4M3 R120, gdesc[UR16], RZ, !UPT, gsb0 ;  /* 0x00600000107879f3 */ /* 0x000fe2000c0008ff */
[----:B------:R-:W-:Y:S01]  /*20e0*/  UMOV UR18, UR4 ;  /* 0x0000000400127c82 */ /* 0x000fe20008000000 */
[----:B------:R-:W-:Y:S01]  /*20f0*/  UMOV UR19, 0x40000040 ;  /* 0x4000004000137882 */ /* 0x000fe20000000000 */
[----:B------:R-:W-:Y:S01]  /*2100*/  UIADD3 UR4, UR20, 0x400, URZ ;  /* 0x0000040014047890 */ /* 0x000fe2000fffe03f */
[--C-:B------:R-:W-:Y:S01]  /*2110*/  IADD3 R6, -R19, 0x1, R4.reuse ;  /* 0x0000000113067810 */ /* 0x100fe20007ffe104 */
[----:B------:R-:W-:Y:S01]  /*2120*/  UIADD3 UR8, UR20, 0x102, URZ ;  /* 0x0000010214087890 */ /* 0x000fe2000fffe03f */
[----:B------:R-:W-:Y:S01]  /*2130*/  IMAD R7, R17, -0x2, R4 ;  /* 0xfffffffe11077824 */ /* 0x000fe200078e0204 */
[----:B------:R-:W-:-:S02]  /*2140*/  UIADD3 UR9, UR20, 0x202, URZ ;  /* 0x0000020214097890 */ /* 0x000fc4000fffe03f */
[----:B------:R-:W-:Y:S02]  /*2150*/  UIADD3 UR10, UR20, 0x302, URZ ;  /* 0x00000302140a7890 */ /* 0x000fe4000fffe03f */
[----:B------:R-:W-:Y:S02]  /*2160*/  UIADD3 UR13, UR20, 0x304, URZ ;  /* 0x00000304140d7890 */ /* 0x000fe4000fffe03f */
[----:B------:R-:W-:Y:S01]  /*2170*/  UIADD3 UR14, UR20, 0x6, URZ ;  /* 0x00000006140e7890 */ /* 0x000fe2000fffe03f */
        /* <DEDUP_REMOVED lines=144> */
[----:B------:R-:W-:Y:S02]  /*2a80*/  ULDC.64 UR6, c[0x0][0x9e0] ;  /* 0x0002780000067ab9 */ /* 0x000fe40000000a00 */
[----:B------:R-:W-:Y:S01]  /*2a90*/  UISETP.GE.AND UP0, UPT, UR7, 0x1, UPT ;  /* 0x000000010700788c */ /* 0x000fe2000bf06270 */
        /* <DEDUP_REMOVED lines=10> */
[----:B------:R-:W-:Y:S01]  /*2b40*/  PLOP3.LUT P1, PT, PT, PT, UP0, 0x40, 0x0 ;  /* 0x000000000000781c */ /* 0x000fe20003f2e808 */
[----:B0-----:R-:W-:-:S04]  /*2b50*/  IMAD R3, R17, -0x2, R6 ;  /* 0xfffffffe11037824 */ /* 0x001fc800078e0206 */
[C---:B------:R-:W-:Y:S02]  /*2b60*/  VIADD R6, R3.reuse, UR6 ;  /* 0x0000000603067c36 */ /* 0x040fe40008000000 */
[----:B------:R-:W-:Y:S02]  /*2b70*/  VIADD R4, R3, UR10 ;  /* 0x0000000a03047c36 */ /* 0x000fe40008000000 */
[----:B------:R-:W-:Y:S01]  /*2b80*/  IMAD R3, R17, -0x2, R0 ;  /* 0xfffffffe11037824 */ /* 0x000fe200078e0200 */
[----:B------:R-:W-:Y:S01]  /*2b90*/  VIADDMNMX R21, R5, R6, R7, PT ;  /* 0x0000000605157246 */ /* 0x000fe20003800107 */
[----:B------:R-:W-:Y:S02]  /*2ba0*/  IMAD.IADD R20, R4, 0x1, R5 ;  /* 0x0000000104147824 */ /* 0x000fe400078e0205 */
[----:B------:R-:W-:Y:S05]  /*2bb0*/  @P1 BRA `(.L_x_936) ;  /* 0x0000000000541947 */ /* 0x000fea0003800000 */
[----:B------:R-:W-:Y:S01]  /*2bc0*/  IADD3 R10, -R19, R18, R5 ;  /* 0x00000012130a7210 */ /* 0x000fe20007ffe105 */
[----:B------:R-:W-:Y:S03]  /*2bd0*/  BSSY B0, `(.L_x_937) ;  /* 0x0000010000007945 */ /* 0x000fe60003800000 */
[----:B------:R-:W-:-:S13]  /*2be0*/  ISETP.GT.AND P1, PT, R10, -0x1, PT ;  /* 0xffffffff0a00780c */ /* 0x000fda0003f24270 */
[----:B------:R-:W-:Y:S05]  /*2bf0*/  @P1 BRA `(.L_x_938) ;  /* 0x0000000000201947 */ /* 0x000fea0003800000 */
[----:B------:R-:W-:Y:S01]  /*2c00*/  UISETP.NE.AND UP1, UPT, UR7, 0x1, UPT ;  /* 0x000000010700788c */ /* 0x000fe2000bf25270 */
[----:B------:R-:W-:-:S05]  /*2c10*/  LOP3.LUT R10, RZ, R10, RZ, 0x33, !PT ;  /* 0x0000000aff0a7212 */ /* 0x000fca00078e33ff */
[----:B------:R-:W-:-:S05]  /*2c20*/  PLOP3.LUT P1, PT, PT, PT, UP1, 0x80, 0x0 ;  /* 0x000000000000781c */ /* 0x000fca0003f2f018 */
[----:B------:R-:W-:-:S08]  /*2c30*/  @UP1 ULDC.64 UR10, c[0x0][0x9e8] ;  /* 0x00027a00000a1ab9 */ /* 0x000fd00000000a00 */
[----:B------:R-:W-:-:S05]  /*2c40*/  @P1 IMAD.HI.U32 R9, R10, UR10, RZ ;  /* 0x0000000a0a091c27 */ /* 0x000fca000f8e00ff */
[----:B------:R-:W-:-:S04]  /*2c50*/  @P1 SHF.R.U32.HI R10, RZ, UR11, R9 ;  /* 0x0000000bff0a1c19 */ /* 0x000fc80008011609 */
[----:B------:R-:W-:Y:S01]  /*2c60*/  LOP3.LUT R10, RZ, R10, RZ, 0x33, !PT ;  /* 0x0000000aff0a7212 */ /* 0x000fe200078e33ff */
[----:B------:R-:W-:Y:S06]  /*2c70*/  BRA `(.L_x_939) ;  /* 0x0000000000147947 */ /* 0x000fec0003800000 */
.L_x_938:
[----:B------:R-:W-:-:S06]  /*2c80*/  UISETP.NE.AND UP1, UPT, UR7, 0x1, UPT ;  /* 0x000000010700788c */ /* 0x000fcc000bf25270 */
[----:B------:R-:W-:-:S05]  /*2c90*/  PLOP3.LUT P1, PT, PT, PT, UP1, 0x80, 0x0 ;  /* 0x000000000000781c */ /* 0x000fca0003f2f018 */
[----:B------:R-:W-:-:S08]  /*2ca0*/  @UP1 ULDC.64 UR10, c[0x0][0x9e8] ;  /* 0x00027a00000a1ab9 */ /* 0x000fd00000000a00 */
[----:B------:R-:W-:-:S05]  /*2cb0*/  @P1 IMAD.HI.U32 R9, R10, UR10, RZ ;  /* 0x0000000a0a091c27 */ /* 0x000fca000f8e00ff */
[----:B------:R-:W-:-:S07]  /*2cc0*/  @P1 SHF.R.U32.HI R10, RZ, UR11, R9 ;  /* 0x0000000bff0a1c19 */ /* 0x000fce0008011609 */
.L_x_939:
[----:B------:R-:W-:Y:S05]  /*2cd0*/  BSYNC B0 ;  /* 0x0000000000007941 */ /* 0x000fea0003800000 */
.L_x_937:
[----:B------:R-:W-:-:S05]  /*2ce0*/  IMAD R10, R10, UR7, R3 ;  /* 0x000000070a0a7c24 */ /* 0x000fca000f8e0203 */
[----:B------:R-:W-:Y:S02]  /*2cf0*/  VIMNMX R20, R20, R10, !PT ;  /* 0x0000000a14147248 */ /* 0x000fe40007fe0100 */
[----:B------:R-:W-:-:S07]  /*2d00*/  VIADDMNMX R21, R10, UR7, R21, PT ;  /* 0x000000070a157c46 */ /* 0x000fce000b800115 */
.L_x_936:
[C---:B------:R-:W-:Y:S02]  /*2d10*/  ISETP.GE.AND P1, PT, R0.reuse, 0x2, PT ;  /* 0x000000020000780c */ /* 0x040fe40003f26270 */
[----:B------:R-:W-:Y:S02]  /*2d20*/  ISETP.GE.AND P3, PT, R0, 0xa, PT ;  /* 0x0000000a0000780c */ /* 0x000fe40003f66270 */
[----:B------:R-:W-:Y:S02]  /*2d30*/  P2R R11, PR, RZ, 0x2 ;  /* 0x00000002ff0b7803 */ /* 0x000fe40000000000 */
[----:B------:R-:W-:Y:S02]  /*2d40*/  ISETP.GT.AND P1, PT, R20, 0x1, !P1 ;  /* 0x000000011400780c */ /* 0x000fe40004f24270 */
[----:B------:R-:W-:Y:S02]  /*2d50*/  ISETP.GE.AND P2, PT, R0, 0x9, PT ;  /* 0x000000090000780c */ /* 0x000fe40003f46270 */
[----:B------:R-:W-:-:S02]  /*2d60*/  ISETP.LT.OR P1, PT, R21, 0x2, P1 ;  /* 0x000000021500780c */ /* 0x000fc40000f21670 */
[----:B------:R-:W-:Y:S02]  /*2d70*/  P2R R10, PR, RZ, 0x4 ;  /* 0x00000004ff0a7803 */ /* 0x000fe40000000000 */
[----:B------:R-:W-:Y:S02]  /*2d80*/  FSEL R121, R121, -INF , !P1 ;  /* 0xff80000079797808 */ /* 0x000fe40004800000 */
[C---:B------:R-:W-:Y:S02]  /*2d90*/  ISETP.GT.AND P1, PT, R20.reuse, 0x9, !P3 ;  /* 0x000000091400780c */ /* 0x040fe40005f24270 */
[----:B------:R-:W-:Y:S02]  /*2da0*/  P2R R9, PR, RZ, 0x8 ;  /* 0x00000008ff097803 */ /* 0x000fe40000000000 */
[----:B------:R-:W-:Y:S02]  /*2db0*/  ISETP.LT.OR P1, PT, R21, 0xa, P1 ;  /* 0x0000000a1500780c */ /* 0x000fe40000f21670 */
[----:B------:R-:W-:-:S02]  /*2dc0*/  ISETP.GT.AND P2, PT, R20, 0x8, !P2 ;  /* 0x000000081400780c */ /* 0x000fc40005744270 */
[----:B------:R-:W-:Y:S02]  /*2dd0*/  ISETP.GE.AND P3, PT, R0, 0x11, PT ;  /* 0x000000110000780c */ /* 0x000fe40003f66270 */
[----:B------:R-:W-:Y:S02]  /*2de0*/  FSEL R125, R125, -INF , !P1 ;  /* 0xff8000007d7d7808 */ /* 0x000fe40004800000 */
[C---:B------:R-:W-:Y:S02]  /*2df0*/  ISETP.LT.OR P2, PT, R21.reuse, 0x9, P2 ;  /* 0x000000091500780c */ /* 0x040fe40001741670 */
[----:B------:R-:W-:Y:S02]  /*2e00*/  ISETP.GT.AND P1, PT, R20, 0x10, !P3 ;  /* 0x000000101400780c */ /* 0x000fe40005f24270 */
[----:B------:R-:W-:Y:S02]  /*2e10*/  FSEL R124, R124, -INF , !P2 ;  /* 0xff8000007c7c7808 */ /* 0x000fe40005000000 */
        /* <DEDUP_REMOVED lines=22> */
[----:B------:R-:W-:Y:S02]  /*2f80*/  ISETP.LT.OR P2, PT, R21, 0x21, P2 ;  /* 0x000000211500780c */ /* 0x000fe40001741670 */
[----:B------:R-:W-:Y:S02]  /*2f90*/  ISETP.GE.AND P4, PT, R0, 0x31, PT ;  /* 0x000000310000780c */ /* 0x000fe40003f86270 */
[----:B------:R-:W-:-:S02]  /*2fa0*/  FSEL R104, R104, -INF , !P2 ;  /* 0xff80000068687808 */ /* 0x000fc40005000000 */
[----:B------:R-:W-:Y:S02]  /*2fb0*/  ISETP.GT.AND P2, PT, R20, 0x21, !P3 ;  /* 0x000000211400780c */ /* 0x000fe40005f44270 */
[----:B------:R-:W-:Y:S02]  /*2fc0*/  ISETP.GE.AND P3, PT, R0, 0x29, PT ;  /* 0x000000290000780c */ /* 0x000fe40003f66270 */
[----:B------:R-:W-:Y:S02]  /*2fd0*/  ISETP.LT.OR P2, PT, R21, 0x22, P2 ;  /* 0x000000221500780c */ /* 0x000fe40001741670 */
[----:B------:R-:W-:Y:S02]  /*2fe0*/  P2R R150, PR, RZ, 0x8 ;  /* 0x00000008ff967803 */ /* 0x000fe40000000000 */
[----:B------:R-:W-:Y:S02]  /*2ff0*/  FSEL R105, R105, -INF , !P2 ;  /* 0xff80000069697808 */ /* 0x000fe40005000000 */
[----:B------:R-:W-:-:S02]  /*3000*/  ISETP.GT.AND P2, PT, R20, 0x28, !P3 ;  /* 0x000000281400780c */ /* 0x000fc40005f44270 */
[----:B------:R-:W-:Y:S02]  /*3010*/  P2R R172, PR, RZ, 0x10 ;  /* 0x00000010ffac7803 */ /* 0x000fe40000000000 */
[----:B------:R-:W-:Y:S02]  /*3020*/  ISETP.LT.OR P2, PT, R21, 0x29, P2 ;  /* 0x000000291500780c */ /* 0x000fe40001741670 */
[----:B------:R-:W-:Y:S02]  /*3030*/  IADD3 R4, R4, 0x8, R5 ;  /* 0x0000000804047810 */ /* 0x000fe40007ffe005 */
        /* <DEDUP_REMOVED lines=10> */
[----:B------:R-:W-:Y:S02]  /*30e0*/  ISETP.GT.AND P3, PT, R20, 0x31, !P4 ;  /* 0x000000311400780c */ /* 0x000fe40006764270 */
        /* <DEDUP_REMOVED lines=209> */
[----:B------:R-:W-:Y:S01]  /*3e00*/  ISETP.GE.AND P6, PT, R0, 0xda, PT ;  /* 0x000000da0000780c */ /* 0x000fe20003fc6270 */
[----:B------:R-:W-:-:S03]  /*3e10*/  VIADD R0, R5, 0x8 ;  /* 0x0000000805007836 */ /* 0x000fc60000000000 */
[----:B------:R-:W-:Y:S02]  /*3e20*/  P2R R140, PR, RZ, 0x40 ;  /* 0x00000040ff8c7803 */ /* 0x000fe40000000000 */
[----:B------:R-:W-:Y:S02]  /*3e30*/  ISETP.GT.AND P6, PT, R20, 0xd9, !P6 ;  /* 0x000000d91400780c */ /* 0x000fe400077c4270 */
[----:B------:R-:W-:Y:S02]  /*3e40*/  VIADDMNMX R0, R0, R6, R7, PT ;  /* 0x0000000600007246 */ /* 0x000fe40003800107 */
[----:B------:R-:W-:-:S04]  /*3e50*/  ISETP.LT.OR P6, PT, R21, 0xda, P6 ;  /* 0x000000da1500780c */ /* 0x000fc800037c1670 */
[----:B------:R-:W-:Y:S02]  /*3e60*/  FSEL R37, R37, -INF , !P6 ;  /* 0xff80000025257808 */ /* 0x000fe40007000000 */
[----:B------:R-:W-:-:S13]  /*3e70*/  PLOP3.LUT P6, PT, PT, PT, UP0, 0x40, 0x0 ;  /* 0x000000000000781c */ /* 0x000fda0003fce808 */
[----:B------:R-:W-:Y:S05]  /*3e80*/  @P6 BRA `(.L_x_940) ;  /* 0x0000000000606947 */ /* 0x000fea0003800000 */
[----:B------:R-:W-:Y:S01]  /*3e90*/  IADD3 R6, R18, 0x8, R5 ;  /* 0x0000000812067810 */ /* 0x000fe20007ffe005 */
[----:B------:R-:W-:Y:S04]  /*3ea0*/  BSSY B0, `(.L_x_941) ;  /* 0x0000013000007945 */ /* 0x000fe80003800000 */
[----:B------:R-:W-:-:S05]  /*3eb0*/  IMAD.IADD R6, R6, 0x1, -R19 ;  /* 0x0000000106067824 */ /* 0x000fca00078e0a13 */
[----:B------:R-:W-:-:S13]  /*3ec0*/  ISETP.GT.AND P6, PT, R6, -0x1, PT ;  /* 0xffffffff0600780c */ /* 0x000fda0003fc4270 */
[----:B------:R-:W-:Y:S05]  /*3ed0*/  @P6 BRA `(.L_x_942) ;  /* 0x0000000000246947 */ /* 0x000fea0003800000 */
[----:B------:R-:W-:Y:S01]  /*3ee0*/  UISETP.NE.AND UP1, UPT, UR7, 0x1, UPT ;  /* 0x000000010700788c */ /* 0x000fe2000bf25270 */
[----:B------:R-:W-:-:S05]  /*3ef0*/  LOP3.LUT R6, RZ, R6, RZ, 0x33, !PT ;  /* 0x00000006ff067212 */ /* 0x000fca00078e33ff */
[----:B------:R-:W-:-:S05]  /*3f00*/  PLOP3.LUT P6, PT, PT, PT, UP1, 0x80, 0x0 ;  /* 0x000000000000781c */ /* 0x000fca0003fcf018 */
[----:B------:R-:W-:-:S08]  /*3f10*/  @UP1 ULDC.64 UR10, c[0x0][0x9e8] ;  /* 0x00027a00000a1ab9 */ /* 0x000fd00000000a00 */
[----:B------:R-:W-:Y:S01]  /*3f20*/  @P6 IMAD.HI.U32 R7, R6, UR10, RZ ;  /* 0x0000000a06076c27 */ /* 0x000fe2000f8e00ff */
[----:B------:R-:W-:-:S13]  /*3f30*/  PLOP3.LUT P6, PT, PT, PT, UP1, 0x80, 0x0 ;  /* 0x000000000000781c */ /* 0x000fda0003fcf018 */
[----:B------:R-:W-:-:S04]  /*3f40*/  @P6 SHF.R.U32.HI R6, RZ, UR11, R7 ;  /* 0x0000000bff066c19 */ /* 0x000fc80008011607 */
[----:B------:R-:W-:Y:S01]  /*3f50*/  LOP3.LUT R6, RZ, R6, RZ, 0x33, !PT ;  /* 0x00000006ff067212 */ /* 0x000fe200078e33ff */
[----:B------:R-:W-:Y:S06]  /*3f60*/  BRA `(.L_x_943) ;  /* 0x0000000000187947 */ /* 0x000fec0003800000 */
.L_x_942:
[----:B------:R-:W-:-:S06]  /*3f70*/  UISETP.NE.AND UP1, UPT, UR7, 0x1, UPT ;  /* 0x000000010700788c */ /* 0x000fcc000bf25270 */
[----:B------:R-:W-:-:S05]  /*3f80*/  PLOP3.LUT P6, PT, PT, PT, UP1, 0x80, 0x0 ;  /* 0x000000000000781c */ /* 0x000fca0003fcf018 */
[----:B------:R-:W-:-:S08]  /*3f90*/  @UP1 ULDC.64 UR10, c[0x0][0x9e8] ;  /* 0x00027a00000a1ab9 */ /* 0x000fd00000000a00 */
[----:B------:R-:W-:Y:S01]  /*3fa0*/  @P6 IMAD.HI.U32 R7, R6, UR10, RZ ;  /* 0x0000000a06076c27 */ /* 0x000fe2000f8e00ff */
[----:B------:R-:W-:-:S13]  /*3fb0*/  PLOP3.LUT P6, PT, PT, PT, UP1, 0x80, 0x0 ;  /* 0x000000000000781c */ /* 0x000fda0003fcf018 */
[----:B------:R-:W-:-:S07]  /*3fc0*/  @P6 SHF.R.U32.HI R6, RZ, UR11, R7 ;  /* 0x0000000bff066c19 */ /* 0x000fce0008011607 */
.L_x_943:
[----:B------:R-:W-:Y:S05]  /*3fd0*/  BSYNC B0 ;  /* 0x0000000000007941 */ /* 0x000fea0003800000 */
.L_x_941:
[----:B------:R-:W-:-:S05]  /*3fe0*/  IMAD R3, R6, UR7, R3 ;  /* 0x0000000706037c24 */ /* 0x000fca000f8e0203 */
[----:B------:R-:W-:Y:S02]  /*3ff0*/  VIMNMX R4, R4, R3, !PT ;  /* 0x0000000304047248 */ /* 0x000fe40007fe0100 */
[----:B------:R-:W-:-:S07]  /*4000*/  VIADDMNMX R0, R3, UR7, R0, PT ;  /* 0x0000000703007c46 */ /* 0x000fce000b800100 */
.L_x_940:
[----:B------:R-:W-:Y:S02]  /*4010*/  ISETP.GT.AND P1, PT, R4, 0x20, !P1 ;  /* 0x000000200400780c */ /* 0x000fe40004f24270 */
[----:B------:R-:W-:Y:S02]  /*4020*/  ISETP.NE.AND P6, PT, R175, RZ, PT ;  /* 0x000000ffaf00720c */ /* 0x000fe40003fc5270 */
[----:B------:R-:W-:Y:S02]  /*4030*/  ISETP.LT.OR P1, PT, R0, 0x21, P1 ;  /* 0x000000210000780c */ /* 0x000fe40000f21670 */
[----:B------:R-:W-:Y:S02]  /*4040*/  ISETP.GT.AND P2, PT, R4, 0x29, !P2 ;  /* 0x000000290400780c */ /* 0x000fe40005744270 */
[----:B------:R-:W-:Y:S02]  /*4050*/  FSEL R106, R106, -INF , !P1 ;  /* 0xff8000006a6a7808 */ /* 0x000fe40004800000 */
[----:B------:R-:W-:-:S02]  /*4060*/  ISETP.NE.AND P1, PT, R151, RZ, PT ;  /* 0x000000ff9700720c */ /* 0x000fc40003f25270 */
[----:B------:R-:W-:Y:S02]  /*4070*/  ISETP.LT.OR P2, PT, R0, 0x2a, P2 ;  /* 0x0000002a0000780c */ /* 0x000fe40001741670 */
[----:B------:R-:W-:Y:S02]  /*4080*/  ISETP.GT.AND P1, PT, R4, 0x21, !P1 ;  /* 0x000000210400780c */ /* 0x000fe40004f24270 */
[----:B------:R-:W-:Y:S02]  /*4090*/  FSEL R111, R111, -INF , !P2 ;  /* 0xff8000006f6f7808 */ /* 0x000fe40005000000 */
[----:B------:R-:W-:Y:S02]  /*40a0*/  ISETP.LT.OR P1, PT, R0, 0x22, P1 ;  /* 0x000000220000780c */ /* 0x000fe40000f21670 */
[----:B------:R-:W-:Y:S02]  /*40b0*/  ISETP.NE.AND P2, PT, R176, RZ, PT ;  /* 0x000000ffb000720c */ /* 0x000fe40003f45270 */
        /* <DEDUP_REMOVED lines=137> */
[C---:B------:R-:W-:Y:S02]  /*4950*/  ISETP.GT.AND P1, PT, R4.reuse, 0x79, !P1 ;  /* 0x000000790400780c */ /* 0x040fe40004f24270 */
[----:B------:R-:W-:Y:S01]  /*4960*/  ISETP.GT.AND P3, PT, R4, 0xd0, !P3 ;  /* 0x000000d00400780c */ /* 0x000fe20005f64270 */
[----:B------:R-:W0:Y:S01]  /*4970*/  SHFL.BFLY PT, R3, R6, 0x2, 0x1f ;  /* 0x0c401f0006037f89 */ /* 0x000e2200000e0000 */
[----:B------:R-:W-:-:S02]  /*4980*/  ISETP.LT.OR P1, PT, R0, 0x7a, P1 ;  /* 0x0000007a0000780c */ /* 0x000fc40000f21670 */
[C---:B------:R-:W-:Y:S02]  /*4990*/  ISETP.GT.AND P4, PT, R4.reuse, 0xd1, !P4 ;  /* 0x000000d10400780c */ /* 0x040fe40006784270 */
        /* <DEDUP_REMOVED lines=9> */
[----:B------:R-:W-:Y:S02]  /*4a30*/  FSEL R34, R34, -INF , !P3 ;  /* 0xff80000022227808 */ /* 0x000fe40005800000 */
[----:B------:R-:W-:-:S02]  /*4a40*/  ISETP.GT.AND P1, PT, R4, 0x81, !P1 ;  /* 0x000000810400780c */ /* 0x000fc40004f24270 */
[----:B0-----:R-:W-:Y:S02]  /*4a50*/  FMNMX.FTZ R7, R6, R3, !PT ;  /* 0x0000000306077209 */ /* 0x001fe40007810000 */
[C---:B------:R-:W-:Y:S02]  /*4a60*/  ISETP.LT.OR P1, PT, R0.reuse, 0x82, P1 ;  /* 0x000000820000780c */ /* 0x040fe40000f21670 */
[----:B------:R-:W-:Y:S02]  /*4a70*/  ISETP.LT.OR P5, PT, R0, 0xd9, P5 ;  /* 0x000000d90000780c */ /* 0x000fe40002fa1670 */
[----:B------:R-:W-:Y:S02]  /*4a80*/  FSEL R59, R59, -INF , !P1 ;  /* 0xff8000003b3b7808 */ /* 0x000fe40004800000 */
[----:B------:R-:W-:Y:S02]  /*4a90*/  ISETP.GT.AND P1, PT, R4, 0x88, !P2 ;  /* 0x000000880400780c */ /* 0x000fe40005724270 */
[----:B------:R-:W-:-:S02]  /*4aa0*/  ISETP.NE.AND P2, PT, R180, RZ, PT ;  /* 0x000000ffb400720c */ /* 0x000fc40003f45270 */
[----:B------:R-:W-:Y:S02]  /*4ab0*/  ISETP.LT.OR P1, PT, R0, 0x89, P1 ;  /* 0x000000890000780c */ /* 0x000fe40000f21670 */
[----:B------:R-:W-:Y:S02]  /*4ac0*/  FSEL R35, R35, -INF , !P4 ;  /* 0xff80000023237808 */ /* 0x000fe40006000000 */
[----:B------:R-:W-:Y:S02]  /*4ad0*/  FSEL R62, R62, -INF , !P1 ;  /* 0xff8000003e3e7808 */ /* 0x000fe40004800000 */
[----:B------:R-:W-:Y:S02]  /*4ae0*/  ISETP.GT.AND P1, PT, R4, 0x89, !P6 ;  /* 0x000000890400780c */ /* 0x000fe40007724270 */
[----:B------:R-:W-:Y:S02]  /*4af0*/  ISETP.NE.AND P6, PT, R181, RZ, PT ;  /* 0x000000ffb500720c */ /* 0x000fe40003fc5270 */
[----:B------:R-:W-:-:S02]  /*4b00*/  ISETP.LT.OR P1, PT, R0, 0x8a, P1 ;  /* 0x0000008a0000780c */ /* 0x000fc40000f21670 */
[----:B------:R-:W-:Y:S02]  /*4b10*/  FSEL R38, R38, -INF , !P5 ;  /* 0xff80000026267808 */ /* 0x000fe40006800000 */
[----:B------:R-:W-:Y:S02]  /*4b20*/  FSEL R63, R63, -INF , !P1 ;  /* 0xff8000003f3f7808 */ /* 0x000fe40004800000 */
[----:B------:R-:W-:Y:S02]  /*4b30*/  ISETP.NE.AND P1, PT, R161, RZ, PT ;  /* 0x000000ffa100720c */ /* 0x000fe40003f25270 */
[----:B------:R-:W-:Y:S02]  /*4b40*/  R2UR UR10, R137 ;  /* 0x00000000890a72ca */ /* 0x000fe400000e0000 */
[----:B------:R-:W-:-:S04]  /*4b50*/  ISETP.GT.AND P1, PT, R4, 0x90, !P1 ;  /* 0x000000900400780c */ /* 0x000fc80004f24270 */
[----:B------:R-:W-:-:S04]  /*4b60*/  ISETP.LT.OR P1, PT, R0, 0x91, P1 ;  /* 0x000000910000780c */ /* 0x000fc80000f21670 */
[----:B------:R-:W-:Y:S02]  /*4b70*/  FSEL R66, R66, -INF , !P1 ;  /* 0xff80000042427808 */ /* 0x000fe40004800000 */
[----:B------:R-:W-:Y:S01]  /*4b80*/  ISETP.NE.AND P1, PT, R162, RZ, PT ;  /* 0x000000ffa200720c */ /* 0x000fe20003f25270 */
[----:B------:R-:W-:-:S03]  /*4b90*/  UIADD3 UR14, UR10, UR6, URZ ;  /* 0x000000060a0e7290 */ /* 0x000fc6000fffe03f */
        /* <DEDUP_REMOVED lines=47> */
[----:B------:R-:W-:Y:S02]  /*4e90*/  ISETP.NE.AND P1, PT, R10, RZ, PT ;  /* 0x000000ff0a00720c */ /* 0x000fe40003f25270 */
[----:B------:R-:W0:Y:S02]  /*4ea0*/  SHFL.BFLY PT, R10, R7, 0x1, 0x1f ;  /* 0x0c201f00070a7f89 */ /* 0x000e2400000e0000 */
        /* <DEDUP_REMOVED lines=8> */
[----:B0-----:R-:W-:Y:S02]  /*4f30*/  FMNMX.FTZ R3, R7, R10, !PT ;  /* 0x0000000a07037209 */ /* 0x001fe40007810000 */
        /* <DEDUP_REMOVED lines=20> */
[----:B------:R-:W-:Y:S02]  /*5080*/  ISETP.NE.AND P2, PT, R139, RZ, PT ;  /* 0x000000ff8b00720c */ /* 0x000fe40003f45270 */
[----:B------:R-:W-:-:S04]  /*5090*/  ISETP.LT.OR P1, PT, R0, 0xc1, P1 ;  /* 0x000000c10000780c */ /* 0x000fc80000f21670 */
[----:B------:R-:W-:Y:S02]  /*50a0*/  FSEL R26, R26, -INF , !P1 ;  /* 0xff8000001a1a7808 */ /* 0x000fe40004800000 */
[----:B------:R-:W-:Y:S02]  /*50b0*/  ISETP.GT.AND P1, PT, R4, 0xc1, !P6 ;  /* 0x000000c10400780c */ /* 0x000fe40007724270 */
[----:B------:R-:W-:Y:S01]  /*50c0*/  ISETP.NE.AND P6, PT, R138, RZ, PT ;  /* 0x000000ff8a00720c */ /* 0x000fe20003fc5270 */
[----:B------:R-:W-:Y:S01]  /*50d0*/  IMAD.U32 R138, RZ, RZ, UR37 ;  /* 0x00000025ff8a7e24 */ /* 0x000fe2000f8e00ff */
[----:B------:R-:W-:-:S03]  /*50e0*/  ISETP.LT.OR P1, PT, R0, 0xc2, P1 ;  /* 0x000000c20000780c */ /* 0x000fc60000f21670 */
[----:B------:R-:W-:Y:S01]  /*50f0*/  FFMA.FTZ R138, R3, R138, -8 ;  /* 0xc1000000038a7423 */ /* 0x000fe2000001008a */
[----:B------:R-:W-:Y:S02]  /*5100*/  FSEL R27, R27, -INF , !P1 ;  /* 0xff8000001b1b7808 */ /* 0x000fe40004800000 */
[----:B------:R-:W-:-:S04]  /*5110*/  FSETP.NEU.FTZ.AND P1, PT, R3, -INF , PT ;  /* 0xff8000000300780b */ /* 0x000fc80003f3d000 */
[----:B------:R-:W-:Y:S02]  /*5120*/  FSEL R138, R138, RZ, P1 ;  /* 0x000000ff8a8a7208 */ /* 0x000fe40000800000 */
[----:B------:R-:W-:Y:S02]  /*5130*/  ISETP.GT.AND P1, PT, R4, 0xc8, !P6 ;  /* 0x000000c80400780c */ /* 0x000fe40007724270 */
[----:B------:R-:W-:Y:S01]  /*5140*/  ISETP.NE.AND P6, PT, R140, RZ, PT ;  /* 0x000000ff8c00720c */ /* 0x000fe20003fc5270 */
        /* <DEDUP_REMOVED lines=13> */
[----:B------:R-:W-:Y:S01]  /*5220*/  ISETP.LT.OR P1, PT, R0, 0xc9, P1 ;  /* 0x000000c90000780c */ /* 0x000fe20000f21670 */
[----:B------:R-:W-:-:S01]  /*5230*/  FFMA.FTZ R7, R121, UR37, -R138 ;  /* 0x0000002579077c23 */ /* 0x000fc2000801088a */
[----:B------:R-:W-:Y:S01]  /*5240*/  FMNMX.FTZ R116, R130, R113, !PT ;  /* 0x0000007182747209 */ /* 0x000fe20007810000 */
[----:B------:R-:W-:-:S01]  /*5250*/  FFMA.FTZ R11, R124, UR37, -R138 ;  /* 0x000000257c0b7c23 */ /* 0x000fc2000801088a */
[----:B------:R-:W-:Y:S01]  /*5260*/  FSEL R30, R30, -INF , !P1 ;  /* 0xff8000001e1e7808 */ /* 0x000fe20004800000 */
[----:B------:R-:W-:Y:S01]  /*5270*/  MUFU.EX2 R6, R6 ;  /* 0x0000000600067308 */ /* 0x000fe20000000800 */
[----:B------:R-:W-:Y:S01]  /*5280*/  FMNMX.FTZ R113, R131, R116, !PT ;  /* 0x0000007483717209 */ /* 0x000fe20007810000 */
[--C-:B------:R-:W-:Y:S01]  /*5290*/  FFMA.FTZ R116, R93, UR37, -R138.reuse ;  /* 0x000000255d747c23 */ /* 0x100fe2000801088a */
[----:B------:R-:W-:Y:S01]  /*52a0*/  ISETP.GT.AND P1, PT, R4, 0xc9, !P2 ;  /* 0x000000c90400780c */ /* 0x000fe20005724270 */
[--C-:B------:R-:W-:Y:S01]  /*52b0*/  FFMA.FTZ R12, R125, UR37, -R138.reuse ;  /* 0x000000257d0c7c23 */ /* 0x100fe2000801088a */
[----:B------:R-:W-:Y:S01]  /*52c0*/  FMNMX.FTZ R92, R134, R113, !PT ;  /* 0x00000071865c7209 */ /* 0x000fe20007810000 */
[--C-:B------:R-:W-:Y:S01]  /*52d0*/  FFMA.FTZ R9, R128, UR37, -R138.reuse ;  /* 0x0000002580097c23 */ /* 0x100fe2000801088a */
[----:B------:R-:W-:Y:S01]  /*52e0*/  ISETP.LT.OR P1, PT, R0, 0xca, P1 ;  /* 0x000000ca0000780c */ /* 0x000fe20000f21670 */
[----:B------:R0:W-:Y:S01]  /*52f0*/  MUFU.EX2 R113, R120 ;  /* 0x0000007800717308 */ /* 0x0001e20000000800 */
[----:B------:R-:W-:Y:S01]  /*5300*/  FMNMX.FTZ R117, R135, R92, !PT ;  /* 0x0000005c87757209 */ /* 0x000fe20007810000 */
[--C-:B------:R-:W-:Y:S01]  /*5310*/  FFMA.FTZ R10, R129, UR37, -R138.reuse ;  /* 0x00000025810a7c23 */ /* 0x100fe2000801088a */
[----:B------:R-:W-:Y:S01]  /*5320*/  ISETP.GT.AND P2, PT, R4, 0xd9, !P6 ;  /* 0x000000d90400780c */ /* 0x000fe20007744270 */
[--C-:B------:R-:W-:Y:S01]  /*5330*/  FFMA.FTZ R4, R40, UR37, -R138.reuse ;  /* 0x0000002528047c23 */ /* 0x100fe2000801088a */
[----:B------:R-:W-:Y:S01]  /*5340*/  FMNMX.FTZ R92, R106, R117, !PT ;  /* 0x000000756a5c7209 */ /* 0x000fe20007810000 */
[--C-:B------:R-:W-:Y:S01]  /*5350*/  FFMA.FTZ R117, R97, UR37, -R138.reuse ;  /* 0x0000002561757c23 */ /* 0x100fe2000801088a */
[----:B------:R-:W-:Y:S01]  /*5360*/  FSEL R31, R31, -INF , !P1 ;  /* 0xff8000001f1f7808 */ /* 0x000fe20004800000 */
[----:B------:R-:W-:Y:S01]  /*5370*/  MUFU.EX2 R7, R7 ;  /* 0x0000000700077308 */ /* 0x000fe20000000800 */
[----:B------:R-:W-:Y:S01]  /*5380*/  FMNMX.FTZ R93, R107, R92, !PT ;  /* 0x0000005c6b5d7209 */ /* 0x000fe20007810000 */
[--C-:B------:R-:W-:Y:S01]  /*5390*/  FFMA.FTZ R92, R96, UR37, -R138.reuse ;  /* 0x00000025605c7c23 */ /* 0x100fe2000801088a */
[----:B0-----:R-:W-:-:S01]  /*53a0*/  FFMA.FTZ R120, R101, UR37, -R138 ;  /* 0x0000002565787c23 */ /* 0x001fc2000801088a */
        /* <DEDUP_REMOVED lines=13> */
[----:B------:R-:W0:Y:S01]  /*5480*/  MUFU.EX2 R12, R12 ;  /* 0x0000000c000c7308 */ /* 0x000e220000000800 */
        /* <DEDUP_REMOVED lines=18> */
[----:B0-----:R-:W-:Y:S01]  /*55b0*/  F2FP.SATFINITE.E4M3.F32.PACK_AB_MERGE_C R224, R12, R11, RZ ;  /* 0x0000000b0ce0723e */ /* 0x001fe200048070ff */
[--C-:B------:R-:W-:Y:S01]  /*55c0*/  FFMA.FTZ R69, R69, UR37, -R138.reuse ;  /* 0x0000002545457c23 */ /* 0x100fe2000801088a */
[----:B------:R-:W-:Y:S01]  /*55d0*/  FMNMX.FTZ R100, R94, R101, !PT ;  /* 0x000000655e647209 */ /* 0x000fe20007810000 */
[----:B------:R-:W-:Y:S01]  /*55e0*/  FFMA.FTZ R64, R64, UR37, -R138 ;  /* 0x0000002540407c23 */ /* 0x000fe2000801088a */
[----:B------:R-:W-:Y:S01]  /*55f0*/  F2FP.SATFINITE.E4M3.F32.PACK_AB_MERGE_C R224, R7, R6, R224 ;  /* 0x0000000607e0723e */ /* 0x000fe200048070e0 */
        /* <DEDUP_REMOVED lines=20> */
[----:B------:R-:W-:Y:S01]  /*5740*/  FFMA.FTZ R33, R33, UR37, -R138 ;  /* 0x0000002521217c23 */ /* 0x000fe2000801088a */
[----:B------:R-:W-:-:S03]  /*5750*/  FMNMX.FTZ R100, R74, R101, !PT ;  /* 0x000000654a647209 */ /* 0x000fc60007810000 */
[----:B------:R-:W-:Y:S01]  /*5760*/  MUFU.EX2 R93, R117 ;  /* 0x00000075005d7308 */ /* 0x000fe20000000800 */
[----:B------:R-:W-:-:S04]  /*5770*/  FMNMX.FTZ R101, R75, R100, !PT ;  /* 0x000000644b657209 */ /* 0x000fc80007810000 */
[----:B------:R-:W-:-:S03]  /*5780*/  FMNMX.FTZ R100, R78, R101, !PT ;  /* 0x000000654e647209 */ /* 0x000fc60007810000 */
[----:B------:R-:W-:Y:S01]  /*5790*/  MUFU.EX2 R13, R13 ;  /* 0x0000000d000d7308 */ /* 0x000fe20000000800 */
[----:B------:R-:W-:Y:S02]  /*57a0*/  FMNMX.FTZ R101, R79, R100, !PT ;  /* 0x000000644f657209 */ /* 0x000fe40007810000 */
[----:B0-----:R-:W-:Y:S02]  /*57b0*/  F2FP.SATFINITE.E4M3.F32.PACK_AB_MERGE_C R226, R20, R15, RZ ;  /* 0x0000000f14e2723e */ /* 0x001fe400048070ff */
[----:B------:R-:W-:Y:S02]  /*57c0*/  FMNMX.FTZ R100, R82, R101, !PT ;  /* 0x0000006552647209 */ /* 0x000fe40007810000 */
[----:B------:R-:W-:Y:S01]  /*57d0*/  F2FP.SATFINITE.E4M3.F32.PACK_AB_MERGE_C R226, R10, R9, R226 ;  /* 0x000000090ae2723e */ /* 0x000fe200048070e2 */
[----:B------:R-:W-:Y:S01]  /*57e0*/  MUFU.EX2 R14, R14 ;  /* 0x0000000e000e7308 */ /* 0x000fe20000000800 */
[----:B------:R-:W-:-:S04]  /*57f0*/  FMNMX.FTZ R101, R83, R100, !PT ;  /* 0x0000006453657209 */ /* 0x000fc80007810000 */
[----:B------:R-:W-:-:S03]  /*5800*/  FMNMX.FTZ R100, R86, R101, !PT ;  /* 0x0000006556647209 */ /* 0x000fc60007810000 */
[----:B------:R-:W-:Y:S01]  /*5810*/  MUFU.EX2 R105, R105 ;  /* 0x0000006900697308 */ /* 0x000fe20000000800 */
[----:B------:R-:W-:-:S04]  /*5820*/  FMNMX.FTZ R101, R87, R100, !PT ;  /* 0x0000006457657209 */ /* 0x000fc80007810000 */
[----:B------:R-:W-:-:S03]  /*5830*/  FMNMX.FTZ R100, R58, R101, !PT ;  /* 0x000000653a647209 */ /* 0x000fc60007810000 */
[----:B------:R-:W0:Y:S01]  /*5840*/  MUFU.EX2 R108, R108 ;  /* 0x0000006c006c7308 */ /* 0x000e220000000800 */
[----:B------:R-:W-:-:S04]  /*5850*/  FMNMX.FTZ R101, R59, R100, !PT ;  /* 0x000000643b657209 */ /* 0x000fc80007810000 */
        /* <DEDUP_REMOVED lines=23> */
[----:B------:R-:W0:Y:S01]  /*59d0*/  MUFU.EX2 R116, R116 ;  /* 0x0000007400747308 */ /* 0x000e220000000800 */
[----:B------:R-:W-:-:S04]  /*59e0*/  FMNMX.FTZ R101, R55, R100, !PT ;  /* 0x0000006437657209 */ /* 0x000fc80007810000 */
[----:B------:R-:W-:-:S03]  /*59f0*/  FMNMX.FTZ R100, R26, R101, !PT ;  /* 0x000000651a647209 */ /* 0x000fc60007810000 */
[----:B------:R-:W-:Y:S01]  /*5a00*/  MUFU.EX2 R92, R92 ;  /* 0x0000005c005c7308 */ /* 0x000fe20000000800 */
[----:B------:R-:W-:-:S04]  /*5a10*/  FMNMX.FTZ R101, R27, R100, !PT ;  /* 0x000000641b657209 */ /* 0x000fc80007810000 */
[----:B------:R-:W-:-:S03]  /*5a20*/  FMNMX.FTZ R40, R30, R101, !PT ;  /* 0x000000651e287209 */ /* 0x000fc60007810000 */
[----:B------:R-:W1:Y:S01]  /*5a30*/  MUFU.EX2 R96, R96 ;  /* 0x0000006000607308 */ /* 0x000e620000000800 */
[----:B------:R-:W-:Y:S02]  /*5a40*/  FMNMX.FTZ R101, R31, R40, !PT ;  /* 0x000000281f657209 */ /* 0x000fe40007810000 */
[----:B0-----:R-:W-:Y:S02]  /*5a50*/  F2FP.SATFINITE.E4M3.F32.PACK_AB_MERGE_C R216, R116, R113, RZ ;  /* 0x0000007174d8723e */ /* 0x001fe400048070ff */
[----:B------:R-:W-:Y:S02]  /*5a60*/  FMNMX.FTZ R40, R34, R101, !PT ;  /* 0x0000006522287209 */ /* 0x000fe40007810000 */
[----:B------:R-:W-:Y:S01]  /*5a70*/  F2FP.SATFINITE.E4M3.F32.PACK_AB_MERGE_C R216, R89, R88, R216 ;  /* 0x0000005859d8723e */ /* 0x000fe200048070d8 */
[----:B------:R-:W-:Y:S01]  /*5a80*/  MUFU.EX2 R72, R72 ;  /* 0x0000004800487308 */ /* 0x000fe20000000800 */
[----:B------:R-:W-:Y:S01]  /*5a90*/  FMNMX.FTZ R101, R35, R40, !PT ;  /* 0x0000002823657209 */ /* 0x000fe20007810000 */
[--C-:B------:R-:W-:Y:S01]  /*5aa0*/  FFMA.FTZ R40, R44, UR37, -R138.reuse ;  /* 0x000000252c287c23 */ /* 0x100fe2000801088a */
[----:B------:R-:W-:-:S01]  /*5ab0*/  FFMA.FTZ R44, R48, UR37, -R138 ;  /* 0x00000025302c7c23 */ /* 0x000fc2000801088a */
[----:B------:R-:W-:Y:S01]  /*5ac0*/  FFMA.FTZ R48, R52, UR37, -R138 ;  /* 0x0000002534307c23 */ /* 0x000fe2000801088a */
[----:B------:R-:W-:-:S03]  /*5ad0*/  FMNMX.FTZ R0, R38, R101, !PT ;  /* 0x0000006526007209 */ /* 0x000fc60007810000 */
[----:B------:R-:W-:Y:S01]  /*5ae0*/  MUFU.EX2 R73, R73 ;  /* 0x0000004900497308 */ /* 0x000fe20000000800 */
[----:B------:R-:W-:Y:S02]  /*5af0*/  FMNMX.FTZ R0, R39, R0, !PT ;  /* 0x0000000027007209 */ /* 0x000fe40007810000 */
[----:B-1----:R-:W-:-:S03]  /*5b00*/  F2FP.SATFINITE.E4M3.F32.PACK_AB_MERGE_C R218, R97, R96, RZ ;  /* 0x0000006061da723e */ /* 0x002fc600048070ff */
[----:B------:R-:W0:Y:S01]  /*5b10*/  SHFL.BFLY PT, R101, R0, 0x2, 0x1f ;  /* 0x0c401f0000657f89 */ /* 0x000e2200000e0000 */
[----:B------:R-:W-:Y:S01]  /*5b20*/  F2FP.SATFINITE.E4M3.F32.PACK_AB_MERGE_C R218, R93, R92, R218 ;  /* 0x0000005c5dda723e */ /* 0x000fe200048070da */
[----:B------:R-:W-:Y:S08]  /*5b30*/  MUFU.EX2 R76, R76 ;  /* 0x0000004c004c7308 */ /* 0x000ff00000000800 */
[----:B------:R-:W1:Y:S08]  /*5b40*/  MUFU.EX2 R77, R77 ;  /* 0x0000004d004d7308 */ /* 0x000e700000000800 */
[----:B------:R-:W-:Y:S01]  /*5b50*/  MUFU.EX2 R80, R80 ;  /* 0x0000005000507308 */ /* 0x000fe20000000800 */
[----:B0-----:R-:W-:-:S07]  /*5b60*/  FMNMX.FTZ R101, R0, R101, !PT ;  /* 0x0000006500657209 */ /* 0x001fce0007810000 */
[----:B------:R-:W-:Y:S01]  /*5b70*/  MUFU.EX2 R81, R81 ;  /* 0x0000005100517308 */ /* 0x000fe20000000800 */
[----:B-1----:R-:W-:Y:S01]  /*5b80*/  F2FP.SATFINITE.E4M3.F32.PACK_AB_MERGE_C R212, R77, R76, RZ ;  /* 0x0000004c4dd4723e */ /* 0x002fe200048070ff */
[----:B------:R-:W0:Y:S03]  /*5b90*/  SHFL.BFLY PT, R0, R101, 0x1, 0x1f ;  /* 0x0c201f0065007f89 */ /* 0x000e2600000e0000 */
[----:B------:R-:W-:-:S03]  /*5ba0*/  F2FP.SATFINITE.E4M3.F32.PACK_AB_MERGE_C R212, R73, R72, R212 ;  /* 0x0000004849d4723e */ /* 0x000fc600048070d4 */
[----:B------:R-:W-:Y:S08]  /*5bb0*/  MUFU.EX2 R84, R84 ;  /* 0x0000005400547308 */ /* 0x000ff00000000800 */
[----:B------:R-:W1:Y:S08]  /*5bc0*/  MUFU.EX2 R85, R85 ;  /* 0x0000005500557308 */ /* 0x000e700000000800 */
[----:B------:R-:W-:Y:S01]  /*5bd0*/  MUFU.EX2 R60, R60 ;  /* 0x0000003c003c7308 */ /* 0x000fe20000000800 */
[----:B0-----:R-:W-:Y:S01]  /*5be0*/  FMNMX.FTZ R0, R101, R0, !PT ;  /* 0x0000000065007209 */ /* 0x001fe20007810000 */
[----:B------:R-:W-:-:S03]  /*5bf0*/  IMAD.U32 R101, RZ, RZ, UR37 ;  /* 0x00000025ff657e24 */ /* 0x000fc6000f8e00ff */
[C---:B------:R-:W-:Y:S01]  /*5c00*/  FSETP.NEU.FTZ.AND P1, PT, R0.reuse, -INF , PT ;  /* 0xff8000000000780b */ /* 0x040fe20003f3d000 */
[----:B------:R-:W-:-:S02]  /*5c10*/  FFMA.FTZ R100, R0, R101, -8 ;  /* 0xc100000000647423 */ /* 0x000fc40000010065 */
[----:B------:R-:W-:Y:S01]  /*5c20*/  MUFU.EX2 R61, R61 ;  /* 0x0000003d003d7308 */ /* 0x000fe20000000800 */
[----:B-1----:R-:W-:Y:S02]  /*5c30*/  F2FP.SATFINITE.E4M3.F32.PACK_AB_MERGE_C R214, R85, R84, RZ ;  /* 0x0000005455d6723e */ /* 0x002fe400048070ff */
        /* <DEDUP_REMOVED lines=18> */
[----:B------:R-:W-:Y:S01]  /*5d60*/  FFMA.FTZ R95, R99, UR37, -R100 ;  /* 0x00000025635f7c23 */ /* 0x000fe20008010864 */
[----:B------:R-:W-:-:S01]  /*5d70*/  FADD.FTZ R82, R6, R7 ;  /* 0x0000000706527221 */ /* 0x000fc20000010000 */
[--C-:B------:R-:W-:Y:S01]  /*5d80*/  FFMA.FTZ R99, R103, UR37, -R100.reuse ;  /* 0x0000002567637c23 */ /* 0x100fe20008010864 */
[----:B------:R-:W-:-:S01]  /*5d90*/  FFMA.FTZ R103, R79, UR37, -R100 ;  /* 0x000000254f677c23 */ /* 0x000fc20008010864 */
[----:B------:R-:W-:Y:S01]  /*5da0*/  FFMA.FTZ R79, R83, UR37, -R100 ;  /* 0x00000025534f7c23 */ /* 0x000fe20008010864 */
[----:B------:R-:W-:Y:S01]  /*5db0*/  MUFU.EX2 R52, R52 ;  /* 0x0000003400347308 */ /* 0x000fe20000000800 */
[----:B------:R-:W-:-:S01]  /*5dc0*/  FADD.FTZ R83, R11, R82 ;  /* 0x000000520b537221 */ /* 0x000fc20000010000 */
[--C-:B------:R-:W-:Y:S01]  /*5dd0*/  FFMA.FTZ R121, R127, UR37, -R100.reuse ;  /* 0x000000257f797c23 */ /* 0x100fe20008010864 */
[----:B------:R-:W-:-:S01]  /*5de0*/  FFMA.FTZ R117, R130, UR37, -R100 ;  /* 0x0000002582757c23 */ /* 0x000fc20008010864 */
[----:B------:R-:W-:Y:S01]  /*5df0*/  FFMA.FTZ R122, R131, UR37, -R100 ;  /* 0x00000025837a7c23 */ /* 0x000fe20008010864 */
[----:B------:R-:W-:-:S01]  /*5e00*/  FADD.FTZ R128, R12, R83 ;  /* 0x000000530c807221 */ /* 0x000fc20000010000 */
[--C-:B------:R-:W-:Y:S01]  /*5e10*/  FFMA.FTZ R82, R86, UR37, -R100.reuse ;  /* 0x0000002556527c23 */ /* 0x100fe20008010864 */
[----:B------:R-:W-:-:S01]  /*5e20*/  FFMA.FTZ R123, R134, UR37, -R100 ;  /* 0x00000025867b7c23 */ /* 0x000fc20008010864 */
[----:B------:R-:W0:Y:S01]  /*5e30*/  MUFU.EX2 R101, R101 ;  /* 0x0000006500657308 */ /* 0x000e220000000800 */
[----:B------:R-:W-:-:S01]  /*5e40*/  FADD.FTZ R83, R9, R128 ;  /* 0x0000008009537221 */ /* 0x000fc20000010000 */
[--C-:B------:R-:W-:Y:S01]  /*5e50*/  FFMA.FTZ R124, R135, UR37, -R100.reuse ;  /* 0x00000025877c7c23 */ /* 0x100fe20008010864 */
[----:B------:R-:W-:-:S01]  /*5e60*/  FFMA.FTZ R106, R106, UR37, -R100 ;  /* 0x000000256a6a7c23 */ /* 0x000fc20008010864 */
[----:B------:R-:W-:Y:S01]  /*5e70*/  FFMA.FTZ R107, R107, UR37, -R100 ;  /* 0x000000256b6b7c23 */ /* 0x000fe20008010864 */
[----:B------:R-:W-:-:S01]  /*5e80*/  FADD.FTZ R86, R10, R83 ;  /* 0x000000530a567221 */ /* 0x000fc20000010000 */
        /* <DEDUP_REMOVED lines=19> */
[----:B-1----:R-:W-:-:S01]  /*5fc0*/  FADD.FTZ R86, R120, R87 ;  /* 0x0000005778567221 */ /* 0x002fc20000010000 */
[----:B------:R-:W-:Y:S01]  /*5fd0*/  FADD.FTZ R87, R13, R128 ;  /* 0x000000800d577221 */ /* 0x000fe20000010000 */
[----:B------:R-:W-:-:S01]  /*5fe0*/  FFMA.FTZ R46, R46, UR37, -R100 ;  /* 0x000000252e2e7c23 */ /* 0x000fc20008010864 */
[--C-:B------:R-:W-:Y:S01]  /*5ff0*/  FFMA.FTZ R47, R47, UR37, -R100.reuse ;  /* 0x000000252f2f7c23 */ /* 0x100fe20008010864 */
[----:B------:R-:W-:-:S01]  /*6000*/  FFMA.FTZ R50, R50, UR37, -R100 ;  /* 0x0000002532327c23 */ /* 0x000fc20008010864 */
[----:B------:R-:W-:Y:S01]  /*6010*/  FADD.FTZ R128, R14, R87 ;  /* 0x000000570e807221 */ /* 0x000fe20000010000 */
[----:B------:R-:W-:-:S01]  /*6020*/  FFMA.FTZ R51, R51, UR37, -R100 ;  /* 0x0000002533337c23 */ /* 0x000fc20008010864 */
[----:B------:R-:W1:Y:S01]  /*6030*/  MUFU.EX2 R122, R122 ;  /* 0x0000007a007a7308 */ /* 0x000e620000000800 */
[----:B--2---:R-:W-:-:S01]  /*6040*/  FADD.FTZ R86, R121, R86 ;  /* 0x0000005679567221 */ /* 0x004fc20000010000 */
[----:B------:R-:W-:Y:S01]  /*6050*/  FADD.FTZ R127, R105, R128 ;  /* 0x00000080697f7221 */ /* 0x000fe20000010000 */
[----:B------:R-:W-:-:S01]  /*6060*/  FFMA.FTZ R54, R54, UR37, -R100 ;  /* 0x0000002536367c23 */ /* 0x000fc20008010864 */
[--C-:B------:R-:W-:Y:S01]  /*6070*/  FFMA.FTZ R55, R55, UR37, -R100.reuse ;  /* 0x0000002537377c23 */ /* 0x100fe20008010864 */
[----:B------:R-:W-:-:S01]  /*6080*/  FFMA.FTZ R26, R26, UR37, -R100 ;  /* 0x000000251a1a7c23 */ /* 0x000fc20008010864 */
[----:B------:R-:W-:Y:S01]  /*6090*/  FADD.FTZ R128, R108, R127 ;  /* 0x0000007f6c807221 */ /* 0x000fe20000010000 */
[----:B------:R-:W-:-:S01]  /*60a0*/  FFMA.FTZ R27, R27, UR37, -R100 ;  /* 0x000000251b1b7c23 */ /* 0x000fc20008010864 */
[----:B------:R-:W2:Y:S01]  /*60b0*/  MUFU.EX2 R123, R123 ;  /* 0x0000007b007b7308 */ /* 0x000ea20000000800 */
[----:B0-----:R-:W-:-:S01]  /*60c0*/  FADD.FTZ R87, R117, R86 ;  /* 0x0000005675577221 */ /* 0x001fc20000010000 */
[----:B------:R-:W-:Y:S01]  /*60d0*/  FADD.FTZ R127, R21, R128 ;  /* 0x00000080157f7221 */ /* 0x000fe20000010000 */
[----:B------:R-:W-:-:S01]  /*60e0*/  FFMA.FTZ R30, R30, UR37, -R100 ;  /* 0x000000251e1e7c23 */ /* 0x000fc20008010864 */
[--C-:B------:R-:W-:Y:S01]  /*60f0*/  FFMA.FTZ R31, R31, UR37, -R100.reuse ;  /* 0x000000251f1f7c23 */ /* 0x100fe20008010864 */
[----:B------:R-:W-:-:S01]  /*6100*/  FFMA.FTZ R34, R34, UR37, -R100 ;  /* 0x0000002522227c23 */ /* 0x000fc20008010864 */
[----:B------:R-:W-:Y:S01]  /*6110*/  FADD.FTZ R128, R104, R127 ;  /* 0x0000007f68807221 */ /* 0x000fe20000010000 */
[----:B------:R-:W-:-:S01]  /*6120*/  FFMA.FTZ R35, R35, UR37, -R100 ;  /* 0x0000002523237c23 */ /* 0x000fc20008010864 */
[----:B------:R-:W0:Y:S01]  /*6130*/  MUFU.EX2 R124, R124 ;  /* 0x0000007c007c7308 */ /* 0x000e220000000800 */
[----:B-1----:R-:W-:-:S01]  /*6140*/  FADD.FTZ R86, R122, R87 ;  /* 0x000000577a567221 */ /* 0x002fc20000010000 */
[--C-:B------:R-:W-:Y:S01]  /*6150*/  FFMA.FTZ R38, R38, UR37, -R100.reuse ;  /* 0x0000002526267c23 */ /* 0x100fe20008010864 */
[----:B------:R-:W-:-:S01]  /*6160*/  FFMA.FTZ R39, R39, UR37, -R100 ;  /* 0x0000002527277c23 */ /* 0x000fc20008010864 */
[----:B------:R-:W-:-:S02]  /*6170*/  F2FP.SATFINITE.E4M3.F32.PACK_AB_MERGE_C R120, R121, R120, RZ ;  /* 0x000000787978723e */ /* 0x000fc400048070ff */
[----:B------:R-:W-:Y:S02]  /*6180*/  F2FP.SATFINITE.E4M3.F32.PACK_AB_MERGE_C R214, R81, R80, R214 ;  /* 0x0000005051d6723e */ /* 0x000fe400048070d6 */
[----:B------:R-:W1:Y:S01]  /*6190*/  MUFU.EX2 R106, R106 ;  /* 0x0000006a006a7308 */ /* 0x000e620000000800 */
[----:B--2---:R-:W-:-:S01]  /*61a0*/  FADD.FTZ R87, R123, R86 ;  /* 0x000000567b577221 */ /* 0x004fc20000010000 */
[----:B------:R-:W-:-:S06]  /*61b0*/  F2FP.SATFINITE.E4M3.F32.PACK_AB_MERGE_C R225, R101, R52, R120 ;  /* 0x0000003465e1723e */ /* 0x000fcc0004807078 */
[----:B------:R-:W2:Y:S01]  /*61c0*/  MUFU.EX2 R107, R107 ;  /* 0x0000006b006b7308 */ /* 0x000ea20000000800 */
[----:B0-----:R-:W-:-:S01]  /*61d0*/  FADD.FTZ R87, R124, R87 ;  /* 0x000000577c577221 */ /* 0x001fc20000010000 */
[----:B------:R-:W-:-:S04]  /*61e0*/  F2FP.SATFINITE.E4M3.F32.PACK_AB_MERGE_C R123, R124, R123, RZ ;  /* 0x0000007b7c7b723e */ /* 0x000fc800048070ff */
[----:B------:R-:W-:Y:S02]  /*61f0*/  F2FP.SATFINITE.E4M3.F32.PACK_AB_MERGE_C R227, R122, R117, R123 ;  /* 0x000000757ae3723e */ /* 0x000fe4000480707b */
[----:B------:R-:W0:Y:S01]  /*6200*/  MUFU.EX2 R125, R125 ;  /* 0x0000007d007d7308 */ /* 0x000e220000000800 */
[----:B-1----:R-:W-:-:S01]  /*6210*/  FADD.FTZ R86, R106, R87 ;  /* 0x000000576a567221 */ /* 0x002fc20000010000 */
[----:B------:R-:W-:-:S04]  /*6220*/  FADD.FTZ R87, R109, R128 ;  /* 0x000000806d577221 */ /* 0x000fc80000010000 */
[----:B------:R-:W-:Y:S02]  /*6230*/  FADD.FTZ R87, R112, R87 ;  /* 0x0000005770577221 */ /* 0x000fe40000010000 */
[----:B------:R-:W1:Y:S01]  /*6240*/  MUFU.EX2 R126, R126 ;  /* 0x0000007e007e7308 */ /* 0x000e620000000800 */
[----:B--2---:R-:W-:-:S01]  /*6250*/  FADD.FTZ R86, R107, R86 ;  /* 0x000000566b567221 */ /* 0x004fc20000010000 */
[----:B------:R-:W-:-:S04]  /*6260*/  FADD.FTZ R12, R88, R87 ;  /* 0x00000057580c7221 */ /* 0x000fc80000010000 */
[----:B------:R-:W-:Y:S01]  /*6270*/  FADD.FTZ R66, R89, R12 ;  /* 0x0000000c59427221 */ /* 0x000fe20000010000 */
[----:B------:R-:W-:-:S01]  /*6280*/  FFMA.FTZ R12, R67, UR37, -R100 ;  /* 0x00000025430c7c23 */ /* 0x000fc20008010864 */
[----:B------:R-:W2:Y:S01]  /*6290*/  MUFU.EX2 R110, R110 ;  /* 0x0000006e006e7308 */ /* 0x000ea20000000800 */
[----:B0-----:R-:W-:-:S01]  /*62a0*/  FADD.FTZ R15, R125, R86 ;  /* 0x000000567d0f7221 */ /* 0x001fc20000010000 */
[----:B------:R-:W-:-:S04]  /*62b0*/  FADD.FTZ R67, R113, R66 ;  /* 0x0000004271437221 */ /* 0x000fc80000010000 */
[----:B------:R-:W-:Y:S02]  /*62c0*/  FADD.FTZ R67, R116, R67 ;  /* 0x0000004374437221 */ /* 0x000fe40000010000 */
[----:B------:R-:W0:Y:S01]  /*62d0*/  MUFU.EX2 R111, R111 ;  /* 0x0000006f006f7308 */ /* 0x000e220000000800 */
[----:B-1----:R-:W-:-:S01]  /*62e0*/  FADD.FTZ R15, R126, R15 ;  /* 0x0000000f7e0f7221 */ /* 0x002fc20000010000 */
[----:B------:R-:W-:-:S04]  /*62f0*/  F2FP.SATFINITE.E4M3.F32.PACK_AB_MERGE_C R125, R126, R125, RZ ;  /* 0x0000007d7e7d723e */ /* 0x000fc800048070ff */
[----:B------:R-:W-:Y:S02]  /*6300*/  F2FP.SATFINITE.E4M3.F32.PACK_AB_MERGE_C R221, R107, R106, R125 ;  /* 0x0000006a6bdd723e */ /* 0x000fe4000480707d */
[----:B------:R-:W1:Y:S01]  /*6310*/  MUFU.EX2 R114, R114 ;  /* 0x0000007200727308 */ /* 0x000e620000000800 */
[----:B--2---:R-:W-:-:S07]  /*6320*/  FADD.FTZ R20, R110, R15 ;  /* 0x0000000f6e147221 */ /* 0x004fce0000010000 */
[----:B------:R-:W2:Y:S01]  /*6330*/  MUFU.EX2 R115, R115 ;  /* 0x0000007300737308 */ /* 0x000ea20000000800 */
[----:B0-----:R-:W-:-:S01]  /*6340*/  FADD.FTZ R15, R111, R20 ;  /* 0x000000146f0f7221 */ /* 0x001fc20000010000 */
[----:B------:R-:W-:-:S04]  /*6350*/  FADD.FTZ R20, R92, R67 ;  /* 0x000000435c147221 */ /* 0x000fc80000010000 */
[----:B------:R-:W-:Y:S02]  /*6360*/  FADD.FTZ R9, R93, R20 ;  /* 0x000000145d097221 */ /* 0x000fe40000010000 */
[----:B------:R-:W0:Y:S01]  /*6370*/  MUFU.EX2 R90, R90 ;  /* 0x0000005a005a7308 */ /* 0x000e220000000800 */
[----:B-1----:R-:W-:-:S01]  /*6380*/  FADD.FTZ R6, R114, R15 ;  /* 0x0000000f72067221 */ /* 0x002fc20000010000 */
[----:B------:R-:W-:-:S04]  /*6390*/  FADD.FTZ R10, R96, R9 ;  /* 0x00000009600a7221 */ /* 0x000fc80000010000 */
[----:B------:R-:W-:Y:S02]  /*63a0*/  FADD.FTZ R97, R97, R10 ;  /* 0x0000000a61617221 */ /* 0x000fe40000010000 */
[----:B------:R-:W1:Y:S01]  /*63b0*/  MUFU.EX2 R91, R91 ;  /* 0x0000005b005b7308 */ /* 0x000e620000000800 */
[----:B--2---:R-:W-:-:S01]  /*63c0*/  FADD.FTZ R7, R115, R6 ;  /* 0x0000000673077221 */ /* 0x004fc20000010000 */
[----:B------:R-:W-:Y:S01]  /*63d0*/  FADD.FTZ R14, R72, R97 ;  /* 0x00000061480e7221 */ /* 0x000fe20000010000 */
[----:B------:R-:W-:-:S03]  /*63e0*/  F2FP.SATFINITE.E4M3.F32.PACK_AB_MERGE_C R114, R115, R114, RZ ;  /* 0x000000727372723e */ /* 0x000fc600048070ff */
[----:B------:R-:W-:Y:S01]  /*63f0*/  FADD.FTZ R9, R73, R14 ;  /* 0x0000000e49097221 */ /* 0x000fe20000010000 */
[----:B------:R-:W-:Y:S01]  /*6400*/  F2FP.SATFINITE.E4M3.F32.PACK_AB_MERGE_C R223, R111, R110, R114 ;  /* 0x0000006e6fdf723e */ /* 0x000fe20004807072 */
[----:B------:R-:W2:Y:S01]  /*6410*/  MUFU.EX2 R118, R118 ;  /* 0x0000007600767308 */ /* 0x000ea20000000800 */
[----:B0-----:R-:W-:-:S01]  /*6420*/  FADD.FTZ R6, R90, R7 ;  /* 0x000000075a067221 */ /* 0x001fc20000010000 */
[----:B------:R-:W-:-:S04]  /*6430*/  FADD.FTZ R14, R76, R9 ;  /* 0x000000094c0e7221 */ /* 0x000fc80000010000 */
[----:B------:R-:W-:Y:S02]  /*6440*/  FADD.FTZ R77, R77, R14 ;  /* 0x0000000e4d4d7221 */ /* 0x000fe40000010000 */
[----:B------:R-:W0:Y:S01]  /*6450*/  MUFU.EX2 R119, R119 ;  /* 0x0000007700777308 */ /* 0x000e220000000800 */
[----:B-1----:R-:W-:-:S01]  /*6460*/  FADD.FTZ R7, R91, R6 ;  /* 0x000000065b077221 */ /* 0x002fc20000010000 */
[----:B------:R-:W-:Y:S01]  /*6470*/  FADD.FTZ R14, R80, R77 ;  /* 0x0000004d500e7221 */ /* 0x000fe20000010000 */
[----:B------:R-:W-:-:S03]  /*6480*/  FFMA.FTZ R6, R42, UR37, -R100 ;  /* 0x000000252a067c23 */ /* 0x000fc60008010864 */
[----:B------:R-:W-:Y:S02]  /*6490*/  FADD.FTZ R9, R81, R14 ;  /* 0x0000000e51097221 */ /* 0x000fe40000010000 */
[----:B------:R-:W1:Y:S01]  /*64a0*/  MUFU.EX2 R94, R94 ;  /* 0x0000005e005e7308 */ /* 0x000e620000000800 */
[----:B--2---:R-:W-:-:S01]  /*64b0*/  FADD.FTZ R10, R118, R7 ;  /* 0x00000007760a7221 */ /* 0x004fc20000010000 */
[----:B------:R-:W-:Y:S01]  /*64c0*/  FADD.FTZ R84, R84, R9 ;  /* 0x0000000954547221 */ /* 0x000fe20000010000 */
[----:B------:R-:W-:-:S03]  /*64d0*/  F2FP.SATFINITE.E4M3.F32.PACK_AB_MERGE_C R9, R61, R60, RZ ;  /* 0x0000003c3d09723e */ /* 0x000fc600048070ff */
[----:B------:R-:W-:Y:S02]  /*64e0*/  FADD.FTZ R85, R85, R84 ;  /* 0x0000005455557221 */ /* 0x000fe40000010000 */
[----:B------:R-:W2:Y:S01]  /*64f0*/  MUFU.EX2 R95, R95 ;  /* 0x0000005f005f7308 */ /* 0x000ea20000000800 */
[----:B0-----:R-:W-:-:S01]  /*6500*/  FADD.FTZ R7, R119, R10 ;  /* 0x0000000a77077221 */ /* 0x001fc20000010000 */
[----:B------:R-:W-:-:S04]  /*6510*/  F2FP.SATFINITE.E4M3.F32.PACK_AB_MERGE_C R118, R119, R118, RZ ;  /* 0x000000767776723e */ /* 0x000fc800048070ff */
[----:B------:R-:W-:Y:S02]  /*6520*/  F2FP.SATFINITE.E4M3.F32.PACK_AB_MERGE_C R217, R91, R90, R118 ;  /* 0x0000005a5bd9723e */ /* 0x000fe40004807076 */
        /* <DEDUP_REMOVED lines=8> */
[----:B------:R-:W-:-:S04]  /*65b0*/  F2FP.SATFINITE.E4M3.F32.PACK_AB_MERGE_C R98, R99, R98, RZ ;  /* 0x000000626362723e */ /* 0x000fc800048070ff */
        /* <DEDUP_REMOVED lines=9> */
[----:B------:R-:W-:-:S04]  /*6650*/  F2FP.SATFINITE.E4M3.F32.PACK_AB_MERGE_C R102, R103, R102, RZ ;  /* 0x000000666766723e */ /* 0x000fc800048070ff */
[----:B------:R-:W-:Y:S02]  /*6660*/  F2FP.SATFINITE.E4M3.F32.PACK_AB_MERGE_C R213, R75, R74, R102 ;  /* 0x0000004a4bd5723e */ /* 0x000fe40004807066 */
[----:B------:R-:W2:Y:S01]  /*6670*/  MUFU.EX2 R82, R82 ;  /* 0x0000005200527308 */ /* 0x000ea20000000800 */
[----:B0-----:R-:W-:-:S07]  /*6680*/  FADD.FTZ R10, R78, R7 ;  /* 0x000000074e0a7221 */ /* 0x001fce0000010000 */
[----:B------:R-:W0:Y:S01]  /*6690*/  MUFU.EX2 R57, R57 ;  /* 0x0000003900397308 */ /* 0x000e220000000800 */
[----:B-1----:R-:W-:-:S07]  /*66a0*/  FADD.FTZ R7, R79, R10 ;  /* 0x0000000a4f077221 */ /* 0x002fce0000010000 */
[----:B------:R-:W1:Y:S01]  /*66b0*/  MUFU.EX2 R83, R83 ;  /* 0x0000005300537308 */ /* 0x000e620000000800 */
[----:B--2---:R-:W-:-:S07]  /*66c0*/  FADD.FTZ R10, R82, R7 ;  /* 0x00000007520a7221 */ /* 0x004fce0000010000 */
[----:B------:R-:W2:Y:S01]  /*66d0*/  MUFU.EX2 R58, R58 ;  /* 0x0000003a003a7308 */ /* 0x000ea20000000800 */
[----:B0-----:R-:W-:Y:S01]  /*66e0*/  F2FP.SATFINITE.E4M3.F32.PACK_AB_MERGE_C R208, R57, R56, R9 ;  /* 0x0000003839d0723e */ /* 0x001fe20004807009 */
[----:B------:R-:W-:-:S04]  /*66f0*/  FADD.FTZ R56, R56, R85 ;  /* 0x0000005538387221 */ /* 0x000fc80000010000 */
[----:B------:R-:W-:Y:S02]  /*6700*/  FADD.FTZ R57, R57, R56 ;  /* 0x0000003839397221 */ /* 0x000fe40000010000 */
[----:B------:R-:W0:Y:S01]  /*6710*/  MUFU.EX2 R59, R59 ;  /* 0x0000003b003b7308 */ /* 0x000e220000000800 */
[----:B-1----:R-:W-:-:S01]  /*6720*/  FADD.FTZ R7, R83, R10 ;  /* 0x0000000a53077221 */ /* 0x002fc20000010000 */
[----:B------:R-:W-:Y:S01]  /*6730*/  FADD.FTZ R60, R60, R57 ;  /* 0x000000393c3c7221 */ /* 0x000fe20000010000 */
[----:B------:R-:W-:-:S03]  /*6740*/  F2FP.SATFINITE.E4M3.F32.PACK_AB_MERGE_C R82, R83, R82, RZ ;  /* 0x000000525352723e */ /* 0x000fc600048070ff */
[----:B------:R-:W-:Y:S01]  /*6750*/  FADD.FTZ R61, R61, R60 ;  /* 0x0000003c3d3d7221 */ /* 0x000fe20000010000 */
[----:B------:R-:W-:Y:S01]  /*6760*/  F2FP.SATFINITE.E4M3.F32.PACK_AB_MERGE_C R215, R79, R78, R82 ;  /* 0x0000004e4fd7723e */ /* 0x000fe20004807052 */
[----:B------:R-:W-:Y:S01]  /*6770*/  MUFU.EX2 R68, R68 ;  /* 0x0000004400447308 */ /* 0x000fe20000000800 */
[----:B--2---:R-:W-:-:S07]  /*6780*/  FADD.FTZ R10, R58, R7 ;  /* 0x000000073a0a7221 */ /* 0x004fce0000010000 */
[----:B------:R-:W1:Y:S01]  /*6790*/  MUFU.EX2 R69, R69 ;  /* 0x0000004500457308 */ /* 0x000e620000000800 */
[----:B0-----:R-:W-:-:S07]  /*67a0*/  FADD.FTZ R7, R59, R10 ;  /* 0x0000000a3b077221 */ /* 0x001fce0000010000 */
[----:B------:R-:W0:Y:S08]  /*67b0*/  MUFU.EX2 R62, R62 ;  /* 0x0000003e003e7308 */ /* 0x000e300000000800 */
[----:B------:R-:W-:Y:S01]  /*67c0*/  MUFU.EX2 R64, R64 ;  /* 0x0000004000407308 */ /* 0x000fe20000000800 */
[----:B-1----:R-:W-:-:S07]  /*67d0*/  F2FP.SATFINITE.E4M3.F32.PACK_AB_MERGE_C R9, R69, R68, RZ ;  /* 0x000000444509723e */ /* 0x002fce00048070ff */
[----:B------:R-:W1:Y:S01]  /*67e0*/  MUFU.EX2 R65, R65 ;  /* 0x0000004100417308 */ /* 0x000e620000000800 */
[----:B0-----:R-:W-:-:S07]  /*67f0*/  FADD.FTZ R10, R62, R7 ;  /* 0x000000073e0a7221 */ /* 0x001fce0000010000 */
[----:B------:R-:W0:Y:S08]  /*6800*/  MUFU.EX2 R63, R63 ;  /* 0x0000003f003f7308 */ /* 0x000e300000000800 */
[----:B------:R-:W2:Y:S01]  /*6810*/  MUFU.EX2 R11, R11 ;  /* 0x0000000b000b7308 */ /* 0x000ea20000000800 */
[----:B-1----:R-:W-:Y:S01]  /*6820*/  F2FP.SATFINITE.E4M3.F32.PACK_AB_MERGE_C R210, R65, R64, R9 ;  /* 0x0000004041d2723e */ /* 0x002fe20004807009 */
[----:B------:R-:W-:-:S04]  /*6830*/  FADD.FTZ R64, R64, R61 ;  /* 0x0000003d40407221 */ /* 0x000fc80000010000 */
[----:B------:R-:W-:Y:S02]  /*6840*/  FADD.FTZ R65, R65, R64 ;  /* 0x0000004041417221 */ /* 0x000fe40000010000 */
[----:B------:R-:W1:Y:S01]  /*6850*/  MUFU.EX2 R12, R12 ;  /* 0x0000000c000c7308 */ /* 0x000e620000000800 */
[----:B0-----:R-:W-:-:S01]  /*6860*/  FADD.FTZ R10, R63, R10 ;  /* 0x0000000a3f0a7221 */ /* 0x001fc20000010000 */
[----:B------:R-:W-:Y:S01]  /*6870*/  FADD.FTZ R68, R68, R65 ;  /* 0x0000004144447221 */ /* 0x000fe20000010000 */
[----:B------:R-:W-:-:S03]  /*6880*/  F2FP.SATFINITE.E4M3.F32.PACK_AB_MERGE_C R62, R63, R62, RZ ;  /* 0x0000003e3f3e723e */ /* 0x000fc600048070ff */
[----:B------:R-:W-:Y:S01]  /*6890*/  FADD.FTZ R69, R69, R68 ;  /* 0x0000004445457221 */ /* 0x000fe20000010000 */
[----:B------:R-:W-:Y:S01]  /*68a0*/  F2FP.SATFINITE.E4M3.F32.PACK_AB_MERGE_C R209, R59, R58, R62 ;  /* 0x0000003a3bd1723e */ /* 0x000fe2000480703e */
[----:B------:R-:W-:Y:S01]  /*68b0*/  MUFU.EX2 R40, R40 ;  /* 0x0000002800287308 */ /* 0x000fe20000000800 */
[----:B--2---:R-:W-:-:S07]  /*68c0*/  FADD.FTZ R7, R11, R10 ;  /* 0x0000000a0b077221 */ /* 0x004fce0000010000 */
[----:B------:R-:W0:Y:S01]  /*68d0*/  MUFU.EX2 R45, R45 ;  /* 0x0000002d002d7308 */ /* 0x000e220000000800 */
[----:B-1----:R-:W-:-:S07]  /*68e0*/  FADD.FTZ R7, R12, R7 ;  /* 0x000000070c077221 */ /* 0x002fce0000010000 */
[----:B------:R-:W1:Y:S08]  /*68f0*/  MUFU.EX2 R70, R70 ;  /* 0x0000004600467308 */ /* 0x000e700000000800 */
[----:B------:R-:W-:Y:S01]  /*6900*/  MUFU.EX2 R4, R4 ;  /* 0x0000000400047308 */ /* 0x000fe20000000800 */
[----:B0-----:R-:W-:-:S07]  /*6910*/  F2FP.SATFINITE.E4M3.F32.PACK_AB_MERGE_C R9, R45, R40, RZ ;  /* 0x000000282d09723e */ /* 0x001fce00048070ff */
[----:B------:R-:W0:Y:S01]  /*6920*/  MUFU.EX2 R41, R41 ;  /* 0x0000002900297308 */ /* 0x000e220000000800 */
[----:B-1----:R-:W-:-:S07]  /*6930*/  FADD.FTZ R10, R70, R7 ;  /* 0x00000007460a7221 */ /* 0x002fce0000010000 */
[----:B------:R-:W1:Y:S08]  /*6940*/  MUFU.EX2 R71, R71 ;  /* 0x0000004700477308 */ /* 0x000e700000000800 */
        /* <DEDUP_REMOVED lines=10> */
[----:B------:R-:W1:Y:S01]  /*69f0*/  MUFU.EX2 R46, R46 ;  /* 0x0000002e002e7308 */ /* 0x000e620000000800 */
[----:B--2---:R-:W-:-:S07]  /*6a00*/  FADD.FTZ R4, R6, R7 ;  /* 0x0000000706047221 */ /* 0x004fce0000010000 */
[----:B------:R-:W-:Y:S01]  /*6a10*/  MUFU.EX2 R48, R48 ;  /* 0x0000003000307308 */ /* 0x000fe20000000800 */
[----:B0-----:R-:W-:-:S07]  /*6a20*/  FADD.FTZ R7, R43, R4 ;  /* 0x000000042b077221 */ /* 0x001fce0000010000 */
[----:B------:R-:W0:Y:S01]  /*6a30*/  MUFU.EX2 R53, R53 ;  /* 0x0000003500357308 */ /* 0x000e220000000800 */
[----:B-1----:R-:W-:-:S07]  /*6a40*/  FADD.FTZ R4, R46, R7 ;  /* 0x000000072e047221 */ /* 0x002fce0000010000 */
[----:B------:R-:W1:Y:S08]  /*6a50*/  MUFU.EX2 R47, R47 ;  /* 0x0000002f002f7308 */ /* 0x000e700000000800 */
[----:B------:R-:W-:Y:S01]  /*6a60*/  MUFU.EX2 R44, R44 ;  /* 0x0000002c002c7308 */ /* 0x000fe20000000800 */
[----:B0-----:R-:W-:-:S07]  /*6a70*/  F2FP.SATFINITE.E4M3.F32.PACK_AB_MERGE_C R9, R53, R48, RZ ;  /* 0x000000303509723e */ /* 0x001fce00048070ff */
[----:B------:R-:W0:Y:S01]  /*6a80*/  MUFU.EX2 R49, R49 ;  /* 0x0000003100317308 */ /* 0x000e220000000800 */
[C---:B-1----:R-:W-:Y:S01]  /*6a90*/  F2FP.SATFINITE.E4M3.F32.PACK_AB_MERGE_C R46, R47.reuse, R46, RZ ;  /* 0x0000002e2f2e723e */ /* 0x042fe200048070ff */
[----:B------:R-:W-:-:S03]  /*6aa0*/  FADD.FTZ R47, R47, R4 ;  /* 0x000000042f2f7221 */ /* 0x000fc60000010000 */
[----:B------:R-:W-:-:S03]  /*6ab0*/  F2FP.SATFINITE.E4M3.F32.PACK_AB_MERGE_C R205, R43, R6, R46 ;  /* 0x000000062bcd723e */ /* 0x000fc6000480702e */
[----:B------:R-:W1:Y:S08]  /*6ac0*/  MUFU.EX2 R50, R50 ;  /* 0x0000003200327308 */ /* 0x000e700000000800 */
[----:B------:R-:W2:Y:S01]  /*6ad0*/  MUFU.EX2 R51, R51 ;  /* 0x0000003300337308 */ /* 0x000ea20000000800 */
[----:B0-----:R-:W-:Y:S01]  /*6ae0*/  F2FP.SATFINITE.E4M3.F32.PACK_AB_MERGE_C R206, R49, R44, R9 ;  /* 0x0000002c31ce723e */ /* 0x001fe20004807009 */
[----:B------:R-:W-:-:S04]  /*6af0*/  FADD.FTZ R44, R44, R45 ;  /* 0x0000002d2c2c7221 */ /* 0x000fc80000010000 */
[----:B------:R-:W-:Y:S02]  /*6b00*/  FADD.FTZ R49, R49, R44 ;  /* 0x0000002c31317221 */ /* 0x000fe40000010000 */
[----:B------:R-:W0:Y:S01]  /*6b10*/  MUFU.EX2 R54, R54 ;  /* 0x0000003600367308 */ /* 0x000e220000000800 */
[----:B-1----:R-:W-:-:S01]  /*6b20*/  FADD.FTZ R4, R50, R47 ;  /* 0x0000002f32047221 */ /* 0x002fc20000010000 */
[----:B------:R-:W-:-:S04]  /*6b30*/  FADD.FTZ R48, R48, R49 ;  /* 0x0000003130307221 */ /* 0x000fc80000010000 */
[----:B------:R-:W-:Y:S02]  /*6b40*/  FADD.FTZ R53, R53, R48 ;  /* 0x0000003035357221 */ /* 0x000fe40000010000 */
        /* <DEDUP_REMOVED lines=8> */
[C---:B0-----:R-:W-:Y:S01]  /*6bd0*/  F2FP.SATFINITE.E4M3.F32.PACK_AB_MERGE_C R54, R55.reuse, R54, RZ ;  /* 0x000000363736723e */ /* 0x041fe200048070ff */
[----:B------:R-:W-:-:S03]  /*6be0*/  FADD.FTZ R55, R55, R4 ;  /* 0x0000000437377221 */ /* 0x000fc60000010000 */
[----:B------:R-:W-:-:S03]  /*6bf0*/  F2FP.SATFINITE.E4M3.F32.PACK_AB_MERGE_C R207, R51, R50, R54 ;  /* 0x0000003233cf723e */ /* 0x000fc60004807036 */
[----:B------:R-:W0:Y:S08]  /*6c00*/  MUFU.EX2 R26, R26 ;  /* 0x0000001a001a7308 */ /* 0x000e300000000800 */
[----:B------:R-:W2:Y:S01]  /*6c10*/  MUFU.EX2 R27, R27 ;  /* 0x0000001b001b7308 */ /* 0x000ea20000000800 */
[----:B-1----:R-:W-:Y:S01]  /*6c20*/  F2FP.SATFINITE.E4M3.F32.PACK_AB_MERGE_C R200, R25, R24, R9 ;  /* 0x0000001819c8723e */ /* 0x002fe20004807009 */
[----:B------:R-:W-:-:S04]  /*6c30*/  FADD.FTZ R24, R24, R53 ;  /* 0x0000003518187221 */ /* 0x000fc80000010000 */
[----:B------:R-:W-:Y:S02]  /*6c40*/  FADD.FTZ R25, R25, R24 ;  /* 0x0000001819197221 */ /* 0x000fe40000010000 */
[----:B------:R-:W1:Y:S01]  /*6c50*/  MUFU.EX2 R30, R30 ;  /* 0x0000001e001e7308 */ /* 0x000e620000000800 */
[----:B0-----:R-:W-:-:S01]  /*6c60*/  FADD.FTZ R4, R26, R55 ;  /* 0x000000371a047221 */ /* 0x001fc20000010000 */
[----:B------:R-:W-:-:S04]  /*6c70*/  FADD.FTZ R28, R28, R25 ;  /* 0x000000191c1c7221 */ /* 0x000fc80000010000 */
[----:B------:R-:W-:Y:S02]  /*6c80*/  FADD.FTZ R29, R29, R28 ;  /* 0x0000001c1d1d7221 */ /* 0x000fe40000010000 */
        /* <DEDUP_REMOVED lines=18> */
[----:B------:R-:W-:-:S06]  /*6db0*/  FADD.FTZ R36, R36, R33 ;  /* 0x0000002124247221 */ /* 0x000fcc0000010000 */
[----:B------:R-:W1:Y:S01]  /*6dc0*/  MUFU.EX2 R39, R39 ;  /* 0x0000002700277308 */ /* 0x000e620000000800 */
[----:B--2---:R-:W-:-:S04]  /*6dd0*/  FADD.FTZ R7, R35, R4 ;  /* 0x0000000423077221 */ /* 0x004fc80000010000 */
[----:B0-----:R-:W-:Y:S01]  /*6de0*/  FADD.FTZ R6, R38, R7 ;  /* 0x0000000726067221 */ /* 0x001fe20000010000 */
[----:B------:R-:W-:-:S01]  /*6df0*/  FADD.FTZ R7, R37, R36 ;  /* 0x0000002425077221 */ /* 0x000fc20000010000 */
[C---:B-1----:R-:W-:Y:S02]  /*6e00*/  F2FP.SATFINITE.E4M3.F32.PACK_AB_MERGE_C R4, R39.reuse, R38, RZ ;  /* 0x000000262704723e */ /* 0x042fe400048070ff */
[----:B------:R-:W-:-:S02]  /*6e10*/  FADD.FTZ R6, R39, R6 ;  /* 0x0000000627067221 */ /* 0x000fc40000010000 */
[----:B------:R-:W-:Y:S01]  /*6e20*/  F2FP.SATFINITE.E4M3.F32.PACK_AB_MERGE_C R203, R35, R34, R4 ;  /* 0x0000002223cb723e */ /* 0x000fe20004807004 */
[----:B------:R-:W-:Y:S01]  /*6e30*/  VIADD R4, R136, 0xfffffffe ;  /* 0xfffffffe88047836 */ /* 0x000fe20000000000 */
[----:B------:R-:W-:Y:S06]  /*6e40*/  @P1 BRA `(.L_x_944) ;  /* 0x0000000000481947 */ /* 0x000fec0003800000 */
[C---:B------:R-:W-:Y:S01]  /*6e50*/  ISETP.GT.AND P1, PT, R137.reuse, RZ, PT ;  /* 0x000000ff8900720c */ /* 0x040fe20003f24270 */
[----:B------:R-:W-:-:S05]  /*6e60*/  VIADD R9, R137, 0xffffffff ;  /* 0xffffffff89097836 */ /* 0x000fca0000000000 */
[----:B------:R-:W-:-:S07]  /*6e70*/  R2UR UR6, R9 ;  /* 0x00000000090672ca */ /* 0x000fce00000e0000 */
[----:B------:R-:W-:Y:S08]  /*6e80*/  @P1 BRA `(.L_x_945) ;  /* 0x00000000001c1947 */ /* 0x000ff00003800000 */
[----:B------:R-:W-:Y:S02]  /*6e90*/  UISETP.NE.AND UP1, UPT, UR7, 0x1, UPT ;  /* 0x000000010700788c */ /* 0x000fe4000bf25270 */
[----:B------:R-:W-:-:S09]  /*6ea0*/  UIADD3 UR6, -UR10, URZ, URZ ;  /* 0x0000003f0a067290 */ /* 0x000fd2000fffe13f */
[----:B------:R-:W-:Y:S02]  /*6eb0*/  @UP1 ULDC.64 UR18, c[0x0][0x9e8] ;  /* 0x00027a0000121ab9 */ /* 0x000fe40000000a00 */
[----:B------:R-:W-:-:S04]  /*6ec0*/  UIMAD.WIDE.U32 UR10, UR6, UR18, URZ ;  /* 0x00000012060a72a5 */ /* 0x000fc8000f8e003f */
[----:B------:R-:W-:-:S04]  /*6ed0*/  @UP1 USHF.R.U32.HI UR6, URZ, UR19, UR11 ;  /* 0x000000133f061299 */ /* 0x000fc8000801160b */
[----:B------:R-:W-:Y:S01]  /*6ee0*/  ULOP3.LUT UR6, URZ, UR6, URZ, 0x33, !UPT ;  /* 0x000000063f067292 */ /* 0x000fe2000f8e333f */
[----:B------:R-:W-:Y:S11]  /*6ef0*/  BRA `(.L_x_946) ;  /* 0x0000000000107947 */ /* 0x000ff60003800000 */
.L_x_945:
[----:B------:R-:W-:-:S11]  /*6f00*/  UISETP.NE.AND UP1, UPT, UR7, 0x1, UPT ;  /* 0x000000010700788c */ /* 0x000fd6000bf25270 */
[----:B------:R-:W-:Y:S02]  /*6f10*/  @UP1 ULDC.64 UR18, c[0x0][0x9e8] ;  /* 0x00027a0000121ab9 */ /* 0x000fe40000000a00 */
[----:B------:R-:W-:-:S04]  /*6f20*/  UIMAD.WIDE.U32 UR10, UR6, UR18, URZ ;  /* 0x00000012060a72a5 */ /* 0x000fc8000f8e003f */
[----:B------:R-:W-:-:S12]  /*6f30*/  @UP1 USHF.R.U32.HI UR6, URZ, UR19, UR11 ;  /* 0x000000133f061299 */ /* 0x000fd8000801160b */
.L_x_946:
[----:B------:R-:W-:-:S04]  /*6f40*/  UIMAD UR6, UR6, UR7, UR7 ;  /* 0x00000007060672a4 */ /* 0x000fc8000f8e0207 */
[----:B------:R-:W-:-:S04]  /*6f50*/  UISETP.LT.AND UP1, UPT, UR14, UR6, UPT ;  /* 0x000000060e00728c */ /* 0x000fc8000bf21270 */
[----:B------:R-:W-:-:S12]  /*6f60*/  USEL UR14, UR14, UR6, UP1 ;  /* 0x000000060e0e7287 */ /* 0x000fd80008800000 */
.L_x_944:
[----:B------:R-:W-:Y:S01]  /*6f70*/  UMOV UR6, URZ ;  /* 0x0000003f00067c82 */ /* 0x000fe20008000000 */
[----:B------:R-:W-:Y:S01]  /*6f80*/  UMOV UR7, UR14 ;  /* 0x0000000e00077c82 */ /* 0x000fe20008000000 */
[----:B------:R-:W-:Y:S01]  /*6f90*/  CS2R R86, SRZ ;  /* 0x0000000000567805 */ /* 0x000fe2000001ff00 */
[----:B------:R-:W-:Y:S01]  /*6fa0*/  UIMAD.WIDE UR6, UR14, -0x6db6db6d, UR6 ;  /* 0x924924930e0678a5 */ /* 0x000fe2000f8e0206 */
[----:B------:R-:W-:Y:S02]  /*6fb0*/  CS2R R84, SRZ ;  /* 0x0000000000547805 */ /* 0x000fe4000001ff00 */
[----:B------:R-:W-:Y:S02]  /*6fc0*/  CS2R R82, SRZ ;  /* 0x0000000000527805 */ /* 0x000fe4000001ff00 */
[----:B------:R-:W-:Y:S01]  /*6fd0*/  CS2R R80, SRZ ;  /* 0x0000000000507805 */ /* 0x000fe2000001ff00 */
[----:B------:R-:W-:Y:S01]  /*6fe0*/  USHF.R.U32.HI UR6, URZ, 0x1f, UR7 ;  /* 0x0000001f3f067899 */ /* 0x000fe20008011607 */
[----:B------:R-:W-:-:S02]  /*6ff0*/  CS2R R78, SRZ ;  /* 0x00000000004e7805 */ /* 0x000fc4000001ff00 */
[----:B------:R-:W-:Y:S02]  /*7000*/  CS2R R76, SRZ ;  /* 0x00000000004c7805 */ /* 0x000fe4000001ff00 */
[----:B------:R-:W-:Y:S01]  /*7010*/  CS2R R74, SRZ ;  /* 0x00000000004a7805 */ /* 0x000fe2000001ff00 */
[----:B------:R-:W-:Y:S01]  /*7020*/  ULEA.HI.SX32 UR6, UR7, UR6, 0x19 ;  /* 0x0000000607067291 */ /* 0x000fe2000f8fca3f */
[----:B------:R-:W-:Y:S02]  /*7030*/  CS2R R72, SRZ ;  /* 0x0000000000487805 */ /* 0x000fe4000001ff00 */
[----:B------:R-:W-:Y:S02]  /*7040*/  CS2R R70, SRZ ;  /* 0x0000000000467805 */ /* 0x000fe4000001ff00 */
[----:B------:R-:W-:Y:S01]  /*7050*/  CS2R R68, SRZ ;  /* 0x0000000000447805 */ /* 0x000fe2000001ff00 */
[----:B------:R-:W-:Y:S01]  /*7060*/  UISETP.LT.AND UP1, UPT, UR38, UR6, UPT ;  /* 0x000000062600728c */ /* 0x000fe2000bf21270 */
[----:B------:R-:W-:-:S02]  /*7070*/  CS2R R66, SRZ ;  /* 0x0000000000427805 */ /* 0x000fc4000001ff00 */
[----:B------:R-:W-:Y:S02]  /*7080*/  CS2R R64, SRZ ;  /* 0x0000000000407805 */ /* 0x000fe4000001ff00 */
[----:B------:R-:W-:Y:S01]  /*7090*/  CS2R R62, SRZ ;  /* 0x00000000003e7805 */ /* 0x000fe2000001ff00 */
[----:B------:R-:W-:Y:S01]  /*70a0*/  USEL UR57, UR38, UR6, !UP1 ;  /* 0x0000000626397287 */ /* 0x000fe2000c800000 */
[----:B------:R-:W-:Y:S02]  /*70b0*/  CS2R R60, SRZ ;  /* 0x00000000003c7805 */ /* 0x000fe4000001ff00 */
[----:B------:R-:W-:Y:S02]  /*70c0*/  CS2R R58, SRZ ;  /* 0x00000000003a7805 */ /* 0x000fe4000001ff00 */
[----:B------:R-:W-:Y:S02]  /*70d0*/  CS2R R56, SRZ ;  /* 0x0000000000387805 */ /* 0x000fe4000001ff00 */
[----:B------:R-:W-:-:S02]  /*70e0*/  CS2R R54, SRZ ;  /* 0x0000000000367805 */ /* 0x000fc4000001ff00 */
[----:B------:R-:W-:Y:S02]  /*70f0*/  CS2R R52, SRZ ;  /* 0x0000000000347805 */ /* 0x000fe4000001ff00 */
[----:B------:R-:W-:Y:S02]  /*7100*/  ISETP.GE.AND P1, PT, R4, UR57, PT ;  /* 0x0000003904007c0c */ /* 0x000fe4000bf26270 */
        /* <DEDUP_REMOVED lines=13> */
[----:B------:R-:W-:Y:S01]  /*71e0*/  CS2R R24, SRZ ;  /* 0x0000000000187805 */ /* 0x000fe2000001ff00 */
[----:B------:R-:W-:Y:S06]  /*71f0*/  @!P1 BRA `(.L_x_947) ;  /* 0x0000005c002c9947 */ /* 0x000fec0003800000 */
[----:B------:R-:W-:Y:S01]  /*7200*/  IMAD.IADD R10, R18, 0x1, -R19 ;  /* 0x00000001120a7824 */ /* 0x000fe200078e0a13 */
[----:B------:R-:W-:Y:S01]  /*7210*/  ULDC UR52, c[0x0][0x9e4] ;  /* 0x0002790000347ab9 */ /* 0x000fe20000000800 */
[----:B------:R-:W-:Y:S01]  /*7220*/  IMAD.MOV.U32 R87, RZ, RZ, RZ ;  /* 0x000000ffff577224 */ /* 0x000fe200078e00ff */
[----:B------:R-:W-:Y:S01]  /*7230*/  ULDC UR53, c[0x0][0x9dc] ;  /* 0x0002770000357ab9 */ /* 0x000fe20000000800 */
[----:B------:R-:W-:Y:S01]  /*7240*/  IMAD.IADD R9, R5, 0x1, R10 ;  /* 0x0000000105097824 */ /* 0x000fe200078e020a */
[----:B------:R-:W-:-:S03]  /*7250*/  ULDC UR54, c[0x0][0x9e0] ;  /* 0x0002780000367ab9 */ /* 0x000fc60000000800 */
[----:B------:R-:W-:-:S05]  /*7260*/  VIADD R11, R9, 0x8 ;  /* 0x00000008090b7836 */ /* 0x000fca0000000000 */
[----:B------:R-:W-:-:S07]  /*7270*/  LOP3.LUT R13, RZ, R11, RZ, 0x33, !PT ;  /* 0x0000000bff0d7212 */ /* 0x000fce00078e33ff */
.L_x_965:
[----:B------:R-:W-:Y:S01]  /*7280*/  UIADD3 UR56, UR45, 0x1, URZ ;  /* 0x000000012d387890 */ /* 0x000fe2000fffe03f */
[----:B------:R-:W-:-:S03]  /*7290*/  ISETP.NE.AND P2, PT, RZ, UR43, PT ;  /* 0x0000002bff007c0c */ /* 0x000fc6000bf45270 */
[----:B------:R-:W-:-:S04]  /*72a0*/  UISETP.NE.AND UP1, UPT, UR56, 0x2, UPT ;  /* 0x000000023800788c */ /* 0x000fc8000bf25270 */
[----:B------:R-:W-:Y:S02]  /*72b0*/  USEL UR55, URZ, 0x1, UP1 ;  /* 0x000000013f377887 */ /* 0x000fe40008800000 */
[----:B------:R-:W-:Y:S02]  /*72c0*/  USEL UR56, UR56, URZ, UP1 ;  /* 0x0000003f38387287 */ /* 0x000fe40008800000 */
[----:B------:R-:W-:Y:S02]  /*72d0*/  ULOP3.LUT UR55, UR46, UR55, URZ, 0x3c, !UPT ;  /* 0x000000372e377292 */ /* 0x000fe4000f8e3c3f */
[----:B------:R-:W-:Y:S10]  /*72e0*/  @P2 BRA `(.L_x_948) ;  /* 0x00000000002c2947 */ /* 0x000ff40003800000 */
[----:B------:R-:W-:Y:S05]  /*72f0*/  @!P0 BRA `(.L_x_949) ;  /* 0x0000000000048947 */ /* 0x000fea0003800000 */
[----:B------:R-:W-:Y:S01]  /*7300*/  BPT.TRAP 0x1 ;  /* 0x000000040000795c */ /* 0x000fe20000300000 */
.L_x_949:
[----:B------:R-:W-:Y:S01]  /*7310*/  ULEA UR6, UR56, UR41, 0x3 ;  /* 0x0000002938067291 */ /* 0x000fe2000f8e183f */
[----:B------:R-:W-:-:S05]  /*7320*/  IMAD.U32 R12, RZ, RZ, UR55 ;  /* 0x00000037ff0c7e24 */ /* 0x000fca000f8e00ff */
[----:B------:R-:W-:-:S04]  /*7330*/  SHF.L.U32 R12, R12, 0x1f, RZ ;  /* 0x0000001f0c0c7819 */ /* 0x000fc800000006ff */
[----:B------:R0:W1:Y:S01]  /*7340*/  SYNCS.PHASECHK.TRANS64.TRYWAIT P1, [UR6+0x2e830], R12 ;  /* 0x02e8300cff0075a7 */ /* 0x0000620008020146 */
[----:B------:R-:W-:Y:S05]  /*7350*/  @!P0 BRA `(.L_x_950) ;  /* 0x0000000000048947 */ /* 0x000fea0003800000 */
[----:B------:R-:W-:Y:S01]  /*7360*/  BPT.TRAP 0x1 ;  /* 0x000000040000795c */ /* 0x000fe20000300000 */
.L_x_950:
[----:B-1----:R-:W-:Y:S05]  /*7370*/  @P1 BRA `(.L_x_948) ;  /* 0x0000000000081947 */ /* 0x002fea0003800000 */
[----:B------:R-:W1:Y:S02]  /*7380*/  SYNCS.PHASECHK.TRANS64.TRYWAIT P1, [UR6+0x2e830], R12 ;  /* 0x02e8300cff0075a7 */ /* 0x000e640008020146 */
[----:B-1----:R-:W-:Y:S05]  /*7390*/  @!P1 BRA `(.L_x_951) ;  /* 0x0000017000fc9947 */ /* 0x002fea0003800000 */
.L_x_948:
[----:B------:R-:W2:Y:S01]  /*73a0*/  S2R R14, SR_TID.X ;  /* 0x00000000000e7919 */ /* 0x000ea20000002100 */
        /* <DEDUP_REMOVED lines=24> */
[----:B--2---:R-:W-:Y:S01]  /*7530*/  SHF.R.U32.HI R14, RZ, 0x7, R14 ;  /* 0x00000007ff0e7819 */ /* 0x004fe2000001160e */
[----:B------:R-:W-:Y:S01]  /*7540*/  UIADD3 UR14, UR58, 0x6, URZ ;  /* 0x000000063a0e7890 */ /* 0x000fe2000fffe03f */
[----:B------:R-:W-:-:S03]  /*7550*/  UMOV UR15, 0x40000040 ;  /* 0x40000040000f7882 */ /* 0x000fc60000000000 */
[----:B01----:R-:W-:-:S05]  /*7560*/  VIADD R12, R14, 0x8 ;  /* 0x000000080e0c7836 */ /* 0x003fca0000000000 */
        /* <DEDUP_REMOVED lines=156> */
.L_x_953:
[----:B------:R-:W-:Y:S01]  /*7f30*/  ULEA UR6, UR45, UR41, 0x3 ;  /* 0x000000292d067291 */ /* 0x000fe2000f8e183f */
[----:B------:R-:W-:-:S05]  /*7f40*/  IMAD.U32 R12, RZ, RZ, UR46 ;  /* 0x0000002eff0c7e24 */ /* 0x000fca000f8e00ff */
[----:B------:R-:W-:-:S04]  /*7f50*/  SHF.L.U32 R12, R12, 0x1f, RZ ;  /* 0x0000001f0c0c7819 */ /* 0x000fc800000006ff */
[----:B------:R0:W1:Y:S01]  /*7f60*/  SYNCS.PHASECHK.TRANS64.TRYWAIT P1, [UR6+0x2e850], R12 ;  /* 0x02e8500cff0075a7 */ /* 0x0000620008020146 */
[----:B------:R-:W-:Y:S05]  /*7f70*/  @!P0 BRA `(.L_x_954) ;  /* 0x0000000000048947 */ /* 0x000fea0003800000 */
[----:B------:R-:W-:Y:S01]  /*7f80*/  BPT.TRAP 0x1 ;  /* 0x000000040000795c */ /* 0x000fe20000300000 */
.L_x_954:
[----:B-1----:R-:W-:Y:S05]  /*7f90*/  @P1 BRA `(.L_x_952) ;  /* 0x0000000000081947 */ /* 0x002fea0003800000 */
[----:B------:R-:W1:Y:S02]  /*7fa0*/  SYNCS.PHASECHK.TRANS64.TRYWAIT P1, [UR6+0x2e850], R12 ;  /* 0x02e8500cff0075a7 */ /* 0x000e640008020146 */
[----:B-1----:R-:W-:Y:S05]  /*7fb0*/  @!P1 BRA `(.L_x_955) ;  /* 0x00000168000c9947 */ /* 0x002fea0003800000 */
.L_x_952:
[----:B------:R-:W-:Y:S01]  /*7fc0*/  UIADD3 UR6, UR41, 0x400, URZ ;  /* 0x0000040029067890 */ /* 0x000fe2000fffe03f */
[----:B------:R-:W-:Y:S01]  /*7fd0*/  WARPGROUP.ARRIVE ;  /* 0x00000000000079c5 */ /* 0x000fe20000000000 */
[----:B------:R-:W-:-:S05]  /*7fe0*/  UMOV UR7, 0xc0000010 ;  /* 0xc000001000077882 */ /* 0x000fca0000000000 */
[----:B------:R-:W2:Y:S01]  /*7ff0*/  S2R R14, SR_TID.X ;  /* 0x00000000000e7919 */ /* 0x000ea20000002100 */
[----:B------:R-:W-:Y:S01]  /*8000*/  USHF.R.U32.HI UR6, URZ, 0x4, UR6 ;  /* 0x000000043f067899 */ /* 0x000fe20008011606 */
[----:B01----:R-:W-:Y:S02]  /*8010*/  IMAD.U32 R12, RZ, RZ, UR56 ;  /* 0x00000038ff0c7e24 */ /* 0x003fe4000f8e00ff */
[----:B------:R-:W-:Y:S01]  /*8020*/  IMAD R21, R4, -0xe0, RZ ;  /* 0xffffff2004157824 */ /* 0x000fe200078e02ff */
[----:B------:R-:W-:-:S04]  /*8030*/  ULOP3.LUT UR6, UR6, 0x3fff, URZ, 0xc0, !UPT ;  /* 0x00003fff06067892 */ /* 0x000fc8000f8ec03f */
[----:B------:R-:W-:Y:S01]  /*8040*/  ULOP3.LUT UR6, UR6, 0x10000, URZ, 0xfc, !UPT ;  /* 0x0001000006067892 */ /* 0x000fe2000f8efc3f */
[----:B------:R-:W-:-:S03]  /*8050*/  IADD3 R20, R21, 0x1, R18 ;  /* 0x0000000115147810 */ /* 0x000fc60007ffe012 */
[----:B------:R-:W-:Y:S02]  /*8060*/  UIMAD UR10, UR45, 0x700, UR6 ;  /* 0x000007002d0a78a4 */ /* 0x000fe4000f8e0206 */
[----:B------:R-:W-:-:S04]  /*8070*/  IMAD.IADD R20, R20, 0x1, -R19 ;  /* 0x0000000114147824 */ /* 0x000fc800078e0a13 */
[----:B------:R-:W-:Y:S01]  /*8080*/  IMAD R20, R17, -0x2, R20 ;  /* 0xfffffffe11147824 */ /* 0x000fe200078e0214 */
[----:B------:R-:W-:Y:S02]  /*8090*/  UMOV UR6, UR10 ;  /* 0x0000000a00067c82 */ /* 0x000fe40008000000 */
[----:B------:R-:W-:Y:S01]  /*80a0*/  QGMMA.64x128x32.F32.E4M3.E4M3 R24, R224, gdesc[UR4], R24, gsb0 ;  /* 0x01e00004e0187df3 */ /* 0x000fe20008000818 */
[----:B------:R-:W-:Y:S01]  /*80b0*/  UIADD3 UR6, UR10, 0x100, URZ ;  /* 0x000001000a067890 */ /* 0x000fe2000fffe03f */
        /* <DEDUP_REMOVED lines=35> */
[----:B------:R-:W-:Y:S02]  /*82f0*/  ULOP3.LUT UR6, URZ, UR53, URZ, 0x33, !UPT ;  /* 0x000000353f067292 */ /* 0x000fe4000f8e333f */
[----:B------:R-:W-:Y:S02]  /*8300*/  WARPGROUP.DEPBAR.LE gsb0, 0x0 ;  /* 0x00008000000079c5 */ /* 0x000fe40000010000 */
[----:B------:R0:W-:Y:S06]  /*8310*/  BAR.ARV R14, 0x100 ;  /* 0x0004000e0000751d */ /* 0x0001ec0000002000 */
[----:B------:R1:W-:Y:S01]  /*8320*/  @!P1 SYNCS.ARRIVE.TRANS64.RED.A1T0 RZ, [R12+URZ], RZ ;  /* 0x000000ff0cff99a7 */ /* 0x0003e2000810043f */
[----:B------:R-:W-:Y:S01]  /*8330*/  PLOP3.LUT P1, PT, PT, PT, UP0, 0x40, 0x0 ;  /* 0x000000000000781c */ /* 0x000fe20003f2e808 */
[----:B------:R-:W-:-:S02]  /*8340*/  VIADD R200, R20, UR54 ;  /* 0x0000003614c87c36 */ /* 0x000fc40008000000 */
[----:B------:R-:W-:Y:S02]  /*8350*/  VIADD R20, R20, UR6 ;  /* 0x0000000614147c36 */ /* 0x000fe40008000000 */
[----:B------:R-:W-:Y:S02]  /*8360*/  IMAD.IADD R15, R5, 0x1, R200 ;  /* 0x00000001050f7824 */ /* 0x000fe400078e02c8 */
[----:B-1----:R-:W-:Y:S02]  /*8370*/  IMAD R12, R17, -0x2, R21 ;  /* 0xfffffffe110c7824 */ /* 0x002fe400078e0215 */
[----:B0-----:R-:W-:-:S04]  /*8380*/  IMAD.IADD R14, R5, 0x1, R20 ;  /* 0x00000001050e7824 */ /* 0x001fc800078e0214 */
[----:B------:R-:W-:Y:S05]  /*8390*/  @P1 BRA `(.L_x_956) ;  /* 0x0000000000581947 */ /* 0x000fea0003800000 */
[----:B------:R-:W-:Y:S01]  /*83a0*/  ISETP.GT.AND P1, PT, R9, -0x1, PT ;  /* 0xffffffff0900780c */ /* 0x000fe20003f24270 */
[----:B------:R-:W-:-:S12]  /*83b0*/  BSSY B0, `(.L_x_957) ;  /* 0x0000011000007945 */ /* 0x000fd80003800000 */
[----:B------:R-:W-:Y:S05]  /*83c0*/  @P1 BRA `(.L_x_958) ;  /* 0x0000000000241947 */ /* 0x000fea0003800000 */
[----:B------:R-:W-:Y:S02]  /*83d0*/  IMAD.U32 R204, RZ, RZ, UR52 ;  /* 0x00000034ffcc7e24 */ /* 0x000fe4000f8e00ff */
[----:B------:R-:W-:-:S03]  /*83e0*/  IMAD.IADD R201, R5, 0x1, R10 ;  /* 0x0000000105c97824 */ /* 0x000fc600078e020a */
[----:B------:R-:W-:Y:S02]  /*83f0*/  ISETP.NE.AND P1, PT, R204, 0x1, PT ;  /* 0x00000001cc00780c */ /* 0x000fe40003f25270 */
[----:B------:R-:W-:-:S11]  /*8400*/  LOP3.LUT R201, RZ, R201, RZ, 0x33, !PT ;  /* 0x000000c9ffc97212 */ /* 0x000fd600078e33ff */
[----:B------:R-:W0:Y:S02]  /*8410*/  @P1 LDC.64 R202, c[0x0][0x9e8] ;  /* 0x00027a00ffca1b82 */ /* 0x000e240000000a00 */
[----:B0-----:R-:W-:-:S05]  /*8420*/  @P1 IMAD.HI.U32 R202, R201, R202, RZ ;  /* 0x000000cac9ca1227 */ /* 0x001fca00078e00ff */
[----:B------:R-:W-:-:S04]  /*8430*/  @P1 SHF.R.U32.HI R201, RZ, R203, R202 ;  /* 0x000000cbffc91219 */ /* 0x000fc800000116ca */
[----:B------:R-:W-:Y:S01]  /*8440*/  LOP3.LUT R201, RZ, R201, RZ, 0x33, !PT ;  /* 0x000000c9ffc97212 */ /* 0x000fe200078e33ff */
[----:B------:R-:W-:Y:S06]  /*8450*/  BRA `(.L_x_959) ;  /* 0x0000000000187947 */ /* 0x000fec0003800000 */
.L_x_958:
[----:B------:R-:W-:Y:S02]  /*8460*/  IMAD.U32 R204, RZ, RZ, UR52 ;  /* 0x00000034ffcc7e24 */ /* 0x000fe4000f8e00ff */
[----:B------:R-:W-:-:S03]  /*8470*/  IMAD.MOV.U32 R201, RZ, RZ, R9 ;  /* 0x000000ffffc97224 */ /* 0x000fc600078e0009 */
[----:B------:R-:W-:-:S13]  /*8480*/  ISETP.NE.AND P1, PT, R204, 0x1, PT ;  /* 0x00000001cc00780c */ /* 0x000fda0003f25270 */
[----:B------:R-:W0:Y:S02]  /*8490*/  @P1 LDC.64 R202, c[0x0][0x9e8] ;  /* 0x00027a00ffca1b82 */ /* 0x000e240000000a00 */
[----:B0-----:R-:W-:-:S05]  /*84a0*/  @P1 IMAD.HI.U32 R202, R9, R202, RZ ;  /* 0x000000ca09ca1227 */ /* 0x001fca00078e00ff */
[----:B------:R-:W-:-:S07]  /*84b0*/  @P1 SHF.R.U32.HI R201, RZ, R203, R202 ;  /* 0x000000cbffc91219 */ /* 0x000fce00000116ca */
.L_x_959:
[----:B------:R-:W-:Y:S05]  /*84c0*/  BSYNC B0 ;  /* 0x0000000000007941 */ /* 0x000fea0003800000 */
.L_x_957:
[----:B------:R-:W-:-:S05]  /*84d0*/  IMAD R201, R201, R204, R12 ;  /* 0x000000ccc9c97224 */ /* 0x000fca00078e020c */
[----:B------:R-:W-:Y:S02]  /*84e0*/  VIADDMNMX R15, R201, R204, R15, PT ;  /* 0x000000ccc90f7246 */ /* 0x000fe4000380010f */
[----:B------:R-:W-:-:S07]  /*84f0*/  VIMNMX R14, R14, R201, !PT ;  /* 0x000000c90e0e7248 */ /* 0x000fce0007fe0100 */
.L_x_956:
[C---:B------:R-:W-:Y:S02]  /*8500*/  ISETP.GE.AND P1, PT, R21.reuse, 0x2, PT ;  /* 0x000000021500780c */ /* 0x040fe40003f26270 */
[C---:B------:R-:W-:Y:S02]  /*8510*/  ISETP.GE.AND P2, PT, R21.reuse, 0x9, PT ;  /* 0x000000091500780c */ /* 0x040fe40003f46270 */
[----:B------:R-:W-:Y:S02]  /*8520*/  LOP3.LUT R2, R2, 0xffffefff, RZ, 0xc0, !PT ;  /* 0xffffefff02027812 */ /* 0x000fe400078ec0ff */
[----:B------:R-:W-:Y:S02]  /*8530*/  ISETP.GE.AND P3, PT, R21, 0xa, PT ;  /* 0x0000000a1500780c */ /* 0x000fe40003f66270 */
[----:B------:R-:W-:Y:S02]  /*8540*/  LOP3.LUT R16, R16, 0xfffffffd, RZ, 0xc0, !PT ;  /* 0xfffffffd10107812 */ /* 0x000fe400078ec0ff */
[----:B------:R-:W-:-:S02]  /*8550*/  IADD3 R200, R200, 0x8, R5 ;  /* 0x00000008c8c87810 */ /* 0x000fc40007ffe005 */
[----:B------:R-:W-:Y:S02]  /*8560*/  IADD3 R20, R20, 0x8, R5 ;  /* 0x0000000814147810 */ /* 0x000fe40007ffe005 */
[----:B------:R-:W-:Y:S02]  /*8570*/  @P1 LOP3.LUT R2, R2, 0x1000, RZ, 0xfc, !PT ;  /* 0x0000100002021812 */ /* 0x000fe400078efcff */
[----:B------:R-:W-:Y:S02]  /*8580*/  ISETP.GT.AND P1, PT, R14, 0x1, !P1 ;  /* 0x000000010e00780c */ /* 0x000fe40004f24270 */
[----:B------:R-:W-:Y:S02]  /*8590*/  LOP3.LUT R2, R2, 0xffffdfff, RZ, 0xc0, !PT ;  /* 0xffffdfff02027812 */ /* 0x000fe400078ec0ff */
[----:B------:R-:W-:Y:S02]  /*85a0*/  ISETP.LT.OR P1, PT, R15, 0x2, P1 ;  /* 0x000000020f00780c */ /* 0x000fe40000f21670 */
[----:B------:R-:W-:-:S02]  /*85b0*/  @P2 LOP3.LUT R2, R2, 0x2000, RZ, 0xfc, !PT ;  /* 0x0000200002022812 */ /* 0x000fc400078efcff */
[----:B------:R-:W-:Y:S02]  /*85c0*/  FSEL R185, R185, -INF , !P1 ;  /* 0xff800000b9b97808 */ /* 0x000fe40004800000 */
[----:B------:R-:W-:Y:S02]  /*85d0*/  LOP3.LUT R2, R2, 0xffffbfff, RZ, 0xc0, !PT ;  /* 0xffffbfff02027812 */ /* 0x000fe400078ec0ff */
[----:B------:R-:W-:Y:S02]  /*85e0*/  ISETP.GT.AND P2, PT, R14, 0x8, !P2 ;  /* 0x000000080e00780c */ /* 0x000fe40005744270 */
[----:B------:R-:W-:Y:S02]  /*85f0*/  @P3 LOP3.LUT R2, R2, 0x4000, RZ, 0xfc, !PT ;  /* 0x0000400002023812 */ /* 0x000fe400078efcff */
[----:B------:R-:W-:Y:S02]  /*8600*/  ISETP.GT.AND P1, PT, R14, 0x9, !P3 ;  /* 0x000000090e00780c */ /* 0x000fe40005f24270 */
[----:B------:R-:W-:-:S02]  /*8610*/  ISETP.GE.AND P3, PT, R21, 0x11, PT ;  /* 0x000000111500780c */ /* 0x000fc40003f66270 */
[C---:B------:R-:W-:Y:S02]  /*8620*/  ISETP.LT.OR P2, PT, R15.reuse, 0x9, P2 ;  /* 0x000000090f00780c */ /* 0x040fe40001741670 */
[----:B------:R-:W-:Y:S02]  /*8630*/  ISETP.LT.OR P1, PT, R15, 0xa, P1 ;  /* 0x0000000a0f00780c */ /* 0x000fe40000f21670 */
[----:B------:R-:W-:Y:S02]  /*8640*/  FSEL R188, R188, -INF , !P2 ;  /* 0xff800000bcbc7808 */ /* 0x000fe40005000000 */
[----:B------:R-:W-:Y:S02]  /*8650*/  ISETP.GE.AND P2, PT, R21, 0x12, PT ;  /* 0x000000121500780c */ /* 0x000fe40003f46270 */
[----:B------:R-:W-:Y:S02]  /*8660*/  LOP3.LUT R2, R2, 0xffff7fff, RZ, 0xc0, !PT ;  /* 0xffff7fff02027812 */ /* 0x000fe400078ec0ff */
[----:B------:R-:W-:-:S02]  /*8670*/  FSEL R189, R189, -INF , !P1 ;  /* 0xff800000bdbd7808 */ /* 0x000fc40004800000 */
[----:B------:R-:W-:Y:S02]  /*8680*/  ISETP.GT.AND P1, PT, R14, 0x10, !P3 ;  /* 0x000000100e00780c */ /* 0x000fe40005f24270 */
[----:B------:R-:W-:Y:S02]  /*8690*/  @P3 LOP3.LUT R2, R2, 0x8000, RZ, 0xfc, !PT ;  /* 0x0000800002023812 */ /* 0x000fe400078efcff */
[----:B------:R-:W-:Y:S02]  /*86a0*/  ISETP.LT.OR P1, PT, R15, 0x11, P1 ;  /* 0x000000110f00780c */ /* 0x000fe40000f21670 */
[----:B------:R-:W-:Y:S02]  /*86b0*/  LOP3.LUT R2, R2, 0xfffeffff, RZ, 0xc0, !PT ;  /* 0xfffeffff02027812 */ /* 0x000fe400078ec0ff */
[----:B------:R-:W-:Y:S02]  /*86c0*/  FSEL R192, R192, -INF , !P1 ;  /* 0xff800000c0c07808 */ /* 0x000fe40004800000 */
[----:B------:R-:W-:-:S02]  /*86d0*/  @P2 LOP3.LUT R2, R2, 0x10000, RZ, 0xfc, !PT ;  /* 0x0001000002022812 */ /* 0x000fc400078efcff */
[----:B------:R-:W-:Y:S02]  /*86e0*/  ISETP.GT.AND P1, PT, R14, 0x11, !P2 ;  /* 0x000000110e00780c */ /* 0x000fe40005724270 */
[----:B------:R-:W-:Y:S02]  /*86f0*/  ISETP.GE.AND P2, PT, R21, 0x19, PT ;  /* 0x000000191500780c */ /* 0x000fe40003f46270 */
[----:B------:R-:W-:Y:S02]  /*8700*/  ISETP.LT.OR P1, PT, R15, 0x12, P1 ;  /* 0x000000120f00780c */ /* 0x000fe40000f21670 */
[----:B------:R-:W-:Y:S02]  /*8710*/  LOP3.LUT R2, R2, 0xfffbffff, RZ, 0xc0, !PT ;  /* 0xfffbffff02027812 */ /* 0x000fe400078ec0ff */
[----:B------:R-:W-:Y:S02]  /*8720*/  FSEL R193, R193, -INF , !P1 ;  /* 0xff800000c1c17808 */ /* 0x000fe40004800000 */
[----:B------:R-:W-:-:S02]  /*8730*/  ISETP.GT.AND P1, PT, R14, 0x18, !P2 ;  /* 0x000000180e00780c */ /* 0x000fc40005724270 */
[----:B------:R-:W-:Y:S02]  /*8740*/  ISETP.GE.AND P3, PT, R21, 0x22, PT ;  /* 0x000000221500780c */ /* 0x000fe40003f66270 */
[----:B------:R-:W-:Y:S02]  /*8750*/  ISETP.LT.OR P1, PT, R15, 0x19, P1 ;  /* 0x000000190f00780c */ /* 0x000fe40000f21670 */
[----:B------:R-:W-:Y:S02]  /*8760*/  @P2 LOP3.LUT R2, R2, 0x40000, RZ, 0xfc, !PT ;  /* 0x0004000002022812 */ /* 0x000fe400078efcff */
[----:B------:R-:W-:Y:S02]  /*8770*/  ISETP.GE.AND P2, PT, R21, 0x1a, PT ;  /* 0x0000001a1500780c */ /* 0x000fe40003f46270 */
[----:B------:R-:W-:Y:S02]  /*8780*/  FSEL R196, R196, -INF , !P1 ;  /* 0xff800000c4c47808 */ /* 0x000fe40004800000 */
[----:B------:R-:W-:-:S02]  /*8790*/  ISETP.GT.AND P1, PT, R14, 0x19, !P2 ;  /* 0x000000190e00780c */ /* 0x000fc40005724270 */
[----:B------:R-:W-:Y:S02]  /*87a0*/  LOP3.LUT R2, R2, 0xfffdffff, RZ, 0xc0, !PT ;  /* 0xfffdffff02027812 */ /* 0x000fe400078ec0ff */
[----:B------:R-:W-:Y:S02]  /*87b0*/  ISETP.LT.OR P1, PT, R15, 0x1a, P1 ;  /* 0x0000001a0f00780c */ /* 0x000fe40000f21670 */
[----:B------:R-:W-:Y:S02]  /*87c0*/  @P3 LOP3.LUT R16, R16, 0x2, RZ, 0xfc, !PT ;  /* 0x0000000210103812 */ /* 0x000fe400078efcff */
[----:B------:R-:W-:Y:S02]  /*87d0*/  FSEL R197, R197, -INF , !P1 ;  /* 0xff800000c5c57808 */ /* 0x000fe40004800000 */
[----:B------:R-:W-:Y:S02]  /*87e0*/  ISETP.GE.AND P1, PT, R21, 0x21, PT ;  /* 0x000000211500780c */ /* 0x000fe40003f26270 */
[----:B------:R-:W-:-:S02]  /*87f0*/  @P2 LOP3.LUT R2, R2, 0x20000, RZ, 0xfc, !PT ;  /* 0x0002000002022812 */ /* 0x000fc400078efcff */
[----:B------:R-:W-:Y:S02]  /*8800*/  ISETP.GT.AND P2, PT, R14, 0x20, !P1 ;  /* 0x000000200e00780c */ /* 0x000fe40004f44270 */
[----:B------:R-:W-:Y:S02]  /*8810*/  LOP3.LUT R16, R16, 0xfffffffb, RZ, 0xc0, !PT ;  /* 0xfffffffb10107812 */ /* 0x000fe400078ec0ff */
[----:B------:R-:W-:Y:S02]  /*8820*/  ISETP.LT.OR P2, PT, R15, 0x21, P2 ;  /* 0x000000210f00780c */ /* 0x000fe40001741670 */
[----:B------:R-:W-:Y:S02]  /*8830*/  LOP3.LUT R2, R2, 0xffffff7f, RZ, 0xc0, !PT ;  /* 0xffffff7f02027812 */ /* 0x000fe400078ec0ff */
[----:B------:R-:W-:Y:S02]  /*8840*/  FSEL R168, R168, -INF , !P2 ;  /* 0xff800000a8a87808 */ /* 0x000fe40005000000 */
[----:B------:R-:W-:-:S02]  /*8850*/  ISETP.GT.AND P2, PT, R14, 0x21, !P3 ;  /* 0x000000210e00780c */ /* 0x000fc40005f44270 */
        /* <DEDUP_REMOVED lines=274> */
[----:B------:R-:W-:-:S13]  /*9980*/  PLOP3.LUT P6, PT, PT, PT, UP0, 0x40, 0x0 ;  /* 0x000000000000781c */ /* 0x000fda0003fce808 */
[----:B------:R-:W-:Y:S05]  /*9990*/  @P6 BRA `(.L_x_960) ;  /* 0x0000000000546947 */ /* 0x000fea0003800000 */
[----:B------:R-:W-:Y:S01]  /*99a0*/  ISETP.GT.AND P6, PT, R11, -0x1, PT ;  /* 0xffffffff0b00780c */ /* 0x000fe20003fc4270 */
[----:B------:R-:W-:-:S12]  /*99b0*/  BSSY B0, `(.L_x_961) ;  /* 0x0000010000007945 */ /* 0x000fd80003800000 */
[----:B------:R-:W-:Y:S05]  /*99c0*/  @P6 BRA `(.L_x_962) ;  /* 0x0000000000206947 */ /* 0x000fea0003800000 */
[----:B------:R-:W-:-:S05]  /*99d0*/  IMAD.U32 R201, RZ, RZ, UR52 ;  /* 0x00000034ffc97e24 */ /* 0x000fca000f8e00ff */
[----:B------:R-:W-:-:S13]  /*99e0*/  ISETP.NE.AND P6, PT, R201, 0x1, PT ;  /* 0x00000001c900780c */ /* 0x000fda0003fc5270 */
[----:B------:R-:W0:Y:S02]  /*99f0*/  @P6 LDC.64 R14, c[0x0][0x9e8] ;  /* 0x00027a00ff0e6b82 */ /* 0x000e240000000a00 */
[----:B0-----:R-:W-:-:S04]  /*9a00*/  @P6 IMAD.HI.U32 R202, R13, R14, RZ ;  /* 0x0000000e0dca6227 */ /* 0x001fc800078e00ff */
[----:B------:R-:W-:Y:S01]  /*9a10*/  IMAD.MOV.U32 R14, RZ, RZ, R13 ;  /* 0x000000ffff0e7224 */ /* 0x000fe200078e000d */
[----:B------:R-:W-:-:S04]  /*9a20*/  @P6 SHF.R.U32.HI R14, RZ, R15, R202 ;  /* 0x0000000fff0e6219 */ /* 0x000fc800000116ca */
[----:B------:R-:W-:Y:S01]  /*9a30*/  LOP3.LUT R21, RZ, R14, RZ, 0x33, !PT ;  /* 0x0000000eff157212 */ /* 0x000fe200078e33ff */
[----:B------:R-:W-:Y:S06]  /*9a40*/  BRA `(.L_x_963) ;  /* 0x0000000000187947 */ /* 0x000fec0003800000 */
.L_x_962:
[----:B------:R-:W-:Y:S02]  /*9a50*/  IMAD.U32 R201, RZ, RZ, UR52 ;  /* 0x00000034ffc97e24 */ /* 0x000fe4000f8e00ff */
[----:B------:R-:W-:-:S03]  /*9a60*/  IMAD.MOV.U32 R21, RZ, RZ, R11 ;  /* 0x000000ffff157224 */ /* 0x000fc600078e000b */
[----:B------:R-:W-:-:S13]  /*9a70*/  ISETP.NE.AND P6, PT, R201, 0x1, PT ;  /* 0x00000001c900780c */ /* 0x000fda0003fc5270 */
[----:B------:R-:W0:Y:S02]  /*9a80*/  @P6 LDC.64 R14, c[0x0][0x9e8] ;  /* 0x00027a00ff0e6b82 */ /* 0x000e240000000a00 */
[----:B0-----:R-:W-:-:S05]  /*9a90*/  @P6 IMAD.HI.U32 R14, R11, R14, RZ ;  /* 0x0000000e0b0e6227 */ /* 0x001fca00078e00ff */
[----:B------:R-:W-:-:S07]  /*9aa0*/  @P6 SHF.R.U32.HI R21, RZ, R15, R14 ;  /* 0x0000000fff156219 */ /* 0x000fce000001160e */
.L_x_963:
[----:B------:R-:W-:Y:S05]  /*9ab0*/  BSYNC B0 ;  /* 0x0000000000007941 */ /* 0x000fea0003800000 */
.L_x_961:
[----:B------:R-:W-:-:S05]  /*9ac0*/  IMAD R15, R21, R201, R12 ;  /* 0x000000c9150f7224 */ /* 0x000fca00078e020c */
[----:B------:R-:W-:Y:S02]  /*9ad0*/  VIADDMNMX R200, R15, R201, R200, PT ;  /* 0x000000c90fc87246 */ /* 0x000fe400038001c8 */
[----:B------:R-:W-:-:S07]  /*9ae0*/  VIMNMX R20, R20, R15, !PT ;  /* 0x0000000f14147248 */ /* 0x000fce0007fe0100 */
.L_x_960:
[----:B------:R-:W-:Y:S01]  /*9af0*/  ISETP.GT.AND P1, PT, R20, 0x20, !P1 ;  /* 0x000000201400780c */ /* 0x000fe20004f24270 */
[----:B------:R-:W-:Y:S01]  /*9b00*/  IMAD.U32 R21, RZ, RZ, UR37 ;  /* 0x00000025ff157e24 */ /* 0x000fe2000f8e00ff */
        /* <DEDUP_REMOVED lines=139> */
[----:B------:R-:W0:Y:S01]  /*a3c0*/  SHFL.BFLY PT, R15, R14, 0x2, 0x1f ;  /* 0x0c401f000e0f7f89 */ /* 0x000e2200000e0000 */
        /* <DEDUP_REMOVED lines=10> */
[C---:B------:R-:W-:Y:S02]  /*a470*/  ISETP.GT.AND P1, PT, R20.reuse, 0x78, !P1 ;  /* 0x000000781400780c */ /* 0x040fe40004f24270 */
[----:B------:R-:W-:Y:S02]  /*a480*/  ISETP.GT.AND P5, PT, R20, 0xd8, !P5 ;  /* 0x000000d81400780c */ /* 0x000fe40006fa4270 */
[----:B------:R-:W-:Y:S02]  /*a490*/  ISETP.LT.OR P1, PT, R200, 0x79, P1 ;  /* 0x00000079c800780c */ /* 0x000fe40000f21670 */
[----:B0-----:R-:W-:Y:S02]  /*a4a0*/  FMNMX.FTZ R201, R14, R15, !PT ;  /* 0x0000000f0ec97209 */ /* 0x001fe40007810000 */
[----:B------:R-:W-:Y:S02]  /*a4b0*/  FSEL R150, R150, -INF , !P1 ;  /* 0xff80000096967808 */ /* 0x000fe40004800000 */
[----:B------:R-:W-:Y:S01]  /*a4c0*/  LOP3.LUT P1, RZ, R16, 0x200000, RZ, 0xc0, !PT ;  /* 0x0020000010ff7812 */ /* 0x000fe2000782c0ff */
[----:B------:R-:W0:Y:S01]  /*a4d0*/  SHFL.BFLY PT, R12, R201, 0x1, 0x1f ;  /* 0x0c201f00c90c7f89 */ /* 0x000e2200000e0000 */
[----:B------:R-:W-:-:S02]  /*a4e0*/  ISETP.LT.OR P3, PT, R200, 0xd1, P3 ;  /* 0x000000d1c800780c */ /* 0x000fc40001f61670 */
[----:B------:R-:W-:Y:S02]  /*a4f0*/  ISETP.GT.AND P1, PT, R20, 0x79, !P1 ;  /* 0x000000791400780c */ /* 0x000fe40004f24270 */
[C---:B------:R-:W-:Y:S02]  /*a500*/  ISETP.LT.OR P4, PT, R200.reuse, 0xd2, P4 ;  /* 0x000000d2c800780c */ /* 0x040fe40002781670 */
[----:B------:R-:W-:Y:S02]  /*a510*/  ISETP.LT.OR P1, PT, R200, 0x7a, P1 ;  /* 0x0000007ac800780c */ /* 0x000fe40000f21670 */
[----:B------:R-:W-:Y:S02]  /*a520*/  FSEL R98, R98, -INF , !P3 ;  /* 0xff80000062627808 */ /* 0x000fe40005800000 */
[----:B------:R-:W-:Y:S02]  /*a530*/  FSEL R151, R151, -INF , !P1 ;  /* 0xff80000097977808 */ /* 0x000fe40004800000 */
[----:B------:R-:W-:-:S02]  /*a540*/  LOP3.LUT P1, RZ, R16, 0x100000, RZ, 0xc0, !PT ;  /* 0x0010000010ff7812 */ /* 0x000fc4000782c0ff */
[----:B------:R-:W-:Y:S02]  /*a550*/  ISETP.LT.OR P5, PT, R200, 0xd9, P5 ;  /* 0x000000d9c800780c */ /* 0x000fe40002fa1670 */
[----:B------:R-:W-:Y:S02]  /*a560*/  ISETP.GT.AND P1, PT, R20, 0x80, !P1 ;  /* 0x000000801400780c */ /* 0x000fe40004f24270 */
[----:B------:R-:W-:Y:S02]  /*a570*/  FSEL R102, R102, -INF , !P5 ;  /* 0xff80000066667808 */ /* 0x000fe40006800000 */
[----:B------:R-:W-:Y:S02]  /*a580*/  ISETP.LT.OR P1, PT, R200, 0x81, P1 ;  /* 0x00000081c800780c */ /* 0x000fe40000f21670 */
[----:B0-----:R-:W-:Y:S02]  /*a590*/  FMNMX.FTZ R12, R201, R12, !PT ;  /* 0x0000000cc90c7209 */ /* 0x001fe40007810000 */
        /* <DEDUP_REMOVED lines=108> */
[----:B------:R-:W-:Y:S02]  /*ac60*/  ISETP.LT.OR P2, PT, R200, 0xda, P2 ;  /* 0x000000dac800780c */ /* 0x000fe40001741670 */
[----:B------:R-:W-:Y:S02]  /*ac70*/  FSEL R21, R21, RZ, P1 ;  /* 0x000000ff15157208 */ /* 0x000fe40000800000 */
[----:B------:R-:W-:-:S03]  /*ac80*/  FSEL R103, R103, -INF , !P2 ;  /* 0xff80000067677808 */ /* 0x000fc60005000000 */
[--C-:B------:R-:W-:Y:S01]  /*ac90*/  FFMA.FTZ R186, R192, UR37, -R21.reuse ;  /* 0x00000025c0ba7c23 */ /* 0x100fe20008010815 */
[----:B------:R-:W-:Y:S01]  /*aca0*/  FMNMX.FTZ R192, R15, R0, !PT ;  /* 0x000000000fc07209 */ /* 0x000fe20007810000 */
[--C-:B------:R-:W-:Y:S01]  /*acb0*/  FFMA.FTZ R14, R184, UR37, -R21.reuse ;  /* 0x00000025b80e7c23 */ /* 0x100fe20008010815 */
[----:B------:R-:W-:-:S01]  /*acc0*/  FFMA.FTZ R184, R188, UR37, -R21 ;  /* 0x00000025bcb87c23 */ /* 0x000fc20008010815 */
[--C-:B------:R-:W-:Y:S01]  /*acd0*/  FFMA.FTZ R188, R196, UR37, -R21.reuse ;  /* 0x00000025c4bc7c23 */ /* 0x100fe20008010815 */
[----:B------:R-:W-:Y:S01]  /*ace0*/  FMNMX.FTZ R201, R187, R192, !PT ;  /* 0x000000c0bbc97209 */ /* 0x000fe20007810000 */
[--C-:B------:R-:W-:Y:S01]  /*acf0*/  FFMA.FTZ R196, R108, UR37, -R21.reuse ;  /* 0x000000256cc47c23 */ /* 0x100fe20008010815 */
[----:B------:R-:W-:Y:S01]  /*ad00*/  FSEL R108, R99, -INF , !P4 ;  /* 0xff800000636c7808 */ /* 0x000fe20006000000 */
[--C-:B------:R-:W-:Y:S01]  /*ad10*/  FFMA.FTZ R185, R185, UR37, -R21.reuse ;  /* 0x00000025b9b97c23 */ /* 0x100fe20008010815 */
        /* <DEDUP_REMOVED lines=60> */
[----:B------:R-:W-:-:S04]  /*b0e0*/  FMNMX.FTZ R201, R155, R192, !PT ;  /* 0x000000c09bc97209 */ /* 0x000fc80007810000 */
[----:B------:R-:W-:-:S03]  /*b0f0*/  FMNMX.FTZ R192, R158, R201, !PT ;  /* 0x000000c99ec07209 */ /* 0x000fc60007810000 */
[----:B------:R-:W-:Y:S01]  /*b100*/  MUFU.EX2 R14, R14 ;  /* 0x0000000e000e7308 */ /* 0x000fe20000000800 */
[----:B------:R-:W-:Y:S02]  /*b110*/  FMNMX.FTZ R201, R159, R192, !PT ;  /* 0x000000c09fc97209 */ /* 0x000fe40007810000 */
[----:B0-----:R-:W-:Y:S02]  /*b120*/  FSEL R196, R12, RZ, P1 ;  /* 0x000000ff0cc47208 */ /* 0x001fe40000800000 */
[----:B------:R-:W-:-:S03]  /*b130*/  FMNMX.FTZ R192, R162, R201, !PT ;  /* 0x000000c9a2c07209 */ /* 0x000fc60007810000 */
[----:B------:R-:W-:Y:S01]  /*b140*/  FADD.FTZ R196, -R196, R3 ;  /* 0x00000003c4c47221 */ /* 0x000fe20000010100 */
[----:B------:R-:W-:Y:S01]  /*b150*/  FMNMX.FTZ R201, R163, R192, !PT ;  /* 0x000000c0a3c97209 */ /* 0x000fe20007810000 */
[----:B------:R-:W-:Y:S02]  /*b160*/  MUFU.EX2 R185, R185 ;  /* 0x000000b900b97308 */ /* 0x000fe40000000800 */
[----:B------:R-:W-:Y:S01]  /*b170*/  FMUL.FTZ R3, R196, UR37 ;  /* 0x00000025c4037c20 */ /* 0x000fe20008410000 */
[----:B------:R-:W-:-:S04]  /*b180*/  FMNMX.FTZ R192, R166, R201, !PT ;  /* 0x000000c9a6c07209 */ /* 0x000fc80007810000 */
[----:B------:R-:W-:Y:S01]  /*b190*/  FMNMX.FTZ R201, R167, R192, !PT ;  /* 0x000000c0a7c97209 */ /* 0x000fe20007810000 */
[----:B------:R-:W0:Y:S03]  /*b1a0*/  MUFU.EX2 R3, R3 ;  /* 0x0000000300037308 */ /* 0x000e260000000800 */
[----:B------:R-:W-:-:S04]  /*b1b0*/  FMNMX.FTZ R192, R138, R201, !PT ;  /* 0x000000c98ac07209 */ /* 0x000fc80007810000 */
[----:B------:R-:W-:Y:S01]  /*b1c0*/  FMNMX.FTZ R201, R139, R192, !PT ;  /* 0x000000c08bc97209 */ /* 0x000fe20007810000 */
[----:B------:R-:W1:Y:S03]  /*b1d0*/  MUFU.EX2 R184, R184 ;  /* 0x000000b800b87308 */ /* 0x000e660000000800 */
[----:B------:R-:W-:-:S04]  /*b1e0*/  FMNMX.FTZ R192, R142, R201, !PT ;  /* 0x000000c98ec07209 */ /* 0x000fc80007810000 */
[----:B------:R-:W-:Y:S01]  /*b1f0*/  FMNMX.FTZ R201, R143, R192, !PT ;  /* 0x000000c08fc97209 */ /* 0x000fe20007810000 */
[----:B------:R-:W2:Y:S01]  /*b200*/  MUFU.EX2 R189, R189 ;  /* 0x000000bd00bd7308 */ /* 0x000ea20000000800 */
[----:B0-----:R-:W-:-:S02]  /*b210*/  FFMA.FTZ R200, R3, R7, R14 ;  /* 0x0000000703c87223 */ /* 0x001fc4000001000e */
[----:B------:R-:W-:-:S04]  /*b220*/  FMNMX.FTZ R192, R146, R201, !PT ;  /* 0x000000c992c07209 */ /* 0x000fc80007810000 */
[----:B------:R-:W-:Y:S01]  /*b230*/  FMNMX.FTZ R201, R147, R192, !PT ;  /* 0x000000c093c97209 */ /* 0x000fe20007810000 */
[----:B------:R-:W0:Y:S03]  /*b240*/  MUFU.EX2 R186, R186 ;  /* 0x000000ba00ba7308 */ /* 0x000e260000000800 */
[----:B------:R-:W-:-:S04]  /*b250*/  FMNMX.FTZ R192, R150, R201, !PT ;  /* 0x000000c996c07209 */ /* 0x000fc80007810000 */
[----:B------:R-:W-:Y:S01]  /*b260*/  FMNMX.FTZ R201, R151, R192, !PT ;  /* 0x000000c097c97209 */ /* 0x000fe20007810000 */
[----:B------:R-:W3:Y:S03]  /*b270*/  MUFU.EX2 R193, R193 ;  /* 0x000000c100c17308 */ /* 0x000ee60000000800 */
[----:B------:R-:W-:-:S04]  /*b280*/  FMNMX.FTZ R192, R122, R201, !PT ;  /* 0x000000c97ac07209 */ /* 0x000fc80007810000 */
[----:B------:R-:W-:Y:S01]  /*b290*/  FMNMX.FTZ R201, R123, R192, !PT ;  /* 0x000000c07bc97209 */ /* 0x000fe20007810000 */
[----:B------:R-:W4:Y:S03]  /*b2a0*/  MUFU.EX2 R188, R188 ;  /* 0x000000bc00bc7308 */ /* 0x000f260000000800 */
[----:B------:R-:W-:-:S04]  /*b2b0*/  FMNMX.FTZ R192, R126, R201, !PT ;  /* 0x000000c97ec07209 */ /* 0x000fc80007810000 */
[----:B------:R-:W-:Y:S01]  /*b2c0*/  FMNMX.FTZ R201, R127, R192, !PT ;  /* 0x000000c07fc97209 */ /* 0x000fe20007810000 */
[----:B------:R-:W5:Y:S03]  /*b2d0*/  MUFU.EX2 R197, R197 ;  /* 0x000000c500c57308 */ /* 0x000f660000000800 */
        /* <DEDUP_REMOVED lines=28> */
[----:B------:R-:W-:Y:S01]  /*b4a0*/  IMAD.U32 R101, RZ, RZ, UR37 ;  /* 0x00000025ff657e24 */ /* 0x000fe2000f8e00ff */
[----:B------:R-:W-:Y:S02]  /*b4b0*/  MUFU.EX2 R180, R180 ;  /* 0x000000b400b47308 */ /* 0x000fe40000000800 */
[----:B------:R-:W-:-:S04]  /*b4c0*/  FMNMX.FTZ R201, R98, R201, !PT ;  /* 0x000000c962c97209 */ /* 0x000fc80007810000 */
[----:B------:R-:W-:Y:S02]  /*b4d0*/  FMNMX.FTZ R201, R108, R201, !PT ;  /* 0x000000c96cc97209 */ /* 0x000fe40007810000 */
[----:B------:R-:W-:Y:S02]  /*b4e0*/  MUFU.EX2 R181, R181 ;  /* 0x000000b500b57308 */ /* 0x000fe40000000800 */
[----:B------:R-:W-:-:S04]  /*b4f0*/  FMNMX.FTZ R20, R102, R201, !PT ;  /* 0x000000c966147209 */ /* 0x000fc80007810000 */
[----:B------:R-:W-:Y:S02]  /*b500*/  FMNMX.FTZ R20, R103, R20, !PT ;  /* 0x0000001467147209 */ /* 0x000fe40007810000 */
[----:B------:R-:W-:Y:S03]  /*b510*/  MUFU.EX2 R152, R152 ;  /* 0x0000009800987308 */ /* 0x000fe60000000800 */
[----:B------:R-:W1:Y:S05]  /*b520*/  SHFL.BFLY PT, R201, R20, 0x2, 0x1f ;  /* 0x0c401f0014c97f89 */ /* 0x000e6a00000e0000 */
[----:B------:R-:W-:Y:S08]  /*b530*/  MUFU.EX2 R153, R153 ;  /* 0x0000009900997308 */ /* 0x000ff00000000800 */
[----:B------:R-:W-:Y:S08]  /*b540*/  MUFU.EX2 R156, R156 ;  /* 0x0000009c009c7308 */ /* 0x000ff00000000800 */
[----:B------:R-:W-:Y:S01]  /*b550*/  MUFU.EX2 R157, R157 ;  /* 0x0000009d009d7308 */ /* 0x000fe20000000800 */
[----:B-1----:R-:W-:-:S05]  /*b560*/  FMNMX.FTZ R201, R20, R201, !PT ;  /* 0x000000c914c97209 */ /* 0x002fca0007810000 */
[----:B------:R-:W1:Y:S02]  /*b570*/  SHFL.BFLY PT, R20, R201, 0x1, 0x1f ;  /* 0x0c201f00c9147f89 */ /* 0x000e6400000e0000 */
[----:B------:R-:W-:Y:S08]  /*b580*/  MUFU.EX2 R160, R160 ;  /* 0x000000a000a07308 */ /* 0x000ff00000000800 */
[----:B------:R-:W-:Y:S08]  /*b590*/  MUFU.EX2 R161, R161 ;  /* 0x000000a100a17308 */ /* 0x000ff00000000800 */
[----:B------:R-:W-:Y:S01]  /*b5a0*/  MUFU.EX2 R164, R164 ;  /* 0x000000a400a47308 */ /* 0x000fe20000000800 */
[----:B-1----:R-:W-:-:S07]  /*b5b0*/  FMNMX.FTZ R20, R201, R20, !PT ;  /* 0x00000014c9147209 */ /* 0x002fce0007810000 */
[----:B------:R-:W-:Y:S01]  /*b5c0*/  MUFU.EX2 R165, R165 ;  /* 0x000000a500a57308 */ /* 0x000fe20000000800 */
[C---:B------:R-:W-:Y:S01]  /*b5d0*/  FSETP.NEU.FTZ.AND P1, PT, R20.reuse, -INF , PT ;  /* 0xff8000001400780b */ /* 0x040fe20003f3d000 */
[----:B------:R-:W-:-:S06]  /*b5e0*/  FFMA.FTZ R101, R20, R101, -8 ;  /* 0xc100000014657423 */ /* 0x000fcc0000010065 */
[----:B------:R-:W-:Y:S01]  /*b5f0*/  MUFU.EX2 R136, R136 ;  /* 0x0000008800887308 */ /* 0x000fe20000000800 */
[----:B------:R-:W-:-:S05]  /*b600*/  FSEL R101, R101, RZ, P1 ;  /* 0x000000ff65657208 */ /* 0x000fca0000800000 */
[--C-:B------:R-:W-:Y:S01]  /*b610*/  FFMA.FTZ R196, R187, UR37, -R101.reuse ;  /* 0x00000025bbc47c23 */ /* 0x100fe20008010865 */
[----:B------:R-:W-:-:S01]  /*b620*/  FFMA.FTZ R187, R194, UR37, -R101 ;  /* 0x00000025c2bb7c23 */ /* 0x000fc20008010865 */
[--C-:B------:R-:W-:Y:S01]  /*b630*/  FFMA.FTZ R194, R195, UR37, -R101.reuse ;  /* 0x00000025c3c27c23 */ /* 0x100fe20008010865 */
[----:B------:R-:W-:Y:S01]  /*b640*/  FSEL R195, R20, RZ, P1 ;  /* 0x000000ff14c37208 */ /* 0x000fe20000800000 */
[--C-:B------:R-:W-:Y:S01]  /*b650*/  FFMA.FTZ R117, R190, UR37, -R101.reuse ;  /* 0x00000025be757c23 */ /* 0x100fe20008010865 */
[----:B------:R-:W-:-:S01]  /*b660*/  FFMA.FTZ R190, R191, UR37, -R101 ;  /* 0x00000025bfbe7c23 */ /* 0x000fc20008010865 */
[--C-:B------:R-:W-:Y:S01]  /*b670*/  FFMA.FTZ R191, R198, UR37, -R101.reuse ;  /* 0x00000025c6bf7c23 */ /* 0x100fe20008010865 */
[----:B------:R-:W-:-:S01]  /*b680*/  FFMA.FTZ R198, R199, UR37, -R101 ;  /* 0x00000025c7c67c23 */ /* 0x000fc20008010865 */
[----:B------:R-:W-:Y:S01]  /*b690*/  FADD.FTZ R195, -R195, R0 ;  /* 0x00000000c3c37221 */ /* 0x000fe20000010100 */
[----:B------:R-:W-:-:S01]  /*b6a0*/  FFMA.FTZ R199, R142, UR37, -R101 ;  /* 0x000000258ec77c23 */ /* 0x000fc20008010865 */
[--C-:B------:R-:W-:Y:S01]  /*b6b0*/  FFMA.FTZ R15, R15, UR37, -R101.reuse ;  /* 0x000000250f0f7c23 */ /* 0x100fe20008010865 */
[----:B------:R-:W-:Y:S01]  /*b6c0*/  MUFU.EX2 R196, R196 ;  /* 0x000000c400c47308 */ /* 0x000fe20000000800 */
[----:B------:R-:W-:Y:S01]  /*b6d0*/  FMUL.FTZ R142, R195, UR37 ;  /* 0x00000025c38e7c20 */ /* 0x000fe20008410000 */
[----:B------:R-:W-:Y:S01]  /*b6e0*/  FADD.FTZ R195, R185, R200 ;  /* 0x000000c8b9c37221 */ /* 0x000fe20000010000 */
[----:B------:R-:W-:-:S01]  /*b6f0*/  FFMA.FTZ R170, R170, UR37, -R101 ;  /* 0x00000025aaaa7c23 */ /* 0x000fc20008010865 */
[--C-:B------:R-:W-:Y:S01]  /*b700*/  FFMA.FTZ R171, R171, UR37, -R101.reuse ;  /* 0x00000025abab7c23 */ /* 0x100fe20008010865 */
[----:B------:R-:W-:-:S01]  /*b710*/  FFMA.FTZ R174, R174, UR37, -R101 ;  /* 0x00000025aeae7c23 */ /* 0x000fc20008010865 */
[----:B------:R-:W-:Y:S01]  /*b720*/  FADD.FTZ R200, R184, R195 ;  /* 0x000000c3b8c87221 */ /* 0x000fe20000010000 */
[----:B------:R-:W-:-:S01]  /*b730*/  FFMA.FTZ R175, R175, UR37, -R101 ;  /* 0x00000025afaf7c23 */ /* 0x000fc20008010865 */
[----:B------:R-:W-:Y:S01]  /*b740*/  MUFU.EX2 R15, R15 ;  /* 0x0000000f000f7308 */ /* 0x000fe20000000800 */
[----:B------:R-:W-:-:S01]  /*b750*/  FFMA.FTZ R178, R178, UR37, -R101 ;  /* 0x00000025b2b27c23 */ /* 0x000fc20008010865 */
[----:B--2---:R-:W-:Y:S01]  /*b760*/  FADD.FTZ R195, R189, R200 ;  /* 0x000000c8bdc37221 */ /* 0x004fe20000010000 */
[----:B------:R-:W-:-:S01]  /*b770*/  FFMA.FTZ R179, R179, UR37, -R101 ;  /* 0x00000025b3b37c23 */ /* 0x000fc20008010865 */
[--C-:B------:R-:W-:Y:S01]  /*b780*/  FFMA.FTZ R182, R182, UR37, -R101.reuse ;  /* 0x00000025b6b67c23 */ /* 0x100fe20008010865 */
[----:B------:R-:W-:-:S01]  /*b790*/  FFMA.FTZ R183, R183, UR37, -R101 ;  /* 0x00000025b7b77c23 */ /* 0x000fc20008010865 */
[----:B0-----:R-:W-:Y:S01]  /*b7a0*/  FADD.FTZ R200, R186, R195 ;  /* 0x000000c3bac87221 */ /* 0x001fe20000010000 */
[----:B------:R-:W-:-:S01]  /*b7b0*/  FFMA.FTZ R154, R154, UR37, -R101 ;  /* 0x000000259a9a7c23 */ /* 0x000fc20008010865 */
[----:B------:R-:W0:Y:S01]  /*b7c0*/  MUFU.EX2 R142, R142 ;  /* 0x0000008e008e7308 */ /* 0x000e220000000800 */
[----:B------:R-:W-:-:S01]  /*b7d0*/  FFMA.FTZ R155, R155, UR37, -R101 ;  /* 0x000000259b9b7c23 */ /* 0x000fc20008010865 */
[----:B---3--:R-:W-:Y:S01]  /*b7e0*/  FADD.FTZ R195, R193, R200 ;  /* 0x000000c8c1c37221 */ /* 0x008fe20000010000 */
[----:B------:R-:W-:-:S01]  /*b7f0*/  FFMA.FTZ R158, R158, UR37, -R101 ;  /* 0x000000259e9e7c23 */ /* 0x000fc20008010865 */
[--C-:B------:R-:W-:Y:S01]  /*b800*/  FFMA.FTZ R159, R159, UR37, -R101.reuse ;  /* 0x000000259f9f7c23 */ /* 0x100fe20008010865 */
[----:B------:R-:W-:-:S01]  /*b810*/  FFMA.FTZ R162, R162, UR37, -R101 ;  /* 0x00000025a2a27c23 */ /* 0x000fc20008010865 */
[----:B----4-:R-:W-:Y:S01]  /*b820*/  FADD.FTZ R200, R188, R195 ;  /* 0x000000c3bcc87221 */ /* 0x010fe20000010000 */
[----:B------:R-:W-:-:S01]  /*b830*/  FFMA.FTZ R163, R163, UR37, -R101 ;  /* 0x00000025a3a37c23 */ /* 0x000fc20008010865 */
[----:B------:R-:W1:Y:S01]  /*b840*/  MUFU.EX2 R117, R117 ;  /* 0x0000007500757308 */ /* 0x000e620000000800 */
[----:B------:R-:W-:-:S01]  /*b850*/  FFMA.FTZ R166, R166, UR37, -R101 ;  /* 0x00000025a6a67c23 */ /* 0x000fc20008010865 */
[----:B-----5:R-:W-:Y:S01]  /*b860*/  FADD.FTZ R195, R197, R200 ;  /* 0x000000c8c5c37221 */ /* 0x020fe20000010000 */
[----:B------:R-:W-:-:S01]  /*b870*/  FFMA.FTZ R167, R167, UR37, -R101 ;  /* 0x00000025a7a77c23 */ /* 0x000fc20008010865 */
[--C-:B------:R-:W-:Y:S01]  /*b880*/  FFMA.FTZ R138, R138, UR37, -R101.reuse ;  /* 0x000000258a8a7c23 */ /* 0x100fe20008010865 */
[----:B------:R-:W-:-:S01]  /*b890*/  FFMA.FTZ R139, R139, UR37, -R101 ;  /* 0x000000258b8b7c23 */ /* 0x000fc20008010865 */
[--C-:B------:R-:W-:Y:S01]  /*b8a0*/  FFMA.FTZ R143, R143, UR37, -R101.reuse ;  /* 0x000000258f8f7c23 */ /* 0x100fe20008010865 */
[----:B------:R-:W-:-:S01]  /*b8b0*/  FFMA.FTZ R146, R146, UR37, -R101 ;  /* 0x0000002592927c23 */ /* 0x000fc20008010865 */
[----:B------:R-:W2:Y:S01]  /*b8c0*/  MUFU.EX2 R190, R190 ;  /* 0x000000be00be7308 */ /* 0x000ea20000000800 */
[----:B0-----:R-:W-:-:S01]  /*b8d0*/  FFMA.FTZ R7, R142, R6, R15 ;  /* 0x000000068e077223 */ /* 0x001fc2000001000f */
[--C-:B------:R-:W-:Y:S01]  /*b8e0*/  FFMA.FTZ R147, R147, UR37, -R101.reuse ;  /* 0x0000002593937c23 */ /* 0x100fe20008010865 */
[----:B------:R-:W-:-:S01]  /*b8f0*/  FFMA.FTZ R150, R150, UR37, -R101 ;  /* 0x0000002596967c23 */ /* 0x000fc20008010865 */
[----:B------:R-:W-:Y:S01]  /*b900*/  FFMA.FTZ R151, R151, UR37, -R101 ;  /* 0x0000002597977c23 */ /* 0x000fe20008010865 */
[----:B------:R-:W-:-:S01]  /*b910*/  FADD.FTZ R6, R196, R7 ;  /* 0x00000007c4067221 */ /* 0x000fc20000010000 */
[--C-:B------:R-:W-:Y:S01]  /*b920*/  FFMA.FTZ R122, R122, UR37, -R101.reuse ;  /* 0x000000257a7a7c23 */ /* 0x100fe20008010865 */
[----:B------:R-:W-:-:S01]  /*b930*/  FFMA.FTZ R123, R123, UR37, -R101 ;  /* 0x000000257b7b7c23 */ /* 0x000fc20008010865 */
[----:B------:R-:W0:Y:S01]  /*b940*/  MUFU.EX2 R187, R187 ;  /* 0x000000bb00bb7308 */ /* 0x000e220000000800 */
        /* <DEDUP_REMOVED lines=25> */
[--C-:B------:R-:W-:Y:S01]  /*bae0*/  FFMA.FTZ R98, R98, UR37, -R101.reuse ;  /* 0x0000002562627c23 */ /* 0x100fe20008010865 */
[----:B------:R-:W-:-:S05]  /*baf0*/  FFMA.FTZ R102, R102, UR37, -R101 ;  /* 0x0000002566667c23 */ /* 0x000fca0008010865 */
[----:B------:R-:W1:Y:S01]  /*bb00*/  MUFU.EX2 R170, R170 ;  /* 0x000000aa00aa7308 */ /* 0x000e620000000800 */
[----:B--2---:R-:W-:-:S01]  /*bb10*/  FADD.FTZ R7, R191, R6 ;  /* 0x00000006bf077221 */ /* 0x004fc20000010000 */
[----:B------:R-:W-:-:S06]  /*bb20*/  FADD.FTZ R6, R168, R195 ;  /* 0x000000c3a8067221 */ /* 0x000fcc0000010000 */
[----:B------:R-:W2:Y:S01]  /*bb30*/  MUFU.EX2 R171, R171 ;  /* 0x000000ab00ab7308 */ /* 0x000ea20000000800 */
[----:B0-----:R-:W-:-:S07]  /*bb40*/  FADD.FTZ R7, R198, R7 ;  /* 0x00000007c6077221 */ /* 0x001fce0000010000 */
[----:B------:R-:W0:Y:S01]  /*bb50*/  MUFU.EX2 R174, R174 ;  /* 0x000000ae00ae7308 */ /* 0x000e220000000800 */
        /* <DEDUP_REMOVED lines=114> */
[----:B--2---:R-:W-:-:S04]  /*c280*/  FADD.FTZ R6, R105, R6 ;  /* 0x0000000669067221 */ /* 0x004fc80000010000 */
[----:B------:R-:W-:-:S03]  /*c290*/  FADD.FTZ R195, R99, R6 ;  /* 0x0000000663c37221 */ /* 0x000fc60000010000 */
        /* <DEDUP_REMOVED lines=14> */
[--C-:B------:R-:W-:Y:S01]  /*c380*/  FFMA.FTZ R195, R108, UR37, -R101.reuse ;  /* 0x000000256cc37c23 */ /* 0x100fe20008010865 */
[----:B------:R-:W-:-:S05]  /*c390*/  FFMA.FTZ R101, R103, UR37, -R101 ;  /* 0x0000002567657c23 */ /* 0x000fca0008010865 */
        /* <DEDUP_REMOVED lines=38> */
[----:B--2---:R-:W-:-:S03]  /*c600*/  FADD.FTZ R7, R21, R6 ;  /* 0x0000000615077221 */ /* 0x004fc60000010000 */
[----:B0-----:R-:W-:Y:S01]  /*c610*/  FADD.FTZ R6, R101, R103 ;  /* 0x0000006765067221 */ /* 0x001fe20000010000 */
[----:B------:R-:W-:Y:S06]  /*c620*/  @!P0 BRA `(.L_x_964) ;  /* 0x0000000000048947 */ /* 0x000fec0003800000 */
[----:B------:R-:W-:Y:S01]  /*c630*/  BPT.TRAP 0x1 ;  /* 0x000000040000795c */ /* 0x000fe20000300000 */
.L_x_964:
[----:B------:R-:W-:Y:S01]  /*c640*/  ULEA UR6, UR45, UR41, 0x3 ;  /* 0x000000292d067291 */ /* 0x000fe2000f8e183f */
[----:B------:R-:W-:Y:S01]  /*c650*/  ISETP.GT.AND P1, PT, R4, UR57, PT ;  /* 0x0000003904007c0c */ /* 0x000fe2000bf24270 */
[----:B------:R-:W-:Y:S01]  /*c660*/  UMOV UR46, UR55 ;  /* 0x00000037002e7c82 */ /* 0x000fe20008000000 */
[----:B------:R-:W-:Y:S01]  /*c670*/  F2FP.SATFINITE.E4M3.F32.PACK_AB_MERGE_C R0, R143, R0, RZ ;  /* 0x000000008f00723e */ /* 0x000fe200048070ff */
[----:B------:R-:W-:Y:S01]  /*c680*/  UIADD3 UR6, UR6, 0x2e860, URZ ;  /* 0x0002e86006067890 */ /* 0x000fe2000fffe03f */
[----:B------:R-:W-:Y:S01]  /*c690*/  F2FP.SATFINITE.E4M3.F32.PACK_AB_MERGE_C R184, R189, R184, RZ ;  /* 0x000000b8bdb8723e */ /* 0x000fe200048070ff */
[----:B------:R-:W-:Y:S01]  /*c6a0*/  UMOV UR45, UR56 ;  /* 0x00000038002d7c82 */ /* 0x000fe20008000000 */
[----:B------:R-:W-:Y:S01]  /*c6b0*/  F2FP.SATFINITE.E4M3.F32.PACK_AB_MERGE_C R117, R190, R117, RZ ;  /* 0x00000075be75723e */ /* 0x000fe200048070ff */
[----:B------:R-:W-:Y:S01]  /*c6c0*/  UPRMT UR6, UR39, 0x654, UR6 ;  /* 0x0000065427067896 */ /* 0x000fe20008000006 */
        /* <DEDUP_REMOVED lines=120> */
[----:B------:R-:W-:Y:S01]  /*ce50*/  IMAD.MOV.U32 R3, RZ, RZ, R12 ;  /* 0x000000ffff037224 */ /* 0x000fe200078e000c */
[----:B------:R-:W-:Y:S06]  /*ce60*/  @P1 BRA `(.L_x_965) ;  /* 0xffffffa400041947 */ /* 0x000fec000383ffff */
[----:B------:R-:W-:Y:S01]  /*ce70*/  IMAD.MOV.U32 R0, RZ, RZ, R20 ;  /* 0x000000ffff007224 */ /* 0x000fe200078e0014 */
[----:B------:R-:W-:Y:S01]  /*ce80*/  UMOV UR45, UR56 ;  /* 0x00000038002d7c82 */ /* 0x000fe20008000000 */
[----:B------:R-:W-:Y:S01]  /*ce90*/  IMAD.MOV.U32 R3, RZ, RZ, R12 ;  /* 0x000000ffff037224 */ /* 0x000fe200078e000c */
[----:B------:R-:W-:-:S06]  /*cea0*/  UMOV UR46, UR55 ;  /* 0x00000037002e7c82 */ /* 0x000fcc0008000000 */
.L_x_947:
[----:B------:R-:W0:Y:S01]  /*ceb0*/  LDC R9, c[0x0][0x9e4] ;  /* 0x00027900ff097b82 */ /* 0x000e220000000800 */
[----:B------:R-:W-:Y:S01]  /*cec0*/  VIADD R10, R22, -UR53 ;  /* 0x80000035160a7c36 */ /* 0x000fe20008000000 */
[----:B------:R-:W-:-:S04]  /*ced0*/  LOP3.LUT R2, R2, 0xffefffff, RZ, 0xc0, !PT ;  /* 0xffefffff02027812 */ /* 0x000fc800078ec0ff */
[----:B------:R-:W-:Y:S02]  /*cee0*/  R2UR UR6, R10 ;  /* 0x000000000a0672ca */ /* 0x000fe400000e0000 */
[----:B0-----:R-:W-:-:S13]  /*cef0*/  ISETP.GE.AND P1, PT, R9, 0x1, PT ;  /* 0x000000010900780c */ /* 0x001fda0003f26270 */
[----:B------:R-:W-:Y:S01]  /*cf00*/  @P1 LOP3.LUT R2, R2, 0x100000, RZ, 0xfc, !PT ;  /* 0x0010000002021812 */ /* 0x000fe200078efcff */
[----:B------:R-:W-:Y:S06]  /*cf10*/  @!P1 BRA `(.L_x_966) ;  /* 0x0000000000449947 */ /* 0x000fec0003800000 */
        /* <DEDUP_REMOVED lines=9> */
.L_x_967:
[----:B------:R-:W-:-:S13]  /*cfb0*/  ISETP.NE.AND P1, PT, R9, 0x1, PT ;  /* 0x000000010900780c */ /* 0x000fda0003f25270 */
[----:B------:R-:W0:Y:S02]  /*cfc0*/  @P1 LDC.64 R10, c[0x0][0x9e8] ;  /* 0x00027a00ff0a1b82 */ /* 0x000e240000000a00 */
[----:B0-----:R-:W-:-:S05]  /*cfd0*/  @P1 IMAD.HI.U32 R10, R22, R10, RZ ;  /* 0x0000000a160a1227 */ /* 0x001fca00078e00ff */
[----:B------:R-:W-:-:S07]  /*cfe0*/  @P1 SHF.R.U32.HI R22, RZ, R11, R10 ;  /* 0x0000000bff161219 */ /* 0x000fce000001160a */
.L_x_968:
[----:B------:R-:W-:-:S05]  /*cff0*/  IMAD R22, R22, R9, RZ ;  /* 0x0000000916167224 */ /* 0x000fca00078e02ff */
[----:B------:R-:W-:-:S13]  /*d000*/  R2UR UR7, R22 ;  /* 0x00000000160772ca */ /* 0x000fda00000e0000 */
[----:B------:R-:W-:-:S04]  /*d010*/  UISETP.LT.AND UP0, UPT, UR6, UR7, UPT ;  /* 0x000000070600728c */ /* 0x000fc8000bf01270 */
[----:B------:R-:W-:-:S12]  /*d020*/  USEL UR6, UR6, UR7, !UP0 ;  /* 0x0000000706067287 */ /* 0x000fd8000c000000 */
.L_x_966:
[----:B------:R-:W-:-:S03]  /*d030*/  UIADD3 UR7, UR6, 0xdf, URZ ;  /* 0x000000df06077890 */ /* 0x000fc6000fffe03f */
[----:B------:R-:W-:Y:S02]  /*d040*/  UMOV UR6, URZ ;  /* 0x0000003f00067c82 */ /* 0x000fe40008000000 */
[----:B------:R-:W-:-:S04]  /*d050*/  UIMAD.WIDE UR6, UR7, -0x6db6db6d, UR6 ;  /* 0x92492493070678a5 */ /* 0x000fc8000f8e0206 */
[----:B------:R-:W-:-:S04]  /*d060*/  USHF.R.U32.HI UR6, URZ, 0x1f, UR7 ;  /* 0x0000001f3f067899 */ /* 0x000fc80008011607 */
[----:B------:R-:W-:-:S04]  /*d070*/  ULEA.HI.SX32 UR6, UR7, UR6, 0x19 ;  /* 0x0000000607067291 */ /* 0x000fc8000f8fca3f */
[----:B------:R-:W-:-:S04]  /*d080*/  UISETP.LT.AND UP0, UPT, UR38, UR6, UPT ;  /* 0x000000062600728c */ /* 0x000fc8000bf01270 */
[----:B------:R-:W-:-:S06]  /*d090*/  USEL UR52, UR38, UR6, !UP0 ;  /* 0x0000000626347287 */ /* 0x000fcc000c000000 */
[----:B------:R-:W-:-:S13]  /*d0a0*/  ISETP.GE.AND P1, PT, R4, UR52, PT ;  /* 0x0000003404007c0c */ /* 0x000fda000bf26270 */
[----:B------:R-:W-:Y:S05]  /*d0b0*/  @!P1 BRA `(.L_x_969) ;  /* 0x0000003400889947 */ /* 0x000fea0003800000 */
[----:B------:R-:W-:Y:S01]  /*d0c0*/  IMAD.MOV.U32 R11, RZ, RZ, R0 ;  /* 0x000000ffff0b7224 */ /* 0x000fe200078e0000 */
[----:B------:R-:W-:Y:S01]  /*d0d0*/  UMOV UR54, UR46 ;  /* 0x0000002e00367c82 */ /* 0x000fe20008000000 */
[----:B------:R-:W-:Y:S01]  /*d0e0*/  IMAD.MOV.U32 R10, RZ, RZ, R3 ;  /* 0x000000ffff0a7224 */ /* 0x000fe200078e0003 */
[----:B------:R-:W-:-:S06]  /*d0f0*/  UMOV UR53, UR45 ;  /* 0x0000002d00357c82 */ /* 0x000fcc0008000000 */
.L_x_979:
        /* <DEDUP_REMOVED lines=9> */
.L_x_971:
[----:B------:R-:W-:Y:S01]  /*d190*/  ULEA UR6, UR45, UR41, 0x3 ;  /* 0x000000292d067291 */ /* 0x000fe2000f8e183f */
[----:B------:R-:W-:-:S05]  /*d1a0*/  IMAD.U32 R0, RZ, RZ, UR46 ;  /* 0x0000002eff007e24 */ /* 0x000fca000f8e00ff */
[----:B------:R-:W-:-:S04]  /*d1b0*/  SHF.L.U32 R0, R0, 0x1f, RZ ;  /* 0x0000001f00007819 */ /* 0x000fc800000006ff */
[----:B------:R0:W1:Y:S01]  /*d1c0*/  SYNCS.PHASECHK.TRANS64.TRYWAIT P1, [UR6+0x2e830], R0 ;  /* 0x02e83000ff0075a7 */ /* 0x0000620008020146 */
[----:B------:R-:W-:Y:S05]  /*d1d0*/  @!P0 BRA `(.L_x_972) ;  /* 0x0000000000048947 */ /* 0x000fea0003800000 */
[----:B------:R-:W-:Y:S01]  /*d1e0*/  BPT.TRAP 0x1 ;  /* 0x000000040000795c */ /* 0x000fe20000300000 */
.L_x_972:
[----:B-1----:R-:W-:Y:S05]  /*d1f0*/  @P1 BRA `(.L_x_970) ;  /* 0x0000000000081947 */ /* 0x002fea0003800000 */
[----:B------:R-:W1:Y:S02]  /*d200*/  SYNCS.PHASECHK.TRANS64.TRYWAIT P1, [UR6+0x2e830], R0 ;  /* 0x02e83000ff0075a7 */ /* 0x000e640008020146 */
[----:B-1----:R-:W-:Y:S05]  /*d210*/  @!P1 BRA `(.L_x_973) ;  /* 0x00000114008c9947 */ /* 0x002fea0003800000 */
.L_x_970:
[----:B-1----:R-:W1:Y:S01]  /*d220*/  S2R R3, SR_TID.X ;  /* 0x0000000000037919 */ /* 0x002e620000002100 */
        /* <DEDUP_REMOVED lines=24> */
[----:B-1----:R-:W-:Y:S01]  /*d3b0*/  SHF.R.U32.HI R3, RZ, 0x7, R3 ;  /* 0x00000007ff037819 */ /* 0x002fe20000011603 */
[----:B------:R-:W-:Y:S01]  /*d3c0*/  UIADD3 UR14, UR55, 0x6, URZ ;  /* 0x00000006370e7890 */ /* 0x000fe2000fffe03f */
[----:B------:R-:W-:-:S03]  /*d3d0*/  UMOV UR15, 0x40000040 ;  /* 0x40000040000f7882 */ /* 0x000fc60000000000 */
[----:B0-----:R-:W-:-:S05]  /*d3e0*/  VIADD R0, R3, 0x8 ;  /* 0x0000000803007836 */ /* 0x001fca0000000000 */
        /* <DEDUP_REMOVED lines=156> */
.L_x_975:
[----:B------:R-:W-:Y:S01]  /*ddb0*/  ULEA UR6, UR53, UR41, 0x3 ;  /* 0x0000002935067291 */ /* 0x000fe2000f8e183f */
[----:B------:R-:W-:-:S05]  /*ddc0*/  IMAD.U32 R0, RZ, RZ, UR54 ;  /* 0x00000036ff007e24 */ /* 0x000fca000f8e00ff */
[----:B------:R-:W-:-:S04]  /*ddd0*/  SHF.L.U32 R0, R0, 0x1f, RZ ;  /* 0x0000001f00007819 */ /* 0x000fc800000006ff */
[----:B------:R0:W1:Y:S01]  /*dde0*/  SYNCS.PHASECHK.TRANS64.TRYWAIT P1, [UR6+0x2e850], R0 ;  /* 0x02e85000ff0075a7 */ /* 0x0000620008020146 */
[----:B------:R-:W-:Y:S05]  /*ddf0*/  @!P0 BRA `(.L_x_976) ;  /* 0x0000000000048947 */ /* 0x000fea0003800000 */
[----:B------:R-:W-:Y:S01]  /*de00*/  BPT.TRAP 0x1 ;  /* 0x000000040000795c */ /* 0x000fe20000300000 */
.L_x_976:
[----:B-1----:R-:W-:Y:S05]  /*de10*/  @P1 BRA `(.L_x_974) ;  /* 0x0000000000081947 */ /* 0x002fea0003800000 */
[----:B------:R-:W1:Y:S02]  /*de20*/  SYNCS.PHASECHK.TRANS64.TRYWAIT P1, [UR6+0x2e850], R0 ;  /* 0x02e85000ff0075a7 */ /* 0x000e640008020146 */
[----:B-1----:R-:W-:Y:S05]  /*de30*/  @!P1 BRA `(.L_x_977) ;  /* 0x00000108009c9947 */ /* 0x002fea0003800000 */
.L_x_974:
[----:B------:R-:W-:Y:S01]  /*de40*/  UIADD3 UR6, UR41, 0x400, URZ ;  /* 0x0000040029067890 */ /* 0x000fe2000fffe03f */
[----:B------:R-:W-:Y:S01]  /*de50*/  WARPGROUP.ARRIVE ;  /* 0x00000000000079c5 */ /* 0x000fe20000000000 */
[----:B------:R-:W-:Y:S01]  /*de60*/  UMOV UR7, 0xc0000010 ;  /* 0xc000001000077882 */ /* 0x000fe20000000000 */
[----:B01----:R-:W-:Y:S01]  /*de70*/  FMNMX.FTZ R0, R184, R10, !PT ;  /* 0x0000000ab8007209 */ /* 0x003fe20007810000 */
[----:B------:R-:W-:-:S03]  /*de80*/  USHF.R.U32.HI UR6, URZ, 0x4, UR6 ;  /* 0x000000043f067899 */ /* 0x000fc60008011606 */
[----:B------:R-:W0:Y:S01]  /*de90*/  S2R R230, SR_TID.X ;  /* 0x0000000000e67919 */ /* 0x000e220000002100 */
[----:B------:R-:W-:Y:S01]  /*dea0*/  FMNMX.FTZ R3, R185, R0, !PT ;  /* 0x00000000b9037209 */ /* 0x000fe20007810000 */
[----:B------:R-:W-:Y:S01]  /*deb0*/  ULOP3.LUT UR6, UR6, 0x3fff, URZ, 0xc0, !UPT ;  /* 0x00003fff06067892 */ /* 0x000fe2000f8ec03f */
[----:B------:R-:W-:-:S03]  /*dec0*/  FMNMX.FTZ R0, R186, R11, !PT ;  /* 0x0000000bba007209 */ /* 0x000fc60007810000 */
[----:B------:R-:W-:Y:S01]  /*ded0*/  ULOP3.LUT UR6, UR6, 0x10000, URZ, 0xfc, !UPT ;  /* 0x0001000006067892 */ /* 0x000fe2000f8efc3f */
[----:B------:R-:W-:Y:S02]  /*dee0*/  FMNMX.FTZ R13, R187, R0, !PT ;  /* 0x00000000bb0d7209 */ /* 0x000fe40007810000 */
[----:B------:R-:W-:Y:S01]  /*def0*/  FMNMX.FTZ R0, R188, R3, !PT ;  /* 0x00000003bc007209 */ /* 0x000fe20007810000 */
[----:B------:R-:W-:Y:S01]  /*df00*/  UIMAD UR10, UR53, 0x700, UR6 ;  /* 0x00000700350a78a4 */ /* 0x000fe2000f8e0206 */
[----:B------:R-:W-:Y:S02]  /*df10*/  FMNMX.FTZ R12, R190, R13, !PT ;  /* 0x0000000dbe0c7209 */ /* 0x000fe40007810000 */
        /* <DEDUP_REMOVED lines=114> */
[----:B0-----:R-:W-:Y:S01]  /*e640*/  SHF.R.U32.HI R230, RZ, 0x7, R230 ;  /* 0x00000007ffe67819 */ /* 0x001fe200000116e6 */
[----:B------:R-:W0:Y:S01]  /*e650*/  SHFL.BFLY PT, R3, R0, 0x2, 0x1f ;  /* 0x0c401f0000037f89 */ /* 0x000e2200000e0000 */
[----:B------:R-:W-:-:S05]  /*e660*/  FMNMX.FTZ R12, R103, R12, !PT ;  /* 0x0000000c670c7209 */ /* 0x000fca0007810000 */
[----:B------:R-:W1:Y:S01]  /*e670*/  SHFL.BFLY PT, R15, R12, 0x2, 0x1f ;  /* 0x0c401f000c0f7f89 */ /* 0x000e6200000e0000 */
[----:B0-----:R-:W-:-:S05]  /*e680*/  FMNMX.FTZ R13, R0, R3, !PT ;  /* 0x00000003000d7209 */ /* 0x001fca0007810000 */
[----:B------:R-:W0:Y:S01]  /*e690*/  SHFL.BFLY PT, R14, R13, 0x1, 0x1f ;  /* 0x0c201f000d0e7f89 */ /* 0x000e2200000e0000 */
[----:B-1----:R-:W-:Y:S01]  /*e6a0*/  FMNMX.FTZ R15, R12, R15, !PT ;  /* 0x0000000f0c0f7209 */ /* 0x002fe20007810000 */
[----:B------:R-:W-:-:S04]  /*e6b0*/  IMAD.U32 R12, RZ, RZ, UR37 ;  /* 0x00000025ff0c7e24 */ /* 0x000fc8000f8e00ff */
[----:B------:R-:W1:Y:S01]  /*e6c0*/  SHFL.BFLY PT, R20, R15, 0x1, 0x1f ;  /* 0x0c201f000f147f89 */ /* 0x000e6200000e0000 */
[----:B0-----:R-:W-:-:S05]  /*e6d0*/  FMNMX.FTZ R3, R13, R14, !PT ;  /* 0x0000000e0d037209 */ /* 0x001fca0007810000 */
[----:B------:R-:W-:Y:S01]  /*e6e0*/  FFMA.FTZ R12, R3, R12, -8 ;  /* 0xc1000000030c7423 */ /* 0x000fe2000001000c */
[----:B-1----:R-:W-:Y:S01]  /*e6f0*/  FMNMX.FTZ R0, R15, R20, !PT ;  /* 0x000000140f007209 */ /* 0x002fe20007810000 */
        /* <DEDUP_REMOVED lines=120> */
[----:B------:R-:W-:Y:S01]  /*ee80*/  IADD3 R196, -R230, 0xb, RZ ;  /* 0x0000000be6c47810 */ /* 0x000fe20007ffe1ff */
[----:B------:R-:W-:-:S01]  /*ee90*/  FFMA.FTZ R111, R111, UR37, -R12 ;  /* 0x000000256f6f7c23 */ /* 0x000fc2000801080c */
[----:B------:R-:W0:Y:S01]  /*eea0*/  MUFU.EX2 R188, R188 ;  /* 0x000000bc00bc7308 */ /* 0x000e220000000800 */
[----:B--2---:R-:W-:-:S01]  /*eeb0*/  FADD.FTZ R7, R187, R6 ;  /* 0x00000006bb077221 */ /* 0x004fc20000010000 */
[----:B------:R-:W2:Y:S01]  /*eec0*/  S2R R230, SR_TID.X ;  /* 0x0000000000e67919 */ /* 0x000ea20000002100 */
        /* <DEDUP_REMOVED lines=11> */
[----:B------:R-:W-:-:S02]  /*ef80*/  IMAD.U32 R197, RZ, RZ, UR45 ;  /* 0x0000002dffc57e24 */ /* 0x000fc4000f8e00ff */
[----:B------:R-:W-:-:S01]  /*ef90*/  FFMA.FTZ R99, R99, UR37, -R12 ;  /* 0x0000002563637c23 */ /* 0x000fc2000801080c */
[----:B------:R-:W1:Y:S01]  /*efa0*/  MUFU.EX2 R189, R189 ;  /* 0x000000bd00bd7308 */ /* 0x000e620000000800 */
[----:B0-----:R-:W-:-:S01]  /*efb0*/  FADD.FTZ R6, R188, R7 ;  /* 0x00000007bc067221 */ /* 0x001fc20000010000 */
[--C-:B------:R-:W-:Y:S01]  /*efc0*/  FFMA.FTZ R102, R102, UR37, -R12.reuse ;  /* 0x0000002566667c23 */ /* 0x100fe2000801080c */
[----:B------:R-:W-:-:S05]  /*efd0*/  FFMA.FTZ R12, R103, UR37, -R12 ;  /* 0x00000025670c7c23 */ /* 0x000fca000801080c */
[----:B------:R-:W0:Y:S01]  /*efe0*/  MUFU.EX2 R21, R21 ;  /* 0x0000001500157308 */ /* 0x000e220000000800 */
[----:B---3--:R-:W-:-:S07]  /*eff0*/  FADD.FTZ R194, R20, R195 ;  /* 0x000000c314c27221 */ /* 0x008fce0000010000 */
[----:B------:R-:W3:Y:S01]  /*f000*/  MUFU.EX2 R190, R190 ;  /* 0x000000be00be7308 */ /* 0x000ee20000000800 */
[----:B-1----:R-:W-:-:S01]  /*f010*/  FADD.FTZ R7, R189, R6 ;  /* 0x00000006bd077221 */ /* 0x002fc20000010000 */
[----:B--2---:R-:W-:-:S06]  /*f020*/  LOP3.LUT P1, RZ, R230, 0x7f, RZ, 0xc0, !PT ;  /* 0x0000007fe6ff7812 */ /* 0x004fcc000782c0ff */
[----:B------:R-:W1:Y:S01]  /*f030*/  MUFU.EX2 R22, R22 ;  /* 0x0000001600167308 */ /* 0x000e620000000800 */
[----:B0-----:R-:W-:-:S01]  /*f040*/  FADD.FTZ R195, R21, R194 ;  /* 0x000000c215c37221 */ /* 0x001fc20000010000 */
[----:B------:R-:W-:Y:S02]  /*f050*/  WARPGROUP.DEPBAR.LE gsb0, 0x0 ;  /* 0x00008000000079c5 */ /* 0x000fe40000010000 */
[----:B------:R-:W-:-:S04]  /*f060*/  WARPGROUP.ARRIVE ;  /* 0x00000000000079c5 */ /* 0x000fc80000000000 */
[----:B------:R-:W0:Y:S01]  /*f070*/  MUFU.EX2 R191, R191 ;  /* 0x000000bf00bf7308 */ /* 0x000e220000000800 */
[----:B---3--:R-:W-:-:S01]  /*f080*/  FADD.FTZ R6, R190, R7 ;  /* 0x00000007be067221 */ /* 0x008fc20000010000 */
        /* <DEDUP_REMOVED lines=187> */
[----:B------:R-:W-:-:S05]  /*fc40*/  @!P1 LEA R6, R197, UR41, 0x3 ;  /* 0x00000029c5069c11 */ /* 0x000fca000f8e18ff */
[----:B------:R-:W-:Y:S01]  /*fc50*/  @!P1 VIADD R6, R6, 0x2e840 ;  /* 0x0002e84006069836 */ /* 0x000fe20000000000 */
[----:B------:R-:W0:Y:S01]  /*fc60*/  MUFU.EX2 R90, R90 ;  /* 0x0000005a005a7308 */ /* 0x000e220000000800 */
[----:B--2---:R-:W-:-:S01]  /*fc70*/  FADD.FTZ R195, R119, R194 ;  /* 0x000000c277c37221 */ /* 0x004fc20000010000 */
[----:B------:R0:W-:Y:S06]  /*fc80*/  BAR.ARV R196, 0x100 ;  /* 0x000400c40000751d */ /* 0x0001ec0000002000 */
[----:B------:R-:W2:Y:S01]  /*fc90*/  MUFU.EX2 R89, R89 ;  /* 0x0000005900597308 */ /* 0x000ea20000000800 */
[----:B-1----:R-:W-:-:S01]  /*fca0*/  FADD.FTZ R194, R88, R7 ;  /* 0x0000000758c27221 */ /* 0x002fc20000010000 */
[----:B------:R-:W-:-:S04]  /*fcb0*/  @!P1 PRMT R6, RZ, 0x654, R6 ;  /* 0x00000654ff069816 */ /* 0x000fc80000000006 */
[----:B------:R1:W-:Y:S02]  /*fcc0*/  @!P1 SYNCS.ARRIVE.TRANS64.RED.A1T0 RZ, [R6+URZ], RZ ;  /* 0x000000ff06ff99a7 */ /* 0x0003e4000810043f */
        /* <DEDUP_REMOVED lines=26> */
[----:B-1----:R-:W-:-:S03]  /*fe70*/  FADD.FTZ R7, R101, R6 ;  /* 0x0000000665077221 */ /* 0x002fc60000010000 */
[----:B--2---:R-:W-:Y:S01]  /*fe80*/  FADD.FTZ R6, R12, R103 ;  /* 0x000000670c067221 */ /* 0x004fe20000010000 */
[----:B------:R-:W-:Y:S06]  /*fe90*/  @!P0 BRA `(.L_x_978) ;  /* 0x0000000000048947 */ /* 0x000fec0003800000 */
[----:B------:R-:W-:Y:S01]  /*fea0*/  BPT.TRAP 0x1 ;  /* 0x000000040000795c */ /* 0x000fe20000300000 */
.L_x_978:
        /* <DEDUP_REMOVED lines=12> */
[----:B------:R-:W-:Y:S01]  /*ff70*/  FMUL.FTZ R25, R25, R10 ;  /* 0x0000000a19197220 */ /* 0x000fe20000410000 */
[----:B------:R-:W-:Y:S01]  /*ff80*/  F2FP.SATFINITE.E4M3.F32.PACK_AB_MERGE_C R174, R175, R174, RZ ;  /* 0x000000aeafae723e */ /* 0x000fe200048070ff */
[----:B------:R-:W-:Y:S01]  /*ff90*/  FMUL.FTZ R28, R28, R10 ;  /* 0x0000000a1c1c7220 */ /* 0x000fe20000410000 */
[----:B------:R-:W-:Y:S01]  /*ffa0*/  F2FP.SATFINITE.E4M3.F32.PACK_AB_MERGE_C R180, R181, R180, RZ ;  /* 0x000000b4b5b4723e */ /* 0x000fe200048070ff */
[----:B------:R-:W-:Y:S01]  /*ffb0*/  FMUL.FTZ R29, R29, R10 ;  /* 0x0000000a1d1d7220 */ /* 0x000fe20000410000 */
[----:B------:R-:W-:Y:S01]  /*ffc0*/  F2FP.SATFINITE.E4M3.F32.PACK_AB_MERGE_C R182, R183, R182, RZ ;  /* 0x000000b6b7b6723e */ /* 0x000fe200048070ff */
[----:B------:R-:W-:Y:S01]  /*ffd0*/  SYNCS.ARRIVE.TRANS64.RED.A1T0 RZ, [UR6], RZ ;  /* 0x000000ffffff79a7 */ /* 0x000fe20008100406 */
        /* <DEDUP_REMOVED lines=111> */
[----:B------:R-:W-:Y:S06]  /*106d0*/  @P1 BRA `(.L_x_979) ;  /* 0xffffffc800881947 */ /* 0x000fec000383ffff */
.L_x_969:
[----:B------:R-:W-:-:S13]  /*106e0*/  ISETP.GE.AND P1, PT, R4, UR38, PT ;  /* 0x0000002604007c0c */ /* 0x000fda000bf26270 */
[----:B------:R-:W-:Y:S05]  /*106f0*/  @!P1 BRA `(.L_x_980) ;  /* 0x0000005c00289947 */ /* 0x000fea0003800000 */
[----:B------:R-:W-:Y:S01]  /*10700*/  IMAD.IADD R14, R18, 0x1, -R19 ;  /* 0x00000001120e7824 */ /* 0x000fe200078e0a13 */
[----:B------:R-:W-:Y:S01]  /*10710*/  UMOV UR56, UR46 ;  /* 0x0000002e00387c82 */ /* 0x000fe20008000000 */
[----:B------:R-:W-:Y:S01]  /*10720*/  IMAD.MOV.U32 R12, RZ, RZ, R0 ;  /* 0x000000ffff0c7224 */ /* 0x000fe200078e0000 */
[----:B------:R-:W-:Y:S01]  /*10730*/  UMOV UR55, UR45 ;  /* 0x0000002d00377c82 */ /* 0x000fe20008000000 */
[----:B------:R-:W-:Y:S01]  /*10740*/  IMAD.MOV.U32 R10, RZ, RZ, R3 ;  /* 0x000000ffff0a7224 */ /* 0x000fe200078e0003 */
[C-C-:B------:R-:W-:Y:S01]  /*10750*/  IADD3 R15, R14.reuse, 0x8, R5.reuse ;  /* 0x000000080e0f7810 */ /* 0x140fe20007ffe005 */
[----:B------:R-:W-:Y:S01]  /*10760*/  IMAD.IADD R13, R14, 0x1, R5 ;  /* 0x000000010e0d7824 */ /* 0x000fe200078e0205 */
[----:B------:R-:W-:Y:S01]  /*10770*/  ULDC UR52, c[0x0][0x9e4] ;  /* 0x0002790000347ab9 */ /* 0x000fe20000000800 */
[----:B------:R-:W-:Y:S01]  /*10780*/  ULDC UR54, c[0x0][0x9dc] ;  /* 0x0002770000367ab9 */ /* 0x000fe20000000800 */
[----:B------:R-:W-:Y:S01]  /*10790*/  LOP3.LUT R11, RZ, R15, RZ, 0x33, !PT ;  /* 0x0000000fff0b7212 */ /* 0x000fe200078e33ff */
[----:B------:R-:W-:-:S06]  /*107a0*/  ULDC UR53, c[0x0][0x9e0] ;  /* 0x0002780000357ab9 */ /* 0x000fcc0000000800 */
.L_x_998:
        /* <DEDUP_REMOVED lines=9> */
.L_x_982:
[----:B------:R-:W-:Y:S01]  /*10840*/  ULEA UR6, UR45, UR41, 0x3 ;  /* 0x000000292d067291 */ /* 0x000fe2000f8e183f */
[----:B------:R-:W-:-:S05]  /*10850*/  IMAD.U32 R0, RZ, RZ, UR46 ;  /* 0x0000002eff007e24 */ /* 0x000fca000f8e00ff */
[----:B------:R-:W-:-:S04]  /*10860*/  SHF.L.U32 R0, R0, 0x1f, RZ ;  /* 0x0000001f00007819 */ /* 0x000fc800000006ff */
[----:B------:R0:W1:Y:S01]  /*10870*/  SYNCS.PHASECHK.TRANS64.TRYWAIT P1, [UR6+0x2e830], R0 ;  /* 0x02e83000ff0075a7 */ /* 0x0000620008020146 */
[----:B------:R-:W-:Y:S05]  /*10880*/  @!P0 BRA `(.L_x_983) ;  /* 0x0000000000048947 */ /* 0x000fea0003800000 */
[----:B------:R-:W-:Y:S01]  /*10890*/  BPT.TRAP 0x1 ;  /* 0x000000040000795c */ /* 0x000fe20000300000 */
.L_x_983:
[----:B-1----:R-:W-:Y:S05]  /*108a0*/  @P1 BRA `(.L_x_981) ;  /* 0x0000000000081947 */ /* 0x002fea0003800000 */
[----:B------:R-:W1:Y:S02]  /*108b0*/  SYNCS.PHASECHK.TRANS64.TRYWAIT P1, [UR6+0x2e830], R0 ;  /* 0x02e83000ff0075a7 */ /* 0x000e640008020146 */
[----:B-1----:R-:W-:Y:S05]  /*108c0*/  @!P1 BRA `(.L_x_984) ;  /* 0x000000e000109947 */ /* 0x002fea0003800000 */
.L_x_981:
        /* <DEDUP_REMOVED lines=185> */
.L_x_986:
[----:B------:R-:W-:Y:S01]  /*11460*/  ULEA UR6, UR55, UR41, 0x3 ;  /* 0x0000002937067291 */ /* 0x000fe2000f8e183f */
[----:B------:R-:W-:-:S05]  /*11470*/  IMAD.U32 R0, RZ, RZ, UR56 ;  /* 0x00000038ff007e24 */ /* 0x000fca000f8e00ff */
[----:B------:R-:W-:-:S04]  /*11480*/  SHF.L.U32 R0, R0, 0x1f, RZ ;  /* 0x0000001f00007819 */ /* 0x000fc800000006ff */
[----:B------:R0:W1:Y:S01]  /*11490*/  SYNCS.PHASECHK.TRANS64.TRYWAIT P1, [UR6+0x2e850], R0 ;  /* 0x02e85000ff0075a7 */ /* 0x0000620008020146 */
[----:B------:R-:W-:Y:S05]  /*114a0*/  @!P0 BRA `(.L_x_987) ;  /* 0x0000000000048947 */ /* 0x000fea0003800000 */
[----:B------:R-:W-:Y:S01]  /*114b0*/  BPT.TRAP 0x1 ;  /* 0x000000040000795c */ /* 0x000fe20000300000 */
.L_x_987:
[----:B-1----:R-:W-:Y:S05]  /*114c0*/  @P1 BRA `(.L_x_985) ;  /* 0x0000000000081947 */ /* 0x002fea0003800000 */
[----:B------:R-:W1:Y:S02]  /*114d0*/  SYNCS.PHASECHK.TRANS64.TRYWAIT P1, [UR6+0x2e850], R0 ;  /* 0x02e85000ff0075a7 */ /* 0x000e640008020146 */
[----:B-1----:R-:W-:Y:S05]  /*114e0*/  @!P1 BRA `(.L_x_988) ;  /* 0x000000d400209947 */ /* 0x002fea0003800000 */
.L_x_985:
[----:B------:R-:W-:Y:S01]  /*114f0*/  UIADD3 UR6, UR41, 0x400, URZ ;  /* 0x0000040029067890 */ /* 0x000fe2000fffe03f */
[----:B------:R-:W-:Y:S01]  /*11500*/  WARPGROUP.ARRIVE ;  /* 0x00000000000079c5 */ /* 0x000fe20000000000 */
[----:B------:R-:W-:-:S05]  /*11510*/  UMOV UR7, 0xc0000010 ;  /* 0xc000001000077882 */ /* 0x000fca0000000000 */
[----:B-1----:R-:W1:Y:S01]  /*11520*/  S2R R3, SR_TID.X ;  /* 0x0000000000037919 */ /* 0x002e620000002100 */
[----:B------:R-:W-:Y:S01]  /*11530*/  USHF.R.U32.HI UR6, URZ, 0x4, UR6 ;  /* 0x000000043f067899 */ /* 0x000fe20008011606 */
[----:B0-----:R-:W-:Y:S02]  /*11540*/  IMAD.U32 R0, RZ, RZ, UR45 ;  /* 0x0000002dff007e24 */ /* 0x001fe4000f8e00ff */
[----:B------:R-:W-:Y:S01]  /*11550*/  IMAD R21, R4, -0xe0, RZ ;  /* 0xffffff2004157824 */ /* 0x000fe200078e02ff */
[----:B------:R-:W-:-:S04]  /*11560*/  ULOP3.LUT UR6, UR6, 0x3fff, URZ, 0xc0, !UPT ;  /* 0x00003fff06067892 */ /* 0x000fc8000f8ec03f */
[----:B------:R-:W-:-:S04]  /*11570*/  ULOP3.LUT UR6, UR6, 0x10000, URZ, 0xfc, !UPT ;  /* 0x0001000006067892 */ /* 0x000fc8000f8efc3f */
[----:B------:R-:W-:-:S07]  /*11580*/  UIMAD UR10, UR55, 0x700, UR6 ;  /* 0x00000700370a78a4 */ /* 0x000fce000f8e0206 */
[----:B------:R-:W-:Y:S02]  /*11590*/  UMOV UR6, UR10 ;  /* 0x0000000a00067c82 */ /* 0x000fe40008000000 */
[----:B------:R-:W-:Y:S01]  /*115a0*/  QGMMA.64x128x32.F32.E4M3.E4M3 R24, R224, gdesc[UR4], R24, gsb0 ;  /* 0x01e00004e0187df3 */ /* 0x000fe20008000818 */
[----:B------:R-:W-:Y:S01]  /*115b0*/  UIADD3 UR6, UR10, 0x100, URZ ;  /* 0x000001000a067890 */ /* 0x000fe2000fffe03f */
[----:B------:R-:W-:Y:S01]  /*115c0*/  UMOV UR7, 0xc0000010 ;  /* 0xc000001000077882 */ /* 0x000fe20000000000 */
[----:B-1----:R-:W-:Y:S02]  /*115d0*/  LOP3.LUT P1, RZ, R3, 0x7f, RZ, 0xc0, !PT ;  /* 0x0000007f03ff7812 */ /* 0x002fe4000782c0ff */
[----:B------:R-:W-:-:S11]  /*115e0*/  SHF.R.U32.HI R14, RZ, 0x7, R3 ;  /* 0x00000007ff0e7819 */ /* 0x000fd60000011603 */
[----:B------:R-:W-:-:S05]  /*115f0*/  @!P1 LEA R0, R0, UR41, 0x3 ;  /* 0x0000002900009c11 */ /* 0x000fca000f8e18ff */
[----:B------:R-:W-:Y:S01]  /*11600*/  @!P1 VIADD R3, R0, 0x2e840 ;  /* 0x0002e84000039836 */ /* 0x000fe20000000000 */
[----:B------:R-:W-:-:S04]  /*11610*/  IADD3 R0, R21, 0x1, R18 ;  /* 0x0000000115007810 */ /* 0x000fc80007ffe012 */
[----:B------:R-:W-:Y:S01]  /*11620*/  @!P1 PRMT R3, RZ, 0x654, R3 ;  /* 0x00000654ff039816 */ /* 0x000fe20000000003 */
[----:B------:R-:W-:-:S04]  /*11630*/  IMAD.IADD R0, R0, 0x1, -R19 ;  /* 0x0000000100007824 */ /* 0x000fc800078e0a13 */
[----:B------:R-:W-:-:S04]  /*11640*/  IMAD R0, R17, -0x2, R0 ;  /* 0xfffffffe11007824 */ /* 0x000fc800078e0200 */
[----:B------:R-:W-:Y:S01]  /*11650*/  VIADD R22, R0, UR53 ;  /* 0x0000003500167c36 */ /* 0x000fe20008000000 */
        /* <DEDUP_REMOVED lines=28> */
[----:B------:R-:W-:-:S06]  /*11820*/  ULOP3.LUT UR6, URZ, UR54, URZ, 0x33, !UPT ;  /* 0x000000363f067292 */ /* 0x000fcc000f8e333f */
[----:B------:R-:W-:Y:S02]  /*11830*/  VIADD R20, R0, UR6 ;  /* 0x0000000600147c36 */ /* 0x000fe40008000000 */
[----:B------:R-:W-:Y:S01]  /*11840*/  IMAD R0, R17, -0x2, R21 ;  /* 0xfffffffe11007824 */ /* 0x000fe200078e0215 */
[----:B------:R-:W-:Y:S02]  /*11850*/  WARPGROUP.DEPBAR.LE gsb0, 0x0 ;  /* 0x00008000000079c5 */ /* 0x000fe40000010000 */
[----:B------:R-:W-:Y:S01]  /*11860*/  IADD3 R200, -R14, 0xb, RZ ;  /* 0x0000000b0ec87810 */ /* 0x000fe20007ffe1ff */
[----:B------:R-:W-:-:S04]  /*11870*/  IMAD.IADD R14, R5, 0x1, R22 ;  /* 0x00000001050e7824 */ /* 0x000fc800078e0216 */
[----:B------:R0:W-:Y:S06]  /*11880*/  BAR.ARV R200, 0x100 ;  /* 0x000400c80000751d */ /* 0x0001ec0000002000 */
[----:B------:R1:W-:Y:S01]  /*11890*/  @!P1 SYNCS.ARRIVE.TRANS64.RED.A1T0 RZ, [R3+URZ], RZ ;  /* 0x000000ff03ff99a7 */ /* 0x0003e2000810043f */
[----:B------:R-:W-:Y:S01]  /*118a0*/  ISETP.GE.AND P1, PT, R9, 0x1, PT ;  /* 0x000000010900780c */ /* 0x000fe20003f26270 */
[----:B-1----:R-:W-:-:S12]  /*118b0*/  IMAD.IADD R3, R5, 0x1, R20 ;  /* 0x0000000105037824 */ /* 0x002fd800078e0214 */
[----:B0-----:R-:W-:Y:S05]  /*118c0*/  @!P1 BRA `(.L_x_989) ;  /* 0x0000000000589947 */ /* 0x001fea0003800000 */
[----:B------:R-:W-:Y:S01]  /*118d0*/  ISETP.GT.AND P1, PT, R13, -0x1, PT ;  /* 0xffffffff0d00780c */ /* 0x000fe20003f24270 */
[----:B------:R-:W-:-:S12]  /*118e0*/  BSSY B0, `(.L_x_990) ;  /* 0x0000011000007945 */ /* 0x000fd80003800000 */
[----:B------:R-:W-:Y:S05]  /*118f0*/  @P1 BRA `(.L_x_991) ;  /* 0x0000000000241947 */ /* 0x000fea0003800000 */
[----:B------:R-:W-:Y:S01]  /*11900*/  IMAD.U32 R205, RZ, RZ, UR52 ;  /* 0x00000034ffcd7e24 */ /* 0x000fe2000f8e00ff */
[----:B------:R-:W-:-:S04]  /*11910*/  IADD3 R202, R5, R18, -R19 ;  /* 0x0000001205ca7210 */ /* 0x000fc80007ffe813 */
[----:B------:R-:W-:Y:S02]  /*11920*/  ISETP.NE.AND P1, PT, R205, 0x1, PT ;  /* 0x00000001cd00780c */ /* 0x000fe40003f25270 */
[----:B------:R-:W-:-:S11]  /*11930*/  LOP3.LUT R203, RZ, R202, RZ, 0x33, !PT ;  /* 0x000000caffcb7212 */ /* 0x000fd600078e33ff */
[----:B------:R-:W0:Y:S02]  /*11940*/  @P1 LDC.64 R200, c[0x0][0x9e8] ;  /* 0x00027a00ffc81b82 */ /* 0x000e240000000a00 */
[----:B0-----:R-:W-:-:S05]  /*11950*/  @P1 IMAD.HI.U32 R200, R203, R200, RZ ;  /* 0x000000c8cbc81227 */ /* 0x001fca00078e00ff */
[----:B------:R-:W-:-:S04]  /*11960*/  @P1 SHF.R.U32.HI R203, RZ, R201, R200 ;  /* 0x000000c9ffcb1219 */ /* 0x000fc800000116c8 */
[----:B------:R-:W-:Y:S01]  /*11970*/  LOP3.LUT R203, RZ, R203, RZ, 0x33, !PT ;  /* 0x000000cbffcb7212 */ /* 0x000fe200078e33ff */
[----:B------:R-:W-:Y:S06]  /*11980*/  BRA `(.L_x_992) ;  /* 0x0000000000187947 */ /* 0x000fec0003800000 */
.L_x_991:
[----:B------:R-:W-:Y:S02]  /*11990*/  IMAD.U32 R205, RZ, RZ, UR52 ;  /* 0x00000034ffcd7e24 */ /* 0x000fe4000f8e00ff */
[----:B------:R-:W-:-:S03]  /*119a0*/  IMAD.MOV.U32 R203, RZ, RZ, R13 ;  /* 0x000000ffffcb7224 */ /* 0x000fc600078e000d */
[----:B------:R-:W-:-:S13]  /*119b0*/  ISETP.NE.AND P1, PT, R205, 0x1, PT ;  /* 0x00000001cd00780c */ /* 0x000fda0003f25270 */
[----:B------:R-:W0:Y:S02]  /*119c0*/  @P1 LDC.64 R200, c[0x0][0x9e8] ;  /* 0x00027a00ffc81b82 */ /* 0x000e240000000a00 */
[----:B0-----:R-:W-:-:S05]  /*119d0*/  @P1 IMAD.HI.U32 R200, R13, R200, RZ ;  /* 0x000000c80dc81227 */ /* 0x001fca00078e00ff */
[----:B------:R-:W-:-:S07]  /*119e0*/  @P1 SHF.R.U32.HI R203, RZ, R201, R200 ;  /* 0x000000c9ffcb1219 */ /* 0x000fce00000116c8 */
.L_x_992:
[----:B------:R-:W-:Y:S05]  /*119f0*/  BSYNC B0 ;  /* 0x0000000000007941 */ /* 0x000fea0003800000 */
.L_x_990:
[----:B------:R-:W-:-:S05]  /*11a00*/  IMAD R200, R203, R205, R0 ;  /* 0x000000cdcbc87224 */ /* 0x000fca00078e0200 */
[----:B------:R-:W-:Y:S02]  /*11a10*/  VIADDMNMX R14, R200, R205, R14, PT ;  /* 0x000000cdc80e7246 */ /* 0x000fe4000380010e */
[----:B------:R-:W-:-:S07]  /*11a20*/  VIMNMX R3, R3, R200, !PT ;  /* 0x000000c803037248 */ /* 0x000fce0007fe0100 */
.L_x_989:
[C---:B------:R-:W-:Y:S02]  /*11a30*/  ISETP.GE.AND P2, PT, R21.reuse, 0x2, PT ;  /* 0x000000021500780c */ /* 0x040fe40003f46270 */
[C---:B------:R-:W-:Y:S02]  /*11a40*/  ISETP.GE.AND P1, PT, R21.reuse, 0x9, PT ;  /* 0x000000091500780c */ /* 0x040fe40003f26270 */
[----:B------:R-:W-:Y:S02]  /*11a50*/  LOP3.LUT R2, R2, 0xffffefff, RZ, 0xc0, !PT ;  /* 0xffffefff02027812 */ /* 0x000fe400078ec0ff */
[----:B------:R-:W-:Y:S02]  /*11a60*/  ISETP.GE.AND P3, PT, R21, 0xa, PT ;  /* 0x0000000a1500780c */ /* 0x000fe40003f66270 */
[----:B------:R-:W-:Y:S02]  /*11a70*/  LOP3.LUT R16, R16, 0xfffffffd, RZ, 0xc0, !PT ;  /* 0xfffffffd10107812 */ /* 0x000fe400078ec0ff */
[----:B------:R-:W-:-:S03]  /*11a80*/  IADD3 R22, R22, 0x8, R5 ;  /* 0x0000000816167810 */ /* 0x000fc60007ffe005 */
[----:B------:R-:W-:Y:S02]  /*11a90*/  @P2 LOP3.LUT R2, R2, 0x1000, RZ, 0xfc, !PT ;  /* 0x0000100002022812 */ /* 0x000fe400078efcff */
[C---:B------:R-:W-:Y:S02]  /*11aa0*/  ISETP.GT.AND P2, PT, R3.reuse, 0x1, !P2 ;  /* 0x000000010300780c */ /* 0x040fe40005744270 */
        /* <DEDUP_REMOVED lines=317> */
[----:B------:R-:W-:Y:S02]  /*12e80*/  ISETP.LT.OR P6, PT, R14, 0xda, P6 ;  /* 0x000000da0e00780c */ /* 0x000fe400037c1670 */
[----:B------:R-:W-:Y:S02]  /*12e90*/  IADD3 R14, R20, 0x8, R5 ;  /* 0x00000008140e7810 */ /* 0x000fe40007ffe005 */
[----:B------:R-:W-:Y:S02]  /*12ea0*/  FSEL R101, R101, -INF , !P6 ;  /* 0xff80000065657808 */ /* 0x000fe40007000000 */
[----:B------:R-:W-:-:S13]  /*12eb0*/  ISETP.GE.AND P6, PT, R9, 0x1, PT ;  /* 0x000000010900780c */ /* 0x000fda0003fc6270 */
[----:B------:R-:W-:Y:S05]  /*12ec0*/  @!P6 BRA `(.L_x_993) ;  /* 0x000000000054e947 */ /* 0x000fea0003800000 */
[----:B------:R-:W-:Y:S01]  /*12ed0*/  ISETP.GT.AND P6, PT, R15, -0x1, PT ;  /* 0xffffffff0f00780c */ /* 0x000fe20003fc4270 */
[----:B------:R-:W-:-:S12]  /*12ee0*/  BSSY B0, `(.L_x_994) ;  /* 0x0000010000007945 */ /* 0x000fd80003800000 */
[----:B------:R-:W-:Y:S05]  /*12ef0*/  @P6 BRA `(.L_x_995) ;  /* 0x0000000000206947 */ /* 0x000fea0003800000 */
[----:B------:R-:W-:Y:S02]  /*12f00*/  IMAD.U32 R184, RZ, RZ, UR52 ;  /* 0x00000034ffb87e24 */ /* 0x000fe4000f8e00ff */
[----:B------:R-:W-:-:S03]  /*12f10*/  IMAD.MOV.U32 R3, RZ, RZ, R11 ;  /* 0x000000ffff037224 */ /* 0x000fc600078e000b */
[----:B------:R-:W-:-:S13]  /*12f20*/  ISETP.NE.AND P6, PT, R184, 0x1, PT ;  /* 0x00000001b800780c */ /* 0x000fda0003fc5270 */
[----:B------:R-:W0:Y:S02]  /*12f30*/  @P6 LDC.64 R20, c[0x0][0x9e8] ;  /* 0x00027a00ff146b82 */ /* 0x000e240000000a00 */
[----:B0-----:R-:W-:-:S05]  /*12f40*/  @P6 IMAD.HI.U32 R20, R11, R20, RZ ;  /* 0x000000140b146227 */ /* 0x001fca00078e00ff */
[----:B------:R-:W-:-:S04]  /*12f50*/  @P6 SHF.R.U32.HI R3, RZ, R21, R20 ;  /* 0x00000015ff036219 */ /* 0x000fc80000011614 */
[----:B------:R-:W-:Y:S01]  /*12f60*/  LOP3.LUT R3, RZ, R3, RZ, 0x33, !PT ;  /* 0x00000003ff037212 */ /* 0x000fe200078e33ff */
[----:B------:R-:W-:Y:S06]  /*12f70*/  BRA `(.L_x_996) ;  /* 0x0000000000187947 */ /* 0x000fec0003800000 */
.L_x_995:
[----:B------:R-:W-:Y:S02]  /*12f80*/  IMAD.U32 R184, RZ, RZ, UR52 ;  /* 0x00000034ffb87e24 */ /* 0x000fe4000f8e00ff */
[----:B------:R-:W-:-:S03]  /*12f90*/  IMAD.MOV.U32 R3, RZ, RZ, R15 ;  /* 0x000000ffff037224 */ /* 0x000fc600078e000f */
[----:B------:R-:W-:-:S13]  /*12fa0*/  ISETP.NE.AND P6, PT, R184, 0x1, PT ;  /* 0x00000001b800780c */ /* 0x000fda0003fc5270 */
[----:B------:R-:W0:Y:S02]  /*12fb0*/  @P6 LDC.64 R20, c[0x0][0x9e8] ;  /* 0x00027a00ff146b82 */ /* 0x000e240000000a00 */
[----:B0-----:R-:W-:-:S05]  /*12fc0*/  @P6 IMAD.HI.U32 R20, R15, R20, RZ ;  /* 0x000000140f146227 */ /* 0x001fca00078e00ff */
[----:B------:R-:W-:-:S07]  /*12fd0*/  @P6 SHF.R.U32.HI R3, RZ, R21, R20 ;  /* 0x00000015ff036219 */ /* 0x000fce0000011614 */
.L_x_996:
[----:B------:R-:W-:Y:S05]  /*12fe0*/  BSYNC B0 ;  /* 0x0000000000007941 */ /* 0x000fea0003800000 */
.L_x_994:
[----:B------:R-:W-:-:S05]  /*12ff0*/  IMAD R3, R3, R184, R0 ;  /* 0x000000b803037224 */ /* 0x000fca00078e0200 */
[----:B------:R-:W-:Y:S02]  /*13000*/  VIADDMNMX R22, R3, R184, R22, PT ;  /* 0x000000b803167246 */ /* 0x000fe40003800116 */
[----:B------:R-:W-:-:S07]  /*13010*/  VIMNMX R14, R14, R3, !PT ;  /* 0x000000030e0e7248 */ /* 0x000fce0007fe0100 */
.L_x_993:
        /* <DEDUP_REMOVED lines=137> */
[----:B------:R-:W-:Y:S01]  /*138b0*/  FMNMX.FTZ R20, R101, R0, !PT ;  /* 0x0000000065147209 */ /* 0x000fe20007810000 */
[----:B------:R-:W-:Y:S01]  /*138c0*/  IMAD.U32 R0, RZ, RZ, UR37 ;  /* 0x00000025ff007e24 */ /* 0x000fe2000f8e00ff */
[----:B------:R-:W-:-:S02]  /*138d0*/  ISETP.LT.OR P1, PT, R22, 0x71, P1 ;  /* 0x000000711600780c */ /* 0x000fc40000f21670 */
[----:B------:R-:W-:Y:S01]  /*138e0*/  ISETP.GT.AND P2, PT, R14, 0xc9, !P2 ;  /* 0x000000c90e00780c */ /* 0x000fe20005744270 */
[----:B------:R-:W0:Y:S01]  /*138f0*/  SHFL.BFLY PT, R3, R20, 0x2, 0x1f ;  /* 0x0c401f0014037f89 */ /* 0x000e2200000e0000 */
        /* <DEDUP_REMOVED lines=13> */
[----:B0-----:R-:W-:Y:S02]  /*139d0*/  FMNMX.FTZ R184, R20, R3, !PT ;  /* 0x0000000314b87209 */ /* 0x001fe40007810000 */
[----:B------:R-:W-:Y:S02]  /*139e0*/  FSEL R150, R150, -INF , !P1 ;  /* 0xff80000096967808 */ /* 0x000fe40004800000 */
[----:B------:R-:W-:Y:S01]  /*139f0*/  LOP3.LUT P1, RZ, R16, 0x200000, RZ, 0xc0, !PT ;  /* 0x0020000010ff7812 */ /* 0x000fe2000782c0ff */
[----:B------:R-:W0:Y:S01]  /*13a00*/  SHFL.BFLY PT, R3, R184, 0x1, 0x1f ;  /* 0x0c201f00b8037f89 */ /* 0x000e2200000e0000 */
        /* <DEDUP_REMOVED lines=11> */
[----:B------:R-:W-:Y:S02]  /*13ac0*/  FSEL R102, R102, -INF , !P5 ;  /* 0xff80000066667808 */ /* 0x000fe40006800000 */
[----:B------:R-:W-:-:S02]  /*13ad0*/  FSEL R122, R122, -INF , !P1 ;  /* 0xff8000007a7a7808 */ /* 0x000fc40004800000 */
[----:B------:R-:W-:Y:S02]  /*13ae0*/  LOP3.LUT P1, RZ, R16, 0x80000, RZ, 0xc0, !PT ;  /* 0x0008000010ff7812 */ /* 0x000fe4000782c0ff */
[----:B0-----:R-:W-:Y:S02]  /*13af0*/  FMNMX.FTZ R3, R184, R3, !PT ;  /* 0x00000003b8037209 */ /* 0x001fe40007810000 */
[----:B------:R-:W-:-:S03]  /*13b00*/  ISETP.GT.AND P1, PT, R14, 0x81, !P1 ;  /* 0x000000810e00780c */ /* 0x000fc60004f24270 */
[----:B------:R-:W-:Y:S01]  /*13b10*/  FFMA.FTZ R0, R3, R0, -8 ;  /* 0xc100000003007423 */ /* 0x000fe20000010000 */
        /* <DEDUP_REMOVED lines=230> */
[----:B------:R-:W-:Y:S01]  /*14980*/  FMNMX.FTZ R109, R99, R108, !PT ;  /* 0x0000006c636d7209 */ /* 0x000fe20007810000 */
[--C-:B------:R-:W-:Y:S01]  /*14990*/  FFMA.FTZ R108, R112, UR37, -R0.reuse ;  /* 0x00000025706c7c23 */ /* 0x100fe20008010800 */
[----:B------:R-:W-:-:S02]  /*149a0*/  FFMA.FTZ R112, R116, UR37, -R0 ;  /* 0x0000002574707c23 */ /* 0x000fc40008010800 */
[----:B------:R-:W-:-:S03]  /*149b0*/  FMNMX.FTZ R109, R102, R109, !PT ;  /* 0x0000006d666d7209 */ /* 0x000fc60007810000 */
[----:B------:R-:W-:Y:S01]  /*149c0*/  MUFU.EX2 R156, R156 ;  /* 0x0000009c009c7308 */ /* 0x000fe20000000800 */
[----:B------:R-:W-:Y:S01]  /*149d0*/  FMNMX.FTZ R192, R22, R109, !PT ;  /* 0x0000006d16c07209 */ /* 0x000fe20007810000 */
[--C-:B------:R-:W-:Y:S01]  /*149e0*/  FFMA.FTZ R109, R113, UR37, -R0.reuse ;  /* 0x00000025716d7c23 */ /* 0x100fe20008010800 */
[----:B------:R-:W-:-:S01]  /*149f0*/  FFMA.FTZ R113, R117, UR37, -R0 ;  /* 0x0000002575717c23 */ /* 0x000fc20008010800 */
[----:B------:R-:W-:Y:S01]  /*14a00*/  FFMA.FTZ R117, R101, UR37, -R0 ;  /* 0x0000002565757c23 */ /* 0x000fe20008010800 */
[----:B------:R-:W-:Y:S01]  /*14a10*/  FSEL R101, R3, RZ, P1 ;  /* 0x000000ff03657208 */ /* 0x000fe20000800000 */
[----:B------:R-:W1:Y:S02]  /*14a20*/  SHFL.BFLY PT, R201, R192, 0x2, 0x1f ;  /* 0x0c401f00c0c97f89 */ /* 0x000e6400000e0000 */
[----:B------:R-:W-:Y:S02]  /*14a30*/  MUFU.EX2 R157, R157 ;  /* 0x0000009d009d7308 */ /* 0x000fe40000000800 */
[----:B------:R-:W-:-:S04]  /*14a40*/  FADD.FTZ R101, -R101, R10 ;  /* 0x0000000a65657221 */ /* 0x000fc80000010100 */
[----:B------:R-:W-:Y:S02]  /*14a50*/  FMUL.FTZ R101, R101, UR37 ;  /* 0x0000002565657c20 */ /* 0x000fe40008410000 */
[----:B------:R-:W-:Y:S08]  /*14a60*/  MUFU.EX2 R160, R160 ;  /* 0x000000a000a07308 */ /* 0x000ff00000000800 */
[----:B------:R-:W2:Y:S01]  /*14a70*/  MUFU.EX2 R101, R101 ;  /* 0x0000006500657308 */ /* 0x000ea20000000800 */
[----:B-1----:R-:W-:-:S07]  /*14a80*/  FMNMX.FTZ R201, R192, R201, !PT ;  /* 0x000000c9c0c97209 */ /* 0x002fce0007810000 */
[----:B------:R-:W-:Y:S01]  /*14a90*/  MUFU.EX2 R161, R161 ;  /* 0x000000a100a17308 */ /* 0x000fe20000000800 */
[----:B------:R-:W1:Y:S07]  /*14aa0*/  SHFL.BFLY PT, R116, R201, 0x1, 0x1f ;  /* 0x0c201f00c9747f89 */ /* 0x000e6e00000e0000 */
[----:B------:R-:W-:Y:S08]  /*14ab0*/  MUFU.EX2 R164, R164 ;  /* 0x000000a400a47308 */ /* 0x000ff00000000800 */
[----:B------:R-:W-:Y:S08]  /*14ac0*/  MUFU.EX2 R165, R165 ;  /* 0x000000a500a57308 */ /* 0x000ff00000000800 */
[----:B------:R-:W-:Y:S01]  /*14ad0*/  MUFU.EX2 R136, R136 ;  /* 0x0000008800887308 */ /* 0x000fe20000000800 */
[----:B-1----:R-:W-:Y:S01]  /*14ae0*/  FMNMX.FTZ R0, R201, R116, !PT ;  /* 0x00000074c9007209 */ /* 0x002fe20007810000 */
[----:B------:R-:W-:-:S03]  /*14af0*/  IMAD.U32 R201, RZ, RZ, UR37 ;  /* 0x00000025ffc97e24 */ /* 0x000fc6000f8e00ff */
[C---:B------:R-:W-:Y:S01]  /*14b00*/  FSETP.NEU.FTZ.AND P1, PT, R0.reuse, -INF , PT ;  /* 0xff8000000000780b */ /* 0x040fe20003f3d000 */
[----:B------:R-:W-:-:S02]  /*14b10*/  FFMA.FTZ R10, R0, R201, -8 ;  /* 0xc1000000000a7423 */ /* 0x000fc400000100c9 */
[----:B------:R-:W-:Y:S03]  /*14b20*/  MUFU.EX2 R137, R137 ;  /* 0x0000008900897308 */ /* 0x000fe60000000800 */
[----:B------:R-:W-:-:S05]  /*14b30*/  FSEL R10, R10, RZ, P1 ;  /* 0x000000ff0a0a7208 */ /* 0x000fca0000800000 */
[----:B------:R-:W-:Y:S01]  /*14b40*/  MUFU.EX2 R140, R140 ;  /* 0x0000008c008c7308 */ /* 0x000fe20000000800 */
[----:B------:R-:W-:-:S01]  /*14b50*/  FFMA.FTZ R192, R195, UR37, -R10 ;  /* 0x00000025c3c07c23 */ /* 0x000fc2000801080a */
[--C-:B------:R-:W-:Y:S01]  /*14b60*/  FFMA.FTZ R195, R199, UR37, -R10.reuse ;  /* 0x00000025c7c37c23 */ /* 0x100fe2000801080a */
[----:B------:R-:W-:Y:S01]  /*14b70*/  FSEL R199, R0, RZ, P1 ;  /* 0x000000ff00c77208 */ /* 0x000fe20000800000 */
[--C-:B0-----:R-:W-:Y:S01]  /*14b80*/  FFMA.FTZ R196, R142, UR37, -R10.reuse ;  /* 0x000000258ec47c23 */ /* 0x101fe2000801080a */
        /* <DEDUP_REMOVED lines=8> */
[----:B------:R-:W-:Y:S01]  /*14c10*/  FFMA.FTZ R194, R198, UR37, -R10 ;  /* 0x00000025c6c27c23 */ /* 0x000fe2000801080a */
[----:B--2---:R-:W-:-:S01]  /*14c20*/  FFMA.FTZ R198, R101, R7, R20 ;  /* 0x0000000765c67223 */ /* 0x004fc20000010014 */
[--C-:B------:R-:W-:Y:S01]  /*14c30*/  FFMA.FTZ R170, R170, UR37, -R10.reuse ;  /* 0x00000025aaaa7c23 */ /* 0x100fe2000801080a */
[----:B------:R-:W-:-:S01]  /*14c40*/  FFMA.FTZ R171, R171, UR37, -R10 ;  /* 0x00000025abab7c23 */ /* 0x000fc2000801080a */
[----:B------:R-:W-:Y:S01]  /*14c50*/  FFMA.FTZ R174, R174, UR37, -R10 ;  /* 0x00000025aeae7c23 */ /* 0x000fe2000801080a */
[----:B------:R-:W-:-:S01]  /*14c60*/  FADD.FTZ R199, R185, R198 ;  /* 0x000000c6b9c77221 */ /* 0x000fc20000010000 */
        /* <DEDUP_REMOVED lines=48> */
[----:B------:R0:W-:Y:S01]  /*14f70*/  MUFU.EX2 R12, R196 ;  /* 0x000000c4000c7308 */ /* 0x0001e20000000800 */
        /* <DEDUP_REMOVED lines=9> */
[----:B--2---:R-:W-:-:S03]  /*15010*/  FADD.FTZ R7, R192, R7 ;  /* 0x00000007c0077221 */ /* 0x004fc60000010000 */
[----:B------:R-:W-:-:S03]  /*15020*/  FADD.FTZ R199, R189, R196 ;  /* 0x000000c4bdc77221 */ /* 0x000fc60000010000 */
[----:B------:R-:W0:Y:S01]  /*15030*/  MUFU.EX2 R195, R195 ;  /* 0x000000c300c37308 */ /* 0x000e220000000800 */
[----:B------:R-:W-:-:S04]  /*15040*/  FADD.FTZ R196, R186, R199 ;  /* 0x000000c7bac47221 */ /* 0x000fc80000010000 */
[----:B------:R-:W-:-:S03]  /*15050*/  FADD.FTZ R199, R193, R196 ;  /* 0x000000c4c1c77221 */ /* 0x000fc60000010000 */
[----:B------:R-:W2:Y:S01]  /*15060*/  MUFU.EX2 R170, R170 ;  /* 0x000000aa00aa7308 */ /* 0x000ea20000000800 */
[----:B------:R-:W-:-:S01]  /*15070*/  FADD.FTZ R6, R188, R199 ;  /* 0x000000c7bc067221 */ /* 0x000fc20000010000 */
[----:B-1----:R-:W-:-:S03]  /*15080*/  FADD.FTZ R196, R194, R7 ;  /* 0x00000007c2c47221 */ /* 0x002fc60000010000 */
[----:B------:R-:W-:-:S03]  /*15090*/  FADD.FTZ R7, R197, R6 ;  /* 0x00000006c5077221 */ /* 0x000fc60000010000 */
[----:B------:R-:W1:Y:S01]  /*150a0*/  MUFU.EX2 R171, R171 ;  /* 0x000000ab00ab7308 */ /* 0x000e620000000800 */
[----:B0-----:R-:W-:-:S01]  /*150b0*/  FADD.FTZ R199, R195, R196 ;  /* 0x000000c4c3c77221 */ /* 0x001fc20000010000 */
[----:B------:R-:W-:-:S04]  /*150c0*/  FADD.FTZ R6, R168, R7 ;  /* 0x00000007a8067221 */ /* 0x000fc80000010000 */
[----:B------:R-:W-:Y:S02]  /*150d0*/  FADD.FTZ R7, R169, R6 ;  /* 0x00000006a9077221 */ /* 0x000fe40000010000 */
[----:B------:R-:W0:Y:S01]  /*150e0*/  MUFU.EX2 R174, R174 ;  /* 0x000000ae00ae7308 */ /* 0x000e220000000800 */
[----:B--2---:R-:W-:-:S01]  /*150f0*/  FADD.FTZ R196, R170, R199 ;  /* 0x000000c7aac47221 */ /* 0x004fc20000010000 */
[----:B------:R-:W-:-:S04]  /*15100*/  FADD.FTZ R6, R172, R7 ;  /* 0x00000007ac067221 */ /* 0x000fc80000010000 */
[----:B------:R-:W-:Y:S02]  /*15110*/  FADD.FTZ R7, R173, R6 ;  /* 0x00000006ad077221 */ /* 0x000fe40000010000 */
[----:B------:R-:W2:Y:S01]  /*15120*/  MUFU.EX2 R175, R175 ;  /* 0x000000af00af7308 */ /* 0x000ea20000000800 */
[----:B-1----:R-:W-:-:S01]  /*15130*/  FADD.FTZ R199, R171, R196 ;  /* 0x000000c4abc77221 */ /* 0x002fc20000010000 */
[----:B------:R-:W-:-:S04]  /*15140*/  FADD.FTZ R6, R176, R7 ;  /* 0x00000007b0067221 */ /* 0x000fc80000010000 */
[----:B------:R-:W-:Y:S02]  /*15150*/  FADD.FTZ R7, R177, R6 ;  /* 0x00000006b1077221 */ /* 0x000fe40000010000 */
        /* <DEDUP_REMOVED lines=26> */
[----:B------:R-:W-:-:S06]  /*15300*/  FADD.FTZ R6, R140, R7 ;  /* 0x000000078c067221 */ /* 0x000fcc0000010000 */
        /* <DEDUP_REMOVED lines=17> */
[----:B0-----:R-:W-:-:S04]  /*15420*/  FADD.FTZ R199, R139, R196 ;  /* 0x000000c48bc77221 */ /* 0x001fc80000010000 */
[----:B------:R-:W-:-:S03]  /*15430*/  FADD.FTZ R196, R12, R199 ;  /* 0x000000c70cc47221 */ /* 0x000fc60000010000 */
        /* <DEDUP_REMOVED lines=61> */
[----:B--2---:R-:W-:-:S04]  /*15810*/  FADD.FTZ R6, R14, R7 ;  /* 0x000000070e067221 */ /* 0x004fc80000010000 */
[----:B------:R-:W-:-:S03]  /*15820*/  FADD.FTZ R7, R103, R6 ;  /* 0x0000000667077221 */ /* 0x000fc60000010000 */
        /* <DEDUP_REMOVED lines=48> */
[----:B-1----:R-:W-:-:S03]  /*15b30*/  FADD.FTZ R7, R117, R6 ;  /* 0x0000000675077221 */ /* 0x002fc60000010000 */
[----:B0-----:R-:W-:Y:S01]  /*15b40*/  FADD.FTZ R6, R10, R199 ;  /* 0x000000c70a067221 */ /* 0x001fe20000010000 */
[----:B------:R-:W-:Y:S06]  /*15b50*/  @!P0 BRA `(.L_x_997) ;  /* 0x0000000000048947 */ /* 0x000fec0003800000 */
[----:B------:R-:W-:Y:S01]  /*15b60*/  BPT.TRAP 0x1 ;  /* 0x000000040000795c */ /* 0x000fe20000300000 */
.L_x_997:
        /* <DEDUP_REMOVED lines=131> */
.L_x_980:
[----:B------:R-:W-:Y:S06]  /*163a0*/  BAR.ARV 0x8, 0x120 ;  /* 0x0204800000007b1d */ /* 0x000fec0000002000 */
[----:B------:R-:W-:Y:S05]  /*163b0*/  @!P0 BRA `(.L_x_999) ;  /* 0x0000000000048947 */ /* 0x000fea0003800000 */
[----:B------:R-:W-:Y:S01]  /*163c0*/  BPT.TRAP 0x1 ;  /* 0x000000040000795c */ /* 0x000fe20000300000 */
.L_x_999:
[----:B------:R-:W-:Y:S01]  /*163d0*/  ULEA UR4, UR45, UR41, 0x3 ;  /* 0x000000292d047291 */ /* 0x000fe2000f8e183f */
[----:B------:R-:W-:-:S05]  /*163e0*/  IMAD.U32 R4, RZ, RZ, UR46 ;  /* 0x0000002eff047e24 */ /* 0x000fca000f8e00ff */
[----:B------:R-:W-:-:S04]  /*163f0*/  SHF.L.U32 R4, R4, 0x1f, RZ ;  /* 0x0000001f04047819 */ /* 0x000fc800000006ff */
[----:B------:R0:W1:Y:S01]  /*16400*/  SYNCS.PHASECHK.TRANS64.TRYWAIT P1, [UR4+0x2e850], R4 ;  /* 0x02e85004ff0075a7 */ /* 0x0000620008020144 */
[----:B------:R-:W-:Y:S05]  /*16410*/  @!P0 BRA `(.L_x_1000) ;  /* 0x0000000000048947 */ /* 0x000fea0003800000 */
[----:B------:R-:W-:Y:S01]  /*16420*/  BPT.TRAP 0x1 ;  /* 0x000000040000795c */ /* 0x000fe20000300000 */
.L_x_1000:
[----:B-1----:R-:W-:Y:S05]  /*16430*/  @P1 BRA `(.L_x_1001) ;  /* 0x0000000000081947 */ /* 0x002fea0003800000 */
[----:B------:R-:W1:Y:S02]  /*16440*/  SYNCS.PHASECHK.TRANS64.TRYWAIT P1, [UR4+0x2e850], R4 ;  /* 0x02e85004ff0075a7 */ /* 0x000e640008020144 */
[----:B-1----:R-:W-:Y:S05]  /*16450*/  @!P1 BRA `(.L_x_1002) ;  /* 0x00000084005c9947 */ /* 0x002fea0003800000 */
.L_x_1001:
[----:B------:R-:W-:Y:S01]  /*16460*/  UIADD3 UR41, UR41, 0x400, URZ ;  /* 0x0000040029297890 */ /* 0x000fe2000fffe03f */
[----:B------:R-:W-:Y:S01]  /*16470*/  WARPGROUP.ARRIVE ;  /* 0x00000000000079c5 */ /* 0x000fe20000000000 */
[----:B------:R-:W-:Y:S01]  /*16480*/  UMOV UR7, 0xc0000010 ;  /* 0xc000001000077882 */ /* 0x000fe20000000000 */
[----:B------:R-:W-:Y:S01]  /*16490*/  ULDC.64 UR10, c[0x0][0x9a0] ;  /* 0x00026800000a7ab9 */ /* 0x000fe20000000a00 */
[----:B------:R-:W-:Y:S01]  /*164a0*/  USHF.R.U32.HI UR41, URZ, 0x4, UR41 ;  /* 0x000000043f297899 */ /* 0x000fe20008011629 */
[----:B------:R-:W-:Y:S01]  /*164b0*/  IMAD.MOV.U32 R8, RZ, RZ, 0x3f800000 ;  /* 0x3f800000ff087424 */ /* 0x000fe200078e00ff */
[----:B------:R-:W-:Y:S02]  /*164c0*/  UISETP.NE.U32.AND UP0, UPT, UR10, URZ, UPT ;  /* 0x0000003f0a00728c */ /* 0x000fe4000bf05070 */
[----:B------:R-:W-:Y:S02]  /*164d0*/  ULOP3.LUT UR41, UR41, 0x3fff, URZ, 0xc0, !UPT ;  /* 0x00003fff29297892 */ /* 0x000fe4000f8ec03f */
[----:B------:R-:W-:-:S02]  /*164e0*/  UISETP.NE.AND.EX UP0, UPT, UR11, URZ, UPT, UP0 ;  /* 0x0000003f0b00728c */ /* 0x000fc4000bf05300 */
[----:B------:R-:W-:-:S04]  /*164f0*/  ULOP3.LUT UR5, UR41, 0x10000, URZ, 0xfc, !UPT ;  /* 0x0001000029057892 */ /* 0x000fc8000f8efc3f */
[----:B------:R-:W-:Y:S01]  /*16500*/  UIMAD UR5, UR45, 0x700, UR5 ;  /* 0x000007002d0578a4 */ /* 0x000fe2000f8e0205 */
[----:B------:R-:W-:-:S04]  /*16510*/  PLOP3.LUT P1, PT, PT, PT, UP0, 0x80, 0x0 ;  /* 0x000000000000781c */ /* 0x000fc80003f2f008 */
[----:B------:R-:W-:Y:S02]  /*16520*/  @UP0 USHF.R.S32.HI UR8, URZ, 0x1f, UR49 ;  /* 0x0000001f3f080899 */ /* 0x000fe40008011431 */
[----:B------:R-:W-:Y:S01]  /*16530*/  UMOV UR6, UR5 ;  /* 0x0000000500067c82 */ /* 0x000fe20008000000 */
[----:B------:R-:W-:Y:S01]  /*16540*/  @UP0 ULDC.64 UR12, c[0x0][0x9c8] ;  /* 0x00027200000c0ab9 */ /* 0x000fe20000000a00 */
[----:B------:R-:W-:Y:S01]  /*16550*/  QGMMA.64x128x32.F32.E4M3.E4M3 R24, R224, gdesc[UR4], R24, gsb0 ;  /* 0x01e00004e0187df3 */ /* 0x000fe20008000818 */
[----:B------:R-:W-:Y:S01]  /*16560*/  UIADD3 UR6, UR5, 0x100, URZ ;  /* 0x0000010005067890 */ /* 0x000fe2000fffe03f */
[----:B------:R-:W-:Y:S01]  /*16570*/  UMOV UR7, 0xc0000010 ;  /* 0xc000001000077882 */ /* 0x000fe20000000000 */
[----:B------:R-:W-:-:S04]  /*16580*/  @UP0 UIMAD UR8, UR8, UR12, URZ ;  /* 0x0000000c080802a4 */ /* 0x000fc8000f8e023f */
[----:B------:R-:W-:Y:S02]  /*16590*/  @UP0 UIMAD UR9, UR49, UR13, UR8 ;  /* 0x0000000d310902a4 */ /* 0x000fe4000f8e0208 */
[----:B------:R-:W-:Y:S01]  /*165a0*/  @UP0 USHF.R.S32.HI UR8, URZ, 0x1f, UR44 ;  /* 0x0000001f3f080899 */ /* 0x000fe2000801142c */
        /* <DEDUP_REMOVED lines=13> */
[----:B------:R-:W-:-:S03]  /*16680*/  @UP0 UIMAD.WIDE.U32 UR6, UR49, UR12, URZ ;  /* 0x0000000c310602a5 */ /* 0x000fc6000f8e003f */
[----:B------:R-:W-:Y:S01]  /*16690*/  @UP0 ULDC.64 UR12, c[0x0][0x9d0] ;  /* 0x00027400000c0ab9 */ /* 0x000fe20000000a00 */
[----:B------:R-:W-:Y:S02]  /*166a0*/  @UP0 UIADD3 UR7, UR7, UR9, URZ ;  /* 0x0000000907070290 */ /* 0x000fe4000fffe03f */
[----:B------:R-:W-:Y:S02]  /*166b0*/  @UP0 UIMAD UR8, UR8, UR12, URZ ;  /* 0x0000000c080802a4 */ /* 0x000fe4000f8e023f */
[----:B------:R-:W-:Y:S02]  /*166c0*/  @UP0 UIMAD.WIDE.U32 UR6, UR44, UR12, UR6 ;  /* 0x0000000c2c0602a5 */ /* 0x000fe4000f8e0006 */
[----:B------:R-:W-:-:S04]  /*166d0*/  @UP0 UIMAD UR8, UR44, UR13, UR8 ;  /* 0x0000000d2c0802a4 */ /* 0x000fc8000f8e0208 */
[----:B------:R-:W-:Y:S02]  /*166e0*/  @UP0 UIADD3 UR7, UR7, UR8, URZ ;  /* 0x0000000807070290 */ /* 0x000fe4000fffe03f */
[----:B------:R-:W-:-:S04]  /*166f0*/  @UP0 ULEA UR8, UP1, UR6, UR10, 0x2 ;  /* 0x0000000a06080291 */ /* 0x000fc8000f82103f */
[----:B------:R-:W-:Y:S02]  /*16700*/  @UP0 ULEA.HI.X UR9, UR6, UR11, UR7, 0x2, UP1 ;  /* 0x0000000b06090291 */ /* 0x000fe400088f1407 */
[----:B------:R-:W-:Y:S01]  /*16710*/  UIADD3 UR6, UR5, 0x400, URZ ;  /* 0x0000040005067890 */ /* 0x000fe2000fffe03f */
[----:B01----:R-:W-:Y:S01]  /*16720*/  IMAD.U32 R4, RZ, RZ, UR8 ;  /* 0x00000008ff047e24 */ /* 0x003fe2000f8e00ff */
[----:B------:R-:W-:Y:S02]  /*16730*/  UMOV UR7, 0xc0000010 ;  /* 0xc000001000077882 */ /* 0x000fe40000000000 */
[----:B------:R-:W-:-:S05]  /*16740*/  IMAD.U32 R5, RZ, RZ, UR9 ;  /* 0x00000009ff057e24 */ /* 0x000fca000f8e00ff */
[----:B------:R0:W2:Y:S01]  /*16750*/  @P1 LDG.E R8, desc[UR50][R4.64] ;  /* 0x0000003204081981 */ /* 0x0000a2000c1e1900 */
[----:B------:R-:W-:Y:S02]  /*16760*/  WARPGROUP.DEPBAR.LE gsb0, 0x0 ;  /* 0x00008000000079c5 */ /* 0x000fe40000010000 */
[----:B------:R-:W-:-:S06]  /*16770*/  WARPGROUP.ARRIVE ;  /* 0x00000000000079c5 */ /* 0x000fcc0000000000 */
[----:B------:R-:W-:Y:S01]  /*16780*/  QGMMA.64x128x32.F32.E4M3.E4M3 R24, R208, gdesc[UR4], R24, gsb0 ;  /* 0x01e00004d0187df3 */ /* 0x000fe20008000818 */
[----:B------:R-:W-:Y:S01]  /*16790*/  UIADD3 UR6, UR5, 0x500, URZ ;  /* 0x0000050005067890 */ /* 0x000fe2000fffe03f */
[----:B------:R-:W-:Y:S01]  /*167a0*/  UMOV UR7, 0xc0000010 ;  /* 0xc000001000077882 */ /* 0x000fe20000000000 */
[----:B------:R-:W1:Y:S04]  /*167b0*/  SHFL.BFLY PT, R10, R7, 0x2, 0x1f ;  /* 0x0c401f00070a7f89 */ /* 0x000e6800000e0000 */
[----:B------:R-:W3:Y:S01]  /*167c0*/  SHFL.BFLY PT, R9, R6, 0x2, 0x1f ;  /* 0x0c401f0006097f89 */ /* 0x000ee200000e0000 */
[----:B------:R-:W-:Y:S02]  /*167d0*/  WARPGROUP.DEPBAR.LE gsb0, 0x0 ;  /* 0x00008000000079c5 */ /* 0x000fe40000010000 */
[----:B------:R-:W-:-:S06]  /*167e0*/  WARPGROUP.ARRIVE ;  /* 0x00000000000079c5 */ /* 0x000fcc0000000000 */
[----:B------:R-:W-:Y:S01]  /*167f0*/  QGMMA.64x128x32.F32.E4M3.E4M3 R24, R204, gdesc[UR4], R24, gsb0 ;  /* 0x01e00004cc187df3 */ /* 0x000fe20008000818 */
[----:B------:R-:W-:Y:S01]  /*16800*/  UIADD3 UR6, UR5, 0x600, URZ ;  /* 0x0000060005067890 */ /* 0x000fe2000fffe03f */
[----:B------:R-:W-:Y:S01]  /*16810*/  UMOV UR7, 0xc0000010 ;  /* 0xc000001000077882 */ /* 0x000fe20000000000 */
[----:B-1----:R-:W-:-:S01]  /*16820*/  FADD.FTZ R10, R10, R7 ;  /* 0x000000070a0a7221 */ /* 0x002fc20000010000 */
[----:B---3--:R-:W-:-:S04]  /*16830*/  FADD.FTZ R9, R9, R6 ;  /* 0x0000000609097221 */ /* 0x008fc80000010000 */
[----:B0-----:R-:W0:Y:S04]  /*16840*/  SHFL.BFLY PT, R5, R10, 0x1, 0x1f ;  /* 0x0c201f000a057f89 */ /* 0x001e2800000e0000 */
[----:B------:R-:W1:Y:S01]  /*16850*/  SHFL.BFLY PT, R4, R9, 0x1, 0x1f ;  /* 0x0c201f0009047f89 */ /* 0x000e6200000e0000 */
[----:B------:R-:W-:Y:S02]  /*16860*/  IMAD.MOV.U32 R7, RZ, RZ, RZ ;  /* 0x000000ffff077224 */ /* 0x000fe400078e00ff */
[----:B0-----:R-:W-:Y:S01]  /*16870*/  FADD.FTZ R13, R10, R5 ;  /* 0x000000050a0d7221 */ /* 0x001fe20000010000 */
        /* <DEDUP_REMOVED lines=12> */
[----:B------:R-:W0:Y:S08]  /*16940*/  @P2 MUFU.LG2 R10, R15 ;  /* 0x0000000f000a2308 */ /* 0x000e300000000c00 */
[----:B------:R-:W1:Y:S08]  /*16950*/  @P3 MUFU.LG2 R12, R12 ;  /* 0x0000000c000c3308 */ /* 0x000e700000000c00 */
[----:B------:R-:W3:Y:S01]  /*16960*/  @P1 MUFU.RCP R11, R14 ;  /* 0x0000000e000b1308 */ /* 0x000ee20000001000 */
        /* <DEDUP_REMOVED lines=10> */
[-C--:B--2---:R-:W-:Y:S01]  /*16a10*/  FMUL.FTZ R7, R7, R8.reuse ;  /* 0x0000000807077220 */ /* 0x084fe20000410000 */
[----:B---3--:R-:W-:Y:S01]  /*16a20*/  FMUL.FTZ R11, R11, R8 ;  /* 0x000000080b0b7220 */ /* 0x008fe20000410000 */
[----:B------:R-:W-:-:S02]  /*16a30*/  WARPGROUP.DEPBAR.LE gsb0, 0x0 ;  /* 0x00008000000079c5 */ /* 0x000fc40000010000 */
[----:B------:R-:W-:Y:S05]  /*16a40*/  @!P0 BRA `(.L_x_1003) ;  /* 0x0000000000048947 */ /* 0x000fea0003800000 */
[----:B------:R-:W-:Y:S01]  /*16a50*/  BPT.TRAP 0x1 ;  /* 0x000000040000795c */ /* 0x000fe20000300000 */
.L_x_1003:
        /* <DEDUP_REMOVED lines=17> */
[----:B------:R-:W-:Y:S01]  /*16b70*/  SYNCS.ARRIVE.TRANS64.RED.A1T0 RZ, [UR4], RZ ;  /* 0x000000ffffff79a7 */ /* 0x000fe20008100404 */
        /* <DEDUP_REMOVED lines=9> */
[----:B------:R-:W-:Y:S01]  /*16c10*/  FMUL.FTZ R41, R38, R11 ;  /* 0x0000000b26297220 */ /* 0x000fe20000410000 */
        /* <DEDUP_REMOVED lines=45> */
[----:B------:R-:W-:-:S12]  /*16ef0*/  ULOP3.LUT UR46, UR46, UR4, URZ, 0x3c, !UPT ;  /* 0x000000042e2e7292 */ /* 0x000fd8000f8e3c3f */
.L_x_929:
[----:B------:R-:W0:Y:S01]  /*16f00*/  S2R R0, SR_CgaCtaId ;  /* 0x0000000000007919 */ /* 0x000e220000008800 */
[----:B------:R-:W-:Y:S01]  /*16f10*/  MOV R3, 0x400 ;  /* 0x0000040000037802 */ /* 0x000fe20000000f00 */
[----:B------:R-:W-:Y:S01]  /*16f20*/  BSSY B0, `(.L_x_1004) ;  /* 0x000025f000007945 */ /* 0x000fe20003800000 */
[----:B------:R-:W-:Y:S06]  /*16f30*/  BAR.SYNC.DEFER_BLOCKING 0x5, 0x180 ;  /* 0x0146000000007b1d */ /* 0x000fec0000010000 */
[----:B------:R-:W1:Y:S01]  /*16f40*/  S2R R74, SR_TID.X ;  /* 0x00000000004a7919 */ /* 0x000e620000002100 */
[----:B0-----:R-:W-:-:S05]  /*16f50*/  LEA R3, R0, R3, 0x18 ;  /* 0x0000000300037211 */ /* 0x001fca00078ec0ff */
[----:B------:R-:W0:Y:S01]  /*16f60*/  LDS.128 R140, [R3+0x2e8d0] ;  /* 0x02e8d000038c7984 */ /* 0x000e220000000c00 */
[----:B-1----:R-:W-:-:S05]  /*16f70*/  VIADD R7, R74, 0xffffff80 ;  /* 0xffffff804a077836 */ /* 0x002fca0000000000 */
[----:B------:R-:W-:-:S04]  /*16f80*/  SHF.R.S32.HI R8, RZ, 0x1f, R7 ;  /* 0x0000001fff087819 */ /* 0x000fc80000011407 */
[----:B------:R-:W-:-:S04]  /*16f90*/  LEA.HI R4, R8, R7, RZ, 0x3 ;  /* 0x0000000708047211 */ /* 0x000fc800078f18ff */
[----:B------:R-:W-:Y:S02]  /*16fa0*/  LOP3.LUT R0, R4, 0x1ffffff8, RZ, 0xc0, !PT ;  /* 0x1ffffff804007812 */ /* 0x000fe400078ec0ff */
[----:B------:R-:W-:-:S03]  /*16fb0*/  SHF.R.S32.HI R4, RZ, 0x3, R4 ;  /* 0x00000003ff047819 */ /* 0x000fc60000011404 */
[----:B------:R-:W-:-:S04]  /*16fc0*/  IMAD.IADD R0, R7, 0x1, -R0 ;  /* 0x0000000107007824 */ /* 0x000fc800078e0a00 */
[----:B------:R-:W-:Y:S01]  /*16fd0*/  IMAD.SHL.U32 R0, R0, 0x8, RZ ;  /* 0x0000000800007824 */ /* 0x000fe200078e00ff */
[----:B0-----:R-:W-:Y:S02]  /*16fe0*/  R2UR UR44, R142 ;  /* 0x000000008e2c72ca */ /* 0x001fe400000e0000 */
[----:B------:R-:W-:Y:S01]  /*16ff0*/  R2UR UR49, R143 ;  /* 0x000000008f3172ca */ /* 0x000fe200000e0000 */
[----:B------:R-:W-:Y:S06]  /*17000*/  BAR.ARV 0x4, 0x180 ;  /* 0x0106000000007b1d */ /* 0x000fec0000002000 */
[----:B------:R-:W-:Y:S08]  /*17010*/  @P0 BRA `(.L_x_1005) ;  /* 0x0000001800a00947 */ /* 0x000ff00003800000 */
[----:B------:R-:W-:Y:S01]  /*17020*/  IMAD.SHL.U32 R10, R74, 0x4, RZ ;  /* 0x000000044a0a7824 */ /* 0x000fe200078e00ff */
[----:B------:R-:W-:-:S04]  /*17030*/  ULDC.64 UR4, c[0x4][0x38] ;  /* 0x01000e0000047ab9 */ /* 0x000fc80000000a00 */
[----:B------:R-:W-:-:S04]  /*17040*/  LOP3.LUT R10, R10, 0xc, RZ, 0xc0, !PT ;  /* 0x0000000c0a0a7812 */ /* 0x000fc800078ec0ff */
[----:B------:R-:W-:-:S05]  /*17050*/  IADD3 R10, P0, R10, UR4, RZ ;  /* 0x000000040a0a7c10 */ /* 0x000fca000ff1e0ff */
[----:B------:R-:W-:Y:S01]  /*17060*/  IMAD.X R11, RZ, RZ, UR5, P0 ;  /* 0x00000005ff0b7e24 */ /* 0x000fe200080e06ff */
[----:B------:R-:W0:Y:S01]  /*17070*/  S2R R50, SR_SWINHI ;  /* 0x0000000000327919 */ /* 0x000e220000002f00 */
[----:B------:R-:W-:Y:S01]  /*17080*/  F2FP.BF16.F32.PACK_AB R13, R84, R13 ;  /* 0x0000000d540d723e */ /* 0x000fe200000010ff */
[----:B------:R-:W-:Y:S02]  /*17090*/  ULDC.64 UR4, c[0x0][0xbd8] ;  /* 0x0002f60000047ab9 */ /* 0x000fe40000000a00 */
[----:B------:R1:W2:Y:S01]  /*170a0*/  LDG.E.CONSTANT R22, desc[UR50][R10.64] ;  /* 0x000000320a167981 */ /* 0x0002a2000c1e9900 */
[----:B------:R-:W-:Y:S01]  /*170b0*/  F2FP.BF16.F32.PACK_AB R14, R85, R14 ;  /* 0x0000000e550e723e */ /* 0x000fe200000010ff */
[----:B------:R-:W-:Y:S01]  /*170c0*/  UISETP.NE.U32.AND UP0, UPT, UR4, URZ, UPT ;  /* 0x0000003f0400728c */ /* 0x000fe2000bf05070 */
[----:B------:R-:W-:Y:S02]  /*170d0*/  F2FP.BF16.F32.PACK_AB R35, R46, R35 ;  /* 0x000000232e23723e */ /* 0x000fe400000010ff */
[----:B------:R-:W-:Y:S01]  /*170e0*/  F2FP.BF16.F32.PACK_AB R18, R87, R12 ;  /* 0x0000000c5712723e */ /* 0x000fe200000010ff */
[----:B------:R-:W-:Y:S01]  /*170f0*/  UISETP.NE.AND.EX UP0, UPT, UR5, URZ, UPT, UP0 ;  /* 0x0000003f0500728c */ /* 0x000fe2000bf05300 */
[----:B------:R-:W-:-:S02]  /*17100*/  F2FP.BF16.F32.PACK_AB R9, R86, R9 ;  /* 0x000000095609723e */ /* 0x000fc400000010ff */
[----:B------:R-:W-:Y:S01]  /*17110*/  F2FP.BF16.F32.PACK_AB R41, R41, R56 ;  /* 0x000000382929723e */ /* 0x000fe200000010ff */
[----:B------:R-:W-:Y:S01]  /*17120*/  ULDC.64 UR4, c[0x0][0xbd8] ;  /* 0x0002f60000047ab9 */ /* 0x000fe20000000a00 */
[----:B-1----:R-:W-:Y:S01]  /*17130*/  LOP3.LUT P0, R10, R74, 0x3, RZ, 0xc0, !PT ;  /* 0x000000034a0a7812 */ /* 0x002fe2000780c0ff */
[----:B------:R-:W-:Y:S01]  /*17140*/  UIMAD.WIDE UR4, UR36, 0x4, UR4 ;  /* 0x00000004240478a5 */ /* 0x000fe2000f8e0204 */
[----:B------:R-:W-:Y:S02]  /*17150*/  F2FP.BF16.F32.PACK_AB R48, R39, R48 ;  /* 0x000000302730723e */ /* 0x000fe400000010ff */
[----:B------:R-:W-:Y:S02]  /*17160*/  ISETP.EQ.OR P0, PT, R10, 0x3, !P0 ;  /* 0x000000030a00780c */ /* 0x000fe40004702670 */
[----:B------:R-:W-:Y:S02]  /*17170*/  F2FP.BF16.F32.PACK_AB R38, R47, R38 ;  /* 0x000000262f26723e */ /* 0x000fe400000010ff */
[----:B------:R-:W-:-:S02]  /*17180*/  SEL R51, R13, R14, P0 ;  /* 0x0000000e0d337207 */ /* 0x000fc40000000000 */
[----:B------:R-:W-:Y:S02]  /*17190*/  SEL R46, R14, R13, P0 ;  /* 0x0000000d0e2e7207 */ /* 0x000fe40000000000 */
[----:B------:R-:W-:Y:S02]  /*171a0*/  F2FP.BF16.F32.PACK_AB R30, R63, R30 ;  /* 0x0000001e3f1e723e */ /* 0x000fe400000010ff */
[----:B------:R-:W-:Y:S02]  /*171b0*/  F2FP.BF16.F32.PACK_AB R34, R55, R34 ;  /* 0x000000223722723e */ /* 0x000fe400000010ff */
[----:B------:R-:W-:Y:S02]  /*171c0*/  SEL R63, R9, R18, P0 ;  /* 0x00000012093f7207 */ /* 0x000fe40000000000 */
[----:B------:R-:W-:Y:S02]  /*171d0*/  MOV R10, R3 ;  /* 0x00000003000a7202 */ /* 0x000fe40000000f00 */
[----:B0-----:R-:W-:-:S02]  /*171e0*/  MOV R11, R50 ;  /* 0x00000032000b7202 */ /* 0x001fc40000000f00 */
[----:B------:R-:W-:Y:S02]  /*171f0*/  SEL R58, R18, R9, P0 ;  /* 0x00000009123a7207 */ /* 0x000fe40000000000 */
[----:B------:R-:W-:Y:S01]  /*17200*/  F2FP.BF16.F32.PACK_AB R31, R54, R31 ;  /* 0x0000001f361f723e */ /* 0x000fe200000010ff */
[----:B------:R-:W-:Y:S01]  /*17210*/  IMAD.WIDE R12, R229, 0x2, R10 ;  /* 0x00000002e50c7825 */ /* 0x000fe200078e020a */
[----:B------:R-:W-:Y:S02]  /*17220*/  SEL R55, R41, R48, P0 ;  /* 0x0000003029377207 */ /* 0x000fe40000000000 */
[----:B------:R-:W-:Y:S02]  /*17230*/  SEL R48, R48, R41, P0 ;  /* 0x0000002930307207 */ /* 0x000fe40000000000 */
[C---:B------:R-:W-:Y:S02]  /*17240*/  LOP3.LUT R9, R12.reuse, 0x380, RZ, 0xc0, !PT ;  /* 0x000003800c097812 */ /* 0x040fe400078ec0ff */
[----:B------:R-:W-:-:S02]  /*17250*/  IADD3 R18, P6, R12, 0x20, RZ ;  /* 0x000000200c127810 */ /* 0x000fc40007fde0ff */
[----:B------:R-:W-:Y:S02]  /*17260*/  SEL R41, R35, R38, P0 ;  /* 0x0000002623297207 */ /* 0x000fe40000000000 */
[----:B------:R-:W-:Y:S02]  /*17270*/  SEL R38, R38, R35, P0 ;  /* 0x0000002326267207 */ /* 0x000fe40000000000 */
[----:B------:R-:W-:Y:S02]  /*17280*/  SEL R35, R31, R34, P0 ;  /* 0x000000221f237207 */ /* 0x000fe40000000000 */
[----:B------:R-:W-:Y:S02]  /*17290*/  SHF.R.U64 R9, R9, 0x3, RZ ;  /* 0x0000000309097819 */ /* 0x000fe400000012ff */
[----:B------:R-:W-:Y:S01]  /*172a0*/  SEL R34, R34, R31, P0 ;  /* 0x0000001f22227207 */ /* 0x000fe20000000000 */
[----:B------:R-:W-:Y:S01]  /*172b0*/  IMAD.X R31, RZ, RZ, R13, P6 ;  /* 0x000000ffff1f7224 */ /* 0x000fe200030e060d */
[----:B------:R-:W-:-:S02]  /*172c0*/  LOP3.LUT R14, R18, 0x380, RZ, 0xc0, !PT ;  /* 0x00000380120e7812 */ /* 0x000fc400078ec0ff */
[----:B------:R-:W-:Y:S02]  /*172d0*/  F2FP.BF16.F32.PACK_AB R57, R57, R72 ;  /* 0x000000483939723e */ /* 0x000fe400000010ff */
[----:B------:R-:W-:Y:S02]  /*172e0*/  F2FP.BF16.F32.PACK_AB R64, R49, R64 ;  /* 0x000000403140723e */ /* 0x000fe400000010ff */
[----:B------:R-:W-:Y:S02]  /*172f0*/  F2FP.BF16.F32.PACK_AB R28, R69, R28 ;  /* 0x0000001c451c723e */ /* 0x000fe400000010ff */
[----:B------:R-:W-:Y:S02]  /*17300*/  F2FP.BF16.F32.PACK_AB R26, R71, R26 ;  /* 0x0000001a471a723e */ /* 0x000fe400000010ff */
[----:B------:R-:W-:Y:S02]  /*17310*/  F2FP.BF16.F32.PACK_AB R15, R78, R15 ;  /* 0x0000000f4e0f723e */ /* 0x000fe400000010ff */
[----:B------:R-:W-:-:S02]  /*17320*/  F2FP.BF16.F32.PACK_AB R20, R79, R20 ;  /* 0x000000144f14723e */ /* 0x000fc400000010ff */
[C---:B------:R-:W-:Y:S02]  /*17330*/  IADD3 R65, P1, R12.reuse, 0x40, RZ ;  /* 0x000000400c417810 */ /* 0x040fe40007f3e0ff */
[C---:B------:R-:W-:Y:S02]  /*17340*/  IADD3 R67, P2, R12.reuse, 0x60, RZ ;  /* 0x000000600c437810 */ /* 0x040fe40007f5e0ff */
[C---:B------:R-:W-:Y:S02]  /*17350*/  IADD3 R50, P3, R12.reuse, 0x4000, RZ ;  /* 0x000040000c327810 */ /* 0x040fe40007f7e0ff */
[C---:B------:R-:W-:Y:S02]  /*17360*/  IADD3 R69, P4, R12.reuse, 0x4020, RZ ;  /* 0x000040200c457810 */ /* 0x040fe40007f9e0ff */
[C---:B------:R-:W-:Y:S02]  /*17370*/  IADD3 R71, P5, R12.reuse, 0x4040, RZ ;  /* 0x000040400c477810 */ /* 0x040fe40007fbe0ff */
[----:B------:R-:W-:-:S02]  /*17380*/  IADD3 R73, P6, R12, 0x4060, RZ ;  /* 0x000040600c497810 */ /* 0x000fc40007fde0ff */
[----:B------:R-:W-:Y:S01]  /*17390*/  F2FP.BF16.F32.PACK_AB R44, R44, R89 ;  /* 0x000000592c2c723e */ /* 0x000fe200000010ff */
[----:B------:R-:W-:Y:S01]  /*173a0*/  IMAD.X R19, RZ, RZ, R13, P5 ;  /* 0x000000ffff137224 */ /* 0x000fe200028e060d */
[----:B------:R-:W-:Y:S02]  /*173b0*/  F2FP.BF16.F32.PACK_AB R45, R45, R40 ;  /* 0x000000282d2d723e */ /* 0x000fe400000010ff */
[----:B------:R-:W-:Y:S02]  /*173c0*/  F2FP.BF16.F32.PACK_AB R27, R62, R27 ;  /* 0x0000001b3e1b723e */ /* 0x000fe400000010ff */
[----:B------:R-:W-:Y:S02]  /*173d0*/  LOP3.LUT R12, R9, R12, RZ, 0x3c, !PT ;  /* 0x0000000c090c7212 */ /* 0x000fe400078e3cff */
[----:B------:R-:W-:Y:S02]  /*173e0*/  F2FP.BF16.F32.PACK_AB R36, R53, R36 ;  /* 0x000000243524723e */ /* 0x000fe400000010ff */
[----:B------:R-:W-:-:S02]  /*173f0*/  F2FP.BF16.F32.PACK_AB R32, R61, R32 ;  /* 0x000000203d20723e */ /* 0x000fc400000010ff */
[----:B------:R-:W-:Y:S02]  /*17400*/  SHF.R.U64 R9, R14, 0x3, RZ ;  /* 0x000000030e097819 */ /* 0x000fe400000012ff */
[----:B------:R-:W-:Y:S02]  /*17410*/  F2FP.BF16.F32.PACK_AB R37, R52, R37 ;  /* 0x000000253425723e */ /* 0x000fe400000010ff */
[----:B------:R-:W-:Y:S02]  /*17420*/  SEL R53, R57, R64, P0 ;  /* 0x0000004039357207 */ /* 0x000fe40000000000 */
[----:B------:R-:W-:Y:S02]  /*17430*/  SEL R61, R15, R20, P0 ;  /* 0x000000140f3d7207 */ /* 0x000fe40000000000 */
[----:B------:R-:W-:Y:S01]  /*17440*/  SEL R56, R20, R15, P0 ;  /* 0x0000000f14387207 */ /* 0x000fe20000000000 */
[----:B------:R-:W-:Y:S01]  /*17450*/  IMAD.X R15, RZ, RZ, R13, P6 ;  /* 0x000000ffff0f7224 */ /* 0x000fe200030e060d */
[----:B------:R-:W-:-:S02]  /*17460*/  SEL R64, R64, R57, P0 ;  /* 0x0000003940407207 */ /* 0x000fc40000000000 */
[----:B------:R-:W-:Y:S02]  /*17470*/  LOP3.LUT R20, R65, 0x380, RZ, 0xc0, !PT ;  /* 0x0000038041147812 */ /* 0x000fe400078ec0ff */
[----:B------:R-:W-:Y:S02]  /*17480*/  F2FP.BF16.F32.PACK_AB R33, R60, R33 ;  /* 0x000000213c21723e */ /* 0x000fe400000010ff */
[----:B------:R-:W-:Y:S02]  /*17490*/  F2FP.BF16.F32.PACK_AB R21, R76, R21 ;  /* 0x000000154c15723e */ /* 0x000fe400000010ff */
[----:B------:R-:W-:Y:S02]  /*174a0*/  F2FP.BF16.F32.PACK_AB R24, R77, R24 ;  /* 0x000000184d18723e */ /* 0x000fe400000010ff */
[----:B------:R-:W-:Y:S02]  /*174b0*/  SEL R47, R44, R45, P0 ;  /* 0x0000002d2c2f7207 */ /* 0x000fe40000000000 */
[----:B------:R-:W-:-:S02]  /*174c0*/  SEL R57, R27, R30, P0 ;  /* 0x0000001e1b397207 */ /* 0x000fc40000000000 */
[----:B------:R-:W-:Y:S01]  /*174d0*/  SEL R52, R30, R27, P0 ;  /* 0x0000001b1e347207 */ /* 0x000fe20000000000 */
[----:B------:R-:W-:Y:S01]  /*174e0*/  IMAD.X R27, RZ, RZ, R13, P2 ;  /* 0x000000ffff1b7224 */ /* 0x000fe200010e060d */
[----:B------:R-:W-:Y:S02]  /*174f0*/  SEL R44, R45, R44, P0 ;  /* 0x0000002c2d2c7207 */ /* 0x000fe40000000000 */
[----:B------:R-:W-:Y:S02]  /*17500*/  LOP3.LUT R30, R9, R18, RZ, 0x3c, !PT ;  /* 0x00000012091e7212 */ /* 0x000fe400078e3cff */
[----:B------:R-:W-:Y:S02]  /*17510*/  F2FP.BF16.F32.PACK_AB R29, R68, R29 ;  /* 0x0000001d441d723e */ /* 0x000fe400000010ff */
[----:B------:R-:W-:Y:S02]  /*17520*/  SEL R45, R37, R36, P0 ;  /* 0x00000024252d7207 */ /* 0x000fe40000000000 */
[----:B------:R-:W-:-:S02]  /*17530*/  LOP3.LUT R9, R50, 0x380, RZ, 0xc0, !PT ;  /* 0x0000038032097812 */ /* 0x000fc400078ec0ff */
[----:B------:R-:W-:Y:S02]  /*17540*/  SEL R36, R36, R37, P0 ;  /* 0x0000002524247207 */ /* 0x000fe40000000000 */
[----:B------:R-:W-:Y:S02]  /*17550*/  SHF.R.U64 R14, R20, 0x3, RZ ;  /* 0x00000003140e7819 */ /* 0x000fe400000012ff */
[----:B------:R-:W-:Y:S02]  /*17560*/  SEL R37, R33, R32, P0 ;  /* 0x0000002021257207 */ /* 0x000fe40000000000 */
[----:B------:R-:W-:Y:S02]  /*17570*/  SEL R49, R21, R24, P0 ;  /* 0x0000001815317207 */ /* 0x000fe40000000000 */
[----:B------:R-:W-:Y:S01]  /*17580*/  SEL R42, R24, R21, P0 ;  /* 0x00000015182a7207 */ /* 0x000fe20000000000 */
[----:B------:R-:W-:Y:S01]  /*17590*/  IMAD.X R21, RZ, RZ, R13, P4 ;  /* 0x000000ffff157224 */ /* 0x000fe200020e060d */
[----:B------:R-:W-:-:S02]  /*175a0*/  F2FP.BF16.F32.PACK_AB R94, R94, R97 ;  /* 0x000000615e5e723e */ /* 0x000fc400000010ff */
[----:B------:R-:W-:Y:S02]  /*175b0*/  F2FP.BF16.F32.PACK_AB R95, R92, R95 ;  /* 0x0000005f5c5f723e */ /* 0x000fe400000010ff */
[----:B------:R-:W-:Y:S02]  /*175c0*/  SEL R32, R32, R33, P0 ;  /* 0x0000002120207207 */ /* 0x000fe40000000000 */
[----:B------:R-:W-:Y:S02]  /*175d0*/  LOP3.LUT R24, R67, 0x380, RZ, 0xc0, !PT ;  /* 0x0000038043187812 */ /* 0x000fe400078ec0ff */
[----:B------:R-:W-:Y:S02]  /*175e0*/  LOP3.LUT R18, R71, 0x380, RZ, 0xc0, !PT ;  /* 0x0000038047127812 */ /* 0x000fe400078ec0ff */
[----:B------:R-:W-:Y:S02]  /*175f0*/  F2FP.BF16.F32.PACK_AB R90, R90, R93 ;  /* 0x0000005d5a5a723e */ /* 0x000fe400000010ff */
[----:B------:R-:W-:-:S02]  /*17600*/  F2FP.BF16.F32.PACK_AB R91, R88, R91 ;  /* 0x0000005b585b723e */ /* 0x000fc400000010ff */
[----:B------:R-:W-:Y:S02]  /*17610*/  SEL R33, R29, R28, P0 ;  /* 0x0000001c1d217207 */ /* 0x000fe40000000000 */
[----:B------:R-:W-:Y:S01]  /*17620*/  SEL R40, R28, R29, P0 ;  /* 0x0000001d1c287207 */ /* 0x000fe20000000000 */
[----:B------:R-:W-:Y:S01]  /*17630*/  IMAD.X R29, RZ, RZ, R13, P1 ;  /* 0x000000ffff1d7224 */ /* 0x000fe200008e060d */
[----:B------:R-:W-:Y:S02]  /*17640*/  SHF.R.U64 R9, R9, 0x3, RZ ;  /* 0x0000000309097819 */ /* 0x000fe400000012ff */
[----:B------:R-:W-:Y:S02]  /*17650*/  LOP3.LUT R28, R14, R65, RZ, 0x3c, !PT ;  /* 0x000000410e1c7212 */ /* 0x000fe400078e3cff */
[----:B------:R-:W-:Y:S02]  /*17660*/  LOP3.LUT R14, R69, 0x380, RZ, 0xc0, !PT ;  /* 0x00000380450e7812 */ /* 0x000fe400078ec0ff */
[----:B------:R-:W-:-:S02]  /*17670*/  SEL R39, R94, R95, P0 ;  /* 0x0000005f5e277207 */ /* 0x000fc40000000000 */
[----:B------:R-:W-:Y:S02]  /*17680*/  SHF.R.U64 R20, R24, 0x3, RZ ;  /* 0x0000000318147819 */ /* 0x000fe400000012ff */
[----:B------:R-:W-:Y:S02]  /*17690*/  LOP3.LUT R60, R73, 0x380, RZ, 0xc0, !PT ;  /* 0x00000380493c7812 */ /* 0x000fe400078ec0ff */
[----:B------:R-:W-:Y:S02]  /*176a0*/  SHF.R.U64 R18, R18, 0x3, RZ ;  /* 0x0000000312127819 */ /* 0x000fe400000012ff */
[----:B------:R-:W-:Y:S02]  /*176b0*/  F2FP.BF16.F32.PACK_AB R25, R70, R25 ;  /* 0x000000194619723e */ /* 0x000fe400000010ff */
[----:B------:R-:W-:Y:S02]  /*176c0*/  SEL R94, R95, R94, P0 ;  /* 0x0000005e5f5e7207 */ /* 0x000fe40000000000 */
[----:B------:R-:W-:-:S02]  /*176d0*/  SEL R43, R90, R91, P0 ;  /* 0x0000005b5a2b7207 */ /* 0x000fc40000000000 */
[----:B------:R-:W-:Y:S02]  /*176e0*/  LOP3.LUT R24, R9, R50, RZ, 0x3c, !PT ;  /* 0x0000003209187212 */ /* 0x000fe400078e3cff */
[----:B------:R-:W-:Y:S02]  /*176f0*/  SEL R90, R91, R90, P0 ;  /* 0x0000005a5b5a7207 */ /* 0x000fe40000000000 */
[----:B------:R-:W-:Y:S02]  /*17700*/  SHF.R.U64 R14, R14, 0x3, RZ ;  /* 0x000000030e0e7819 */ /* 0x000fe400000012ff */
[----:B------:R-:W-:Y:S02]  /*17710*/  SHF.R.U64 R60, R60, 0x3, RZ ;  /* 0x000000033c3c7819 */ /* 0x000fe400000012ff */
[----:B------:R-:W-:Y:S02]  /*17720*/  LOP3.LUT R18, R18, R71, RZ, 0x3c, !PT ;  /* 0x0000004712127212 */ /* 0x000fe400078e3cff */
[----:B------:R-:W-:-:S02]  /*17730*/  SEL R59, R25, R26, P0 ;  /* 0x0000001a193b7207 */ /* 0x000fc40000000000 */
[----:B------:R-:W-:Y:S01]  /*17740*/  SEL R54, R26, R25, P0 ;  /* 0x000000191a367207 */ /* 0x000fe20000000000 */
[----:B------:R-:W-:Y:S01]  /*17750*/  IMAD.X R25, RZ, RZ, R13, P3 ;  /* 0x000000ffff197224 */ /* 0x000fe200018e060d */
[----:B------:R-:W-:Y:S02]  /*17760*/  LOP3.LUT R26, R20, R67, RZ, 0x3c, !PT ;  /* 0x00000043141a7212 */ /* 0x000fe400078e3cff */
[----:B------:R-:W-:Y:S02]  /*17770*/  LOP3.LUT R20, R14, R69, RZ, 0x3c, !PT ;  /* 0x000000450e147212 */ /* 0x000fe400078e3cff */
[----:B------:R-:W-:Y:S02]  /*17780*/  LOP3.LUT R14, R60, R73, RZ, 0x3c, !PT ;  /* 0x000000493c0e7212 */ /* 0x000fe400078e3cff */
[----:B------:R-:W-:Y:S02]  /*17790*/  MOV R60, R18 ;  /* 0x00000012003c7202 */ /* 0x000fe40000000f00 */
[----:B------:R-:W-:-:S02]  /*177a0*/  MOV R62, R20 ;  /* 0x00000014003e7202 */ /* 0x000fc40000000f00 */
[----:B------:R-:W-:Y:S02]  /*177b0*/  MOV R69, R12 ;  /* 0x0000000c00457202 */ /* 0x000fe40000000f00 */
[----:B------:R-:W-:Y:S02]  /*177c0*/  MOV R21, R14 ;  /* 0x0000000e00157202 */ /* 0x000fe40000000f00 */
[----:B------:R-:W-:Y:S02]  /*177d0*/  MOV R66, R26 ;  /* 0x0000001a00427202 */ /* 0x000fe40000000f00 */
[----:B------:R-:W-:Y:S02]  /*177e0*/  MOV R65, R24 ;  /* 0x0000001800417202 */ /* 0x000fe40000000f00 */
[----:B------:R-:W-:Y:S02]  /*177f0*/  MOV R68, R30 ;  /* 0x0000001e00447202 */ /* 0x000fe40000000f00 */
[----:B------:R-:W-:-:S02]  /*17800*/  MOV R67, R28 ;  /* 0x0000001c00437202 */ /* 0x000fc40000000f00 */
[----:B------:R-:W-:Y:S02]  /*17810*/  PLOP3.LUT P1, PT, PT, PT, UP0, 0x80, 0x0 ;  /* 0x000000000000781c */ /* 0x000fe40003f2f008 */
[----:B--2---:R-:W-:Y:S01]  /*17820*/  LOP3.LUT R9, R22, 0x2, RZ, 0x3c, !PT ;  /* 0x0000000216097812 */ /* 0x004fe200078e3cff */
[----:B------:R-:W-:Y:S04]  /*17830*/  SHFL.IDX PT, R39, R39, R22, 0x1c1f ;  /* 0x001c1f1627277589 */ /* 0x000fe800000e0000 */
[----:B------:R-:W0:Y:S04]  /*17840*/  SHFL.IDX PT, R94, R94, R9, 0x1c1f ;  /* 0x001c1f095e5e7589 */ /* 0x000e2800000e0000 */
[----:B------:R-:W-:Y:S04]  /*17850*/  SHFL.IDX PT, R53, R53, R22, 0x1c1f ;  /* 0x001c1f1635357589 */ /* 0x000fe800000e0000 */
[----:B------:R-:W1:Y:S04]  /*17860*/  SHFL.IDX PT, R64, R64, R9, 0x1c1f ;  /* 0x001c1f0940407589 */ /* 0x000e6800000e0000 */
[----:B------:R-:W-:Y:S04]  /*17870*/  SHFL.IDX PT, R43, R43, R22, 0x1c1f ;  /* 0x001c1f162b2b7589 */ /* 0x000fe800000e0000 */
[----:B------:R-:W2:Y:S04]  /*17880*/  SHFL.IDX PT, R90, R90, R9, 0x1c1f ;  /* 0x001c1f095a5a7589 */ /* 0x000ea800000e0000 */
[----:B------:R-:W-:Y:S04]  /*17890*/  SHFL.IDX PT, R55, R55, R22, 0x1c1f ;  /* 0x001c1f1637377589 */ /* 0x000fe800000e0000 */
[----:B------:R-:W3:Y:S01]  /*178a0*/  SHFL.IDX PT, R48, R48, R9, 0x1c1f ;  /* 0x001c1f0930307589 */ /* 0x000ee200000e0000 */
[----:B0-----:R-:W-:-:S02]  /*178b0*/  SEL R12, R39, R94, P0 ;  /* 0x0000005e270c7207 */ /* 0x001fc40000000000 */
[----:B------:R-:W-:Y:S01]  /*178c0*/  SEL R14, R94, R39, P0 ;  /* 0x000000275e0e7207 */ /* 0x000fe20000000000 */
[----:B------:R-:W-:Y:S04]  /*178d0*/  SHFL.IDX PT, R47, R47, R22, 0x1c1f ;  /* 0x001c1f162f2f7589 */ /* 0x000fe800000e0000 */
[----:B------:R-:W-:Y:S01]  /*178e0*/  SHFL.IDX PT, R45, R45, R22, 0x1c1f ;  /* 0x001c1f162d2d7589 */ /* 0x000fe200000e0000 */
[----:B-1----:R-:W-:Y:S02]  /*178f0*/  SEL R13, R53, R64, P0 ;  /* 0x00000040350d7207 */ /* 0x002fe40000000000 */
[----:B------:R-:W-:Y:S01]  /*17900*/  SEL R15, R64, R53, P0 ;  /* 0x00000035400f7207 */ /* 0x000fe20000000000 */
[----:B------:R-:W0:Y:S04]  /*17910*/  SHFL.IDX PT, R44, R44, R9, 0x1c1f ;  /* 0x001c1f092c2c7589 */ /* 0x000e2800000e0000 */
[----:B------:R-:W-:Y:S01]  /*17920*/  SHFL.IDX PT, R41, R41, R22, 0x1c1f ;  /* 0x001c1f1629297589 */ /* 0x000fe200000e0000 */
[----:B--2---:R-:W-:-:S02]  /*17930*/  SEL R24, R43, R90, P0 ;  /* 0x0000005a2b187207 */ /* 0x004fc40000000000 */
[----:B------:R-:W-:Y:S01]  /*17940*/  SEL R26, R90, R43, P0 ;  /* 0x0000002b5a1a7207 */ /* 0x000fe20000000000 */
[----:B------:R-:W1:Y:S04]  /*17950*/  SHFL.IDX PT, R36, R36, R9, 0x1c1f ;  /* 0x001c1f0924247589 */ /* 0x000e6800000e0000 */
[----:B------:R-:W-:Y:S01]  /*17960*/  SHFL.IDX PT, R35, R35, R22, 0x1c1f ;  /* 0x001c1f1623237589 */ /* 0x000fe200000e0000 */
[----:B---3--:R-:W-:Y:S02]  /*17970*/  SEL R25, R55, R48, P0 ;  /* 0x0000003037197207 */ /* 0x008fe40000000000 */
[----:B------:R-:W-:Y:S01]  /*17980*/  SEL R27, R48, R55, P0 ;  /* 0x00000037301b7207 */ /* 0x000fe20000000000 */
[----:B------:R-:W2:Y:S04]  /*17990*/  SHFL.IDX PT, R38, R38, R9, 0x1c1f ;  /* 0x001c1f0926267589 */ /* 0x000ea800000e0000 */
[----:B------:R1:W3:Y:S04]  /*179a0*/  SHFL.IDX PT, R50, R34, R9, 0x1c1f ;  /* 0x001c1f0922327589 */ /* 0x0002e800000e0000 */
[----:B------:R-:W-:Y:S01]  /*179b0*/  SHFL.IDX PT, R37, R37, R22, 0x1c1f ;  /* 0x001c1f1625257589 */ /* 0x000fe200000e0000 */
[----:B0-----:R-:W-:-:S02]  /*179c0*/  SEL R28, R47, R44, P0 ;  /* 0x0000002c2f1c7207 */ /* 0x001fc40000000000 */
[----:B------:R-:W-:Y:S01]  /*179d0*/  SEL R30, R44, R47, P0 ;  /* 0x0000002f2c1e7207 */ /* 0x000fe20000000000 */
[----:B------:R0:W4:Y:S04]  /*179e0*/  SHFL.IDX PT, R18, R32, R9, 0x1c1f ;  /* 0x001c1f0920127589 */ /* 0x00012800000e0000 */
[----:B------:R3:W-:Y:S01]  /*179f0*/  SHFL.IDX PT, R19, R33, R22, 0x1c1f ;  /* 0x001c1f1621137589 */ /* 0x0007e200000e0000 */
[----:B-1----:R-:W-:-:S03]  /*17a00*/  SEL R34, R36, R45, P0 ;  /* 0x0000002d24227207 */ /* 0x002fc60000000000 */
[----:B------:R-:W-:Y:S01]  /*17a10*/  SHFL.IDX PT, R57, R57, R22, 0x1c1f ;  /* 0x001c1f1639397589 */ /* 0x000fe200000e0000 */
[----:B0-----:R-:W-:-:S03]  /*17a20*/  SEL R32, R45, R36, P0 ;  /* 0x000000242d207207 */ /* 0x001fc60000000000 */
[----:B------:R-:W0:Y:S01]  /*17a30*/  SHFL.IDX PT, R40, R40, R9, 0x1c1f ;  /* 0x001c1f0928287589 */ /* 0x000e2200000e0000 */
[----:B--2---:R-:W-:Y:S02]  /*17a40*/  SEL R29, R41, R38, P0 ;  /* 0x00000026291d7207 */ /* 0x004fe40000000000 */
[----:B------:R-:W-:Y:S01]  /*17a50*/  SEL R31, R38, R41, P0 ;  /* 0x00000029261f7207 */ /* 0x000fe20000000000 */
[----:B------:R-:W1:Y:S01]  /*17a60*/  SHFL.IDX PT, R52, R52, R9, 0x1c1f ;  /* 0x001c1f0934347589 */ /* 0x000e6200000e0000 */
[----:B---3--:R-:W-:Y:S02]  /*17a70*/  SEL R33, R35, R50, P0 ;  /* 0x0000003223217207 */ /* 0x008fe40000000000 */
[----:B------:R-:W-:Y:S01]  /*17a80*/  SEL R35, R50, R35, P0 ;  /* 0x0000002332237207 */ /* 0x000fe20000000000 */
[----:B------:R-:W-:Y:S04]  /*17a90*/  SHFL.IDX PT, R49, R49, R22, 0x1c1f ;  /* 0x001c1f1631317589 */ /* 0x000fe800000e0000 */
[----:B------:R-:W-:Y:S01]  /*17aa0*/  SHFL.IDX PT, R59, R59, R22, 0x1c1f ;  /* 0x001c1f163b3b7589 */ /* 0x000fe200000e0000 */
[----:B----4-:R-:W-:-:S02]  /*17ab0*/  SEL R36, R37, R18, P0 ;  /* 0x0000001225247207 */ /* 0x010fc40000000000 */
[----:B------:R-:W-:Y:S01]  /*17ac0*/  SEL R38, R18, R37, P0 ;  /* 0x0000002512267207 */ /* 0x000fe20000000000 */
[----:B------:R-:W-:Y:S04]  /*17ad0*/  SHFL.IDX PT, R42, R42, R9, 0x1c1f ;  /* 0x001c1f092a2a7589 */ /* 0x000fe800000e0000 */
[----:B------:R-:W2:Y:S01]  /*17ae0*/  SHFL.IDX PT, R54, R54, R9, 0x1c1f ;  /* 0x001c1f0936367589 */ /* 0x000ea200000e0000 */
[----:B------:R-:W-:Y:S01]  /*17af0*/  BAR.SYNC.DEFER_BLOCKING 0x1, 0x100 ;  /* 0x0044000000007b1d */ /* 0x000fe20000010000 */
[----:B0-----:R-:W-:Y:S02]  /*17b00*/  SEL R44, R19, R40, P0 ;  /* 0x00000028132c7207 */ /* 0x001fe40000000000 */
[----:B-1----:R-:W-:Y:S02]  /*17b10*/  SEL R37, R57, R52, P0 ;  /* 0x0000003439257207 */ /* 0x002fe40000000000 */
[----:B------:R-:W-:Y:S01]  /*17b20*/  SEL R39, R52, R57, P0 ;  /* 0x0000003934277207 */ /* 0x000fe20000000000 */
[----:B------:R-:W-:Y:S04]  /*17b30*/  SHFL.IDX PT, R51, R51, R22, 0x1c1f ;  /* 0x001c1f1633337589 */ /* 0x000fe800000e0000 */
[----:B------:R-:W-:Y:S04]  /*17b40*/  SHFL.IDX PT, R61, R61, R22, 0x1c1f ;  /* 0x001c1f163d3d7589 */ /* 0x000fe800000e0000 */
[----:B------:R0:W1:Y:S04]  /*17b50*/  SHFL.IDX PT, R20, R46, R9, 0x1c1f ;  /* 0x001c1f092e147589 */ /* 0x00006800000e0000 */
[----:B------:R-:W3:Y:S01]  /*17b60*/  SHFL.IDX PT, R56, R56, R9, 0x1c1f ;  /* 0x001c1f0938387589 */ /* 0x000ee200000e0000 */
[----:B--2---:R-:W-:-:S02]  /*17b70*/  SEL R45, R59, R54, P0 ;  /* 0x000000363b2d7207 */ /* 0x004fc40000000000 */
[----:B------:R-:W-:Y:S01]  /*17b80*/  SEL R47, R54, R59, P0 ;  /* 0x0000003b362f7207 */ /* 0x000fe20000000000 */
[----:B------:R-:W-:Y:S01]  /*17b90*/  SHFL.IDX PT, R63, R63, R22, 0x1c1f ;  /* 0x001c1f163f3f7589 */ /* 0x000fe200000e0000 */
[----:B0-----:R-:W-:-:S03]  /*17ba0*/  SEL R46, R40, R19, P0 ;  /* 0x00000013282e7207 */ /* 0x001fc60000000000 */
[----:B------:R-:W0:Y:S01]  /*17bb0*/  SHFL.IDX PT, R58, R58, R9, 0x1c1f ;  /* 0x001c1f093a3a7589 */ /* 0x000e2200000e0000 */
[----:B------:R-:W-:Y:S02]  /*17bc0*/  SEL R40, R49, R42, P0 ;  /* 0x0000002a31287207 */ /* 0x000fe40000000000 */
[----:B------:R-:W-:Y:S01]  /*17bd0*/  SEL R42, R42, R49, P0 ;  /* 0x000000312a2a7207 */ /* 0x000fe20000000000 */
[----:B------:R2:W-:Y:S04]  /*17be0*/  STSM.16.M88.4 [R69], R12 ;  /* 0x0000000c45007844 */ /* 0x0005e80000000200 */
[----:B------:R4:W-:Y:S01]  /*17bf0*/  STSM.16.M88.4 [R68], R24 ;  /* 0x0000001844007844 */ /* 0x0009e20000000200 */
[----:B-1----:R-:W-:-:S03]  /*17c00*/  SEL R48, R51, R20, P0 ;  /* 0x0000001433307207 */ /* 0x002fc60000000000 */
[----:B------:R4:W-:Y:S01]  /*17c10*/  STSM.16.M88.4 [R67], R28 ;  /* 0x0000001c43007844 */ /* 0x0009e20000000200 */
[----:B------:R-:W-:Y:S02]  /*17c20*/  SEL R50, R20, R51, P0 ;  /* 0x0000003314327207 */ /* 0x000fe40000000000 */
[----:B---3--:R-:W-:Y:S01]  /*17c30*/  SEL R41, R61, R56, P0 ;  /* 0x000000383d297207 */ /* 0x008fe20000000000 */
[----:B------:R4:W-:Y:S01]  /*17c40*/  STSM.16.M88.4 [R66], R32 ;  /* 0x0000002042007844 */ /* 0x0009e20000000200 */
[----:B------:R-:W-:Y:S01]  /*17c50*/  SEL R43, R56, R61, P0 ;  /* 0x0000003d382b7207 */ /* 0x000fe20000000000 */
[----:B--2---:R-:W-:Y:S02]  /*17c60*/  IMAD.U32 R12, RZ, RZ, UR4 ;  /* 0x00000004ff0c7e24 */ /* 0x004fe4000f8e00ff */
[----:B------:R4:W-:Y:S01]  /*17c70*/  STSM.16.M88.4 [R65], R36 ;  /* 0x0000002441007844 */ /* 0x0009e20000000200 */
[----:B------:R-:W-:Y:S01]  /*17c80*/  IMAD.U32 R13, RZ, RZ, UR5 ;  /* 0x00000005ff0d7e24 */ /* 0x000fe2000f8e00ff */
[----:B------:R-:W-:Y:S01]  /*17c90*/  ULDC.64 UR4, c[0x0][0xbe0] ;  /* 0x0002f80000047ab9 */ /* 0x000fe20000000a00 */
[----:B0-----:R-:W-:Y:S01]  /*17ca0*/  SEL R49, R63, R58, P0 ;  /* 0x0000003a3f317207 */ /* 0x001fe20000000000 */
[----:B------:R4:W-:Y:S01]  /*17cb0*/  STSM.16.M88.4 [R62], R44 ;  /* 0x0000002c3e007844 */ /* 0x0009e20000000200 */
[----:B------:R-:W-:-:S03]  /*17cc0*/  SEL R51, R58, R63, P0 ;  /* 0x0000003f3a337207 */ /* 0x000fc60000000000 */
[----:B------:R4:W-:Y:S04]  /*17cd0*/  STSM.16.M88.4 [R60], R40 ;  /* 0x000000283c007844 */ /* 0x0009e80000000200 */
[----:B------:R4:W-:Y:S01]  /*17ce0*/  STSM.16.M88.4 [R21], R48 ;  /* 0x0000003015007844 */ /* 0x0009e20000000200 */
[----:B------:R-:W-:Y:S01]  /*17cf0*/  UISETP.NE.U32.AND UP1, UPT, UR4, URZ, UPT ;  /* 0x0000003f0400728c */ /* 0x000fe2000bf25070 */
[----:B------:R-:W-:Y:S03]  /*17d00*/  BAR.SYNC.DEFER_BLOCKING 0x1, 0x100 ;  /* 0x0044000000007b1d */ /* 0x000fe60000010000 */
[----:B------:R-:W-:-:S05]  /*17d10*/  UISETP.NE.AND.EX UP1, UPT, UR5, URZ, UPT, UP1 ;  /* 0x0000003f0500728c */ /* 0x000fca000bf25310 */
[----:B------:R-:W0:Y:S01]  /*17d20*/  LDC R20, c[0x0][0xa88] ;  /* 0x0002a200ff147b82 */ /* 0x000e220000000800 */
[----:B------:R-:W-:-:S05]  /*17d30*/  PLOP3.LUT P0, PT, PT, PT, UP1, 0x80, 0x0 ;  /* 0x000000000000781c */ /* 0x000fca0003f0f018 */
[----:B------:R-:W-:Y:S02]  /*17d40*/  @UP1 ULDC.64 UR6, c[0x0][0xbe0] ;  /* 0x0002f80000061ab9 */ /* 0x000fe40000000a00 */
[----:B------:R-:W-:-:S06]  /*17d50*/  @UP1 UIMAD.WIDE UR6, UR36, 0x4, UR6 ;  /* 0x00000004240618a5 */ /* 0x000fcc000f8e0206 */
[----:B------:R-:W-:Y:S02]  /*17d60*/  IMAD.U32 R14, RZ, RZ, UR6 ;  /* 0x00000006ff0e7e24 */ /* 0x000fe4000f8e00ff */
[----:B------:R-:W-:Y:S01]  /*17d70*/  IMAD.U32 R15, RZ, RZ, UR7 ;  /* 0x00000007ff0f7e24 */ /* 0x000fe2000f8e00ff */
[----:B------:R-:W2:Y:S01]  /*17d80*/  @P1 LDG.E R9, desc[UR50][R12.64] ;  /* 0x000000320c091981 */ /* 0x000ea2000c1e1900 */
[----:B------:R-:W-:-:S03]  /*17d90*/  UMOV UR4, URZ ;  /* 0x0000003f00047c82 */ /* 0x000fc60008000000 */
[----:B0-----:R4:W5:Y:S01]  /*17da0*/  @P0 LDG.E R20, desc[UR50][R14.64] ;  /* 0x000000320e140981 */ /* 0x001962000c1e1900 */
[----:B--2---:R-:W-:Y:S01]  /*17db0*/  @P1 R2UR UR4, R9 ;  /* 0x00000000090412ca */ /* 0x004fe200000e0000 */
[----:B----4-:R-:W-:-:S14]  /*17dc0*/  @P0 BRA `(.L_x_1006) ;  /* 0x0000000000100947 */ /* 0x010fdc0003800000 */
[----:B------:R-:W-:Y:S05]  /*17dd0*/  @!P1 BRA `(.L_x_1006) ;  /* 0x00000000000c9947 */ /* 0x000fea0003800000 */
[----:B------:R-:W2:Y:S04]  /*17de0*/  LDG.E R9, desc[UR50][R12.64] ;  /* 0x000000320c097981 */ /* 0x000ea8000c1e1900 */
[----:B-----5:R-:W2:Y:S02]  /*17df0*/  LDG.E R20, desc[UR50][R12.64+0x4] ;  /* 0x000004320c147981 */ /* 0x020ea4000c1e1900 */
[----:B--2---:R-:W-:-:S07]  /*17e00*/  IMAD.IADD R20, R20, 0x1, -R9 ;  /* 0x0000000114147824 */ /* 0x004fce00078e0a09 */
.L_x_1006:
[----:B------:R-:W-:Y:S01]  /*17e10*/  USHF.R.S32.HI UR9, URZ, 0x1f, UR42 ;  /* 0x0000001f3f097899 */ /* 0x000fe2000801142a */
[----:B------:R-:W-:Y:S01]  /*17e20*/  IMAD R9, R4, 0x40, R0 ;  /* 0x0000004004097824 */ /* 0x000fe200078e0200 */
[----:B------:R-:W-:Y:S01]  /*17e30*/  ULDC.64 UR10, c[0x0][0xb70] ;  /* 0x0002dc00000a7ab9 */ /* 0x000fe20000000a00 */
[----:B------:R-:W-:Y:S01]  /*17e40*/  USHF.R.S32.HI UR5, URZ, 0x1f, UR4 ;  /* 0x0000001f3f057899 */ /* 0x000fe20008011404 */
[----:B------:R-:W-:Y:S01]  /*17e50*/  LEA.HI R8, R8, R7, RZ, 0x7 ;  /* 0x0000000708087211 */ /* 0x000fe200078f38ff */
[----:B------:R-:W-:Y:S01]  /*17e60*/  UIMAD UR8, UR9, UR10, URZ ;  /* 0x0000000a090872a4 */ /* 0x000fe2000f8e023f */
[----:B------:R-:W-:Y:S01]  /*17e70*/  IMAD.WIDE R10, R9, 0x2, R10 ;  /* 0x00000002090a7825 */ /* 0x000fe200078e020a */
[----:B------:R-:W-:Y:S01]  /*17e80*/  USHF.R.S32.HI UR13, URZ, 0x1f, UR36 ;  /* 0x0000001f3f0d7899 */ /* 0x000fe20008011424 */
[----:B------:R-:W-:Y:S01]  /*17e90*/  LOP3.LUT R12, R8, 0xffffff80, RZ, 0xc0, !PT ;  /* 0xffffff80080c7812 */ /* 0x000fe200078ec0ff */
[----:B------:R-:W-:Y:S01]  /*17ea0*/  UIMAD.WIDE.U32 UR6, UR42, UR10, UR4 ;  /* 0x0000000a2a0672a5 */ /* 0x000fe2000f8e0004 */
[----:B------:R-:W-:Y:S01]  /*17eb0*/  IMAD R13, R23, 0x80, R228 ;  /* 0x00000080170d7824 */ /* 0x000fe200078e02e4 */
[----:B------:R-:W-:Y:S01]  /*17ec0*/  UIMAD UR8, UR42, UR11, UR8 ;  /* 0x0000000b2a0872a4 */ /* 0x000fe2000f8e0208 */
[C---:B------:R-:W-:Y:S01]  /*17ed0*/  IADD3 R25, P2, R10.reuse, 0x2000, RZ ;  /* 0x000020000a197810 */ /* 0x040fe20007f5e0ff */
[----:B------:R-:W-:Y:S01]  /*17ee0*/  USEL UR13, UR13, URZ, !UP0 ;  /* 0x0000003f0d0d7287 */ /* 0x000fe2000c000000 */
[----:B------:R-:W-:Y:S01]  /*17ef0*/  IADD3 R33, P1, R10, 0x1000, RZ ;  /* 0x000010000a217810 */ /* 0x000fe20007f3e0ff */
[----:B------:R-:W-:Y:S01]  /*17f00*/  ULDC.64 UR10, c[0x0][0xb78] ;  /* 0x0002de00000a7ab9 */ /* 0x000fe20000000a00 */
[----:B------:R-:W-:Y:S01]  /*17f10*/  UIADD3 UR7, UR7, UR8, URZ ;  /* 0x0000000807077290 */ /* 0x000fe2000fffe03f */
[----:B------:R-:W-:Y:S01]  /*17f20*/  SHF.R.S32.HI R8, RZ, 0x1f, R13 ;  /* 0x0000001fff087819 */ /* 0x000fe2000001140d */
[----:B------:R-:W-:Y:S01]  /*17f30*/  USEL UR12, UR36, URZ, !UP0 ;  /* 0x0000003f240c7287 */ /* 0x000fe2000c000000 */
[----:B------:R-:W-:Y:S01]  /*17f40*/  LOP3.LUT R24, R25, 0x380, RZ, 0xc0, !PT ;  /* 0x0000038019187812 */ /* 0x000fe200078ec0ff */
[----:B------:R-:W-:Y:S01]  /*17f50*/  UIMAD UR8, UR13, UR10, URZ ;  /* 0x0000000a0d0872a4 */ /* 0x000fe2000f8e023f */
[----:B------:R-:W-:Y:S01]  /*17f60*/  LOP3.LUT R32, R33, 0x380, RZ, 0xc0, !PT ;  /* 0x0000038021207812 */ /* 0x000fe200078ec0ff */
[----:B------:R-:W-:Y:S01]  /*17f70*/  UIMAD.WIDE.U32 UR6, UR12, UR10, UR6 ;  /* 0x0000000a0c0672a5 */ /* 0x000fe2000f8e0006 */
[----:B------:R-:W-:Y:S01]  /*17f80*/  IMAD.IADD R12, R7, 0x1, -R12 ;  /* 0x00000001070c7824 */ /* 0x000fe200078e0a0c */
[----:B------:R-:W-:Y:S01]  /*17f90*/  UIMAD UR8, UR12, UR11, UR8 ;  /* 0x0000000b0c0872a4 */ /* 0x000fe2000f8e0208 */
[----:B------:R-:W-:Y:S01]  /*17fa0*/  SHF.R.U64 R24, R24, 0x3, RZ ;  /* 0x0000000318187819 */ /* 0x000fe200000012ff */
[----:B------:R-:W-:Y:S01]  /*17fb0*/  VIADD R7, R13, 0x8 ;  /* 0x000000080d077836 */ /* 0x000fe20000000000 */
[----:B------:R-:W-:-:S02]  /*17fc0*/  SHF.R.U64 R32, R32, 0x3, RZ ;  /* 0x0000000320207819 */ /* 0x000fc400000012ff */
[----:B------:R-:W-:Y:S01]  /*17fd0*/  IADD3 R9, P0, R13, UR6, RZ ;  /* 0x000000060d097c10 */ /* 0x000fe2000ff1e0ff */
[----:B------:R-:W-:Y:S01]  /*17fe0*/  IMAD.U32 R15, RZ, RZ, UR8 ;  /* 0x00000008ff0f7e24 */ /* 0x000fe2000f8e00ff */
[----:B------:R-:W-:Y:S01]  /*17ff0*/  LOP3.LUT R24, R24, R25, RZ, 0x3c, !PT ;  /* 0x0000001918187212 */ /* 0x000fe200078e3cff */
[--C-:B------:R-:W-:Y:S01]  /*18000*/  IMAD.X R25, RZ, RZ, R11.reuse, P2 ;  /* 0x000000ffff197224 */ /* 0x100fe200010e060b */
[----:B------:R-:W-:Y:S01]  /*18010*/  LOP3.LUT R32, R32, R33, RZ, 0x3c, !PT ;  /* 0x0000002120207212 */ /* 0x000fe200078e3cff */
[----:B------:R-:W-:Y:S01]  /*18020*/  IMAD.X R33, RZ, RZ, R11, P1 ;  /* 0x000000ffff217224 */ /* 0x000fe200008e060b */
[----:B------:R-:W-:Y:S01]  /*18030*/  IADD3.X R8, R8, UR7, R15, P0, !PT ;  /* 0x0000000708087c10 */ /* 0x000fe200087fe40f */
[----:B------:R-:W-:Y:S01]  /*18040*/  ULDC.64 UR6, c[0x0][0xb40] ;  /* 0x0002d00000067ab9 */ /* 0x000fe20000000a00 */
[----:B------:R-:W-:Y:S02]  /*18050*/  LOP3.LUT P0, RZ, R12, 0x3, RZ, 0xc0, !PT ;  /* 0x000000030cff7812 */ /* 0x000fe4000780c0ff */
[----:B------:R-:W-:-:S02]  /*18060*/  LEA R18, P3, R9, UR6, 0x2 ;  /* 0x0000000609127c11 */ /* 0x000fc4000f8610ff */
[C---:B------:R-:W-:Y:S02]  /*18070*/  IADD3 R41, P5, R10.reuse, 0x4000, RZ ;  /* 0x000040000a297810 */ /* 0x040fe40007fbe0ff */
[----:B------:R-:W-:Y:S01]  /*18080*/  LEA.HI.X R19, R9, UR7, R8, 0x2, P3 ;  /* 0x0000000709137c11 */ /* 0x000fe200098f1408 */
[----:B------:R-:W-:Y:S01]  /*18090*/  ULDC.64 UR6, c[0x0][0xaa0] ;  /* 0x0002a80000067ab9 */ /* 0x000fe20000000a00 */
[C---:B------:R-:W-:Y:S02]  /*180a0*/  IADD3 R9, P6, R10.reuse, 0x3000, RZ ;  /* 0x000030000a097810 */ /* 0x040fe40007fde0ff */
[C---:B------:R-:W-:Y:S02]  /*180b0*/  IADD3 R45, P4, R10.reuse, 0x5000, RZ ;  /* 0x000050000a2d7810 */ /* 0x040fe40007f9e0ff */
[C---:B------:R-:W-:Y:S02]  /*180c0*/  IADD3 R29, P3, R10.reuse, 0x6000, RZ ;  /* 0x000060000a1d7810 */ /* 0x040fe40007f7e0ff */
[----:B------:R-:W-:-:S02]  /*180d0*/  IADD3 R12, P2, R10, 0x7000, RZ ;  /* 0x000070000a0c7810 */ /* 0x000fc40007f5e0ff */
[-C--:B-----5:R-:W-:Y:S02]  /*180e0*/  ISETP.GE.OR P1, PT, R13, R20.reuse, P0 ;  /* 0x000000140d00720c */ /* 0x0a0fe40000726670 */
[----:B------:R-:W-:Y:S01]  /*180f0*/  ISETP.GE.OR P0, PT, R7, R20, P0 ;  /* 0x000000140700720c */ /* 0x000fe20000706670 */
[----:B------:R-:W-:Y:S01]  /*18100*/  IMAD.X R13, RZ, RZ, R11, P2 ;  /* 0x000000ffff0d7224 */ /* 0x000fe200010e060b */
[----:B------:R-:W-:Y:S02]  /*18110*/  LOP3.LUT R8, R9, 0x380, RZ, 0xc0, !PT ;  /* 0x0000038009087812 */ /* 0x000fe400078ec0ff */
[----:B------:R-:W-:Y:S02]  /*18120*/  LOP3.LUT R40, R41, 0x380, RZ, 0xc0, !PT ;  /* 0x0000038029287812 */ /* 0x000fe400078ec0ff */
[----:B------:R-:W-:Y:S02]  /*18130*/  LOP3.LUT R44, R45, 0x380, RZ, 0xc0, !PT ;  /* 0x000003802d2c7812 */ /* 0x000fe400078ec0ff */
[----:B------:R-:W-:-:S02]  /*18140*/  LOP3.LUT R28, R29, 0x380, RZ, 0xc0, !PT ;  /* 0x000003801d1c7812 */ /* 0x000fc400078ec0ff */
[----:B------:R-:W-:Y:S01]  /*18150*/  LOP3.LUT R37, R10, 0x380, RZ, 0xc0, !PT ;  /* 0x000003800a257812 */ /* 0x000fe200078ec0ff */
[----:B------:R-:W-:Y:S01]  /*18160*/  UIMAD UR5, UR5, UR6, URZ ;  /* 0x00000006050572a4 */ /* 0x000fe2000f8e023f */
[----:B------:R-:W-:Y:S01]  /*18170*/  LOP3.LUT R7, R12, 0x380, RZ, 0xc0, !PT ;  /* 0x000003800c077812 */ /* 0x000fe200078ec0ff */
[----:B------:R0:W-:Y:S01]  /*18180*/  @!P1 STG.E desc[UR50][R18.64], R6 ;  /* 0x0000000612009986 */ /* 0x0001e2000c101932 */
[----:B------:R-:W-:Y:S02]  /*18190*/  SHF.R.U64 R8, R8, 0x3, RZ ;  /* 0x0000000308087819 */ /* 0x000fe400000012ff */
[----:B------:R-:W-:Y:S01]  /*181a0*/  SHF.R.U64 R40, R40, 0x3, RZ ;  /* 0x0000000328287819 */ /* 0x000fe200000012ff */
[----:B------:R1:W-:Y:S01]  /*181b0*/  @!P0 STG.E desc[UR50][R18.64+0x20], R5 ;  /* 0x0000200512008986 */ /* 0x0003e2000c101932 */
[----:B------:R-:W-:Y:S02]  /*181c0*/  SHF.R.U64 R44, R44, 0x3, RZ ;  /* 0x000000032c2c7819 */ /* 0x000fe400000012ff */
[----:B------:R-:W-:Y:S01]  /*181d0*/  SHF.R.U64 R28, R28, 0x3, RZ ;  /* 0x000000031c1c7819 */ /* 0x000fe200000012ff */
[----:B------:R-:W5:Y:S01]  /*181e0*/  LD.E.128 R32, desc[UR50][R32.64] ;  /* 0x0000003220207980 */ /* 0x000f62000c101d00 */
[----:B------:R-:W-:-:S02]  /*181f0*/  SHF.R.U64 R37, R37, 0x3, RZ ;  /* 0x0000000325257819 */ /* 0x000fc400000012ff */
[----:B------:R-:W-:Y:S01]  /*18200*/  SHF.R.U64 R7, R7, 0x3, RZ ;  /* 0x0000000307077819 */ /* 0x000fe200000012ff */
[--C-:B0-----:R-:W-:Y:S01]  /*18210*/  IMAD.MOV.U32 R6, RZ, RZ, R0.reuse ;  /* 0x000000ffff067224 */ /* 0x101fe200078e0000 */
[----:B------:R-:W-:Y:S01]  /*18220*/  LOP3.LUT R8, R8, R9, RZ, 0x3c, !PT ;  /* 0x0000000908087212 */ /* 0x000fe200078e3cff */
[--C-:B------:R-:W-:Y:S01]  /*18230*/  IMAD.X R9, RZ, RZ, R11.reuse, P6 ;  /* 0x000000ffff097224 */ /* 0x100fe200030e060b */
        /* <DEDUP_REMOVED lines=9> */
[----:B-1----:R-:W-:Y:S01]  /*182d0*/  IMAD.U32 R5, RZ, RZ, UR6 ;  /* 0x00000006ff057e24 */ /* 0x002fe2000f8e00ff */
[----:B------:R-:W-:Y:S01]  /*182e0*/  SHF.R.S32.HI R7, RZ, 0x1f, R0 ;  /* 0x0000001fff077819 */ /* 0x000fe20000011400 */
[----:B------:R-:W5:Y:S01]  /*182f0*/  LD.E.128 R24, desc[UR50][R24.64] ;  /* 0x0000003218187980 */ /* 0x000f62000c101d00 */
        /* <DEDUP_REMOVED lines=8> */
[----:B------:R-:W5:Y:S01]  /*18380*/  LD.E.128 R12, desc[UR50][R12.64] ;  /* 0x000000320c0c7980 */ /* 0x000f62000c101d00 */
[----:B------:R-:W-:Y:S01]  /*18390*/  UIMAD UR4, UR9, UR6, URZ ;  /* 0x00000006090472a4 */ /* 0x000fe2000f8e023f */
[----:B------:R-:W-:Y:S01]  /*183a0*/  @!PT LDS RZ, [RZ] ;  /* 0x00000000fffff984 */ /* 0x000fe20000000800 */
[----:B------:R-:W-:Y:S01]  /*183b0*/  @!PT LDS RZ, [RZ] ;  /* 0x00000000fffff984 */ /* 0x000fe20000000800 */
[----:B------:R-:W-:Y:S01]  /*183c0*/  @!PT LDS RZ, [RZ] ;  /* 0x00000000fffff984 */ /* 0x000fe20000000800 */
[----:B------:R-:W-:Y:S01]  /*183d0*/  @!PT LDS RZ, [RZ] ;  /* 0x00000000fffff984 */ /* 0x000fe20000000800 */
[----:B------:R0:W-:Y:S06]  /*183e0*/  MEMBAR.ALL.CTA ;  /* 0x0000000000007992 */ /* 0x0001ec0000008000 */
[----:B0-----:R-:W0:Y:S01]  /*183f0*/  FENCE.VIEW.ASYNC.S ;  /* 0x00000000000073c6 */ /* 0x001e220000000000 */
[----:B------:R-:W-:-:S02]  /*18400*/  VIADD R7, R7, UR5 ;  /* 0x0000000507077c36 */ /* 0x000fc40008000000 */
[----:B------:R-:W-:Y:S01]  /*18410*/  IMAD.U32 R19, RZ, RZ, UR6 ;  /* 0x00000006ff137e24 */ /* 0x000fe2000f8e00ff */
[----:B------:R-:W-:Y:S01]  /*18420*/  UIMAD UR4, UR42, UR7, UR4 ;  /* 0x000000072a0472a4 */ /* 0x000fe2000f8e0204 */
[----:B------:R-:W-:Y:S02]  /*18430*/  IMAD R20, R23, -0x80, R20 ;  /* 0xffffff8017147824 */ /* 0x000fe400078e0214 */
[C---:B------:R-:W-:Y:S01]  /*18440*/  VIADD R5, R4.reuse, 0x20 ;  /* 0x0000002004057836 */ /* 0x040fe20000000000 */
[----:B------:R-:W-:Y:S01]  /*18450*/  ULDC.64 UR6, c[0x0][0xae8] ;  /* 0x0002ba0000067ab9 */ /* 0x000fe20000000a00 */
[----:B------:R-:W-:Y:S01]  /*18460*/  IMAD.WIDE.U32 R6, R19, UR42, R6 ;  /* 0x0000002a13067c25 */ /* 0x000fe2000f8e0006 */
[CC--:B------:R-:W-:Y:S02]  /*18470*/  ISETP.GE.AND P2, PT, R4.reuse, R20.reuse, PT ;  /* 0x000000140400720c */ /* 0x0c0fe40003f46270 */
[----:B------:R-:W-:Y:S01]  /*18480*/  ISETP.GE.AND P4, PT, R5, R20, PT ;  /* 0x000000140500720c */ /* 0x000fe20003f86270 */
[----:B------:R-:W-:-:S02]  /*18490*/  VIADD R5, R4, 0x40 ;  /* 0x0000004004057836 */ /* 0x000fc40000000000 */
[----:B------:R-:W-:Y:S01]  /*184a0*/  VIADD R7, R7, UR4 ;  /* 0x0000000407077c36 */ /* 0x000fe20008000000 */
[----:B------:R-:W-:Y:S01]  /*184b0*/  UIMAD UR4, UR13, UR6, URZ ;  /* 0x000000060d0472a4 */ /* 0x000fe2000f8e023f */
[----:B------:R-:W-:Y:S02]  /*184c0*/  VIADD R18, R4, 0x60 ;  /* 0x0000006004127836 */ /* 0x000fe40000000000 */
[----:B------:R-:W-:Y:S01]  /*184d0*/  VIADD R3, R3, 0x2e820 ;  /* 0x0002e82003037836 */ /* 0x000fe20000000000 */
[-C--:B------:R-:W-:Y:S01]  /*184e0*/  ISETP.GE.AND P0, PT, R5, R20.reuse, PT ;  /* 0x000000140500720c */ /* 0x080fe20003f06270 */
[----:B------:R-:W-:Y:S01]  /*184f0*/  IMAD.U32 R19, RZ, RZ, UR6 ;  /* 0x00000006ff137e24 */ /* 0x000fe2000f8e00ff */
[----:B------:R-:W-:Y:S01]  /*18500*/  SHF.R.S32.HI R5, RZ, 0x1f, R4 ;  /* 0x0000001fff057819 */ /* 0x000fe20000011404 */
[----:B------:R-:W-:Y:S01]  /*18510*/  UIMAD UR4, UR12, UR7, UR4 ;  /* 0x000000070c0472a4 */ /* 0x000fe2000f8e0204 */
[----:B------:R-:W-:Y:S01]  /*18520*/  ISETP.GE.AND P1, PT, R18, R20, PT ;  /* 0x000000141200720c */ /* 0x000fe20003f26270 */
[----:B------:R-:W-:Y:S01]  /*18530*/  IMAD.WIDE.U32 R18, R19, UR12, R6 ;  /* 0x0000000c13127c25 */ /* 0x000fe2000f8e0006 */
[----:B------:R-:W-:Y:S01]  /*18540*/  PRMT R3, RZ, 0x654, R3 ;  /* 0x00000654ff037816 */ /* 0x000fe20000000003 */
[----:B------:R-:W-:Y:S02]  /*18550*/  BSSY B1, `(.L_x_1007) ;  /* 0x0000015000017945 */ /* 0x000fe40003800000 */
[----:B------:R-:W-:Y:S01]  /*18560*/  IMAD.WIDE R6, R23, 0x80, R4 ;  /* 0x0000008017067825 */ /* 0x000fe200078e0204 */
[----:B0-----:R0:W-:Y:S03]  /*18570*/  SYNCS.ARRIVE.TRANS64.RED.A1T0 RZ, [R3+URZ], RZ ;  /* 0x000000ff03ff79a7 */ /* 0x0011e6000810043f */
[----:B------:R-:W-:Y:S01]  /*18580*/  VIADD R23, R19, UR4 ;  /* 0x0000000413177c36 */ /* 0x000fe20008000000 */
[----:B------:R-:W-:Y:S06]  /*18590*/  @P2 BRA `(.L_x_1008) ;  /* 0x0000000000402947 */ /* 0x000fec0003800000 */
[----:B------:R-:W-:Y:S01]  /*185a0*/  ULDC.64 UR4, c[0x0][0xad8] ;  /* 0x0002b60000047ab9 */ /* 0x000fe20000000a00 */
[----:B------:R-:W-:Y:S01]  /*185b0*/  IMAD.MOV.U32 R4, RZ, RZ, R18 ;  /* 0x000000ffff047224 */ /* 0x000fe200078e0012 */
[----:B------:R-:W-:Y:S01]  /*185c0*/  ULDC.64 UR6, c[0x0][0xa80] ;  /* 0x0002a00000067ab9 */ /* 0x000fe20000000a00 */
[----:B------:R-:W-:Y:S02]  /*185d0*/  IMAD.MOV.U32 R5, RZ, RZ, R23 ;  /* 0x000000ffff057224 */ /* 0x000fe400078e0017 */
[----:B0-----:R-:W-:Y:S02]  /*185e0*/  IMAD R3, R7, UR4, RZ ;  /* 0x0000000407037c24 */ /* 0x001fe4000f8e02ff */
        /* <DEDUP_REMOVED lines=11> */
.L_x_1008:
[----:B------:R-:W-:Y:S05]  /*186a0*/  BSYNC B1 ;  /* 0x0000000000017941 */ /* 0x000fea0003800000 */
.L_x_1007:
[----:B------:R-:W-:Y:S04]  /*186b0*/  BSSY B1, `(.L_x_1009) ;  /* 0x0000014000017945 */ /* 0x000fe80003800000 */
[----:B------:R-:W-:Y:S05]  /*186c0*/  @P4 BRA `(.L_x_1010) ;  /* 0x0000000000484947 */ /* 0x000fea0003800000 */
[----:B0-----:R-:W-:Y:S01]  /*186d0*/  IADD3 R3, P2, R6, 0x20, RZ ;  /* 0x0000002006037810 */ /* 0x001fe20007f5e0ff */
[----:B------:R-:W-:Y:S01]  /*186e0*/  ULDC.64 UR4, c[0x0][0xad8] ;  /* 0x0002b60000047ab9 */ /* 0x000fe20000000a00 */
[----:B------:R-:W-:Y:S01]  /*186f0*/  IMAD.MOV.U32 R5, RZ, RZ, R23 ;  /* 0x000000ffff057224 */ /* 0x000fe200078e0017 */
[----:B------:R-:W-:Y:S01]  /*18700*/  ULDC.64 UR6, c[0x0][0xa80] ;  /* 0x0002a00000067ab9 */ /* 0x000fe20000000a00 */
[----:B-1----:R-:W-:Y:S02]  /*18710*/  VIADD R21, R0, 0x40 ;  /* 0x0000004000157836 */ /* 0x002fe40000000000 */
[----:B------:R-:W-:-:S04]  /*18720*/  IMAD.X R4, RZ, RZ, R7, P2 ;  /* 0x000000ffff047224 */ /* 0x000fc800010e0607 */
[----:B------:R-:W-:Y:S02]  /*18730*/  IMAD R20, R4, UR4, RZ ;  /* 0x0000000404147c24 */ /* 0x000fe4000f8e02ff */
[----:B------:R-:W-:-:S04]  /*18740*/  IMAD.MOV.U32 R4, RZ, RZ, R18 ;  /* 0x000000ffff047224 */ /* 0x000fc800078e0012 */
        /* <DEDUP_REMOVED lines=10> */
.L_x_1010:
[----:B------:R-:W-:Y:S05]  /*187f0*/  BSYNC B1 ;  /* 0x0000000000017941 */ /* 0x000fea0003800000 */
.L_x_1009:
[----:B------:R-:W-:Y:S04]  /*18800*/  BSSY B1, `(.L_x_1011) ;  /* 0x0000014000017945 */ /* 0x000fe80003800000 */
[----:B------:R-:W-:Y:S05]  /*18810*/  @P0 BRA `(.L_x_1012) ;  /* 0x0000000000480947 */ /* 0x000fea0003800000 */
[----:B0-----:R-:W-:Y:S01]  /*18820*/  IADD3 R3, P0, R6, 0x40, RZ ;  /* 0x0000004006037810 */ /* 0x001fe20007f1e0ff */
[----:B------:R-:W-:Y:S01]  /*18830*/  ULDC.64 UR4, c[0x0][0xad8] ;  /* 0x0002b60000047ab9 */ /* 0x000fe20000000a00 */
[----:B------:R-:W-:Y:S01]  /*18840*/  IMAD.MOV.U32 R5, RZ, RZ, R23 ;  /* 0x000000ffff057224 */ /* 0x000fe200078e0017 */
[----:B------:R-:W-:Y:S01]  /*18850*/  ULDC.64 UR6, c[0x0][0xa80] ;  /* 0x0002a00000067ab9 */ /* 0x000fe20000000a00 */
[----:B-12---:R-:W-:Y:S02]  /*18860*/  VIADD R21, R0, 0x40 ;  /* 0x0000004000157836 */ /* 0x006fe40000000000 */
        /* <DEDUP_REMOVED lines=13> */
.L_x_1012:
[----:B------:R-:W-:Y:S05]  /*18940*/  BSYNC B1 ;  /* 0x0000000000017941 */ /* 0x000fea0003800000 */
.L_x_1011:
[----:B------:R-:W-:Y:S05]  /*18950*/  @P1 BRA `(.L_x_1013) ;  /* 0x0000000800ec1947 */ /* 0x000fea0003800000 */
[----:B0-----:R-:W-:Y:S01]  /*18960*/  IADD3 R3, P0, R6, 0x60, RZ ;  /* 0x0000006006037810 */ /* 0x001fe20007f1e0ff */
[----:B------:R-:W-:Y:S01]  /*18970*/  ULDC.64 UR6, c[0x0][0xad8] ;  /* 0x0002b60000067ab9 */ /* 0x000fe20000000a00 */
[----:B------:R-:W-:Y:S01]  /*18980*/  IMAD.MOV.U32 R4, RZ, RZ, R18 ;  /* 0x000000ffff047224 */ /* 0x000fe200078e0012 */
        /* <DEDUP_REMOVED lines=13> */
[----:B-----5:R4:W-:Y:S10]  /*18a60*/  @!P1 STG.E.128 desc[UR50][R6.64], R8 ;  /* 0x0000000806009986 */ /* 0x0209f4000c101d32 */
[----:B------:R-:W-:Y:S05]  /*18a70*/  @P0 BRA `(.L_x_1013) ;  /* 0x0000000800a40947 */ /* 0x000fea0003800000 */
[----:B------:R0:W-:Y:S01]  /*18a80*/  STG.E.128 desc[UR50][R6.64+0x80], R12 ;  /* 0x0000800c06007986 */ /* 0x0001e2000c101d32 */
[----:B------:R-:W-:Y:S05]  /*18a90*/  BRA `(.L_x_1013) ;  /* 0x00000008009c7947 */ /* 0x000fea0003800000 */
.L_x_1005:
        /* <DEDUP_REMOVED lines=20> */
[----:B------:R-:W-:Y:S01]  /*18be0*/  USHF.R.S32.HI UR6, URZ, 0x1f, UR42 ;  /* 0x0000001f3f067899 */ /* 0x000fe2000801142a */
[----:B------:R-:W-:Y:S01]  /*18bf0*/  ISETP.GT.AND P0, PT, R7, 0x7f, PT ;  /* 0x0000007f0700780c */ /* 0x000fe20003f04270 */
[----:B------:R-:W-:-:S12]  /*18c00*/  @P2 BRA `(.L_x_1014) ;  /* 0x0000000000102947 */ /* 0x000fd80003800000 */
[----:B------:R-:W-:Y:S05]  /*18c10*/  @!P1 BRA `(.L_x_1014) ;  /* 0x00000000000c9947 */ /* 0x000fea0003800000 */
[----:B------:R-:W2:Y:S04]  /*18c20*/  LDG.E R7, desc[UR50][R8.64] ;  /* 0x0000003208077981 */ /* 0x000ea8000c1e1900 */
[----:B-----5:R-:W2:Y:S02]  /*18c30*/  LDG.E R12, desc[UR50][R8.64+0x4] ;  /* 0x00000432080c7981 */ /* 0x020ea4000c1e1900 */
[----:B--2---:R-:W-:-:S07]  /*18c40*/  IMAD.IADD R12, R12, 0x1, -R7 ;  /* 0x000000010c0c7824 */ /* 0x004fce00078e0a07 */
.L_x_1014:
[----:B------:R-:W-:Y:S01]  /*18c50*/  USHF.R.S32.HI UR4, URZ, 0x1f, UR36 ;  /* 0x0000001f3f047899 */ /* 0x000fe20008011424 */
[----:B------:R-:W-:Y:S01]  /*18c60*/  BSSY B1, `(.L_x_1015) ;  /* 0x000001d000017945 */ /* 0x000fe20003800000 */
[----:B------:R-:W-:Y:S01]  /*18c70*/  USEL UR8, UR36, URZ, !UP0 ;  /* 0x0000003f24087287 */ /* 0x000fe2000c000000 */
[----:B-1----:R-:W-:Y:S01]  /*18c80*/  SHF.R.S32.HI R11, RZ, 0x1f, R0 ;  /* 0x0000001fff0b7819 */ /* 0x002fe20000011400 */
[----:B------:R-:W-:Y:S01]  /*18c90*/  USEL UR7, UR4, URZ, !UP0 ;  /* 0x0000003f04077287 */ /* 0x000fe2000c000000 */
[----:B-----5:R-:W-:Y:S01]  /*18ca0*/  SHF.R.S32.HI R10, RZ, 0x1f, R3 ;  /* 0x0000001fff0a7819 */ /* 0x020fe20000011403 */
[----:B------:R-:W-:Y:S10]  /*18cb0*/  @P0 BRA `(.L_x_1016) ;  /* 0x00000000005c0947 */ /* 0x000ff40003800000 */
[----:B------:R-:W-:-:S04]  /*18cc0*/  IMAD R6, R23, 0x80, R74 ;  /* 0x0000008017067824 */ /* 0x000fc800078e024a */
        /* <DEDUP_REMOVED lines=22> */
.L_x_1016:
[----:B------:R-:W-:Y:S05]  /*18e30*/  BSYNC B1 ;  /* 0x0000000000017941 */ /* 0x000fea0003800000 */
.L_x_1015:
[----:B------:R-:W-:Y:S01]  /*18e40*/  ULDC.64 UR4, c[0x0][0xaa0] ;  /* 0x0002a80000047ab9 */ /* 0x000fe20000000a00 */
[----:B------:R-:W-:Y:S01]  /*18e50*/  IMAD.MOV.U32 R6, RZ, RZ, R0 ;  /* 0x000000ffff067224 */ /* 0x000fe200078e0000 */
        /* <DEDUP_REMOVED lines=8> */
[----:B------:R-:W-:Y:S02]  /*18ee0*/  IMAD.U32 R5, RZ, RZ, UR10 ;  /* 0x0000000aff057e24 */ /* 0x000fe4000f8e00ff */
[----:B------:R-:W-:Y:S01]  /*18ef0*/  IMAD.IADD R7, R7, 0x1, R3 ;  /* 0x0000000107077824 */ /* 0x000fe200078e0203 */
[----:B------:R-:W-:Y:S01]  /*18f00*/  ULDC.64 UR10, c[0x0][0xae8] ;  /* 0x0002ba00000a7ab9 */ /* 0x000fe20000000a00 */
[----:B------:R-:W-:Y:S02]  /*18f10*/  IMAD R3, R23, -0x80, R12 ;  /* 0xffffff8017037824 */ /* 0x000fe400078e020c */
[----:B------:R-:W-:Y:S01]  /*18f20*/  IMAD.WIDE.U32 R6, R5, UR42, R6 ;  /* 0x0000002a05067c25 */ /* 0x000fe2000f8e0006 */
[----:B------:R-:W-:Y:S02]  /*18f30*/  SHF.R.S32.HI R5, RZ, 0x1f, R4 ;  /* 0x0000001fff057819 */ /* 0x000fe40000011404 */
[C---:B------:R-:W-:Y:S01]  /*18f40*/  ISETP.GE.AND P2, PT, R4.reuse, R3, PT ;  /* 0x000000030400720c */ /* 0x040fe20003f46270 */
[----:B------:R-:W-:Y:S01]  /*18f50*/  VIADD R7, R7, UR4 ;  /* 0x0000000407077c36 */ /* 0x000fe20008000000 */
[----:B------:R-:W-:Y:S01]  /*18f60*/  UIMAD UR4, UR7, UR10, URZ ;  /* 0x0000000a070472a4 */ /* 0x000fe2000f8e023f */
[----:B------:R-:W-:-:S02]  /*18f70*/  VIADD R8, R4, 0x20 ;  /* 0x0000002004087836 */ /* 0x000fc40000000000 */
[----:B------:R-:W-:Y:S01]  /*18f80*/  IMAD.U32 R9, RZ, RZ, UR10 ;  /* 0x0000000aff097e24 */ /* 0x000fe2000f8e00ff */
[----:B------:R-:W-:Y:S01]  /*18f90*/  UIMAD UR4, UR8, UR11, UR4 ;  /* 0x0000000b080472a4 */ /* 0x000fe2000f8e0204 */
[----:B------:R-:W-:Y:S01]  /*18fa0*/  VIADD R10, R4, 0x40 ;  /* 0x00000040040a7836 */ /* 0x000fe20000000000 */
[----:B------:R-:W-:Y:S01]  /*18fb0*/  ISETP.GE.AND P3, PT, R8, R3, PT ;  /* 0x000000030800720c */ /* 0x000fe20003f66270 */
[----:B------:R-:W-:-:S03]  /*18fc0*/  IMAD.WIDE.U32 R6, R9, UR8, R6 ;  /* 0x0000000809067c25 */ /* 0x000fc6000f8e0006 */
[----:B------:R-:W-:Y:S01]  /*18fd0*/  ISETP.GE.AND P1, PT, R10, R3, PT ;  /* 0x000000030a00720c */ /* 0x000fe20003f26270 */
[----:B------:R-:W-:Y:S02]  /*18fe0*/  VIADD R8, R4, 0x60 ;  /* 0x0000006004087836 */ /* 0x000fe40000000000 */
[----:B------:R-:W-:-:S03]  /*18ff0*/  VIADD R11, R7, UR4 ;  /* 0x00000004070b7c36 */ /* 0x000fc60008000000 */
[----:B------:R-:W-:Y:S01]  /*19000*/  ISETP.GE.AND P0, PT, R8, R3, PT ;  /* 0x000000030800720c */ /* 0x000fe20003f06270 */
[----:B------:R-:W-:Y:S01]  /*19010*/  IMAD.WIDE R8, R23, 0x80, R4 ;  /* 0x0000008017087825 */ /* 0x000fe200078e0204 */
[----:B------:R-:W-:Y:S11]  /*19020*/  @P2 BRA `(.L_x_1018) ;  /* 0x0000000000402947 */ /* 0x000ff60003800000 */
        /* <DEDUP_REMOVED lines=16> */
.L_x_1018:
[----:B------:R-:W-:Y:S05]  /*19130*/  BSYNC B1 ;  /* 0x0000000000017941 */ /* 0x000fea0003800000 */
.L_x_1017:
[----:B------:R-:W-:Y:S04]  /*19140*/  BSSY B1, `(.L_x_1019) ;  /* 0x0000014000017945 */ /* 0x000fe80003800000 */
[----:B------:R-:W-:Y:S05]  /*19150*/  @P3 BRA `(.L_x_1020) ;  /* 0x0000000000483947 */ /* 0x000fea0003800000 */
[----:B------:R-:W-:Y:S01]  /*19160*/  IADD3 R3, P2, R8, 0x20, RZ ;  /* 0x0000002008037810 */ /* 0x000fe20007f5e0ff */
[----:B------:R-:W-:Y:S01]  /*19170*/  ULDC.64 UR4, c[0x0][0xad8] ;  /* 0x0002b60000047ab9 */ /* 0x000fe20000000a00 */
[----:B------:R-:W-:Y:S01]  /*19180*/  IMAD.MOV.U32 R5, RZ, RZ, R11 ;  /* 0x000000ffff057224 */ /* 0x000fe200078e000b */
[----:B------:R-:W-:Y:S01]  /*19190*/  ULDC.64 UR6, c[0x0][0xa80] ;  /* 0x0002a00000067ab9 */ /* 0x000fe20000000a00 */
[----:B0-----:R-:W-:Y:S02]  /*191a0*/  VIADD R12, R0, 0x40 ;  /* 0x00000040000c7836 */ /* 0x001fe40000000000 */
        /* <DEDUP_REMOVED lines=13> */
.L_x_1020:
[----:B------:R-:W-:Y:S05]  /*19280*/  BSYNC B1 ;  /* 0x0000000000017941 */ /* 0x000fea0003800000 */
.L_x_1019:
[----:B------:R-:W-:Y:S04]  /*19290*/  BSSY B1, `(.L_x_1021) ;  /* 0x0000014000017945 */ /* 0x000fe80003800000 */
[----:B------:R-:W-:Y:S05]  /*192a0*/  @P1 BRA `(.L_x_1022) ;  /* 0x0000000000481947 */ /* 0x000fea0003800000 */
[----:B------:R-:W-:Y:S01]  /*192b0*/  IADD3 R3, P1, R8, 0x40, RZ ;  /* 0x0000004008037810 */ /* 0x000fe20007f3e0ff */
[----:B------:R-:W-:Y:S01]  /*192c0*/  ULDC.64 UR4, c[0x0][0xad8] ;  /* 0x0002b60000047ab9 */ /* 0x000fe20000000a00 */
[----:B------:R-:W-:Y:S01]  /*192d0*/  IMAD.MOV.U32 R5, RZ, RZ, R11 ;  /* 0x000000ffff057224 */ /* 0x000fe200078e000b */
[----:B------:R-:W-:Y:S01]  /*192e0*/  ULDC.64 UR6, c[0x0][0xa80] ;  /* 0x0002a00000067ab9 */ /* 0x000fe20000000a00 */
[----:B01----:R-:W-:Y:S02]  /*192f0*/  VIADD R12, R0, 0x40 ;  /* 0x00000040000c7836 */ /* 0x003fe40000000000 */
        /* <DEDUP_REMOVED lines=13> */
.L_x_1022:
[----:B------:R-:W-:Y:S05]  /*193d0*/  BSYNC B1 ;  /* 0x0000000000017941 */ /* 0x000fea0003800000 */
.L_x_1021:
        /* <DEDUP_REMOVED lines=19> */
.L_x_1013:
[----:B------:R-:W-:Y:S05]  /*19510*/  BSYNC B0 ;  /* 0x0000000000007941 */ /* 0x000fea0003800000 */
.L_x_1004:
[----:B------:R-:W-:Y:S02]  /*19520*/  ULDC UR4, c[0x0][0xc14] ;  /* 0x0003050000047ab9 */ /* 0x000fe40000000800 */
[----:B------:R-:W-:-:S06]  /*19530*/  UISETP.GE.AND UP0, UPT, UR49, UR4, UPT ;  /* 0x000000043100728c */ /* 0x000fcc000bf06270 */
[----:B------:R-:W-:-:S13]  /*19540*/  PLOP3.LUT P0, PT, PT, PT, UP0, 0x80, 0x0 ;  /* 0x000000000000781c */ /* 0x000fda0003f0f008 */
[----:B------:R-:W-:Y:S05]  /*19550*/  @!P0 BRA `(.L_x_1023) ;  /* 0xfffffe7400f88947 */ /* 0x000fea000383ffff */
[----:B------:R-:W-:Y:S05]  /*19560*/  EXIT ;  /* 0x000000000000794d */ /* 0x000fea0003800000 */
.L_x_918:
[----:B------:R-:W-:-:S08]  /*19570*/  NOP ;  /* 0x0000000000007918 */ /* 0x000fd00000000000 */
[----:B------:R-:W0:-:S00]  /*19580*/  USETMAXREG.DEALLOC.CTAPOOL 0x18 ;  /* 0x00000018000079c8 */ /* 0x000e0000080e0500 */
[----:B0-----:R-:W-:Y:S01]  /*19590*/  LOP3.LUT R0, R0, 0x3, RZ, 0xc0, !PT ;  /* 0x0000000300007812 */ /* 0x001fe200078ec0ff */
[----:B------:R-:W-:Y:S01]  /*195a0*/  IMAD.MOV.U32 R6, RZ, RZ, RZ ;  /* 0x000000ffff067224 */ /* 0x000fe200078e00ff */
[----:B------:R-:W-:-:S04]  /*195b0*/  LOP3.LUT R16, R16, 0xfffffffd, RZ, 0xc0, !PT ;  /* 0xfffffffd10107812 */ /* 0x000fc800078ec0ff */
[----:B------:R-:W0:Y:S02]  /*195c0*/  SHFL.IDX PT, R0, R0, RZ, 0x1f ;  /* 0x00001fff00007589 */ /* 0x000e2400000e0000 */
[----:B0-----:R-:W-:-:S13]  /*195d0*/  ISETP.NE.AND P0, PT, R0, RZ, PT ;  /* 0x000000ff0000720c */ /* 0x001fda0003f05270 */
[----:B------:R-:W-:Y:S01]  /*195e0*/  @P0 LOP3.LUT R16, R16, 0x2, RZ, 0xfc, !PT ;  /* 0x0000000210100812 */ /* 0x000fe200078efcff */
[----:B------:R-:W-:Y:S06]  /*195f0*/  @!P0 BRA `(.L_x_1024) ;  /* 0x00000000002c8947 */ /* 0x000fec0003800000 */
[----:B------:R-:W0:Y:S08]  /*19600*/  S2UR UR5, SR_CgaCtaId ;  /* 0x00000000000579c3 */ /* 0x000e300000008800 */
[----:B------:R-:W-:Y:S06]  /*19610*/  BAR.SYNC.DEFER_BLOCKING 0x5, 0x180 ;  /* 0x0146000000007b1d */ /* 0x000fec0000010000 */
[----:B------:R-:W-:-:S02]  /*19620*/  UMOV UR4, 0x400 ;  /* 0x0000040000047882 */ /* 0x000fc40000000000 */
[----:B0-----:R-:W-:-:S09]  /*19630*/  ULEA UR4, UR5, UR4, 0x18 ;  /* 0x0000000405047291 */ /* 0x001fd2000f8ec03f */
[----:B------:R-:W0:Y:S04]  /*19640*/  LDS.128 R4, [UR4+0x2e8d0] ;  /* 0x02e8d004ff047984 */ /* 0x000e280008000c00 */
[----:B0-----:R1:W-:Y:S01]  /*19650*/  STL [R1+0x14], R5 ;  /* 0x0000140501007387 */ /* 0x0013e20000100800 */
[----:B------:R-:W-:Y:S02]  /*19660*/  R2UR UR45, R7 ;  /* 0x00000000072d72ca */ /* 0x000fe400000e0000 */
[----:B------:R-:W-:Y:S01]  /*19670*/  R2UR UR38, R6 ;  /* 0x00000000062672ca */ /* 0x000fe200000e0000 */
[----:B------:R1:W-:Y:S01]  /*19680*/  STL [R1+0x10], R4 ;  /* 0x0000100401007387 */ /* 0x0003e20000100800 */
[----:B------:R-:W-:Y:S06]  /*19690*/  BAR.ARV 0x4, 0x180 ;  /* 0x0106000000007b1d */ /* 0x000fec0000002000 */
[----:B------:R-:W-:Y:S07]  /*196a0*/  BRA `(.L_x_1025) ;  /* 0x0000000800bc7947 */ /* 0x000fee0003800000 */
.L_x_1024:
[----:B------:R-:W0:Y:S01]  /*196b0*/  S2R R0, SR_TID.X ;  /* 0x0000000000007919 */ /* 0x000e220000002100 */
[----:B------:R-:W-:Y:S01]  /*196c0*/  ULDC UR4, c[0x0][0xc14] ;  /* 0x0003050000047ab9 */ /* 0x000fe20000000800 */
        /* <DEDUP_REMOVED lines=22> */
[----:B------:R-:W1:Y:S02]  /*19830*/  SHFL.UP PT, R2, R3, 0x8, RZ ;  /* 0x0500000003027989 */ /* 0x000e6400000e00ff */
[----:B-1----:R-:W-:-:S05]  /*19840*/  SEL R2, R2, RZ, P4 ;  /* 0x000000ff02027207 */ /* 0x002fca0002000000 */
[----:B------:R-:W-:-:S05]  /*19850*/  IMAD.IADD R2, R3, 0x1, R2 ;  /* 0x0000000103027824 */ /* 0x000fca00078e0202 */
[----:B------:R-:W1:Y:S02]  /*19860*/  SHFL.UP PT, R4, R2, 0x10, RZ ;  /* 0x0600000002047989 */ /* 0x000e6400000e00ff */
[----:B-1----:R-:W-:-:S05]  /*19870*/  SEL R7, R4, RZ, P5 ;  /* 0x000000ff04077207 */ /* 0x002fca0002800000 */
[----:B------:R-:W-:Y:S02]  /*19880*/  IMAD.IADD R10, R2, 0x1, R7 ;  /* 0x00000001020a7824 */ /* 0x000fe400078e0207 */
[----:B------:R-:W1:Y:S03]  /*19890*/  LDC R7, c[0x0][0xc10] ;  /* 0x00030400ff077b82 */ /* 0x000e660000000800 */
        /* <DEDUP_REMOVED lines=10> */
.L_x_1030:
        /* <DEDUP_REMOVED lines=14> */
.L_x_1029:
[----:B------:R-:W-:Y:S05]  /*19a20*/  BSYNC B0 ;  /* 0x0000000000007941 */ /* 0x000fea0003800000 */
.L_x_1028:
        /* <DEDUP_REMOVED lines=22> */
.L_x_1026:
[----:B------:R-:W-:Y:S01]  /*19b90*/  IMAD.IADD R11, R9, 0x1, -R8 ;  /* 0x00000001090b7824 */ /* 0x000fe200078e0a08 */
[----:B------:R-:W-:-:S03]  /*19ba0*/  ULDC.64 UR4, c[0x0][0xc68] ;  /* 0x00031a0000047ab9 */ /* 0x000fc60000000a00 */
[----:B------:R-:W-:-:S05]  /*19bb0*/  IMAD R3, R10, R7, R11 ;  /* 0x000000070a037224 */ /* 0x000fca00078e020b */
[----:B------:R-:W-:-:S13]  /*19bc0*/  ISETP.GT.AND P0, PT, R3, R0, PT ;  /* 0x000000000300720c */ /* 0x000fda0003f04270 */
[----:B------:R-:W-:Y:S02]  /*19bd0*/  VOTEU.ANY UR7, UPT, !P0 ;  /* 0x0000000000077886 */ /* 0x000fe400040e0100 */
[----:B------:R-:W-:-:S04]  /*19be0*/  UPOPC UR6, UR7 ;  /* 0x00000007000672bf */ /* 0x000fc80008000000 */
[----:B------:R-:W-:-:S04]  /*19bf0*/  UIADD3 UR45, UR6, UR45, URZ ;  /* 0x0000002d062d7290 */ /* 0x000fc8000fffe03f */
[----:B------:R-:W-:-:S06]  /*19c00*/  UIMAD.WIDE UR4, UR45, 0x4, UR4 ;  /* 0x000000042d0478a5 */ /* 0x000fcc000f8e0204 */
[----:B------:R-:W-:Y:S02]  /*19c10*/  IMAD.U32 R2, RZ, RZ, UR4 ;  /* 0x00000004ff027e24 */ /* 0x000fe4000f8e00ff */
[----:B------:R-:W-:-:S05]  /*19c20*/  IMAD.U32 R3, RZ, RZ, UR5 ;  /* 0x00000005ff037e24 */ /* 0x000fca000f8e00ff */
[----:B------:R-:W2:Y:S01]  /*19c30*/  LDG.E R9, desc[UR50][R2.64] ;  /* 0x0000003202097981 */ /* 0x000ea2000c1e1900 */
[----:B------:R-:W-:Y:S01]  /*19c40*/  IMAD.U32 R15, RZ, RZ, UR6 ;  /* 0x00000006ff0f7e24 */ /* 0x000fe2000f8e00ff */
[----:B------:R-:W-:-:S04]  /*19c50*/  ISETP.NE.AND P0, PT, RZ, UR7, PT ;  /* 0x00000007ff007c0c */ /* 0x000fc8000bf05270 */
[----:B------:R-:W2:Y:S02]  /*19c60*/  SHFL.IDX PT, R6, R6, R15, 0x1f ;  /* 0x00001f0f06067589 */ /* 0x000ea400000e0000 */
[----:B--2---:R-:W-:-:S05]  /*19c70*/  IMAD R8, R6, R9, RZ ;  /* 0x0000000906087224 */ /* 0x004fca00078e02ff */
[----:B------:R-:W-:-:S04]  /*19c80*/  IABS R12, R8 ;  /* 0x00000008000c7213 */ /* 0x000fc80000000000 */
[----:B------:R-:W0:Y:S08]  /*19c90*/  I2F.RP R13, R12 ;  /* 0x0000000c000d7306 */ /* 0x000e300000209400 */
[----:B0-----:R-:W0:Y:S02]  /*19ca0*/  MUFU.RCP R13, R13 ;  /* 0x0000000d000d7308 */ /* 0x001e240000001000 */
[----:B0-----:R-:W-:-:S06]  /*19cb0*/  VIADD R14, R13, 0xffffffe ;  /* 0x0ffffffe0d0e7836 */ /* 0x001fcc0000000000 */
[----:B------:R-:W0:Y:S02]  /*19cc0*/  F2I.FTZ.U32.TRUNC.NTZ R3, R14 ;  /* 0x0000000e00037305 */ /* 0x000e24000021f000 */
[----:B0-----:R-:W-:Y:S01]  /*19cd0*/  IMAD.MOV R17, RZ, RZ, -R3 ;  /* 0x000000ffff117224 */ /* 0x001fe200078e0a03 */
[----:B------:R-:W-:Y:S06]  /*19ce0*/  @!P0 BRA `(.L_x_1031) ;  /* 0x00000000000c8947 */ /* 0x000fec0003800000 */
[----:B------:R-:W-:-:S06]  /*19cf0*/  UIADD3 UR4, UR6, -0x1, URZ ;  /* 0xffffffff06047890 */ /* 0x000fcc000fffe03f */
[----:B------:R-:W-:-:S05]  /*19d00*/  IMAD.U32 R13, RZ, RZ, UR4 ;  /* 0x00000004ff0d7e24 */ /* 0x000fca000f8e00ff */
[----:B------:R0:W1:Y:S02]  /*19d10*/  SHFL.IDX PT, R4, R10, R13, 0x1f ;  /* 0x00001f0d0a047589 */ /* 0x00006400000e0000 */
.L_x_1031:
[----:B-1----:R-:W-:Y:S02]  /*19d20*/  IMAD R4, R4, R7, R11 ;  /* 0x0000000704047224 */ /* 0x002fe400078e020b */
        /* <DEDUP_REMOVED lines=20> */
[----:B------:R-:W-:Y:S02]  /*19e70*/  IMAD R0, R9, R2, RZ ;  /* 0x0000000209007224 */ /* 0x000fe400078e02ff */
[----:B------:R-:W-:Y:S02]  /*19e80*/  IMAD.MOV R2, RZ, RZ, -R2 ;  /* 0x000000ffff027224 */ /* 0x000fe400078e0a02 */
[----:B-1----:R-:W-:Y:S02]  /*19e90*/  IMAD.MOV R4, RZ, RZ, -R0 ;  /* 0x000000ffff047224 */ /* 0x002fe400078e0a00 */
[----:B------:R-:W-:Y:S02]  /*19ea0*/  IMAD R8, R8, R2, R11 ;  /* 0x0000000208087224 */ /* 0x000fe400078e020b */
[----:B------:R-:W-:Y:S01]  /*19eb0*/  IMAD.MOV.U32 R2, RZ, RZ, RZ ;  /* 0x000000ffff027224 */ /* 0x000fe200078e00ff */
[----:B------:R-:W-:-:S04]  /*19ec0*/  VIADDMNMX R7, R4, R7, R9, PT ;  /* 0x0000000704077246 */ /* 0x000fc80003800109 */
[-C--:B------:R-:W-:Y:S02]  /*19ed0*/  IABS R4, R7.reuse ;  /* 0x0000000700047213 */ /* 0x080fe40000000000 */
[----:B0-----:R-:W-:Y:S02]  /*19ee0*/  IABS R10, R7 ;  /* 0x00000007000a7213 */ /* 0x001fe40000000000 */
[----:B------:R-:W0:Y:S08]  /*19ef0*/  I2F.RP R9, R4 ;  /* 0x0000000400097306 */ /* 0x000e300000209400 */
[----:B0-----:R-:W0:Y:S02]  /*19f00*/  MUFU.RCP R9, R9 ;  /* 0x0000000900097308 */ /* 0x001e240000001000 */
[----:B0-----:R-:W-:Y:S01]  /*19f10*/  VIADD R3, R9, 0xffffffe ;  /* 0x0ffffffe09037836 */ /* 0x001fe20000000000 */
[----:B------:R-:W-:-:S05]  /*19f20*/  IABS R9, R8 ;  /* 0x0000000800097213 */ /* 0x000fca0000000000 */
[----:B------:R-:W0:Y:S02]  /*19f30*/  F2I.FTZ.U32.TRUNC.NTZ R3, R3 ;  /* 0x0000000300037305 */ /* 0x000e24000021f000 */
[----:B0-----:R-:W-:-:S04]  /*19f40*/  IMAD.MOV R11, RZ, RZ, -R3 ;  /* 0x000000ffff0b7224 */ /* 0x001fc800078e0a03 */
[----:B------:R-:W-:-:S04]  /*19f50*/  IMAD R11, R11, R4, RZ ;  /* 0x000000040b0b7224 */ /* 0x000fc800078e02ff */
[----:B------:R-:W-:-:S04]  /*19f60*/  IMAD.HI.U32 R2, R3, R11, R2 ;  /* 0x0000000b03027227 */ /* 0x000fc800078e0002 */
[----:B------:R-:W-:Y:S02]  /*19f70*/  IMAD.MOV R3, RZ, RZ, -R10 ;  /* 0x000000ffff037224 */ /* 0x000fe400078e0a0a */
        /* <DEDUP_REMOVED lines=8> */
[----:B------:R-:W-:Y:S01]  /*1a000*/  ISETP.GE.AND P2, PT, R3, RZ, PT ;  /* 0x000000ff0300720c */ /* 0x000fe20003f46270 */
[----:B------:R-:W-:-:S06]  /*1a010*/  IMAD.IADD R3, R8, 0x1, R0 ;  /* 0x0000000108037824 */ /* 0x000fcc00078e0200 */
[----:B------:R-:W-:-:S06]  /*1a020*/  @P0 VIADD R2, R2, 0x1 ;  /* 0x0000000102020836 */ /* 0x000fcc0000000000 */
[----:B------:R-:W-:Y:S01]  /*1a030*/  @!P2 IMAD.MOV R2, RZ, RZ, -R2 ;  /* 0x000000ffff02a224 */ /* 0x000fe200078e0a02 */
[----:B------:R-:W-:Y:S01]  /*1a040*/  @!P1 LOP3.LUT R2, RZ, R7, RZ, 0x33, !PT ;  /* 0x00000007ff029212 */ /* 0x000fe200078e33ff */
[----:B------:R-:W-:-:S04]  /*1a050*/  IMAD.MOV R7, RZ, RZ, -R7 ;  /* 0x000000ffff077224 */ /* 0x000fc800078e0a07 */
[----:B------:R-:W-:-:S05]  /*1a060*/  IMAD R3, R2, R7, R3 ;  /* 0x0000000702037224 */ /* 0x000fca00078e0203 */
[----:B------:R-:W-:Y:S02]  /*1a070*/  R2UR UR38, R3 ;  /* 0x00000000032672ca */ /* 0x000fe400000e0000 */
[----:B------:R-:W-:-:S05]  /*1a080*/  LOP3.LUT R3, RZ, R2, RZ, 0x33, !PT ;  /* 0x00000002ff037212 */ /* 0x000fca00078e33ff */
[----:B------:R-:W-:-:S05]  /*1a090*/  IMAD.IADD R0, R6, 0x1, R3 ;  /* 0x0000000106007824 */ /* 0x000fca00078e0203 */
[----:B------:R1:W-:Y:S01]  /*1a0a0*/  STL [R1+0x14], R0 ;  /* 0x0000140001007387 */ /* 0x0003e20000100800 */
[----:B------:R-:W-:Y:S05]  /*1a0b0*/  BRA `(.L_x_1032) ;  /* 0x00000000000c7947 */ /* 0x000fea0003800000 */
.L_x_1027:
[----:B------:R0:W-:Y:S01]  /*1a0c0*/  STL [R1+0x10], R0 ;  /* 0x0000100001007387 */ /* 0x0001e20000100800 */
[----:B------:R-:W-:-:S03]  /*1a0d0*/  UMOV UR38, URZ ;  /* 0x0000003f00267c82 */ /* 0x000fc60008000000 */
[----:B------:R0:W-:Y:S02]  /*1a0e0*/  STL [R1+0x14], RZ ;  /* 0x000014ff01007387 */ /* 0x0001e40000100800 */
.L_x_1032:
[----:B------:R-:W2:Y:S04]  /*1a0f0*/  LDL R2, [R1+0x14] ;  /* 0x0000140001027983 */ /* 0x000ea80000100800 */
[----:B------:R-:W3:Y:S01]  /*1a100*/  LDL R4, [R1+0x10] ;  /* 0x0000100001047983 */ /* 0x000ee20000100800 */
[----:B------:R-:W-:-:S13]  /*1a110*/  ISETP.NE.AND P0, PT, R5, RZ, PT ;  /* 0x000000ff0500720c */ /* 0x000fda0003f05270 */
[----:B------:R-:W4:Y:S01]  /*1a120*/  @!P0 S2R R3, SR_CgaCtaId ;  /* 0x0000000000038919 */ /* 0x000f220000008800 */
[----:B01----:R-:W-:Y:S01]  /*1a130*/  @!P0 MOV R0, 0x400 ;  /* 0x0000040000008802 */ /* 0x003fe20000000f00 */
[----:B------:R-:W-:Y:S02]  /*1a140*/  IMAD.U32 R6, RZ, RZ, UR38 ;  /* 0x00000026ff067e24 */ /* 0x000fe4000f8e00ff */
[----:B------:R-:W-:Y:S01]  /*1a150*/  IMAD.U32 R7, RZ, RZ, UR45 ;  /* 0x0000002dff077e24 */ /* 0x000fe2000f8e00ff */
[----:B----4-:R-:W-:Y:S01]  /*1a160*/  @!P0 LEA R0, R3, R0, 0x18 ;  /* 0x0000000003008211 */ /* 0x010fe200078ec0ff */
[----:B--2---:R-:W-:-:S05]  /*1a170*/  IMAD.MOV.U32 R5, RZ, RZ, R2 ;  /* 0x000000ffff057224 */ /* 0x004fca00078e0002 */
[----:B---3--:R0:W-:Y:S01]  /*1a180*/  @!P0 STS.128 [R0+0x2e8d0], R4 ;  /* 0x02e8d00400008388 */ /* 0x0081e20000000c00 */
[----:B------:R-:W-:Y:S06]  /*1a190*/  BAR.ARV 0x5, 0x180 ;  /* 0x0146000000007b1d */ /* 0x000fec0000002000 */
.L_x_1025:
[----:B0-----:R-:W-:Y:S01]  /*1a1a0*/  IMAD.MOV.U32 R0, RZ, RZ, 0x1 ;  /* 0x00000001ff007424 */ /* 0x001fe200078e00ff */
[----:B------:R-:W-:Y:S01]  /*1a1b0*/  ULDC UR4, c[0x0][0xc14] ;  /* 0x0003050000047ab9 */ /* 0x000fe20000000800 */
[----:B------:R0:W-:Y:S01]  /*1a1c0*/  STL [R1], RZ ;  /* 0x000000ff01007387 */ /* 0x0001e20000100800 */
[----:B------:R-:W-:-:S03]  /*1a1d0*/  UISETP.GE.AND UP0, UPT, UR45, UR4, UPT ;  /* 0x000000042d00728c */ /* 0x000fc6000bf06270 */
[----:B------:R0:W-:Y:S03]  /*1a1e0*/  STL [R1+0x4], R0 ;  /* 0x0000040001007387 */ /* 0x0001e60000100800 */
[----:B------:R-:W-:Y:S01]  /*1a1f0*/  PLOP3.LUT P0, PT, PT, PT, UP0, 0x80, 0x0 ;  /* 0x000000000000781c */ /* 0x000fe20003f0f008 */
[----:B------:R0:W-:-:S12]  /*1a200*/  STL [R1+0x24], RZ ;  /* 0x000024ff01007387 */ /* 0x0001d80000100800 */
[----:B0-----:R-:W-:Y:S05]  /*1a210*/  @P0 BRA `(.L_x_1033) ;  /* 0x0000004000200947 */ /* 0x001fea0003800000 */
        /* <DEDUP_REMOVED lines=26> */
[----:B------:R1:W-:Y:S01]  /*1a3c0*/  STL [R1+0x24], RZ ;  /* 0x000024ff01007387 */ /* 0x0003e20000100800 */
[----:B0-----:R-:W-:-:S05]  /*1a3d0*/  IMAD.MOV.U32 R0, RZ, RZ, 0x40 ;  /* 0x00000040ff007424 */ /* 0x001fca00078e00ff */
[----:B------:R-:W-:Y:S01]  /*1a3e0*/  SEL R2, R0, 0xffffffc0, !P0 ;  /* 0xffffffc000027807 */ /* 0x000fe20004000000 */
[----:B------:R-:W-:-:S05]  /*1a3f0*/  IMAD.MOV.U32 R0, RZ, RZ, 0x1 ;  /* 0x00000001ff007424 */ /* 0x000fca00078e00ff */
[----:B------:R1:W-:Y:S04]  /*1a400*/  STL [R1+0x4], R0 ;  /* 0x0000040001007387 */ /* 0x0003e80000100800 */
[----:B------:R1:W-:Y:S02]  /*1a410*/  STL [R1], RZ ;  /* 0x000000ff01007387 */ /* 0x0003e40000100800 */
.L_x_1099:
[----:B------:R-:W-:Y:S01]  /*1a420*/  ULDC.64 UR4, c[0x0][0xa00] ;  /* 0x0002800000047ab9 */ /* 0x000fe20000000a00 */
[----:B------:R-:W-:Y:S01]  /*1a430*/  ULDC.64 UR10, c[0x0][0xa08] ;  /* 0x00028200000a7ab9 */ /* 0x000fe20000000a00 */
[----:B------:R-:W-:Y:S01]  /*1a440*/  ISETP.NE.U32.AND P0, PT, RZ, UR4, PT ;  /* 0x00000004ff007c0c */ /* 0x000fe2000bf05070 */
[----:B------:R-:W-:Y:S01]  /*1a450*/  ULDC.64 UR6, c[0x0][0xa00] ;  /* 0x0002800000067ab9 */ /* 0x000fe20000000a00 */
[----:B------:R-:W-:Y:S01]  /*1a460*/  ISETP.NE.U32.AND P1, PT, RZ, UR10, PT ;  /* 0x0000000aff007c0c */ /* 0x000fe2000bf25070 */
[----:B------:R-:W-:Y:S01]  /*1a470*/  UIMAD.WIDE UR6, UR45, 0x4, UR6 ;  /* 0x000000042d0678a5 */ /* 0x000fe2000f8e0206 */
[----:B------:R-:W-:Y:S01]  /*1a480*/  ISETP.NE.AND.EX P0, PT, RZ, UR5, PT, P0 ;  /* 0x00000005ff007c0c */ /* 0x000fe2000bf05300 */
[----:B------:R-:W-:Y:S01]  /*1a490*/  ULDC.64 UR4, c[0x0][0xa28] ;  /* 0x00028a0000047ab9 */ /* 0x000fe20000000a00 */
[----:B------:R-:W-:Y:S01]  /*1a4a0*/  ULDC.64 UR8, c[0x0][0xa08] ;  /* 0x0002820000087ab9 */ /* 0x000fe20000000a00 */
[----:B------:R-:W-:Y:S01]  /*1a4b0*/  UISETP.NE.U32.AND UP0, UPT, UR4, URZ, UPT ;  /* 0x0000003f0400728c */ /* 0x000fe2000bf05070 */
[----:B------:R-:W-:Y:S01]  /*1a4c0*/  ISETP.NE.AND.EX P1, PT, RZ, UR11, PT, P1 ;  /* 0x0000000bff007c0c */ /* 0x000fe2000bf25310 */
[----:B------:R-:W-:Y:S01]  /*1a4d0*/  ULDC.64 UR10, c[0x0][0xa18] ;  /* 0x00028600000a7ab9 */ /* 0x000fe20000000a00 */
[----:B------:R-:W-:Y:S01]  /*1a4e0*/  IMAD.MOV.U32 R19, RZ, RZ, RZ ;  /* 0x000000ffff137224 */ /* 0x000fe200078e00ff */
[----:B------:R-:W-:Y:S01]  /*1a4f0*/  UISETP.NE.AND.EX UP0, UPT, UR5, URZ, UPT, UP0 ;  /* 0x0000003f0500728c */ /* 0x000fe2000bf05300 */
[----:B------:R-:W-:Y:S01]  /*1a500*/  IMAD.U32 R2, RZ, RZ, UR6 ;  /* 0x00000006ff027e24 */ /* 0x000fe2000f8e00ff */
[----:B------:R-:W-:Y:S01]  /*1a510*/  UISETP.NE.U32.AND UP1, UPT, UR10, URZ, UPT ;  /* 0x0000003f0a00728c */ /* 0x000fe2000bf25070 */
[----:B------:R-:W-:Y:S01]  /*1a520*/  IMAD.U32 R3, RZ, RZ, UR7 ;  /* 0x00000007ff037e24 */ /* 0x000fe2000f8e00ff */
[----:B------:R-:W-:Y:S01]  /*1a530*/  UIMAD.WIDE UR8, UR45, 0x4, UR8 ;  /* 0x000000042d0878a5 */ /* 0x000fe2000f8e0208 */
[----:B01----:R-:W0:Y:S01]  /*1a540*/  LDC R0, c[0x0][0x288] ;  /* 0x0000a200ff007b82 */ /* 0x003e220000000800 */
[----:B------:R-:W-:Y:S01]  /*1a550*/  UISETP.NE.AND.EX UP1, UPT, UR11, URZ, UPT, UP1 ;  /* 0x0000003f0b00728c */ /* 0x000fe2000bf25310 */
[----:B---3--:R-:W-:Y:S01]  /*1a560*/  IMAD.MOV.U32 R4, RZ, RZ, RZ ;  /* 0x000000ffff047224 */ /* 0x008fe200078e00ff */
[----:B------:R1:W5:Y:S03]  /*1a570*/  @P0 LDG.E R19, desc[UR50][R2.64] ;  /* 0x0000003202130981 */ /* 0x000366000c1e1900 */
[----:B------:R-:W-:Y:S01]  /*1a580*/  @UP0 ULDC.64 UR4, c[0x0][0xa28] ;  /* 0x00028a0000040ab9 */ /* 0x000fe20000000a00 */
[----:B------:R-:W-:Y:S01]  /*1a590*/  PLOP3.LUT P2, PT, PT, PT, UP0, 0x80, 0x0 ;  /* 0x000000000000781c */ /* 0x000fe20003f4f008 */
[----:B------:R-:W-:Y:S01]  /*1a5a0*/  @UP0 UIMAD.WIDE UR4, UR45, 0x4, UR4 ;  /* 0x000000042d0408a5 */ /* 0x000fe2000f8e0204 */
[----:B------:R-:W-:Y:S01]  /*1a5b0*/  IMAD.MOV.U32 R6, RZ, RZ, RZ ;  /* 0x000000ffff067224 */ /* 0x000fe200078e00ff */
[----:B------:R-:W2:Y:S01]  /*1a5c0*/  LDC R5, c[0x0][0x404] ;  /* 0x00010100ff057b82 */ /* 0x000ea20000000800 */
[----:B-1----:R-:W-:-:S02]  /*1a5d0*/  IMAD.U32 R2, RZ, RZ, UR8 ;  /* 0x00000008ff027e24 */ /* 0x002fc4000f8e00ff */
[----:B------:R-:W-:Y:S01]  /*1a5e0*/  IMAD.U32 R3, RZ, RZ, UR9 ;  /* 0x00000009ff037e24 */ /* 0x000fe2000f8e00ff */
[----:B------:R-:W-:-:S04]  /*1a5f0*/  PLOP3.LUT P4, PT, PT, PT, UP1, 0x80, 0x0 ;  /* 0x000000000000781c */ /* 0x000fc80003f8f018 */
[----:B------:R-:W1:Y:S01]  /*1a600*/  LDC R8, c[0x0][0x2e0] ;  /* 0x0000b800ff087b82 */ /* 0x000e620000000800 */
[----:B------:R3:W5:Y:S02]  /*1a610*/  @P1 LDG.E R4, desc[UR50][R2.64] ;  /* 0x0000003202041981 */ /* 0x000764000c1e1900 */
[----:B---3--:R-:W-:Y:S02]  /*1a620*/  IMAD.U32 R2, RZ, RZ, UR4 ;  /* 0x00000004ff027e24 */ /* 0x008fe4000f8e00ff */
[----:B------:R-:W-:Y:S01]  /*1a630*/  IMAD.U32 R3, RZ, RZ, UR5 ;  /* 0x00000005ff037e24 */ /* 0x000fe2000f8e00ff */
[----:B------:R-:W-:Y:S02]  /*1a640*/  @UP1 ULDC.64 UR4, c[0x0][0xa18] ;  /* 0x0002860000041ab9 */ /* 0x000fe40000000a00 */
[----:B------:R-:W-:Y:S02]  /*1a650*/  @UP1 UIMAD.WIDE UR4, UR45, 0x4, UR4 ;  /* 0x000000042d0418a5 */ /* 0x000fe4000f8e0204 */
[----:B------:R3:W5:Y:S04]  /*1a660*/  @P2 LDG.E R6, desc[UR50][R2.64] ;  /* 0x0000003202062981 */ /* 0x000768000c1e1900 */
[----:B---3--:R-:W-:-:S02]  /*1a670*/  IMAD.U32 R2, RZ, RZ, UR4 ;  /* 0x00000004ff027e24 */ /* 0x008fc4000f8e00ff */
[----:B------:R-:W-:Y:S01]  /*1a680*/  IMAD.U32 R3, RZ, RZ, UR5 ;  /* 0x00000005ff037e24 */ /* 0x000fe2000f8e00ff */
[----:B------:R-:W-:-:S04]  /*1a690*/  ULDC.64 UR4, c[0x0][0xa20] ;  /* 0x0002880000047ab9 */ /* 0x000fc80000000a00 */
[----:B0-----:R0:W5:Y:S01]  /*1a6a0*/  @P4 LDG.E R0, desc[UR50][R2.64] ;  /* 0x0000003202004981 */ /* 0x001162000c1e1900 */
[----:B------:R-:W-:-:S04]  /*1a6b0*/  ISETP.NE.U32.AND P3, PT, RZ, UR4, PT ;  /* 0x00000004ff007c0c */ /* 0x000fc8000bf65070 */
[----:B------:R-:W-:Y:S01]  /*1a6c0*/  ISETP.NE.AND.EX P3, PT, RZ, UR5, PT, P3 ;  /* 0x00000005ff007c0c */ /* 0x000fe2000bf65330 */
[----:B0-----:R-:W0:Y:S02]  /*1a6d0*/  LDC.64 R2, c[0x0][0x3f8] ;  /* 0x0000fe00ff027b82 */ /* 0x001e240000000a00 */
[----:B0-----:R-:W-:-:S04]  /*1a6e0*/  ISETP.NE.U32.AND P2, PT, R2, RZ, PT ;  /* 0x000000ff0200720c */ /* 0x001fc80003f45070 */
[----:B------:R-:W-:-:S04]  /*1a6f0*/  ISETP.NE.AND.EX P2, PT, R3, RZ, PT, P2 ;  /* 0x000000ff0300720c */ /* 0x000fc80003f45320 */
[----:B--2---:R-:W-:-:S05]  /*1a700*/  SEL R5, R5, 0x1, P2 ;  /* 0x0000000105057807 */ /* 0x004fca0001000000 */
[----:B-1----:R-:W-:Y:S01]  /*1a710*/  IMAD R7, R5, R8, RZ ;  /* 0x0000000805077224 */ /* 0x002fe200078e02ff */
[----:B------:R-:W-:Y:S06]  /*1a720*/  @P4 BRA `(.L_x_1034) ;  /* 0x0000000000184947 */ /* 0x000fec0003800000 */
[----:B------:R-:W-:Y:S05]  /*1a730*/  @!P0 BRA `(.L_x_1034) ;  /* 0x0000000000148947 */ /* 0x000fea0003800000 */
[----:B------:R-:W-:Y:S02]  /*1a740*/  IMAD.U32 R2, RZ, RZ, UR6 ;  /* 0x00000006ff027e24 */ /* 0x000fe4000f8e00ff */
[----:B------:R-:W-:-:S05]  /*1a750*/  IMAD.U32 R3, RZ, RZ, UR7 ;  /* 0x00000007ff037e24 */ /* 0x000fca000f8e00ff */
[----:B------:R-:W2:Y:S04]  /*1a760*/  LDG.E R5, desc[UR50][R2.64] ;  /* 0x0000003202057981 */ /* 0x000ea8000c1e1900 */
[----:B-----5:R-:W2:Y:S02]  /*1a770*/  LDG.E R0, desc[UR50][R2.64+0x4] ;  /* 0x0000043202007981 */ /* 0x020ea4000c1e1900 */
[----:B--2---:R-:W-:-:S07]  /*1a780*/  IMAD.IADD R0, R0, 0x1, -R5 ;  /* 0x0000000100007824 */ /* 0x004fce00078e0a05 */
.L_x_1034:
[----:B-----5:R-:W-:-:S05]  /*1a790*/  IMAD.IADD R2, R4, 0x1, R6 ;  /* 0x0000000104027824 */ /* 0x020fca00078e0206 */
[----:B------:R0:W-:Y:S01]  /*1a7a0*/  STL [R1+0x18], R2 ;  /* 0x0000180201007387 */ /* 0x0001e20000100800 */
[----:B------:R-:W-:Y:S05]  /*1a7b0*/  @!P3 BRA `(.L_x_1035) ;  /* 0x000000000018b947 */ /* 0x000fea0003800000 */
[----:B------:R-:W-:Y:S02]  /*1a7c0*/  ULDC.64 UR4, c[0x0][0xa20] ;  /* 0x0002880000047ab9 */ /* 0x000fe40000000a00 */
[----:B------:R-:W-:-:S06]  /*1a7d0*/  UIMAD.WIDE UR4, UR45, 0x4, UR4 ;  /* 0x000000042d0478a5 */ /* 0x000fcc000f8e0204 */
[----:B0-----:R-:W-:Y:S02]  /*1a7e0*/  IMAD.U32 R2, RZ, RZ, UR4 ;  /* 0x00000004ff027e24 */ /* 0x001fe4000f8e00ff */
[----:B------:R-:W-:-:S05]  /*1a7f0*/  IMAD.U32 R3, RZ, RZ, UR5 ;  /* 0x00000005ff037e24 */ /* 0x000fca000f8e00ff */
[----:B------:R1:W5:Y:S01]  /*1a800*/  LDG.E R7, desc[UR50][R2.64] ;  /* 0x0000003202077981 */ /* 0x000362000c1e1900 */
[----:B------:R-:W-:Y:S05]  /*1a810*/  BRA `(.L_x_1036) ;  /* 0x0000000000187947 */ /* 0x000fea0003800000 */
.L_x_1035:
[----:B------:R-:W-:Y:S05]  /*1a820*/  @!P1 BRA `(.L_x_1036) ;  /* 0x0000000000149947 */ /* 0x000fea0003800000 */
[----:B0-----:R-:W-:Y:S02]  /*1a830*/  IMAD.U32 R2, RZ, RZ, UR8 ;  /* 0x00000008ff027e24 */ /* 0x001fe4000f8e00ff */
[----:B------:R-:W-:-:S05]  /*1a840*/  IMAD.U32 R3, RZ, RZ, UR9 ;  /* 0x00000009ff037e24 */ /* 0x000fca000f8e00ff */
[----:B------:R-:W2:Y:S04]  /*1a850*/  LDG.E R4, desc[UR50][R2.64] ;  /* 0x0000003202047981 */ /* 0x000ea8000c1e1900 */
[----:B------:R-:W2:Y:S02]  /*1a860*/  LDG.E R7, desc[UR50][R2.64+0x4] ;  /* 0x0000043202077981 */ /* 0x000ea4000c1e1900 */
[----:B--2---:R-:W-:-:S07]  /*1a870*/  IMAD.IADD R7, R7, 0x1, -R4 ;  /* 0x0000000107077824 */ /* 0x004fce00078e0a04 */
.L_x_1036:
[----:B------:R-:W2:Y:S01]  /*1a880*/  LDL R10, [R1+0x14] ;  /* 0x00001400010a7983 */ /* 0x000ea20000100800 */
[----:B------:R-:W3:Y:S01]  /*1a890*/  LDC.64 R4, c[0x0][0x9e0] ;  /* 0x00027800ff047b82 */ /* 0x000ee20000000a00 */
[----:B-----5:R-:W-:Y:S01]  /*1a8a0*/  IMAD.IADD R7, R7, 0x1, -R6 ;  /* 0x0000000107077824 */ /* 0x020fe200078e0a06 */
[----:B---3--:R-:W-:Y:S02]  /*1a8b0*/  ISETP.GE.AND P1, PT, R5, 0x1, PT ;  /* 0x000000010500780c */ /* 0x008fe40003f26270 */
[----:B--2---:R-:W-:-:S04]  /*1a8c0*/  LEA R6, R10, 0x80, 0x7 ;  /* 0x000000800a067811 */ /* 0x004fc800078e38ff */
[----:B------:R-:W-:-:S05]  /*1a8d0*/  IADD3 R6, R7, R6, -R0 ;  /* 0x0000000607067210 */ /* 0x000fca0007ffe800 */
[----:B------:R-:W-:Y:S02]  /*1a8e0*/  IMAD.IADD R4, R6, 0x1, R4 ;  /* 0x0000000106047824 */ /* 0x000fe400078e0204 */
[----:B------:R-:W-:Y:S05]  /*1a8f0*/  @!P1 BRA `(.L_x_1037) ;  /* 0x0000000000409947 */ /* 0x000fea0003800000 */
[C---:B------:R-:W-:Y:S01]  /*1a900*/  ISETP.GT.AND P0, PT, R6.reuse, RZ, PT ;  /* 0x000000ff0600720c */ /* 0x040fe20003f04270 */
[----:B------:R-:W-:-:S12]  /*1a910*/  VIADD R8, R6, 0xffffffff ;  /* 0xffffffff06087836 */ /* 0x000fd80000000000 */
[----:B------:R-:W-:Y:S05]  /*1a920*/  @P0 BRA `(.L_x_1038) ;  /* 0x00000000001c0947 */ /* 0x000fea0003800000 */
[----:B------:R-:W-:Y:S01]  /*1a930*/  ISETP.NE.AND P0, PT, R5, 0x1, PT ;  /* 0x000000010500780c */ /* 0x000fe20003f05270 */
[----:B------:R-:W-:-:S12]  /*1a940*/  IMAD.MOV R9, RZ, RZ, -R6 ;  /* 0x000000ffff097224 */ /* 0x000fd800078e0a06 */
[----:B01----:R-:W0:Y:S02]  /*1a950*/  @P0 LDC.64 R2, c[0x0][0x9e8] ;  /* 0x00027a00ff020b82 */ /* 0x003e240000000a00 */
[----:B0-----:R-:W-:-:S05]  /*1a960*/  @P0 IMAD.HI.U32 R2, R9, R2, RZ ;  /* 0x0000000209020227 */ /* 0x001fca00078e00ff */
[----:B------:R-:W-:-:S04]  /*1a970*/  @P0 SHF.R.U32.HI R9, RZ, R3, R2 ;  /* 0x00000003ff090219 */ /* 0x000fc80000011602 */
[----:B------:R-:W-:Y:S01]  /*1a980*/  LOP3.LUT R8, RZ, R9, RZ, 0x33, !PT ;  /* 0x00000009ff087212 */ /* 0x000fe200078e33ff */
[----:B------:R-:W-:Y:S06]  /*1a990*/  BRA `(.L_x_1039) ;  /* 0x0000000000107947 */ /* 0x000fec0003800000 */
.L_x_1038:
[----:B------:R-:W-:-:S13]  /*1a9a0*/  ISETP.NE.AND P0, PT, R5, 0x1, PT ;  /* 0x000000010500780c */ /* 0x000fda0003f05270 */
[----:B01----:R-:W0:Y:S02]  /*1a9b0*/  @P0 LDC.64 R2, c[0x0][0x9e8] ;  /* 0x00027a00ff020b82 */ /* 0x003e240000000a00 */
[----:B0-----:R-:W-:-:S05]  /*1a9c0*/  @P0 IMAD.HI.U32 R2, R8, R2, RZ ;  /* 0x0000000208020227 */ /* 0x001fca00078e00ff */
[----:B------:R-:W-:-:S07]  /*1a9d0*/  @P0 SHF.R.U32.HI R8, RZ, R3, R2 ;  /* 0x00000003ff080219 */ /* 0x000fce0000011602 */
.L_x_1039:
[----:B------:R-:W-:-:S05]  /*1a9e0*/  IMAD R3, R8, R5, R5 ;  /* 0x0000000508037224 */ /* 0x000fca00078e0205 */
[----:B------:R-:W-:-:S07]  /*1a9f0*/  VIMNMX R4, R4, R3, PT ;  /* 0x0000000304047248 */ /* 0x000fce0003fe0100 */
.L_x_1037:
[----:B------:R-:W-:Y:S01]  /*1aa00*/  IMAD R0, R10, 0x80, -R0 ;  /* 0x000000800a007824 */ /* 0x000fe200078e0a00 */
[----:B------:R-:W-:Y:S01]  /*1aa10*/  ULDC UR4, c[0x0][0x9dc] ;  /* 0x0002770000047ab9 */ /* 0x000fe20000000800 */
[----:B-1----:R-:W-:Y:S02]  /*1aa20*/  VIADD R3, R4, 0xdf ;  /* 0x000000df04037836 */ /* 0x002fe40000000000 */
[----:B0-----:R-:W-:Y:S02]  /*1aa30*/  IMAD.MOV.U32 R2, RZ, RZ, RZ ;  /* 0x000000ffff027224 */ /* 0x001fe400078e00ff */
[----:B------:R-:W-:Y:S02]  /*1aa40*/  IMAD.IADD R0, R7, 0x1, R0 ;  /* 0x0000000107007824 */ /* 0x000fe400078e0200 */
[----:B------:R-:W-:-:S04]  /*1aa50*/  IMAD.HI R2, R3, -0x6db6db6d, R2 ;  /* 0x9249249303027827 */ /* 0x000fc800078e0202 */
[----:B------:R-:W-:Y:S01]  /*1aa60*/  VIADD R7, R7, 0xdf ;  /* 0x000000df07077836 */ /* 0x000fe20000000000 */
[----:B------:R-:W-:Y:S01]  /*1aa70*/  SHF.R.U32.HI R3, RZ, 0x1f, R2 ;  /* 0x0000001fff037819 */ /* 0x000fe20000011602 */
[----:B------:R-:W-:Y:S02]  /*1aa80*/  IMAD.MOV.U32 R6, RZ, RZ, RZ ;  /* 0x000000ffff067224 */ /* 0x000fe400078e00ff */
[----:B------:R-:W-:Y:S01]  /*1aa90*/  VIADD R4, R0, -UR4 ;  /* 0x8000000400047c36 */ /* 0x000fe20008000000 */
[----:B------:R-:W-:Y:S01]  /*1aaa0*/  LEA.HI.SX32 R2, R2, R3, 0x19 ;  /* 0x0000000302027211 */ /* 0x000fe200078fcaff */
[----:B------:R-:W-:-:S05]  /*1aab0*/  IMAD.HI R6, R7, -0x6db6db6d, R6 ;  /* 0x9249249307067827 */ /* 0x000fca00078e0206 */
[----:B------:R-:W-:-:S04]  /*1aac0*/  SHF.R.U32.HI R3, RZ, 0x1f, R6 ;  /* 0x0000001fff037819 */ /* 0x000fc80000011606 */
[----:B------:R-:W-:-:S04]  /*1aad0*/  LEA.HI.SX32 R3, R6, R3, 0x19 ;  /* 0x0000000306037211 */ /* 0x000fc800078fcaff */
[----:B------:R-:W-:Y:S01]  /*1aae0*/  VIMNMX R17, R3, R2, PT ;  /* 0x0000000203117248 */ /* 0x000fe20003fe0100 */
        /* <DEDUP_REMOVED lines=10> */
.L_x_1041:
[----:B------:R-:W-:-:S13]  /*1ab90*/  ISETP.NE.AND P0, PT, R5, 0x1, PT ;  /* 0x000000010500780c */ /* 0x000fda0003f05270 */
[----:B------:R-:W0:Y:S02]  /*1aba0*/  @P0 LDC.64 R2, c[0x0][0x9e8] ;  /* 0x00027a00ff020b82 */ /* 0x000e240000000a00 */
[----:B0-----:R-:W-:-:S05]  /*1abb0*/  @P0 IMAD.HI.U32 R2, R0, R2, RZ ;  /* 0x0000000200020227 */ /* 0x001fca00078e00ff */
[----:B------:R-:W-:-:S07]  /*1abc0*/  @P0 SHF.R.U32.HI R0, RZ, R3, R2 ;  /* 0x00000003ff000219 */ /* 0x000fce0000011602 */
.L_x_1042:
[----:B------:R-:W-:-:S05]  /*1abd0*/  IMAD R5, R0, R5, RZ ;  /* 0x0000000500057224 */ /* 0x000fca00078e02ff */
[----:B------:R-:W-:-:S07]  /*1abe0*/  VIMNMX R4, R4, R5, !PT ;  /* 0x0000000504047248 */ /* 0x000fce0007fe0100 */
.L_x_1040:
        /* <DEDUP_REMOVED lines=9> */
[----:B0-----:R-:W-:Y:S05]  /*1ac80*/  @P0 BRA `(.L_x_1044) ;  /* 0x0000000000480947 */ /* 0x001fea0003800000 */
        /* <DEDUP_REMOVED lines=18> */
.L_x_1044:
        /* <DEDUP_REMOVED lines=23> */
.L_x_1046:
        /* <DEDUP_REMOVED lines=22> */
.L_x_1047:
        /* <DEDUP_REMOVED lines=20> */
.L_x_1048:
[----:B------:R-:W-:-:S13]  /*1b1c0*/  LOP3.LUT P6, RZ, R18, 0x3ff, RZ, 0xc0, !PT ;  /* 0x000003ff12ff7812 */ /* 0x000fda00078cc0ff */
        /* <DEDUP_REMOVED lines=17> */
.L_x_1049:
[----:B------:R-:W0:Y:S01]  /*1b2e0*/  LDC R0, c[0x0][0x428] ;  /* 0x00010a00ff007b82 */ /* 0x000e220000000800 */
[----:B------:R-:W-:Y:S01]  /*1b2f0*/  ULDC.64 UR4, c[0x0][0x9f8] ;  /* 0x00027e0000047ab9 */ /* 0x000fe20000000a00 */
[----:B------:R-:W-:Y:S01]  /*1b300*/  IMAD.U32 R21, RZ, RZ, UR38 ;  /* 0x00000026ff157e24 */ /* 0x000fe2000f8e00ff */
[----:B------:R-:W2:Y:S01]  /*1b310*/  LDL.LU R5, [R1+0x14] ;  /* 0x0000140001057983 */ /* 0x000ea20000300800 */
[----:B------:R-:W-:Y:S01]  /*1b320*/  UISETP.NE.U32.AND UP0, UPT, UR4, URZ, UPT ;  /* 0x0000003f0400728c */ /* 0x000fe2000bf05070 */
[----:B------:R-:W-:Y:S01]  /*1b330*/  IMAD.U32 R20, RZ, RZ, UR45 ;  /* 0x0000002dff147e24 */ /* 0x000fe2000f8e00ff */
[----:B------:R-:W-:Y:S01]  /*1b340*/  ULDC.64 UR6, c[0x0][0xa08] ;  /* 0x0002820000067ab9 */ /* 0x000fe20000000a00 */
[----:B------:R-:W1:Y:S01]  /*1b350*/  S2R R4, SR_TID.X ;  /* 0x0000000000047919 */ /* 0x000e620000002100 */
[----:B------:R-:W-:-:S11]  /*1b360*/  UISETP.NE.AND.EX UP0, UPT, UR5, URZ, UPT, UP0 ;  /* 0x0000003f0500728c */ /* 0x000fd6000bf05300 */
[----:B------:R-:W-:Y:S02]  /*1b370*/  @UP0 ULDC.64 UR4, c[0x0][0x9f8] ;  /* 0x00027e0000040ab9 */ /* 0x000fe40000000a00 */
[----:B------:R-:W-:Y:S01]  /*1b380*/  @UP0 UIMAD.WIDE UR4, UR45, 0x4, UR4 ;  /* 0x000000042d0408a5 */ /* 0x000fe2000f8e0204 */
[----:B0-----:R-:W-:-:S05]  /*1b390*/  ISETP.NE.AND P0, PT, R0, 0x1, PT ;  /* 0x000000010000780c */ /* 0x001fca0003f05270 */
[----:B------:R-:W-:-:S08]  /*1b3a0*/  IMAD.U32 R2, RZ, RZ, UR4 ;  /* 0x00000004ff027e24 */ /* 0x000fd0000f8e00ff */
[----:B------:R-:W0:Y:S01]  /*1b3b0*/  @P0 LDC R0, c[0x0][0x42c] ;  /* 0x00010b00ff000b82 */ /* 0x000e220000000800 */
[----:B-1----:R-:W-:-:S07]  /*1b3c0*/  LOP3.LUT R18, R4, 0x7f, RZ, 0xc0, !PT ;  /* 0x0000007f04127812 */ /* 0x002fce00078ec0ff */
[----:B------:R-:W1:Y:S01]  /*1b3d0*/  @P0 LDC R3, c[0x0][0x430] ;  /* 0x00010c00ff030b82 */ /* 0x000e620000000800 */
[----:B0-----:R-:W-:-:S05]  /*1b3e0*/  @P0 IMAD.HI.U32 R0, R0, UR38, RZ ;  /* 0x0000002600000c27 */ /* 0x001fca000f8e00ff */
[----:B-1----:R-:W-:Y:S01]  /*1b3f0*/  @P0 SHF.R.U32.HI R21, RZ, R3, R0 ;  /* 0x00000003ff150219 */ /* 0x002fe20000011600 */
[----:B------:R-:W-:Y:S01]  /*1b400*/  IMAD.U32 R3, RZ, RZ, UR5 ;  /* 0x00000005ff037e24 */ /* 0x000fe2000f8e00ff */
[----:B------:R-:W-:Y:S01]  /*1b410*/  PLOP3.LUT P0, PT, PT, PT, UP0, 0x80, 0x0 ;  /* 0x000000000000781c */ /* 0x000fe20003f0f008 */
[----:B------:R-:W-:-:S12]  /*1b420*/  ULDC.64 UR4, c[0x0][0xa00] ;  /* 0x0002800000047ab9 */ /* 0x000fd80000000a00 */
        /* <DEDUP_REMOVED lines=19> */
[----:B---3--:R-:W-:Y:S02]  /*1b560*/  SHF.R.S32.HI R10, RZ, 0x1f, R20 ;  /* 0x0000001fff0a7819 */ /* 0x008fe40000011414 */
[----:B------:R-:W-:-:S03]  /*1b570*/  SEL R0, R20, RZ, !P0 ;  /* 0x000000ff14007207 */ /* 0x000fc60004000000 */
[----:B------:R0:W-:Y:S01]  /*1b580*/  STL [R1+0x8], R10 ;  /* 0x0000080a01007387 */ /* 0x0001e20000100800 */
[----:B------:R-:W-:Y:S05]  /*1b590*/  BRA.DIV UR6, `(.L_x_1050) ;  /* 0x0000003606247947 */ /* 0x000fea000b800000 */
[----:B------:R1:W2:Y:S02]  /*1b5a0*/  SHFL.IDX PT, R14, R4, RZ, 0x1f ;  /* 0x00001fff040e7589 */ /* 0x0002a400000e0000 */
.L_x_1118:
[----:B--2---:R-:W-:Y:S02]  /*1b5b0*/  ISETP.NE.AND P0, PT, R14, RZ, PT ;  /* 0x000000ff0e00720c */ /* 0x004fe40003f05270 */
[----:B------:R-:W-:-:S11]  /*1b5c0*/  PLOP3.LUT P6, PT, PT, PT, PT, 0x8, 0x0 ;  /* 0x000000000000781c */ /* 0x000fd60003fce170 */
[----:B------:R-:W-:Y:S05]  /*1b5d0*/  @P0 BRA `(.L_x_1051) ;  /* 0x0000000400900947 */ /* 0x000fea0003800000 */
[----:B0-----:R-:W-:Y:S01]  /*1b5e0*/  UMOV UR4, 0xffffffff ;  /* 0xffffffff00047882 */ /* 0x001fe20000000000 */
[----:B------:R-:W-:Y:S02]  /*1b5f0*/  VIADD R6, R17, 0xffffffff ;  /* 0xffffffff11067836 */ /* 0x000fe40000000000 */
[----:B------:R-:W-:Y:S05]  /*1b600*/  BRA.DIV UR4, `(.L_x_1052) ;  /* 0x0000003604287947 */ /* 0x000fea000b800000 */
[----:B------:R-:W-:-:S13]  /*1b610*/  ELECT P6, URZ, PT ;  /* 0x00000000003f782f */ /* 0x000fda00038c0000 */
.L_x_1121:
[----:B------:R-:W-:Y:S05]  /*1b620*/  @!P6 BRA `(.L_x_1053) ;  /* 0x000000040038e947 */ /* 0x000fea0003800000 */
[----:B------:R-:W-:-:S04]  /*1b630*/  ISETP.NE.U32.AND P0, PT, R2, RZ, PT ;  /* 0x000000ff0200720c */ /* 0x000fc80003f05070 */
[----:B------:R-:W-:-:S13]  /*1b640*/  ISETP.NE.AND.EX P0, PT, R3, RZ, PT, P0 ;  /* 0x000000ff0300720c */ /* 0x000fda0003f05300 */
[----:B------:R-:W-:Y:S05]  /*1b650*/  @!P0 BRA `(.L_x_1054) ;  /* 0x0000000000488947 */ /* 0x000fea0003800000 */
[----:B------:R-:W0:Y:S01]  /*1b660*/  LDC R9, c[0x0][0x41c] ;  /* 0x00010700ff097b82 */ /* 0x000e220000000800 */
[----:B------:R-:W-:Y:S01]  /*1b670*/  IMAD.MOV.U32 R0, RZ, RZ, R6 ;  /* 0x000000ffff007224 */ /* 0x000fe200078e0006 */
[----:B------:R-:W-:Y:S01]  /*1b680*/  ULDC.64 UR4, c[0x0][0x408] ;  /* 0x0001020000047ab9 */ /* 0x000fe20000000a00 */
[----:B0-----:R-:W-:-:S13]  /*1b690*/  ISETP.NE.AND P0, PT, R9, 0x1, PT ;  /* 0x000000010900780c */ /* 0x001fda0003f05270 */
[----:B-1----:R-:W0:Y:S02]  /*1b6a0*/  @P0 LDC.64 R4, c[0x0][0x420] ;  /* 0x00010800ff040b82 */ /* 0x002e240000000a00 */
[----:B0-----:R-:W-:-:S05]  /*1b6b0*/  @P0 IMAD.HI.U32 R4, R6, R4, RZ ;  /* 0x0000000406040227 */ /* 0x001fca00078e00ff */
        /* <DEDUP_REMOVED lines=12> */
.L_x_1054:
[----:B0-----:R-:W1:Y:S04]  /*1b780*/  LDL R3, [R1] ;  /* 0x0000000001037983 */ /* 0x001e680000100800 */
[----:B------:R-:W2:Y:S01]  /*1b790*/  LDL R2, [R1+0x4] ;  /* 0x0000040001027983 */ /* 0x000ea20000100800 */
[----:B------:R-:W-:Y:S02]  /*1b7a0*/  ISETP.NE.AND P0, PT, R18, RZ, PT ;  /* 0x000000ff1200720c */ /* 0x000fe40003f05270 */
[----:B-1----:R-:W-:Y:S02]  /*1b7b0*/  LEA R4, R3, UR41, 0x3 ;  /* 0x0000002903047c11 */ /* 0x002fe4000f8e18ff */
[----:B--2---:R-:W-:-:S04]  /*1b7c0*/  SHF.L.U32 R3, R2, 0x1f, RZ ;  /* 0x0000001f02037819 */ /* 0x004fc800000006ff */
[----:B------:R-:W0:Y:S02]  /*1b7d0*/  SYNCS.PHASECHK.TRANS64.TRYWAIT P2, [R4+URZ+0x2e880], R3 ;  /* 0x02e88003040075a7 */ /* 0x000e24000804017f */
[----:B0-----:R-:W-:Y:S05]  /*1b7e0*/  @!P2 BRA `(.L_x_1055) ;  /* 0x0000003000d0a947 */ /* 0x001fea0003800000 */
.L_x_1122:
        /* <DEDUP_REMOVED lines=8> */
.L_x_1056:
[----:B------:R-:W2:Y:S04]  /*1b870*/  LDL R9, [R1] ;  /* 0x0000000001097983 */ /* 0x000ea80000100800 */
[----:B------:R-:W3:Y:S01]  /*1b880*/  LDL R5, [R1+0x18] ;  /* 0x0000180001057983 */ /* 0x000ee20000100800 */
[----:B------:R-:W-:Y:S01]  /*1b890*/  IMAD.U32 R2, RZ, RZ, UR41 ;  /* 0x00000029ff027e24 */ /* 0x000fe2000f8e00ff */
[----:B------:R-:W-:Y:S01]  /*1b8a0*/  R2UR UR9, R4 ;  /* 0x00000000040972ca */ /* 0x000fe200000e0000 */
[----:B------:R-:W-:Y:S01]  /*1b8b0*/  UIADD3 UR4, UP0, UR46, 0x470, URZ ;  /* 0x000004702e047890 */ /* 0x000fe2000ff1e03f */
[----:B------:R-:W-:Y:S01]  /*1b8c0*/  R2UR UR12, R21 ;  /* 0x00000000150c72ca */ /* 0x000fe200000e0000 */
[----:B------:R-:W-:Y:S01]  /*1b8d0*/  UMOV UR6, 0x0 ;  /* 0x0000000000067882 */ /* 0x000fe20000000000 */
[----:B-----5:R-:W-:Y:S01]  /*1b8e0*/  R2UR UR13, R0 ;  /* 0x00000000000d72ca */ /* 0x020fe200000e0000 */
[----:B------:R-:W-:Y:S01]  /*1b8f0*/  UIADD3.X UR5, URZ, UR47, URZ, UP0, !UPT ;  /* 0x0000002f3f057290 */ /* 0x000fe200087fe43f */
[----:B------:R-:W-:Y:S01]  /*1b900*/  UMOV UR7, 0x14f00000 ;  /* 0x14f0000000077882 */ /* 0x000fe20000000000 */
[----:B------:R-:W-:-:S06]  /*1b910*/  UMOV UR10, URZ ;  /* 0x0000003f000a7c82 */ /* 0x000fcc0008000000 */
[----:B------:R-:W-:Y:S01]  /*1b920*/  UIADD3 UR9, UR9, 0x2e870, URZ ;  /* 0x0002e87009097890 */ /* 0x000fe2000fffe03f */
[----:B--2---:R-:W-:Y:S02]  /*1b930*/  IMAD R2, R9, 0x7000, R2 ;  /* 0x0000700009027824 */ /* 0x004fe400078e0202 */
[----:B---3--:R-:W-:-:S03]  /*1b940*/  IMAD R6, R6, 0xe0, R5 ;  /* 0x000000e006067824 */ /* 0x008fc600078e0205 */
[----:B------:R-:W-:Y:S02]  /*1b950*/  R2UR UR8, R2 ;  /* 0x00000000020872ca */ /* 0x000fe400000e0000 */
[----:B------:R-:W-:-:S11]  /*1b960*/  R2UR UR11, R6 ;  /* 0x00000000060b72ca */ /* 0x000fd600000e0000 */
[----:B------:R-:W-:-:S09]  /*1b970*/  UIADD3 UR8, UR8, 0xe400, URZ ;  /* 0x0000e40008087890 */ /* 0x000fd2000fffe03f */
[----:B------:R1:W-:Y:S01]  /*1b980*/  UTMALDG.4D [UR8], [UR4], desc[UR6] ;  /* 0x00000608040075b4 */ /* 0x0003e20008019000 */
[----:B------:R-:W2:Y:S02]  /*1b990*/  SYNCS.PHASECHK.TRANS64.TRYWAIT P2, [R4+URZ+0x2e840], R3 ;  /* 0x02e84003040075a7 */ /* 0x000ea4000804017f */
[----:B-12---:R-:W-:Y:S05]  /*1b9a0*/  @!P2 BRA `(.L_x_1057) ;  /* 0x000000300074a947 */ /* 0x006fea0003800000 */
.L_x_1123:
        /* <DEDUP_REMOVED lines=8> */
.L_x_1058:
        /* <DEDUP_REMOVED lines=13> */
[----:B--2---:R-:W-:Y:S01]  /*1bb00*/  NOP ;  /* 0x0000000000007918 */ /* 0x004fe20000000000 */
.L_x_1053:
        /* <DEDUP_REMOVED lines=17> */
.L_x_1051:
[----:B01----:R-:W2:Y:S04]  /*1bc20*/  LDL.LU R4, [R1+0x24] ;  /* 0x0000240001047983 */ /* 0x003ea80000300800 */
[----:B------:R-:W3:Y:S01]  /*1bc30*/  LDL R3, [R1+0xc] ;  /* 0x00000c0001037983 */ /* 0x000ee20000100800 */
[----:B------:R-:W-:Y:S01]  /*1bc40*/  VIADD R18, R17, 0xfffffffe ;  /* 0xfffffffe11127836 */ /* 0x000fe20000000000 */
[----:B------:R-:W-:Y:S01]  /*1bc50*/  BSSY B0, `(.L_x_1059) ;  /* 0x000000a000007945 */ /* 0x000fe20003800000 */
[----:B--2---:R-:W-:-:S03]  /*1bc60*/  VIADD R4, R4, 0x1 ;  /* 0x0000000104047836 */ /* 0x004fc60000000000 */
[----:B---3--:R-:W-:Y:S02]  /*1bc70*/  ISETP.GE.AND P2, PT, R18, R3, PT ;  /* 0x000000031200720c */ /* 0x008fe40003f46270 */
[----:B------:R0:W-:Y:S01]  /*1bc80*/  STL [R1+0x24], R4 ;  /* 0x0000240401007387 */ /* 0x0001e20000100800 */
[----:B------:R-:W-:-:S04]  /*1bc90*/  LEA.HI R2, R4, R4, RZ, 0x1 ;  /* 0x0000000404027211 */ /* 0x000fc800078f08ff */
[----:B------:R-:W-:-:S05]  /*1bca0*/  LOP3.LUT R2, R2, 0xfffffffe, RZ, 0xc0, !PT ;  /* 0xfffffffe02027812 */ /* 0x000fca00078ec0ff */
[----:B------:R-:W-:-:S05]  /*1bcb0*/  IMAD.IADD R2, R4, 0x1, -R2 ;  /* 0x0000000104027824 */ /* 0x000fca00078e0a02 */
[----:B------:R-:W-:-:S04]  /*1bcc0*/  SHF.L.U32 R2, R2, 0x1f, RZ ;  /* 0x0000001f02027819 */ /* 0x000fc800000006ff */
[----:B------:R-:W1:Y:S02]  /*1bcd0*/  SYNCS.PHASECHK.TRANS64.TRYWAIT P0, [UR41+0x2e820], R2 ;  /* 0x02e82002ff0075a7 */ /* 0x000e640008000169 */
[----:B01----:R-:W-:Y:S05]  /*1bce0*/  @!P0 BRA `(.L_x_1060) ;  /* 0x0000002c00b88947 */ /* 0x003fea0003800000 */
.L_x_1124:
[----:B------:R-:W-:Y:S05]  /*1bcf0*/  BSYNC B0 ;  /* 0x0000000000007941 */ /* 0x000fea0003800000 */
.L_x_1059:
[----:B------:R-:W-:Y:S05]  /*1bd00*/  @!P2 BRA `(.L_x_1061) ;  /* 0x0000000c00d8a947 */ /* 0x000fea0003800000 */
[----:B------:R1:W5:Y:S04]  /*1bd10*/  LDL.LU R6, [R1] ;  /* 0x0000000001067983 */ /* 0x0003680000300800 */
[----:B------:R1:W5:Y:S02]  /*1bd20*/  LDL.LU R7, [R1+0x4] ;  /* 0x0000040001077983 */ /* 0x0003640000300800 */
.L_x_1081:
[----:B0----5:R-:W-:Y:S01]  /*1bd30*/  VIADD R2, R6, 0x1 ;  /* 0x0000000106027836 */ /* 0x021fe20000000000 */
        /* <DEDUP_REMOVED lines=16> */
[----:B------:R-:W-:Y:S01]  /*1be40*/  ULDC.64 UR6, c[0x0][0x408] ;  /* 0x0001020000067ab9 */ /* 0x000fe20000000a00 */
[----:B---3--:R-:W-:-:S13]  /*1be50*/  ISETP.NE.AND P0, PT, R8, 0x1, PT ;  /* 0x000000010800780c */ /* 0x008fda0003f05270 */
[----:B------:R-:W3:Y:S02]  /*1be60*/  @P0 LDC.64 R2, c[0x0][0x420] ;  /* 0x00010800ff020b82 */ /* 0x000ee40000000a00 */
[----:B---3--:R-:W-:-:S04]  /*1be70*/  @P0 IMAD.HI.U32 R0, R18, R2, RZ ;  /* 0x0000000212000227 */ /* 0x008fc800078e00ff */
[----:B------:R-:W-:Y:S01]  /*1be80*/  IMAD.MOV.U32 R2, RZ, RZ, R18 ;  /* 0x000000ffff027224 */ /* 0x000fe200078e0012 */
[----:B------:R-:W-:-:S04]  /*1be90*/  @P0 SHF.R.U32.HI R2, RZ, R3, R0 ;  /* 0x00000003ff020219 */ /* 0x000fc80000011600 */
[--C-:B------:R-:W-:Y:S01]  /*1bea0*/  SHF.R.S32.HI R3, RZ, 0x1f, R2.reuse ;  /* 0x0000001fff037819 */ /* 0x100fe20000011402 */
[----:B------:R-:W-:-:S04]  /*1beb0*/  IMAD.MOV R0, RZ, RZ, -R2 ;  /* 0x000000ffff007224 */ /* 0x000fc800078e0a02 */
[----:B------:R-:W-:Y:S02]  /*1bec0*/  IMAD R8, R8, R0, R18 ;  /* 0x0000000008087224 */ /* 0x000fe400078e0212 */
[----:B------:R-:W-:-:S03]  /*1bed0*/  IMAD.WIDE.U32 R2, R20, UR6, R2 ;  /* 0x0000000614027c25 */ /* 0x000fc6000f8e0002 */
[----:B------:R-:W-:Y:S01]  /*1bee0*/  LEA R4, P0, R2, UR4, 0x2 ;  /* 0x0000000402047c11 */ /* 0x000fe2000f8010ff */
[----:B--2---:R-:W-:-:S04]  /*1bef0*/  IMAD R0, R5, UR6, RZ ;  /* 0x0000000605007c24 */ /* 0x004fc8000f8e02ff */
[----:B------:R-:W-:-:S04]  /*1bf00*/  IMAD R0, R20, UR7, R0 ;  /* 0x0000000714007c24 */ /* 0x000fc8000f8e0200 */
[----:B------:R-:W-:-:S05]  /*1bf10*/  IMAD.IADD R0, R0, 0x1, R3 ;  /* 0x0000000100007824 */ /* 0x000fca00078e0203 */
[----:B------:R-:W-:-:S05]  /*1bf20*/  LEA.HI.X R5, R2, UR5, R0, 0x2, P0 ;  /* 0x0000000502057c11 */ /* 0x000fca00080f1400 */
[----:B------:R2:W5:Y:S02]  /*1bf30*/  LDG.E R0, desc[UR50][R4.64] ;  /* 0x0000003204007981 */ /* 0x000564000c1e1900 */
.L_x_1064:
[----:B--2---:R-:W-:Y:S01]  /*1bf40*/  LEA R4, R10, UR41, 0x3 ;  /* 0x000000290a047c11 */ /* 0x004fe2000f8e18ff */
[----:B------:R-:W2:Y:S01]  /*1bf50*/  S2R R2, SR_TID.X ;  /* 0x0000000000027919 */ /* 0x000ea20000002100 */
[----:B------:R-:W-:Y:S01]  /*1bf60*/  SHF.L.U32 R3, R9, 0x1f, RZ ;  /* 0x0000001f09037819 */ /* 0x000fe200000006ff */
[----:B------:R-:W-:Y:S03]  /*1bf70*/  BSSY B1, `(.L_x_1065) ;  /* 0x0000005000017945 */ /* 0x000fe60003800000 */
[----:B------:R-:W3:Y:S01]  /*1bf80*/  SYNCS.PHASECHK.TRANS64.TRYWAIT P0, [R4+URZ+0x2e880], R3 ;  /* 0x02e88003040075a7 */ /* 0x000ee2000800017f */
[----:B--2---:R-:W-:-:S04]  /*1bf90*/  LOP3.LUT R2, R2, 0x7f, RZ, 0xc0, !PT ;  /* 0x0000007f02027812 */ /* 0x004fc800078ec0ff */
[----:B------:R-:W-:Y:S01]  /*1bfa0*/  ISETP.NE.AND P2, PT, R2, RZ, PT ;  /* 0x000000ff0200720c */ /* 0x000fe20003f45270 */
[----:B---3--:R-:W-:-:S12]  /*1bfb0*/  @!P0 BRA `(.L_x_1066) ;  /* 0x0000002c001c8947 */ /* 0x008fd80003800000 */
.L_x_1125:
[----:B------:R-:W-:Y:S05]  /*1bfc0*/  BSYNC B1 ;  /* 0x0000000000017941 */ /* 0x000fea0003800000 */
.L_x_1065:
        /* <DEDUP_REMOVED lines=9> */
.L_x_1068:
[----:B------:R-:W-:Y:S05]  /*1c060*/  BSYNC B1 ;  /* 0x0000000000017941 */ /* 0x000fea0003800000 */
.L_x_1067:
[----:B0-----:R-:W3:Y:S04]  /*1c070*/  LDL R9, [R1] ;  /* 0x0000000001097983 */ /* 0x001ee80000100800 */
[----:B------:R-:W4:Y:S01]  /*1c080*/  LDL R5, [R1+0x18] ;  /* 0x0000180001057983 */ /* 0x000f220000100800 */
[----:B------:R-:W-:Y:S01]  /*1c090*/  IMAD.MOV.U32 R10, RZ, RZ, RZ ;  /* 0x000000ffff0a7224 */ /* 0x000fe200078e00ff */
        /* <DEDUP_REMOVED lines=8> */
[----:B---3--:R-:W-:-:S02]  /*1c120*/  IMAD R2, R9, 0x7000, R2 ;  /* 0x0000700009027824 */ /* 0x008fc400078e0202 */
[----:B----4-:R-:W-:Y:S02]  /*1c130*/  IMAD R5, R8, 0xe0, R5 ;  /* 0x000000e008057824 */ /* 0x010fe400078e0205 */
[----:B------:R-:W-:Y:S02]  /*1c140*/  VIADD R8, R4, 0x2e870 ;  /* 0x0002e87004087836 */ /* 0x000fe40000000000 */
[----:B------:R-:W-:-:S07]  /*1c150*/  VIADD R9, R2, 0xe400 ;  /* 0x0000e40002097836 */ /* 0x000fce0000000000 */
.L_x_1069:
        /* <DEDUP_REMOVED lines=8> */
[----:B0-----:R-:W-:Y:S05]  /*1c1e0*/  @P0 BRA.U.ANY `(.L_x_1069) ;  /* 0xfffffffd00dc0947 */ /* 0x001fea000393ffff */
[----:B------:R-:W0:Y:S01]  /*1c1f0*/  SYNCS.PHASECHK.TRANS64.TRYWAIT P0, [R4+URZ+0x2e840], R3 ;  /* 0x02e84003040075a7 */ /* 0x000e22000800017f */
[----:B------:R-:W-:Y:S04]  /*1c200*/  BSSY B1, `(.L_x_1070) ;  /* 0x0000002000017945 */ /* 0x000fe80003800000 */
[----:B0-----:R-:W-:Y:S05]  /*1c210*/  @!P0 BRA `(.L_x_1071) ;  /* 0x0000002800988947 */ /* 0x001fea0003800000 */
.L_x_1126:
[----:B------:R-:W-:Y:S05]  /*1c220*/  BSYNC B1 ;  /* 0x0000000000017941 */ /* 0x000fea0003800000 */
.L_x_1070:
[----:B------:R-:W-:Y:S01]  /*1c230*/  BSSY B1, `(.L_x_1072) ;  /* 0x000000b000017945 */ /* 0x000fe20003800000 */
[----:B------:R-:W-:Y:S02]  /*1c240*/  IMAD.MOV.U32 R8, RZ, RZ, 0x0 ;  /* 0x00000000ff087424 */ /* 0x000fe400078e00ff */
[----:B------:R-:W-:Y:S01]  /*1c250*/  IMAD.MOV.U32 R9, RZ, RZ, 0x14f00000 ;  /* 0x14f00000ff097424 */ /* 0x000fe200078e00ff */
[----:B------:R-:W-:Y:S06]  /*1c260*/  @P2 BRA `(.L_x_1073) ;  /* 0x00000000001c2947 */ /* 0x000fec0003800000 */
[----:B------:R-:W3:Y:S01]  /*1c270*/  S2R R11, SR_TID.X ;  /* 0x00000000000b7919 */ /* 0x000ee20000002100 */
[----:B0-2---:R-:W-:-:S04]  /*1c280*/  IMAD.MOV.U32 R3, RZ, RZ, 0x7000 ;  /* 0x00007000ff037424 */ /* 0x005fc800078e00ff */
[----:B------:R4:W-:Y:S01]  /*1c290*/  SYNCS.ARRIVE.TRANS64 RZ, [R4+URZ+0x2e830], R3 ;  /* 0x02e8300304ff79a7 */ /* 0x0009e2000800003f */
[----:B---3--:R-:W-:-:S04]  /*1c2a0*/  LOP3.LUT R11, R11, 0x1f, RZ, 0xc0, !PT ;  /* 0x0000001f0b0b7812 */ /* 0x008fc800078ec0ff */
[----:B------:R-:W-:-:S13]  /*1c2b0*/  ISETP.NE.AND P0, PT, R11, RZ, PT ;  /* 0x000000ff0b00720c */ /* 0x000fda0003f05270 */
[----:B----4-:R-:W-:Y:S05]  /*1c2c0*/  @!P0 BRA `(.L_x_1073) ;  /* 0x0000000000048947 */ /* 0x010fea0003800000 */
[----:B------:R-:W-:Y:S01]  /*1c2d0*/  BPT.TRAP 0x1 ;  /* 0x000000040000795c */ /* 0x000fe20000300000 */
.L_x_1073:
[----:B------:R-:W-:Y:S05]  /*1c2e0*/  BSYNC B1 ;  /* 0x0000000000017941 */ /* 0x000fea0003800000 */
.L_x_1072:
[----:B------:R-:W-:Y:S01]  /*1c2f0*/  R2UR UR10, R10 ;  /* 0x000000000a0a72ca */ /* 0x000fe200000e0000 */
[----:B------:R-:W-:Y:S01]  /*1c300*/  UIADD3 UR4, UP0, UR46, 0x370, URZ ;  /* 0x000003702e047890 */ /* 0x000fe2000ff1e03f */
[----:B------:R-:W-:Y:S01]  /*1c310*/  R2UR UR6, R8 ;  /* 0x00000000080672ca */ /* 0x000fe200000e0000 */
[----:B------:R-:W-:Y:S01]  /*1c320*/  VIADD R2, R2, 0x20400 ;  /* 0x0002040002027836 */ /* 0x000fe20000000000 */
[----:B------:R-:W-:Y:S01]  /*1c330*/  R2UR UR7, R9 ;  /* 0x00000000090772ca */ /* 0x000fe200000e0000 */
[----:B0-2---:R-:W-:Y:S01]  /*1c340*/  VIADD R4, R4, 0x2e830 ;  /* 0x0002e83004047836 */ /* 0x005fe20000000000 */
[----:B------:R-:W-:Y:S01]  /*1c350*/  R2UR UR12, R21 ;  /* 0x00000000150c72ca */ /* 0x000fe200000e0000 */
[----:B------:R-:W-:Y:S01]  /*1c360*/  UIADD3.X UR5, URZ, UR47, URZ, UP0, !UPT ;  /* 0x0000002f3f057290 */ /* 0x000fe200087fe43f */
[----:B------:R-:W-:-:S13]  /*1c370*/  PLOP3.LUT P0, PT, PT, PT, PT, 0x80, 0x0 ;  /* 0x000000000000781c */ /* 0x000fda0003f0f070 */
.L_x_1074:
        /* <DEDUP_REMOVED lines=8> */
[----:B--2---:R-:W-:Y:S05]  /*1c400*/  @P0 BRA.U.ANY `(.L_x_1074) ;  /* 0xfffffffd00dc0947 */ /* 0x004fea000393ffff */
.L_x_1063:
[----:B------:R-:W-:Y:S05]  /*1c410*/  BSYNC B0 ;  /* 0x0000000000007941 */ /* 0x000fea0003800000 */
.L_x_1062:
[----:B------:R-:W-:-:S06]  /*1c420*/  UISETP.NE.AND UP0, UPT, UR42, 0x3, UPT ;  /* 0x000000032a00788c */ /* 0x000fcc000bf05270 */
[----:B------:R-:W-:-:S13]  /*1c430*/  PLOP3.LUT P0, PT, PT, PT, UP0, 0x80, 0x0 ;  /* 0x000000000000781c */ /* 0x000fda0003f0f008 */
[----:B------:R-:W-:Y:S05]  /*1c440*/  @!P0 BRA `(.L_x_1075) ;  /* 0x0000000000048947 */ /* 0x000fea0003800000 */
[----:B------:R-:W-:Y:S01]  /*1c450*/  BPT.TRAP 0x1 ;  /* 0x000000040000795c */ /* 0x000fe20000300000 */
.L_x_1075:
[----:B------:R-:W-:Y:S01]  /*1c460*/  IMAD.U32 R2, RZ, RZ, UR44 ;  /* 0x0000002cff027e24 */ /* 0x000fe2000f8e00ff */
[----:B------:R-:W-:Y:S01]  /*1c470*/  LEA R19, R6, UR41, 0x3 ;  /* 0x0000002906137c11 */ /* 0x000fe2000f8e18ff */
[----:B------:R-:W-:Y:S03]  /*1c480*/  BSSY B0, `(.L_x_1076) ;  /* 0x0000006000007945 */ /* 0x000fe60003800000 */
[----:B------:R-:W-:Y:S02]  /*1c490*/  ISETP.NE.AND P0, PT, R2, 0x3, PT ;  /* 0x000000030200780c */ /* 0x000fe40003f05270 */
[----:B------:R-:W-:-:S04]  /*1c4a0*/  LOP3.LUT R2, R7, 0x1, RZ, 0x3c, !PT ;  /* 0x0000000107027812 */ /* 0x000fc800078e3cff */
[----:B------:R-:W-:-:S04]  /*1c4b0*/  SHF.L.U32 R2, R2, 0x1f, RZ ;  /* 0x0000001f02027819 */ /* 0x000fc800000006ff */
[----:B------:R-:W2:Y:S02]  /*1c4c0*/  SYNCS.PHASECHK.TRANS64.TRYWAIT P2, [R19+URZ+0x2e870], R2 ;  /* 0x02e87002130075a7 */ /* 0x000ea4000804017f */
[----:B--2---:R-:W-:Y:S05]  /*1c4d0*/  @!P2 BRA `(.L_x_1077) ;  /* 0x0000002400fca947 */ /* 0x004fea0003800000 */
.L_x_1127:
[----:B------:R-:W-:Y:S05]  /*1c4e0*/  BSYNC B0 ;  /* 0x0000000000007941 */ /* 0x000fea0003800000 */
.L_x_1076:
[----:B------:R-:W-:Y:S05]  /*1c4f0*/  @!P0 BRA `(.L_x_1078) ;  /* 0x0000000000048947 */ /* 0x000fea0003800000 */
[----:B------:R-:W-:Y:S01]  /*1c500*/  BPT.TRAP 0x1 ;  /* 0x000000040000795c */ /* 0x000fe20000300000 */
.L_x_1078:
[----:B------:R-:W-:Y:S01]  /*1c510*/  SHF.L.U32 R3, R7, 0x1f, RZ ;  /* 0x0000001f07037819 */ /* 0x000fe200000006ff */
[----:B--2---:R-:W-:-:S03]  /*1c520*/  IMAD R2, R6, 0x7000, RZ ;  /* 0x0000700006027824 */ /* 0x004fc600078e02ff */
[----:B------:R-:W2:Y:S02]  /*1c530*/  SYNCS.PHASECHK.TRANS64.TRYWAIT P2, [R19+URZ+0x2e860], R3 ;  /* 0x02e86003130075a7 */ /* 0x000ea4000804017f */
[----:B--2---:R-:W-:Y:S05]  /*1c540*/  @!P2 BRA `(.L_x_1079) ;  /* 0x0000002400f4a947 */ /* 0x004fea0003800000 */
.L_x_1128:
[----:B------:R-:W2:Y:S04]  /*1c550*/  LDL R4, [R1+0x20] ;  /* 0x0000200001047983 */ /* 0x000ea80000100800 */
[----:B------:R-:W3:Y:S01]  /*1c560*/  LDL R12, [R1+0x1c] ;  /* 0x00001c00010c7983 */ /* 0x000ee20000100800 */
[----:B------:R-:W-:Y:S05]  /*1c570*/  WARPSYNC.ALL ;  /* 0x0000000000007948 */ /* 0x000fea0003800000 */
[----:B------:R-:W4:Y:S01]  /*1c580*/  S2R R8, SR_TID.X ;  /* 0x0000000000087919 */ /* 0x000f220000002100 */
[----:B0-----:R-:W-:Y:S01]  /*1c590*/  IMAD.MOV.U32 R10, RZ, RZ, 0x40 ;  /* 0x00000040ff0a7424 */ /* 0x001fe200078e00ff */
[----:B----4-:R-:W-:-:S04]  /*1c5a0*/  LOP3.LUT P2, RZ, R8, 0x4, RZ, 0xc0, !PT ;  /* 0x0000000408ff7812 */ /* 0x010fc8000784c0ff */
[----:B------:R-:W-:Y:S02]  /*1c5b0*/  SEL R10, R10, 0xffffffc0, !P2 ;  /* 0xffffffc00a0a7807 */ /* 0x000fe40005000000 */
[C---:B--2---:R-:W-:Y:S02]  /*1c5c0*/  LOP3.LUT R3, R2.reuse, R4, RZ, 0xfc, !PT ;  /* 0x0000000402037212 */ /* 0x044fe400078efcff */
[----:B---3--:R-:W-:-:S03]  /*1c5d0*/  IADD3 R2, R2, UR41, R12 ;  /* 0x0000002902027c10 */ /* 0x008fc6000fffe00c */
[----:B------:R-:W0:Y:S01]  /*1c5e0*/  LDSM.16.MT88.4 R4, [R3+UR41+0xe400] ;  /* 0x00e400290304783b */ /* 0x000e220008004200 */
[----:B------:R-:W-:-:S04]  /*1c5f0*/  VIADD R17, R3, UR41 ;  /* 0x0000002903117c36 */ /* 0x000fc80008000000 */
[----:B------:R-:W-:Y:S01]  /*1c600*/  IMAD.IADD R17, R10, 0x1, R17 ;  /* 0x000000010a117824 */ /* 0x000fe200078e0211 */
[C-C-:B0-----:R-:W-:Y:S02]  /*1c610*/  PRMT R8, R4.reuse, 0x6420, R5.reuse ;  /* 0x0000642004087816 */ /* 0x141fe40000000005 */
[----:B------:R-:W-:Y:S02]  /*1c620*/  PRMT R9, R4, 0x7531, R5 ;  /* 0x0000753104097816 */ /* 0x000fe40000000005 */
[C-C-:B------:R-:W-:Y:S02]  /*1c630*/  PRMT R10, R6.reuse, 0x6420, R7.reuse ;  /* 0x00006420060a7816 */ /* 0x140fe40000000007 */
[----:B------:R-:W-:Y:S02]  /*1c640*/  PRMT R11, R6, 0x7531, R7 ;  /* 0x00007531060b7816 */ /* 0x000fe40000000007 */
[----:B------:R-:W0:Y:S04]  /*1c650*/  LDSM.16.MT88.4 R4, [R17+0xe400] ;  /* 0x00e400001104783b */ /* 0x000e280000004200 */
[----:B------:R0:W-:Y:S02]  /*1c660*/  STSM.16.M88.4 [R2+0x400], R8 ;  /* 0x0004000802007844 */ /* 0x0001e40000000200 */
[----:B0-----:R-:W-:-:S02]  /*1c670*/  PRMT R8, R4, 0x6420, R5 ;  /* 0x0000642004087816 */ /* 0x001fc40000000005 */
[----:B------:R-:W-:Y:S02]  /*1c680*/  PRMT R9, R4, 0x7531, R5 ;  /* 0x0000753104097816 */ /* 0x000fe40000000005 */
[C-C-:B------:R-:W-:Y:S02]  /*1c690*/  PRMT R10, R6.reuse, 0x6420, R7.reuse ;  /* 0x00006420060a7816 */ /* 0x140fe40000000007 */
[----:B------:R-:W-:-:S05]  /*1c6a0*/  PRMT R11, R6, 0x7531, R7 ;  /* 0x00007531060b7816 */ /* 0x000fca0000000007 */
[----:B------:R-:W-:Y:S04]  /*1c6b0*/  STSM.16.M88.4 [R2+0xc00], R8 ;  /* 0x000c000802007844 */ /* 0x000fe80000000200 */
[----:B------:R-:W0:Y:S02]  /*1c6c0*/  LDSM.16.MT88.4 R4, [R3+UR41+0xf400] ;  /* 0x00f400290304783b */ /* 0x000e240008004200 */
        /* <DEDUP_REMOVED lines=79> */
.L_x_1080:
[----:B--2---:R-:W2:Y:S01]  /*1cbc0*/  LDL R2, [R1+0xc] ;  /* 0x00000c0001027983 */ /* 0x004ea20000100800 */
[----:B0-----:R0:W-:Y:S03]  /*1cbd0*/  SYNCS.ARRIVE.TRANS64.A1T0 RZ, [R19+URZ+0x2e850], RZ ;  /* 0x02e850ff13ff79a7 */ /* 0x0011e6000810003f */
[----:B------:R3:W5:Y:S04]  /*1cbe0*/  LDL R6, [R1] ;  /* 0x0000000001067983 */ /* 0x0007680000100800 */
[----:B------:R3:W5:Y:S01]  /*1cbf0*/  LDL R7, [R1+0x4] ;  /* 0x0000040001077983 */ /* 0x0007620000100800 */
[----:B0-----:R-:W-:-:S05]  /*1cc00*/  @!P1 VIADD R19, R19, 0x2e880 ;  /* 0x0002e88013139836 */ /* 0x001fca0000000000 */
[----:B------:R-:W-:Y:S01]  /*1cc10*/  @!P1 PRMT R19, RZ, 0x654, R19 ;  /* 0x00000654ff139816 */ /* 0x000fe20000000013 */
[----:B------:R-:W-:Y:S06]  /*1cc20*/  BAR.SYNC.DEFER_BLOCKING 0x2, 0x80 ;  /* 0x0082000000007b1d */ /* 0x000fec0000010000 */
[----:B------:R3:W-:Y:S01]  /*1cc30*/  @!P1 SYNCS.ARRIVE.TRANS64.RED.A1T0 RZ, [R19+URZ], RZ ;  /* 0x000000ff13ff99a7 */ /* 0x0007e2000810043f */
[C---:B--2---:R-:W-:Y:S01]  /*1cc40*/  ISETP.GT.AND P0, PT, R18.reuse, R2, PT ;  /* 0x000000021200720c */ /* 0x044fe20003f04270 */
[----:B------:R-:W-:-:S12]  /*1cc50*/  VIADD R18, R18, 0xffffffff ;  /* 0xffffffff12127836 */ /* 0x000fd80000000000 */
[----:B---3--:R-:W-:Y:S05]  /*1cc60*/  @P0 BRA `(.L_x_1081) ;  /* 0xfffffff000300947 */ /* 0x008fea000383ffff */
.L_x_1061:
[----:B------:R-:W-:Y:S04]  /*1cc70*/  BSSY B0, `(.L_x_1082) ;  /* 0x000000f000007945 */ /* 0x000fe80003800000 */
[----:B------:R-:W-:Y:S05]  /*1cc80*/  @P1 BRA `(.L_x_1083) ;  /* 0x0000000000341947 */ /* 0x000fea0003800000 */
[----:B------:R-:W2:Y:S01]  /*1cc90*/  S2R R5, SR_LANEID ;  /* 0x0000000000057919 */ /* 0x000ea20000000000 */
[----:B------:R-:W-:Y:S01]  /*1cca0*/  VOTEU.ANY UR4, UPT, PT ;  /* 0x0000000000047886 */ /* 0x000fe200038e0100 */
[----:B0-----:R-:W0:Y:S01]  /*1ccb0*/  LDC.64 R2, c[0x0][0xc38] ;  /* 0x00030e00ff027b82 */ /* 0x001e220000000a00 */
[----:B------:R-:W2:Y:S02]  /*1ccc0*/  FLO.U32 R0, UR4 ;  /* 0x0000000400007d00 */ /* 0x000ea400080e0000 */
[----:B--2---:R-:W-:-:S06]  /*1ccd0*/  ISETP.EQ.U32.AND P0, PT, R0, R5, PT ;  /* 0x000000050000720c */ /* 0x004fcc0003f02070 */
[----:B------:R-:W0:Y:S07]  /*1cce0*/  POPC R5, UR4 ;  /* 0x0000000400057d09 */ /* 0x000e2e0008000000 */
[----:B0-----:R-:W2:Y:S01]  /*1ccf0*/  @P0 ATOMG.E.ADD.STRONG.GPU PT, R3, desc[UR50][R2.64], R5 ;  /* 0x00000005020309a8 */ /* 0x001ea200081ee1f2 */
[----:B------:R-:W0:Y:S02]  /*1cd00*/  S2R R4, SR_LTMASK ;  /* 0x0000000000047919 */ /* 0x000e240000003900 */
[----:B0-----:R-:W-:-:S04]  /*1cd10*/  LOP3.LUT R4, R4, UR4, RZ, 0xc0, !PT ;  /* 0x0000000404047c12 */ /* 0x001fc8000f8ec0ff */
[----:B-----5:R-:W0:Y:S01]  /*1cd20*/  POPC R7, R4 ;  /* 0x0000000400077309 */ /* 0x020e220000000000 */
[----:B--2---:R-:W0:Y:S02]  /*1cd30*/  SHFL.IDX PT, R0, R3, R0, 0x1f ;  /* 0x00001f0003007589 */ /* 0x004e2400000e0000 */
[----:B0-----:R-:W-:-:S05]  /*1cd40*/  IADD3 R0, R0, UR43, R7 ;  /* 0x0000002b00007c10 */ /* 0x001fca000fffe007 */
[----:B------:R2:W-:Y:S02]  /*1cd50*/  STL [R1+0x10], R0 ;  /* 0x0000100001007387 */ /* 0x0005e40000100800 */
.L_x_1083:
[----:B------:R-:W-:Y:S05]  /*1cd60*/  BSYNC B0 ;  /* 0x0000000000007941 */ /* 0x000fea0003800000 */
.L_x_1082:
[----:B------:R-:W-:-:S06]  /*1cd70*/  UISETP.NE.AND UP0, UPT, UR42, 0x3, UPT ;  /* 0x000000032a00788c */ /* 0x000fcc000bf05270 */
[----:B------:R-:W-:-:S13]  /*1cd80*/  PLOP3.LUT P0, PT, PT, PT, UP0, 0x80, 0x0 ;  /* 0x000000000000781c */ /* 0x000fda0003f0f008 */
[----:B------:R-:W-:Y:S05]  /*1cd90*/  @!P0 BRA `(.L_x_1084) ;  /* 0x0000000000048947 */ /* 0x000fea0003800000 */
[----:B------:R-:W-:Y:S01]  /*1cda0*/  BPT.TRAP 0x1 ;  /* 0x000000040000795c */ /* 0x000fe20000300000 */
.L_x_1084:
[----:B--2---:R-:W2:Y:S04]  /*1cdb0*/  LDL R0, [R1+0x4] ;  /* 0x0000040001007983 */ /* 0x004ea80000100800 */
[----:B0-----:R-:W3:Y:S01]  /*1cdc0*/  LDL R2, [R1] ;  /* 0x0000000001027983 */ /* 0x001ee20000100800 */
[----:B------:R-:W-:Y:S01]  /*1cdd0*/  BSSY B0, `(.L_x_1085) ;  /* 0x0000008000007945 */ /* 0x000fe20003800000 */
[----:B--2---:R-:W-:-:S04]  /*1cde0*/  LOP3.LUT R0, R0, 0x1, RZ, 0x3c, !PT ;  /* 0x0000000100007812 */ /* 0x004fc800078e3cff */
[----:B------:R-:W-:Y:S02]  /*1cdf0*/  SHF.L.U32 R0, R0, 0x1f, RZ ;  /* 0x0000001f00007819 */ /* 0x000fe400000006ff */
[----:B---3--:R-:W-:-:S04]  /*1ce00*/  LEA R17, R2, UR41, 0x3 ;  /* 0x0000002902117c11 */ /* 0x008fc8000f8e18ff */
[----:B------:R-:W0:Y:S01]  /*1ce10*/  SYNCS.PHASECHK.TRANS64.TRYWAIT P0, [R17+URZ+0x2e870], R0 ;  /* 0x02e87000110075a7 */ /* 0x000e22000800017f */
[----:B------:R-:W-:-:S05]  /*1ce20*/  IMAD.U32 R2, RZ, RZ, UR44 ;  /* 0x0000002cff027e24 */ /* 0x000fca000f8e00ff */
[----:B------:R-:W-:Y:S01]  /*1ce30*/  ISETP.NE.AND P2, PT, R2, 0x3, PT ;  /* 0x000000030200780c */ /* 0x000fe20003f45270 */
[----:B0-----:R-:W-:-:S12]  /*1ce40*/  @!P0 BRA `(.L_x_1086) ;  /* 0x0000001c00c88947 */ /* 0x001fd80003800000 */
.L_x_1129:
[----:B------:R-:W-:Y:S05]  /*1ce50*/  BSYNC B0 ;  /* 0x0000000000007941 */ /* 0x000fea0003800000 */
.L_x_1085:
[----:B------:R-:W-:Y:S05]  /*1ce60*/  @!P2 BRA `(.L_x_1087) ;  /* 0x000000000004a947 */ /* 0x000fea0003800000 */
[----:B------:R-:W-:Y:S01]  /*1ce70*/  BPT.TRAP 0x1 ;  /* 0x000000040000795c */ /* 0x000fe20000300000 */
.L_x_1087:
[----:B0-----:R-:W2:Y:S02]  /*1ce80*/  LDL R0, [R1+0x4] ;  /* 0x0000040001007983 */ /* 0x001ea40000100800 */
[----:B--2---:R-:W-:-:S04]  /*1ce90*/  SHF.L.U32 R0, R0, 0x1f, RZ ;  /* 0x0000001f00007819 */ /* 0x004fc800000006ff */
[----:B------:R-:W0:Y:S02]  /*1cea0*/  SYNCS.PHASECHK.TRANS64.TRYWAIT P0, [R17+URZ+0x2e860], R0 ;  /* 0x02e86000110075a7 */ /* 0x000e24000800017f */
[----:B0-----:R-:W-:Y:S05]  /*1ceb0*/  @!P0 BRA `(.L_x_1088) ;  /* 0x0000001c00c08947 */ /* 0x001fea0003800000 */
.L_x_1130:
[----:B------:R-:W0:Y:S04]  /*1cec0*/  LDL R18, [R1] ;  /* 0x0000000001127983 */ /* 0x000e280000100800 */
[----:B------:R-:W2:Y:S04]  /*1ced0*/  LDL R2, [R1+0x20] ;  /* 0x0000200001027983 */ /* 0x000ea80000100800 */
[----:B------:R-:W3:Y:S01]  /*1cee0*/  LDL R12, [R1+0x1c] ;  /* 0x00001c00010c7983 */ /* 0x000ee20000100800 */
[----:B------:R-:W4:Y:S01]  /*1cef0*/  S2R R3, SR_TID.X ;  /* 0x0000000000037919 */ /* 0x000f220000002100 */
[----:B------:R-:W-:Y:S05]  /*1cf00*/  WARPSYNC.ALL ;  /* 0x0000000000007948 */ /* 0x000fea0003800000 */
[----:B------:R-:W-:Y:S01]  /*1cf10*/  IMAD.MOV.U32 R10, RZ, RZ, 0x40 ;  /* 0x00000040ff0a7424 */ /* 0x000fe200078e00ff */
[----:B----4-:R-:W-:-:S04]  /*1cf20*/  LOP3.LUT P0, RZ, R3, 0x4, RZ, 0xc0, !PT ;  /* 0x0000000403ff7812 */ /* 0x010fc8000780c0ff */
[----:B------:R-:W-:Y:S01]  /*1cf30*/  SEL R10, R10, 0xffffffc0, !P0 ;  /* 0xffffffc00a0a7807 */ /* 0x000fe20004000000 */
[----:B0-----:R-:W-:-:S05]  /*1cf40*/  IMAD R0, R18, 0x7000, RZ ;  /* 0x0000700012007824 */ /* 0x001fca00078e02ff */
[----:B--2---:R-:W-:-:S05]  /*1cf50*/  LOP3.LUT R2, R0, R2, RZ, 0xfc, !PT ;  /* 0x0000000200027212 */ /* 0x004fca00078efcff */
[----:B-----5:R-:W0:Y:S01]  /*1cf60*/  LDSM.16.MT88.4 R4, [R2+UR41+0xe400] ;  /* 0x00e400290204783b */ /* 0x020e220008004200 */
[----:B------:R-:W-:-:S04]  /*1cf70*/  VIADD R3, R2, UR41 ;  /* 0x0000002902037c36 */ /* 0x000fc80008000000 */
[----:B------:R-:W-:Y:S01]  /*1cf80*/  IMAD.IADD R3, R10, 0x1, R3 ;  /* 0x000000010a037824 */ /* 0x000fe200078e0203 */
[C-C-:B0-----:R-:W-:Y:S02]  /*1cf90*/  PRMT R8, R4.reuse, 0x6420, R5.reuse ;  /* 0x0000642004087816 */ /* 0x141fe40000000005 */
[----:B------:R-:W-:Y:S02]  /*1cfa0*/  PRMT R9, R4, 0x7531, R5 ;  /* 0x0000753104097816 */ /* 0x000fe40000000005 */
[C-C-:B------:R-:W-:Y:S02]  /*1cfb0*/  PRMT R10, R6.reuse, 0x6420, R7.reuse ;  /* 0x00006420060a7816 */ /* 0x140fe40000000007 */
[----:B------:R-:W-:Y:S02]  /*1cfc0*/  PRMT R11, R6, 0x7531, R7 ;  /* 0x00007531060b7816 */ /* 0x000fe40000000007 */
[----:B------:R-:W0:Y:S01]  /*1cfd0*/  LDSM.16.MT88.4 R4, [R3+0xe400] ;  /* 0x00e400000304783b */ /* 0x000e220000004200 */
[----:B---3--:R-:W-:-:S05]  /*1cfe0*/  IADD3 R0, R0, UR41, R12 ;  /* 0x0000002900007c10 */ /* 0x008fca000fffe00c */
[----:B------:R0:W-:Y:S02]  /*1cff0*/  STSM.16.M88.4 [R0+0x400], R8 ;  /* 0x0004000800007844 */ /* 0x0001e40000000200 */
[C-C-:B0-----:R-:W-:Y:S02]  /*1d000*/  PRMT R8, R4.reuse, 0x6420, R5.reuse ;  /* 0x0000642004087816 */ /* 0x141fe40000000005 */
        /* <DEDUP_REMOVED lines=84> */
.L_x_1089:
[----:B------:R-:W3:Y:S01]  /*1d550*/  LDL.LU R3, [R1+0x4] ;  /* 0x0000040001037983 */ /* 0x000ee20000300800 */
[----:B0-----:R-:W-:Y:S01]  /*1d560*/  SYNCS.ARRIVE.TRANS64.A1T0 RZ, [R17+URZ+0x2e850], RZ ;  /* 0x02e850ff11ff79a7 */ /* 0x001fe2000810003f */
[----:B--2---:R-:W-:-:S05]  /*1d570*/  @!P1 VIADD R0, R17, 0x2e880 ;  /* 0x0002e88011009836 */ /* 0x004fca0000000000 */
[----:B------:R-:W-:Y:S01]  /*1d580*/  @!P1 PRMT R0, RZ, 0x654, R0 ;  /* 0x00000654ff009816 */ /* 0x000fe20000000000 */
[----:B------:R-:W-:Y:S06]  /*1d590*/  BAR.SYNC.DEFER_BLOCKING 0x2, 0x80 ;  /* 0x0082000000007b1d */ /* 0x000fec0000010000 */
[----:B------:R0:W-:Y:S02]  /*1d5a0*/  @!P1 SYNCS.ARRIVE.TRANS64.RED.A1T0 RZ, [R0+URZ], RZ ;  /* 0x000000ff00ff99a7 */ /* 0x0001e4000810043f */
[----:B0-----:R-:W-:-:S05]  /*1d5b0*/  VIADD R0, R18, 0x1 ;  /* 0x0000000112007836 */ /* 0x001fca0000000000 */
[----:B------:R-:W-:-:S04]  /*1d5c0*/  ISETP.NE.AND P0, PT, R0, 0x2, PT ;  /* 0x000000020000780c */ /* 0x000fc80003f05270 */
[----:B------:R-:W-:Y:S02]  /*1d5d0*/  SEL R2, RZ, 0x1, P0 ;  /* 0x00000001ff027807 */ /* 0x000fe40000000000 */
[----:B------:R-:W-:-:S05]  /*1d5e0*/  SEL R0, R0, RZ, P0 ;  /* 0x000000ff00007207 */ /* 0x000fca0000000000 */
[----:B------:R0:W-:Y:S01]  /*1d5f0*/  STL [R1], R0 ;  /* 0x0000000001007387 */ /* 0x0001e20000100800 */
[----:B---3--:R-:W-:-:S05]  /*1d600*/  LOP3.LUT R3, R3, R2, RZ, 0x3c, !PT ;  /* 0x0000000203037212 */ /* 0x008fca00078e3cff */
[----:B------:R0:W-:Y:S02]  /*1d610*/  STL [R1+0x4], R3 ;  /* 0x0000040301007387 */ /* 0x0001e40000100800 */
.L_x_1045:
[----:B------:R-:W-:Y:S05]  /*1d620*/  BSYNC B6 ;  /* 0x0000000000067941 */ /* 0x000fea0003800000 */
.L_x_1043:
[----:B------:R-:W-:-:S13]  /*1d630*/  LOP3.LUT P0, RZ, R16, 0x2, RZ, 0xc0, !PT ;  /* 0x0000000210ff7812 */ /* 0x000fda000780c0ff */
[----:B------:R-:W-:Y:S05]  /*1d640*/  @!P0 BRA `(.L_x_1090) ;  /* 0x0000000000308947 */ /* 0x000fea0003800000 */
[----:B------:R-:W3:Y:S08]  /*1d650*/  S2UR UR5, SR_CgaCtaId ;  /* 0x00000000000579c3 */ /* 0x000ef00000008800 */
[----:B------:R-:W-:Y:S06]  /*1d660*/  BAR.SYNC.DEFER_BLOCKING 0x5, 0x180 ;  /* 0x0146000000007b1d */ /* 0x000fec0000010000 */
[----:B------:R-:W-:-:S02]  /*1d670*/  UMOV UR4, 0x400 ;  /* 0x0000040000047882 */ /* 0x000fc40000000000 */
[----:B---3--:R-:W-:-:S09]  /*1d680*/  ULEA UR4, UR5, UR4, 0x18 ;  /* 0x0000000405047291 */ /* 0x008fd2000f8ec03f */
[----:B------:R-:W3:Y:S04]  /*1d690*/  LDS.128 R4, [UR4+0x2e8d0] ;  /* 0x02e8d004ff047984 */ /* 0x000ee80008000c00 */
[----:B---3--:R3:W-:Y:S01]  /*1d6a0*/  STL.64 [R1+0x10], R4 ;  /* 0x0000100401007387 */ /* 0x0087e20000100a00 */
[----:B------:R-:W-:Y:S02]  /*1d6b0*/  IMAD.MOV.U32 R2, RZ, RZ, R7 ;  /* 0x000000ffff027224 */ /* 0x000fe400078e0007 */
[----:B0-2---:R-:W-:-:S03]  /*1d6c0*/  IMAD.MOV.U32 R0, RZ, RZ, R6 ;  /* 0x000000ffff007224 */ /* 0x005fc600078e0006 */
[----:B------:R-:W-:Y:S02]  /*1d6d0*/  R2UR UR45, R2 ;  /* 0x00000000022d72ca */ /* 0x000fe400000e0000 */
[----:B------:R-:W-:Y:S01]  /*1d6e0*/  R2UR UR38, R0 ;  /* 0x00000000002672ca */ /* 0x000fe200000e0000 */
[----:B------:R-:W-:Y:S06]  /*1d6f0*/  BAR.ARV 0x4, 0x180 ;  /* 0x0106000000007b1d */ /* 0x000fec0000002000 */
[----:B------:R-:W-:Y:S08]  /*1d700*/  BRA `(.L_x_1091) ;  /* 0x0000000800d47947 */ /* 0x000ff00003800000 */
.L_x_1090:
[----:B------:R-:W3:Y:S01]  /*1d710*/  S2R R2, SR_TID.X ;  /* 0x0000000000027919 */ /* 0x000ee20000002100 */
[----:B------:R-:W-:Y:S01]  /*1d720*/  ULDC UR4, c[0x0][0xc14] ;  /* 0x0003050000047ab9 */ /* 0x000fe20000000800 */
[----:B0-2---:R-:W2:Y:S01]  /*1d730*/  LDL.LU R0, [R1+0x10] ;  /* 0x0000100001007983 */ /* 0x005ea20000300800 */
[----:B---3--:R-:W-:-:S04]  /*1d740*/  LOP3.LUT R6, R2, 0x1f, RZ, 0xc0, !PT ;  /* 0x0000001f02067812 */ /* 0x008fc800078ec0ff */
[C---:B------:R-:W-:Y:S01]  /*1d750*/  ISETP.NE.AND P0, PT, R6.reuse, 0x1f, PT ;  /* 0x0000001f0600780c */ /* 0x040fe20003f05270 */
[----:B------:R-:W-:-:S05]  /*1d760*/  VIADD R5, R6, UR45 ;  /* 0x0000002d06057c36 */ /* 0x000fca0008000000 */
[----:B------:R-:W-:Y:S01]  /*1d770*/  ISETP.GE.OR P1, PT, R5, UR4, !P0 ;  /* 0x0000000405007c0c */ /* 0x000fe2000c726670 */
[----:B------:R-:W-:-:S12]  /*1d780*/  ULDC UR4, c[0x0][0xc14] ;  /* 0x0003050000047ab9 */ /* 0x000fd80000000800 */
[----:B------:R-:W0:Y:S02]  /*1d790*/  @!P1 LDC.64 R2, c[0x0][0xc58] ;  /* 0x00031600ff029b82 */ /* 0x000e240000000a00 */
[----:B0-----:R-:W-:-:S04]  /*1d7a0*/  @!P1 IMAD.WIDE R2, R5, 0x4, R2 ;  /* 0x0000000405029825 */ /* 0x001fc800078e0202 */
[----:B------:R-:W-:-:S06]  /*1d7b0*/  IMAD.MOV.U32 R5, RZ, RZ, RZ ;  /* 0x000000ffff057224 */ /* 0x000fcc00078e00ff */
[----:B------:R-:W3:Y:S01]  /*1d7c0*/  @!P1 LDG.E R5, desc[UR50][R2.64] ;  /* 0x0000003202059981 */ /* 0x000ee2000c1e1900 */
[C---:B------:R-:W-:Y:S02]  /*1d7d0*/  ISETP.NE.AND P1, PT, R6.reuse, RZ, PT ;  /* 0x000000ff0600720c */ /* 0x040fe40003f25270 */
[C---:B------:R-:W-:Y:S02]  /*1d7e0*/  ISETP.GE.U32.AND P2, PT, R6.reuse, 0x2, PT ;  /* 0x000000020600780c */ /* 0x040fe40003f46070 */
[C---:B------:R-:W-:Y:S02]  /*1d7f0*/  ISETP.GE.U32.AND P3, PT, R6.reuse, 0x4, PT ;  /* 0x000000040600780c */ /* 0x040fe40003f66070 */
[C---:B------:R-:W-:Y:S02]  /*1d800*/  ISETP.GE.U32.AND P4, PT, R6.reuse, 0x8, PT ;  /* 0x000000080600780c */ /* 0x040fe40003f86070 */
[----:B------:R-:W-:Y:S02]  /*1d810*/  ISETP.GE.U32.AND P5, PT, R6, 0x10, PT ;  /* 0x000000100600780c */ /* 0x000fe40003fa6070 */
[----:B------:R-:W0:Y:S01]  /*1d820*/  LDC R6, c[0x0][0xc10] ;  /* 0x00030400ff067b82 */ /* 0x000e220000000800 */
[----:B--2---:R-:W-:-:S02]  /*1d830*/  IMAD.MOV.U32 R8, RZ, RZ, R0 ;  /* 0x000000ffff087224 */ /* 0x004fc400078e0000 */
[----:B---3--:R-:W2:Y:S02]  /*1d840*/  SHFL.UP PT, R0, R5, 0x1, RZ ;  /* 0x0420000005007989 */ /* 0x008ea400000e00ff */
[----:B--2---:R-:W-:-:S05]  /*1d850*/  SEL R0, R0, RZ, P1 ;  /* 0x000000ff00007207 */ /* 0x004fca0000800000 */
[----:B------:R-:W-:-:S05]  /*1d860*/  IMAD.IADD R0, R5, 0x1, R0 ;  /* 0x0000000105007824 */ /* 0x000fca00078e0200 */
[----:B------:R-:W2:Y:S02]  /*1d870*/  SHFL.UP PT, R4, R0, 0x2, RZ ;  /* 0x0440000000047989 */ /* 0x000ea400000e00ff */
        /* <DEDUP_REMOVED lines=8> */
[----:B------:R-:W2:Y:S04]  /*1d900*/  SHFL.UP PT, R0, R3, 0x10, RZ ;  /* 0x0600000003007989 */ /* 0x000ea800000e00ff */
[----:B------:R-:W-:Y:S01]  /*1d910*/  SHFL.IDX PT, R9, R8, 0x1, 0x1f ;  /* 0x00201f0008097f89 */ /* 0x000fe200000e0000 */
[----:B--2---:R-:W-:-:S05]  /*1d920*/  SEL R0, R0, RZ, P5 ;  /* 0x000000ff00007207 */ /* 0x004fca0002800000 */
[----:B------:R-:W-:-:S05]  /*1d930*/  IMAD.IADD R10, R3, 0x1, R0 ;  /* 0x00000001030a7824 */ /* 0x000fca00078e0200 */
[----:B------:R-:W0:Y:S04]  /*1d940*/  SHFL.IDX PT, R7, R10, 0x1f, 0x1f ;  /* 0x03e01f000a077f89 */ /* 0x000e2800000e0000 */
[----:B------:R-:W2:Y:S01]  /*1d950*/  SHFL.IDX PT, R0, R8, RZ, 0x1f ;  /* 0x00001fff08007589 */ /* 0x000ea200000e0000 */
[----:B0-----:R-:W-:-:S04]  /*1d960*/  IMAD R2, R7, R6, RZ ;  /* 0x0000000607027224 */ /* 0x001fc800078e02ff */
[----:B------:R-:W-:-:S05]  /*1d970*/  IMAD.IADD R7, R9, 0x1, R2 ;  /* 0x0000000109077824 */ /* 0x000fca00078e0202 */
[----:B--2---:R-:W-:-:S13]  /*1d980*/  ISETP.GT.AND P6, PT, R7, R0, PT ;  /* 0x000000000700720c */ /* 0x004fda0003fc4270 */
[----:B------:R-:W-:Y:S05]  /*1d990*/  @P6 BRA `(.L_x_1092) ;  /* 0x0000000000906947 */ /* 0x000fea0003800000 */
.L_x_1096:
[----:B------:R-:W-:-:S04]  /*1d9a0*/  UIADD3 UR45, UR45, 0x1f, URZ ;  /* 0x0000001f2d2d7890 */ /* 0x000fc8000fffe03f */
[----:B------:R-:W-:-:S06]  /*1d9b0*/  UISETP.GE.AND UP0, UPT, UR45, UR4, UPT ;  /* 0x000000042d00728c */ /* 0x000fcc000bf06270 */
[----:B------:R-:W-:-:S13]  /*1d9c0*/  PLOP3.LUT P6, PT, PT, PT, UP0, 0x40, 0x0 ;  /* 0x000000000000781c */ /* 0x000fda0003fce808 */
[----:B------:R-:W-:Y:S05]  /*1d9d0*/  @!P6 BRA `(.L_x_1093) ;  /* 0x0000000400d4e947 */ /* 0x000fea0003800000 */
[----:B------:R-:W0:Y:S01]  /*1d9e0*/  S2R R2, SR_TID.X ;  /* 0x0000000000027919 */ /* 0x000e220000002100 */
[----:B------:R-:W-:Y:S01]  /*1d9f0*/  BSSY B0, `(.L_x_1094) ;  /* 0x0000009000007945 */ /* 0x000fe20003800000 */
[----:B------:R-:W-:Y:S01]  /*1da00*/  IMAD.MOV.U32 R5, RZ, RZ, RZ ;  /* 0x000000ffff057224 */ /* 0x000fe200078e00ff */
[----:B0-----:R-:W-:-:S05]  /*1da10*/  LOP3.LUT R2, R2, 0x1f, RZ, 0xc0, !PT ;  /* 0x0000001f02027812 */ /* 0x001fca00078ec0ff */
[----:B------:R-:W-:-:S05]  /*1da20*/  VIADD R9, R2, UR45 ;  /* 0x0000002d02097c36 */ /* 0x000fca0008000000 */
[----:B------:R-:W-:-:S13]  /*1da30*/  ISETP.GE.OR P6, PT, R9, UR4, !P0 ;  /* 0x0000000409007c0c */ /* 0x000fda000c7c6670 */
[----:B------:R-:W-:Y:S05]  /*1da40*/  @P6 BRA `(.L_x_1095) ;  /* 0x00000000000c6947 */ /* 0x000fea0003800000 */
[----:B------:R-:W0:Y:S02]  /*1da50*/  LDC.64 R2, c[0x0][0xc58] ;  /* 0x00031600ff027b82 */ /* 0x000e240000000a00 */
[----:B0-----:R-:W-:-:S05]  /*1da60*/  IMAD.WIDE R2, R9, 0x4, R2 ;  /* 0x0000000409027825 */ /* 0x001fca00078e0202 */
[----:B------:R0:W5:Y:S02]  /*1da70*/  LDG.E R5, desc[UR50][R2.64] ;  /* 0x0000003202057981 */ /* 0x000164000c1e1900 */
.L_x_1095:
[----:B------:R-:W-:Y:S05]  /*1da80*/  BSYNC B0 ;  /* 0x0000000000007941 */ /* 0x000fea0003800000 */
.L_x_1094:
        /* <DEDUP_REMOVED lines=21> */
.L_x_1092:
        /* <DEDUP_REMOVED lines=12> */
[----:B------:R-:W-:Y:S01]  /*1dca0*/  ISETP.NE.AND P0, PT, RZ, UR7, PT ;  /* 0x00000007ff007c0c */ /* 0x000fe2000bf05270 */
[----:B------:R-:W-:-:S03]  /*1dcb0*/  IMAD.MOV.U32 R11, RZ, RZ, RZ ;  /* 0x000000ffff0b7224 */ /* 0x000fc600078e00ff */
[----:B------:R-:W2:Y:S02]  /*1dcc0*/  SHFL.IDX PT, R5, R5, R12, 0x1f ;  /* 0x00001f0c05057589 */ /* 0x000ea400000e0000 */
[----:B--2---:R-:W-:-:S05]  /*1dcd0*/  IMAD R4, R5, R8, RZ ;  /* 0x0000000805047224 */ /* 0x004fca00078e02ff */
[----:B------:R-:W-:Y:S02]  /*1dce0*/  IABS R9, R4 ;  /* 0x0000000400097213 */ /* 0x000fe40000000000 */
[----:B------:R-:W-:Y:S05]  /*1dcf0*/  @!P0 BRA `(.L_x_1097) ;  /* 0x00000000000c8947 */ /* 0x000fea0003800000 */
[----:B------:R-:W-:-:S06]  /*1dd00*/  UIADD3 UR4, UR6, -0x1, URZ ;  /* 0xffffffff06047890 */ /* 0x000fcc000fffe03f */
[----:B------:R-:W-:-:S06]  /*1dd10*/  IMAD.U32 R11, RZ, RZ, UR4 ;  /* 0x00000004ff0b7e24 */ /* 0x000fcc000f8e00ff */
[----:B------:R0:W2:Y:S02]  /*1dd20*/  SHFL.IDX PT, R11, R10, R11, 0x1f ;  /* 0x00001f0b0a0b7589 */ /* 0x0000a400000e0000 */
.L_x_1097:
[----:B0-----:R-:W0:Y:S01]  /*1dd30*/  I2F.RP R10, R9 ;  /* 0x00000009000a7306 */ /* 0x001e220000209400 */
[----:B--2---:R-:W-:-:S05]  /*1dd40*/  IMAD R11, R11, R6, R7 ;  /* 0x000000060b0b7224 */ /* 0x004fca00078e0207 */
[----:B------:R2:W-:Y:S02]  /*1dd50*/  STL [R1+0x10], R11 ;  /* 0x0000100b01007387 */ /* 0x0005e40000100800 */
[----:B0-----:R-:W0:Y:S02]  /*1dd60*/  MUFU.RCP R10, R10 ;  /* 0x0000000a000a7308 */ /* 0x001e240000001000 */
[----:B0-----:R-:W-:-:S06]  /*1dd70*/  VIADD R3, R10, 0xffffffe ;  /* 0x0ffffffe0a037836 */ /* 0x001fcc0000000000 */
[----:B------:R-:W0:Y:S02]  /*1dd80*/  F2I.FTZ.U32.TRUNC.NTZ R3, R3 ;  /* 0x0000000300037305 */ /* 0x000e24000021f000 */
[----:B0-----:R-:W-:-:S04]  /*1dd90*/  IMAD.MOV R2, RZ, RZ, -R3 ;  /* 0x000000ffff027224 */ /* 0x001fc800078e0a03 */
[----:B------:R-:W-:Y:S02]  /*1dda0*/  IMAD R7, R2, R9, RZ ;  /* 0x0000000902077224 */ /* 0x000fe400078e02ff */
[----:B------:R-:W-:-:S04]  /*1ddb0*/  IMAD.MOV.U32 R2, RZ, RZ, RZ ;  /* 0x000000ffff027224 */ /* 0x000fc800078e00ff */
[----:B------:R-:W-:-:S04]  /*1ddc0*/  IMAD.HI.U32 R2, R3, R7, R2 ;  /* 0x0000000703027227 */ /* 0x000fc800078e0002 */
[----:B------:R-:W-:Y:S01]  /*1ddd0*/  IMAD.IADD R7, R0, 0x1, -R11 ;  /* 0x0000000100077824 */ /* 0x000fe200078e0a0b */
[----:B------:R-:W-:-:S04]  /*1dde0*/  IABS R0, R4 ;  /* 0x0000000400007213 */ /* 0x000fc80000000000 */
[----:B------:R-:W-:Y:S01]  /*1ddf0*/  IABS R3, R7 ;  /* 0x0000000700037213 */ /* 0x000fe20000000000 */
[----:B------:R-:W-:-:S04]  /*1de00*/  IMAD.MOV R0, RZ, RZ, -R0 ;  /* 0x000000ffff007224 */ /* 0x000fc800078e0a00 */
        /* <DEDUP_REMOVED lines=9> */
[----:B------:R-:W-:-:S04]  /*1dea0*/  @P0 VIADD R2, R2, 0x1 ;  /* 0x0000000102020836 */ /* 0x000fc80000000000 */
[----:B------:R-:W-:Y:S02]  /*1deb0*/  IMAD.MOV.U32 R9, RZ, RZ, R2 ;  /* 0x000000ffff097224 */ /* 0x000fe400078e0002 */
[----:B------:R-:W-:Y:S02]  /*1dec0*/  IMAD.MOV.U32 R2, RZ, RZ, RZ ;  /* 0x000000ffff027224 */ /* 0x000fe400078e00ff */
[----:B------:R-:W-:Y:S01]  /*1ded0*/  @!P2 IMAD.MOV R9, RZ, RZ, -R9 ;  /* 0x000000ffff09a224 */ /* 0x000fe200078e0a09 */
[----:B------:R-:W-:-:S05]  /*1dee0*/  @!P1 LOP3.LUT R9, RZ, R4, RZ, 0x33, !PT ;  /* 0x00000004ff099212 */ /* 0x000fca00078e33ff */
[----:B------:R-:W-:Y:S02]  /*1def0*/  IMAD R0, R8, R9, RZ ;  /* 0x0000000908007224 */ /* 0x000fe400078e02ff */
[----:B------:R-:W-:Y:S02]  /*1df00*/  IMAD.MOV R9, RZ, RZ, -R9 ;  /* 0x000000ffff097224 */ /* 0x000fe400078e0a09 */
[----:B------:R-:W-:Y:S02]  /*1df10*/  IMAD.MOV R3, RZ, RZ, -R0 ;  /* 0x000000ffff037224 */ /* 0x000fe400078e0a00 */
[----:B------:R-:W-:-:S03]  /*1df20*/  IMAD R7, R4, R9, R7 ;  /* 0x0000000904077224 */ /* 0x000fc600078e0207 */
[----:B------:R-:W-:Y:S01]  /*1df30*/  VIADDMNMX R6, R3, R6, R8, PT ;  /* 0x0000000603067246 */ /* 0x000fe20003800108 */
[----:B------:R-:W-:-:S03]  /*1df40*/  IMAD.IADD R0, R7, 0x1, R0 ;  /* 0x0000000107007824 */ /* 0x000fc600078e0200 */
[-C--:B------:R-:W-:Y:S02]  /*1df50*/  IABS R8, R6.reuse ;  /* 0x0000000600087213 */ /* 0x080fe40000000000 */
[----:B------:R-:W-:Y:S02]  /*1df60*/  IABS R4, R6 ;  /* 0x0000000600047213 */ /* 0x000fe40000000000 */
[----:B------:R-:W0:Y:S08]  /*1df70*/  I2F.RP R10, R8 ;  /* 0x00000008000a7306 */ /* 0x000e300000209400 */
[----:B0-----:R-:W2:Y:S02]  /*1df80*/  MUFU.RCP R10, R10 ;  /* 0x0000000a000a7308 */ /* 0x001ea40000001000 */
[----:B--2---:R-:W-:-:S06]  /*1df90*/  VIADD R11, R10, 0xffffffe ;  /* 0x0ffffffe0a0b7836 */ /* 0x004fcc0000000000 */
[----:B------:R-:W0:Y:S02]  /*1dfa0*/  F2I.FTZ.U32.TRUNC.NTZ R3, R11 ;  /* 0x0000000b00037305 */ /* 0x000e24000021f000 */
[----:B0-----:R-:W-:-:S04]  /*1dfb0*/  IMAD.MOV R9, RZ, RZ, -R3 ;  /* 0x000000ffff097224 */ /* 0x001fc800078e0a03 */
[----:B------:R-:W-:-:S04]  /*1dfc0*/  IMAD R9, R9, R8, RZ ;  /* 0x0000000809097224 */ /* 0x000fc800078e02ff */
[----:B------:R-:W-:Y:S01]  /*1dfd0*/  IMAD.HI.U32 R3, R3, R9, R2 ;  /* 0x0000000903037227 */ /* 0x000fe200078e0002 */
[----:B------:R-:W-:-:S03]  /*1dfe0*/  IABS R2, R7 ;  /* 0x0000000700027213 */ /* 0x000fc60000000000 */
[----:B------:R-:W-:Y:S02]  /*1dff0*/  IMAD.MOV R9, RZ, RZ, -R4 ;  /* 0x000000ffff097224 */ /* 0x000fe400078e0a04 */
        /* <DEDUP_REMOVED lines=19> */
.L_x_1093:
[----:B------:R2:W-:Y:S01]  /*1e130*/  STL [R1+0x10], R0 ;  /* 0x0000100001007387 */ /* 0x0005e20000100800 */
[----:B------:R-:W-:Y:S01]  /*1e140*/  ULDC UR45, c[0x0][0xc14] ;  /* 0x00030500002d7ab9 */ /* 0x000fe20000000800 */
[----:B------:R-:W-:Y:S02]  /*1e150*/  UMOV UR38, URZ ;  /* 0x0000003f00267c82 */ /* 0x000fe40008000000 */
[----:B------:R2:W-:Y:S03]  /*1e160*/  STL [R1+0x14], RZ ;  /* 0x000014ff01007387 */ /* 0x0005e60000100800 */
.L_x_1098:
[----:B------:R-:W3:Y:S04]  /*1e170*/  LDL R3, [R1+0x10] ;  /* 0x0000100001037983 */ /* 0x000ee80000100800 */
[----:B------:R-:W4:Y:S01]  /*1e180*/  LDL R2, [R1+0x14] ;  /* 0x0000140001027983 */ /* 0x000f220000100800 */
[----:B------:R-:W-:Y:S02]  /*1e190*/  IMAD.U32 R6, RZ, RZ, UR38 ;  /* 0x00000026ff067e24 */ /* 0x000fe4000f8e00ff */
[----:B------:R-:W-:Y:S01]  /*1e1a0*/  IMAD.U32 R7, RZ, RZ, UR45 ;  /* 0x0000002dff077e24 */ /* 0x000fe2000f8e00ff */
[----:B0-2---:R-:W0:Y:S02]  /*1e1b0*/  S2R R0, SR_TID.X ;  /* 0x0000000000007919 */ /* 0x005e240000002100 */
[----:B0-----:R-:W-:Y:S01]  /*1e1c0*/  LOP3.LUT R0, R0, 0x1f, RZ, 0xc0, !PT ;  /* 0x0000001f00007812 */ /* 0x001fe200078ec0ff */
[----:B------:R-:W-:Y:S03]  /*1e1d0*/  BAR.SYNC.DEFER_BLOCKING 0x4, 0x180 ;  /* 0x0106000000007b1d */ /* 0x000fe60000010000 */
[----:B------:R-:W-:-:S13]  /*1e1e0*/  ISETP.NE.AND P0, PT, R0, RZ, PT ;  /* 0x000000ff0000720c */ /* 0x000fda0003f05270 */
[----:B------:R-:W-:Y:S01]  /*1e1f0*/  @!P0 MOV R0, 0x400 ;  /* 0x0000040000008802 */ /* 0x000fe20000000f00 */
[----:B---3--:R-:W-:Y:S02]  /*1e200*/  IMAD.MOV.U32 R4, RZ, RZ, R3 ;  /* 0x000000ffff047224 */ /* 0x008fe400078e0003 */
[----:B------:R-:W0:Y:S01]  /*1e210*/  @!P0 S2R R3, SR_CgaCtaId ;  /* 0x0000000000038919 */ /* 0x000e220000008800 */
[----:B----4-:R-:W-:Y:S01]  /*1e220*/  IMAD.MOV.U32 R5, RZ, RZ, R2 ;  /* 0x000000ffff057224 */ /* 0x010fe200078e0002 */
[----:B0-----:R-:W-:-:S05]  /*1e230*/  @!P0 LEA R0, R3, R0, 0x18 ;  /* 0x0000000003008211 */ /* 0x001fca00078ec0ff */
[----:B------:R0:W-:Y:S01]  /*1e240*/  @!P0 STS.128 [R0+0x2e8d0], R4 ;  /* 0x02e8d00400008388 */ /* 0x0001e20000000c00 */
[----:B------:R-:W-:Y:S06]  /*1e250*/  BAR.ARV 0x5, 0x180 ;  /* 0x0146000000007b1d */ /* 0x000fec0000002000 */
.L_x_1091:
[----:B------:R-:W-:Y:S02]  /*1e260*/  ULDC UR4, c[0x0][0xc14] ;  /* 0x0003050000047ab9 */ /* 0x000fe40000000800 */
[----:B------:R-:W-:-:S06]  /*1e270*/  UISETP.GE.AND UP0, UPT, UR45, UR4, UPT ;  /* 0x000000042d00728c */ /* 0x000fcc000bf06270 */
[----:B------:R-:W-:-:S13]  /*1e280*/  PLOP3.LUT P0, PT, PT, PT, UP0, 0x80, 0x0 ;  /* 0x000000000000781c */ /* 0x000fda0003f0f008 */
[----:B------:R-:W-:Y:S05]  /*1e290*/  @!P0 BRA `(.L_x_1099) ;  /* 0xffffffc000608947 */ /* 0x000fea000383ffff */
.L_x_1033:
[----:B0-----:R-:W2:Y:S01]  /*1e2a0*/  LDL.LU R0, [R1+0x24] ;  /* 0x0000240001007983 */ /* 0x001ea20000300800 */
[----:B------:R-:W-:Y:S01]  /*1e2b0*/  BSSY B0, `(.L_x_1100) ;  /* 0x000000b000007945 */ /* 0x000fe20003800000 */
[----:B-1-3--:R-:W0:Y:S01]  /*1e2c0*/  S2R R5, SR_CgaCtaId ;  /* 0x0000000000057919 */ /* 0x00ae220000008800 */
        /* <DEDUP_REMOVED lines=9> */
.L_x_1131:
[----:B------:R-:W-:Y:S05]  /*1e360*/  BSYNC B0 ;  /* 0x0000000000007941 */ /* 0x000fea0003800000 */
.L_x_1100:
[----:B------:R-:W-:-:S03]  /*1e370*/  UMOV UR4, 0xffffffff ;  /* 0xffffffff00047882 */ /* 0x000fc60000000000 */
[----:B------:R-:W-:Y:S05]  /*1e380*/  BRA.DIV UR4, `(.L_x_1102) ;  /* 0x0000000a04b47947 */ /* 0x000fea000b800000 */
[----:B------:R-:W1:Y:S02]  /*1e390*/  S2R R2, SR_TID.X ;  /* 0x0000000000027919 */ /* 0x000e640000002100 */
[----:B-1----:R-:W-:-:S04]  /*1e3a0*/  SHF.R.U32.HI R2, RZ, 0x5, R2 ;  /* 0x00000005ff027819 */ /* 0x002fc80000011602 */
[----:B------:R-:W-:-:S05]  /*1e3b0*/  LOP3.LUT R2, R2, 0x3, RZ, 0xc0, !PT ;  /* 0x0000000302027812 */ /* 0x000fca00078ec0ff */
[----:B------:R1:W2:Y:S02]  /*1e3c0*/  SHFL.IDX PT, R14, R2, RZ, 0x1f ;  /* 0x00001fff020e7589 */ /* 0x0002a400000e0000 */
.L_x_1134:
[----:B--2---:R-:W-:Y:S01]  /*1e3d0*/  ISETP.NE.AND P0, PT, R14, RZ, PT ;  /* 0x000000ff0e00720c */ /* 0x004fe20003f05270 */
[----:B------:R-:W-:-:S12]  /*1e3e0*/  BSSY B0, `(.L_x_1103) ;  /* 0x000002e000007945 */ /* 0x000fd80003800000 */
[----:B------:R-:W-:Y:S05]  /*1e3f0*/  @P0 BRA `(.L_x_1104) ;  /* 0x0000000000b00947 */ /* 0x000fea0003800000 */
[----:B------:R-:W-:-:S03]  /*1e400*/  UMOV UR4, 0xffffffff ;  /* 0xffffffff00047882 */ /* 0x000fc60000000000 */
[----:B------:R-:W-:Y:S05]  /*1e410*/  BRA.DIV UR4, `(.L_x_1105) ;  /* 0x0000000a04c47947 */ /* 0x000fea000b800000 */
[----:B------:R-:W-:-:S13]  /*1e420*/  ELECT P6, URZ, PT ;  /* 0x00000000003f782f */ /* 0x000fda00038c0000 */
.L_x_1137:
[----:B------:R-:W-:Y:S05]  /*1e430*/  @!P6 BRA `(.L_x_1104) ;  /* 0x0000000000a0e947 */ /* 0x000fea0003800000 */
[----:B------:R-:W-:-:S06]  /*1e440*/  ULOP3.LUT UR4, UR40, 0x2, URZ, 0xfc, !UPT ;  /* 0x0000000228047892 */ /* 0x000fcc000f8efc3f */
[----:B-1----:R-:W-:-:S05]  /*1e450*/  IMAD.U32 R2, RZ, RZ, UR4 ;  /* 0x00000004ff027e24 */ /* 0x002fca000f8e00ff */
[----:B------:R-:W-:-:S13]  /*1e460*/  ISETP.NE.AND P0, PT, R2, 0x3, PT ;  /* 0x000000030200780c */ /* 0x000fda0003f05270 */
[----:B------:R-:W-:Y:S05]  /*1e470*/  @!P0 BRA `(.L_x_1106) ;  /* 0x0000000000048947 */ /* 0x000fea0003800000 */
[----:B------:R-:W-:Y:S01]  /*1e480*/  BPT.TRAP 0x1 ;  /* 0x000000040000795c */ /* 0x000fe20000300000 */
.L_x_1106:
[----:B0-----:R-:W2:Y:S04]  /*1e490*/  LDL R3, [R1] ;  /* 0x0000000001037983 */ /* 0x001ea80000100800 */
        /* <DEDUP_REMOVED lines=13> */
.L_x_1138:
[----:B------:R-:W1:Y:S02]  /*1e570*/  SYNCS.PHASECHK.TRANS64.TRYWAIT P1, [R7+URZ], R2 ;  /* 0x00000002070075a7 */ /* 0x000e64000802017f */
[----:B-1----:R-:W-:Y:S05]  /*1e580*/  @!P1 BRA `(.L_x_1108) ;  /* 0x00000008009c9947 */ /* 0x002fea0003800000 */
.L_x_1139:
[----:B------:R-:W-:Y:S05]  /*1e590*/  @!P0 BRA `(.L_x_1109) ;  /* 0x0000000000048947 */ /* 0x000fea0003800000 */
[----:B------:R-:W-:Y:S01]  /*1e5a0*/  BPT.TRAP 0x1 ;  /* 0x000000040000795c */ /* 0x000fe20000300000 */
.L_x_1109:
[----:B------:R-:W2:Y:S02]  /*1e5b0*/  LDL.LU R4, [R1] ;  /* 0x0000000001047983 */ /* 0x000ea40000300800 */
[----:B--2---:R-:W-:-:S04]  /*1e5c0*/  IMAD R4, R4, 0x8, R0 ;  /* 0x0000000804047824 */ /* 0x004fc800078e0200 */
[----:B------:R-:W2:Y:S02]  /*1e5d0*/  SYNCS.PHASECHK.TRANS64.TRYWAIT P1, [R4+URZ+0x2e860], R5 ;  /* 0x02e86005040075a7 */ /* 0x000ea4000802017f */
[----:B--2---:R-:W-:Y:S05]  /*1e5e0*/  @!P1 BRA `(.L_x_1110) ;  /* 0x0000000800989947 */ /* 0x004fea0003800000 */
.L_x_1140:
[----:B------:R-:W-:Y:S05]  /*1e5f0*/  @!P0 BRA `(.L_x_1111) ;  /* 0x0000000000048947 */ /* 0x000fea0003800000 */
[----:B------:R-:W-:Y:S01]  /*1e600*/  BPT.TRAP 0x1 ;  /* 0x000000040000795c */ /* 0x000fe20000300000 */
.L_x_1111:
[----:B------:R-:W-:-:S04]  /*1e610*/  IMAD R3, R3, 0x8, R0 ;  /* 0x0000000803037824 */ /* 0x000fc800078e0200 */
[----:B------:R-:W3:Y:S02]  /*1e620*/  SYNCS.PHASECHK.TRANS64.TRYWAIT P1, [R3+URZ+0x2e860], R2 ;  /* 0x02e86002030075a7 */ /* 0x000ee4000802017f */
[----:B---3--:R-:W-:Y:S05]  /*1e630*/  @!P1 BRA `(.L_x_1112) ;  /* 0x0000000800989947 */ /* 0x008fea0003800000 */
.L_x_1141:
[----:B------:R-:W-:Y:S05]  /*1e640*/  @!P0 BRA `(.L_x_1113) ;  /* 0x0000000000048947 */ /* 0x000fea0003800000 */
[----:B------:R-:W-:Y:S01]  /*1e650*/  BPT.TRAP 0x1 ;  /* 0x000000040000795c */ /* 0x000fe20000300000 */
.L_x_1113:
[----:B------:R-:W4:Y:S02]  /*1e660*/  SYNCS.PHASECHK.TRANS64.TRYWAIT P0, [R4+URZ+0x2e880], R5 ;  /* 0x02e88005040075a7 */ /* 0x000f24000800017f */
[----:B----4-:R-:W-:Y:S05]  /*1e670*/  @!P0 BRA `(.L_x_1114) ;  /* 0x00000008009c8947 */ /* 0x010fea0003800000 */
.L_x_1115:
[----:B------:R0:W0:Y:S02]  /*1e680*/  SYNCS.PHASECHK.TRANS64.TRYWAIT P0, [R3+URZ+0x2e880], R2 ;  /* 0x02e88002030075a7 */ /* 0x000024000800017f */
[----:B0-----:R-:W-:Y:S05]  /*1e690*/  @!P0 NANOSLEEP.SYNCS 0x989680 ;  /* 0x009896800000895d */ /* 0x001fea0003900000 */
[----:B------:R-:W0:Y:S02]  /*1e6a0*/  @!P0 SYNCS.PHASECHK.TRANS64 P0, [R3+URZ+0x2e880], R2 ;  /* 0x02e88002030085a7 */ /* 0x000e24000800007f */
[----:B0-----:R-:W-:Y:S05]  /*1e6b0*/  @!P0 BRA `(.L_x_1115) ;  /* 0xfffffffc00f08947 */ /* 0x001fea000383ffff */
.L_x_1104:
[----:B------:R-:W-:Y:S05]  /*1e6c0*/  BSYNC B0 ;  /* 0x0000000000007941 */ /* 0x000fea0003800000 */
.L_x_1103:
[----:B------:R-:W-:Y:S05]  /*1e6d0*/  EXIT ;  /* 0x000000000000794d */ /* 0x000fea0003800000 */
.L_x_931:
[----:B0-----:R-:W-:-:S04]  /*1e6e0*/  IMAD.U32 R3, RZ, RZ, UR41 ;  /* 0x00000029ff037e24 */ /* 0x001fc8000f8e00ff */
[----:B------:R0:W1:Y:S03]  /*1e6f0*/  SYNCS.PHASECHK.TRANS64.TRYWAIT P1, [R3+URZ+0x2e800], R0 ;  /* 0x02e80000030075a7 */ /* 0x000066000802017f */
[----:B-1----:R-:W-:Y:S05]  /*1e700*/  @!P1 NANOSLEEP.SYNCS 0x989680 ;  /* 0x009896800000995d */ /* 0x002fea0003900000 */
[----:B------:R-:W1:Y:S02]  /*1e710*/  @!P1 SYNCS.PHASECHK.TRANS64 P1, [R3+URZ+0x2e800], R0 ;  /* 0x02e80000030095a7 */ /* 0x000e64000802007f */
[----:B-1----:R-:W-:Y:S05]  /*1e720*/  @!P1 BRA `(.L_x_931) ;  /* 0xfffffffc00ec9947 */ /* 0x002fea000383ffff */
[----:B------:R-:W-:Y:S05]  /*1e730*/  BRA `(.L_x_1116) ;  /* 0xfffffe3400b87947 */ /* 0x000fea000383ffff */
.L_x_935:
[----:B-1----:R1:W2:Y:S02]  /*1e740*/  SYNCS.PHASECHK.TRANS64.TRYWAIT P1, [R3+URZ+0x2e830], R0 ;  /* 0x02e83000030075a7 */ /* 0x0022a4000802017f */
[----:B--2---:R-:W-:Y:S05]  /*1e750*/  @!P1 NANOSLEEP.SYNCS 0x989680 ;  /* 0x009896800000995d */ /* 0x004fea0003900000 */
[----:B------:R-:W2:Y:S02]  /*1e760*/  @!P1 SYNCS.PHASECHK.TRANS64 P1, [R3+URZ+0x2e830], R0 ;  /* 0x02e83000030095a7 */ /* 0x000ea4000802007f */
[----:B--2---:R-:W-:Y:S05]  /*1e770*/  @!P1 BRA `(.L_x_935) ;  /* 0xfffffffc00f09947 */ /* 0x004fea000383ffff */
[----:B------:R-:W-:Y:S05]  /*1e780*/  BRA `(.L_x_934) ;  /* 0xfffffe3400d47947 */ /* 0x000fea000383ffff */
.L_x_951:
[----:B-1----:R-:W-:-:S04]  /*1e790*/  IMAD.U32 R15, RZ, RZ, UR6 ;  /* 0x00000006ff0f7e24 */ /* 0x002fc8000f8e00ff */
[----:B------:R1:W2:Y:S03]  /*1e7a0*/  SYNCS.PHASECHK.TRANS64.TRYWAIT P1, [R15+URZ+0x2e830], R12 ;  /* 0x02e8300c0f0075a7 */ /* 0x0002a6000802017f */
[----:B--2---:R-:W-:Y:S05]  /*1e7b0*/  @!P1 NANOSLEEP.SYNCS 0x989680 ;  /* 0x009896800000995d */ /* 0x004fea0003900000 */
[----:B------:R-:W2:Y:S02]  /*1e7c0*/  @!P1 SYNCS.PHASECHK.TRANS64 P1, [R15+URZ+0x2e830], R12 ;  /* 0x02e8300c0f0095a7 */ /* 0x000ea4000802007f */
[----:B--2---:R-:W-:Y:S05]  /*1e7d0*/  @!P1 BRA `(.L_x_951) ;  /* 0xfffffffc00ec9947 */ /* 0x004fea000383ffff */
[----:B------:R-:W-:Y:S05]  /*1e7e0*/  BRA `(.L_x_948) ;  /* 0xfffffe8800ec7947 */ /* 0x000fea000383ffff */
.L_x_955:
[----:B-1----:R-:W-:-:S04]  /*1e7f0*/  IMAD.U32 R15, RZ, RZ, UR6 ;  /* 0x00000006ff0f7e24 */ /* 0x002fc8000f8e00ff */
[----:B------:R1:W2:Y:S03]  /*1e800*/  SYNCS.PHASECHK.TRANS64.TRYWAIT P1, [R15+URZ+0x2e850], R12 ;  /* 0x02e8500c0f0075a7 */ /* 0x0002a6000802017f */
[----:B--2---:R-:W-:Y:S05]  /*1e810*/  @!P1 NANOSLEEP.SYNCS 0x989680 ;  /* 0x009896800000995d */ /* 0x004fea0003900000 */
[----:B------:R-:W2:Y:S02]  /*1e820*/  @!P1 SYNCS.PHASECHK.TRANS64 P1, [R15+URZ+0x2e850], R12 ;  /* 0x02e8500c0f0095a7 */ /* 0x000ea4000802007f */
[----:B--2---:R-:W-:Y:S05]  /*1e830*/  @!P1 BRA `(.L_x_955) ;  /* 0xfffffffc00ec9947 */ /* 0x004fea000383ffff */
[----:B------:R-:W-:Y:S05]  /*1e840*/  BRA `(.L_x_952) ;  /* 0xfffffe9400dc7947 */ /* 0x000fea000383ffff */
.L_x_973:
[----:B-1----:R-:W-:-:S04]  /*1e850*/  IMAD.U32 R3, RZ, RZ, UR6 ;  /* 0x00000006ff037e24 */ /* 0x002fc8000f8e00ff */
[----:B------:R1:W2:Y:S03]  /*1e860*/  SYNCS.PHASECHK.TRANS64.TRYWAIT P1, [R3+URZ+0x2e830], R0 ;  /* 0x02e83000030075a7 */ /* 0x0002a6000802017f */
[----:B--2---:R-:W-:Y:S05]  /*1e870*/  @!P1 NANOSLEEP.SYNCS 0x989680 ;  /* 0x009896800000995d */ /* 0x004fea0003900000 */
[----:B------:R-:W2:Y:S02]  /*1e880*/  @!P1 SYNCS.PHASECHK.TRANS64 P1, [R3+URZ+0x2e830], R0 ;  /* 0x02e83000030095a7 */ /* 0x000ea4000802007f */
[----:B--2---:R-:W-:Y:S05]  /*1e890*/  @!P1 BRA `(.L_x_973) ;  /* 0xfffffffc00ec9947 */ /* 0x004fea000383ffff */
[----:B------:R-:W-:Y:S05]  /*1e8a0*/  BRA `(.L_x_970) ;  /* 0xfffffee8005c7947 */ /* 0x000fea000383ffff */
.L_x_977:
[----:B-1----:R-:W-:-:S04]  /*1e8b0*/  IMAD.U32 R3, RZ, RZ, UR6 ;  /* 0x00000006ff037e24 */ /* 0x002fc8000f8e00ff */
[----:B------:R1:W2:Y:S03]  /*1e8c0*/  SYNCS.PHASECHK.TRANS64.TRYWAIT P1, [R3+URZ+0x2e850], R0 ;  /* 0x02e85000030075a7 */ /* 0x0002a6000802017f */
[----:B--2---:R-:W-:Y:S05]  /*1e8d0*/  @!P1 NANOSLEEP.SYNCS 0x989680 ;  /* 0x009896800000995d */ /* 0x004fea0003900000 */
[----:B------:R-:W2:Y:S02]  /*1e8e0*/  @!P1 SYNCS.PHASECHK.TRANS64 P1, [R3+URZ+0x2e850], R0 ;  /* 0x02e85000030095a7 */ /* 0x000ea4000802007f */
[----:B--2---:R-:W-:Y:S05]  /*1e8f0*/  @!P1 BRA `(.L_x_977) ;  /* 0xfffffffc00ec9947 */ /* 0x004fea000383ffff */
[----:B------:R-:W-:Y:S05]  /*1e900*/  BRA `(.L_x_974) ;  /* 0xfffffef4004c7947 */ /* 0x000fea000383ffff */
.L_x_984:
[----:B-1----:R-:W-:-:S04]  /*1e910*/  IMAD.U32 R3, RZ, RZ, UR6 ;  /* 0x00000006ff037e24 */ /* 0x002fc8000f8e00ff */
[----:B------:R1:W2:Y:S03]  /*1e920*/  SYNCS.PHASECHK.TRANS64.TRYWAIT P1, [R3+URZ+0x2e830], R0 ;  /* 0x02e83000030075a7 */ /* 0x0002a6000802017f */
[----:B--2---:R-:W-:Y:S05]  /*1e930*/  @!P1 NANOSLEEP.SYNCS 0x989680 ;  /* 0x009896800000995d */ /* 0x004fea0003900000 */
[----:B------:R-:W2:Y:S02]  /*1e940*/  @!P1 SYNCS.PHASECHK.TRANS64 P1, [R3+URZ+0x2e830], R0 ;  /* 0x02e83000030095a7 */ /* 0x000ea4000802007f */
[----:B--2---:R-:W-:Y:S05]  /*1e950*/  @!P1 BRA `(.L_x_984) ;  /* 0xfffffffc00ec9947 */ /* 0x004fea000383ffff */
[----:B------:R-:W-:Y:S05]  /*1e960*/  BRA `(.L_x_981) ;  /* 0xffffff1c00d87947 */ /* 0x000fea000383ffff */
.L_x_988:
[----:B-1----:R-:W-:-:S04]  /*1e970*/  IMAD.U32 R3, RZ, RZ, UR6 ;  /* 0x00000006ff037e24 */ /* 0x002fc8000f8e00ff */
[----:B------:R1:W2:Y:S03]  /*1e980*/  SYNCS.PHASECHK.TRANS64.TRYWAIT P1, [R3+URZ+0x2e850], R0 ;  /* 0x02e85000030075a7 */ /* 0x0002a6000802017f */
[----:B--2---:R-:W-:Y:S05]  /*1e990*/  @!P1 NANOSLEEP.SYNCS 0x989680 ;  /* 0x009896800000995d */ /* 0x004fea0003900000 */
[----:B------:R-:W2:Y:S02]  /*1e9a0*/  @!P1 SYNCS.PHASECHK.TRANS64 P1, [R3+URZ+0x2e850], R0 ;  /* 0x02e85000030095a7 */ /* 0x000ea4000802007f */
[----:B--2---:R-:W-:Y:S05]  /*1e9b0*/  @!P1 BRA `(.L_x_988) ;  /* 0xfffffffc00ec9947 */ /* 0x004fea000383ffff */
[----:B------:R-:W-:Y:S05]  /*1e9c0*/  BRA `(.L_x_985) ;  /* 0xffffff2800c87947 */ /* 0x000fea000383ffff */
.L_x_1002:
[----:B-1----:R-:W-:-:S04]  /*1e9d0*/  IMAD.U32 R5, RZ, RZ, UR4 ;  /* 0x00000004ff057e24 */ /* 0x002fc8000f8e00ff */
[----:B------:R1:W2:Y:S03]  /*1e9e0*/  SYNCS.PHASECHK.TRANS64.TRYWAIT P1, [R5+URZ+0x2e850], R4 ;  /* 0x02e85004050075a7 */ /* 0x0002a6000802017f */
[----:B--2---:R-:W-:Y:S05]  /*1e9f0*/  @!P1 NANOSLEEP.SYNCS 0x989680 ;  /* 0x009896800000995d */ /* 0x004fea0003900000 */
[----:B------:R-:W2:Y:S02]  /*1ea00*/  @!P1 SYNCS.PHASECHK.TRANS64 P1, [R5+URZ+0x2e850], R4 ;  /* 0x02e85004050095a7 */ /* 0x000ea4000802007f */
[----:B--2---:R-:W-:Y:S05]  /*1ea10*/  @!P1 BRA `(.L_x_1002) ;  /* 0xfffffffc00ec9947 */ /* 0x004fea000383ffff */
[----:B------:R-:W-:Y:S05]  /*1ea20*/  BRA `(.L_x_1001) ;  /* 0xffffff78008c7947 */ /* 0x000fea000383ffff */
.L_x_1050:
[----:B------:R-:W-:Y:S02]  /*1ea30*/  IMAD.MOV.U32 R13, RZ, RZ, R4 ;  /* 0x000000ffff0d7224 */ /* 0x000fe400078e0004 */
[----:B------:R-:W-:Y:S02]  /*1ea40*/  IMAD.MOV.U32 R12, RZ, RZ, RZ ;  /* 0x000000ffff0c7224 */ /* 0x000fe400078e00ff */
[----:B------:R-:W-:Y:S02]  /*1ea50*/  IMAD.MOV.U32 R11, RZ, RZ, 0x1f ;  /* 0x0000001fff0b7424 */ /* 0x000fe400078e00ff */
[----:B------:R-:W-:-:S07]  /*1ea60*/  IMAD.MOV.U32 R15, RZ, RZ, -0x1 ;  /* 0xffffffffff0f7424 */ /* 0x000fce00078e00ff */
[----:B0-----:R-:W-:Y:S05]  /*1ea70*/  WARPSYNC.COLLECTIVE R15, `(.L_x_1117) ;  /* 0x000000000f087348 */ /* 0x001fea0003c00000 */
[----:B------:R1:W2:Y:S02]  /*1ea80*/  SHFL.IDX P6, R14, R13, R12, R11 ;  /* 0x0000000c0d0e7389 */ /* 0x0002a400000c000b */
[----:B012---:R-:W-:Y:S01]  /*1ea90*/  ENDCOLLECTIVE ;  /* 0x000000000000791b */ /* 0x007fe20003800000 */
.L_x_1117:
[----:B------:R-:W-:Y:S05]  /*1eaa0*/  BRA `(.L_x_1118) ;  /* 0xffffffc800c07947 */ /* 0x000fea000383ffff */
.L_x_1052:
[----:B------:R-:W-:Y:S01]  /*1eab0*/  BSSY B0, `(.L_x_1119) ;  /* 0x0000006000007945 */ /* 0x000fe20003800000 */
[----:B------:R-:W-:-:S07]  /*1eac0*/  IMAD.MOV.U32 R15, RZ, RZ, -0x1 ;  /* 0xffffffffff0f7424 */ /* 0x000fce00078e00ff */
[----:B-1----:R-:W-:Y:S05]  /*1ead0*/  WARPSYNC.COLLECTIVE R15, `(.L_x_1120) ;  /* 0x000000000f0c7348 */ /* 0x002fea0003c00000 */
[----:B------:R-:W-:Y:S02]  /*1eae0*/  ELECT P6, UR62, PT ;  /* 0x00000000003e782f */ /* 0x000fe400038c0000 */
[----:B------:R-:W-:Y:S01]  /*1eaf0*/  MOV R14, UR62 ;  /* 0x0000003e000e7c02 */ /* 0x000fe20008000f00 */
[----:B-1----:R-:W-:Y:S10]  /*1eb00*/  ENDCOLLECTIVE ;  /* 0x000000000000791b */ /* 0x002ff40003800000 */
.L_x_1120:
[----:B------:R-:W-:Y:S05]  /*1eb10*/  BSYNC B0 ;  /* 0x0000000000007941 */ /* 0x000fea0003800000 */
.L_x_1119:
[----:B------:R-:W-:Y:S05]  /*1eb20*/  BRA `(.L_x_1121) ;  /* 0xffffffc800bc7947 */ /* 0x000fea000383ffff */
.L_x_1055:
[----:B0-----:R0:W1:Y:S02]  /*1eb30*/  SYNCS.PHASECHK.TRANS64.TRYWAIT P2, [R4+URZ+0x2e880], R3 ;  /* 0x02e88003040075a7 */ /* 0x001064000804017f */
[----:B-1----:R-:W-:Y:S05]  /*1eb40*/  @!P2 NANOSLEEP.SYNCS 0x989680 ;  /* 0x009896800000a95d */ /* 0x002fea0003900000 */
[----:B------:R-:W1:Y:S02]  /*1eb50*/  @!P2 SYNCS.PHASECHK.TRANS64 P2, [R4+URZ+0x2e880], R3 ;  /* 0x02e880030400a5a7 */ /* 0x000e64000804007f */
[----:B-1----:R-:W-:Y:S05]  /*1eb60*/  @!P2 BRA `(.L_x_1055) ;  /* 0xfffffffc00f0a947 */ /* 0x002fea000383ffff */
[----:B------:R-:W-:Y:S05]  /*1eb70*/  BRA `(.L_x_1122) ;  /* 0xffffffcc001c7947 */ /* 0x000fea000383ffff */
.L_x_1057:
[----:B-1----:R1:W2:Y:S02]  /*1eb80*/  SYNCS.PHASECHK.TRANS64.TRYWAIT P2, [R4+URZ+0x2e840], R3 ;  /* 0x02e84003040075a7 */ /* 0x0022a4000804017f */
[----:B--2---:R-:W-:Y:S05]  /*1eb90*/  @!P2 NANOSLEEP.SYNCS 0x989680 ;  /* 0x009896800000a95d */ /* 0x004fea0003900000 */
[----:B------:R-:W2:Y:S02]  /*1eba0*/  @!P2 SYNCS.PHASECHK.TRANS64 P2, [R4+URZ+0x2e840], R3 ;  /* 0x02e840030400a5a7 */ /* 0x000ea4000804007f */
[----:B--2---:R-:W-:Y:S05]  /*1ebb0*/  @!P2 BRA `(.L_x_1057) ;  /* 0xfffffffc00f0a947 */ /* 0x004fea000383ffff */
[----:B------:R-:W-:Y:S05]  /*1ebc0*/  BRA `(.L_x_1123) ;  /* 0xffffffcc00787947 */ /* 0x000fea000383ffff */
.L_x_1060:
[----:B0-----:R-:W-:-:S04]  /*1ebd0*/  IMAD.U32 R3, RZ, RZ, UR41 ;  /* 0x00000029ff037e24 */ /* 0x001fc8000f8e00ff */
[----:B------:R0:W1:Y:S03]  /*1ebe0*/  SYNCS.PHASECHK.TRANS64.TRYWAIT P0, [R3+URZ+0x2e820], R2 ;  /* 0x02e82002030075a7 */ /* 0x000066000800017f */
[----:B-1----:R-:W-:Y:S05]  /*1ebf0*/  @!P0 NANOSLEEP.SYNCS 0x989680 ;  /* 0x009896800000895d */ /* 0x002fea0003900000 */
[----:B------:R-:W1:Y:S02]  /*1ec00*/  @!P0 SYNCS.PHASECHK.TRANS64 P0, [R3+URZ+0x2e820], R2 ;  /* 0x02e82002030085a7 */ /* 0x000e64000800007f */
[----:B-1----:R-:W-:Y:S05]  /*1ec10*/  @!P0 BRA `(.L_x_1060) ;  /* 0xfffffffc00ec8947 */ /* 0x002fea000383ffff */
[----:B------:R-:W-:Y:S05]  /*1ec20*/  BRA `(.L_x_1124) ;  /* 0xffffffd000307947 */ /* 0x000fea000383ffff */
.L_x_1066:
[----:B--2---:R2:W3:Y:S02]  /*1ec30*/  SYNCS.PHASECHK.TRANS64.TRYWAIT P0, [R4+URZ+0x2e880], R3 ;  /* 0x02e88003040075a7 */ /* 0x0044e4000800017f */
[----:B---3--:R-:W-:Y:S05]  /*1ec40*/  @!P0 NANOSLEEP.SYNCS 0x989680 ;  /* 0x009896800000895d */ /* 0x008fea0003900000 */
[----:B------:R-:W3:Y:S02]  /*1ec50*/  @!P0 SYNCS.PHASECHK.TRANS64 P0, [R4+URZ+0x2e880], R3 ;  /* 0x02e88003040085a7 */ /* 0x000ee4000800007f */
[----:B---3--:R-:W-:Y:S05]  /*1ec60*/  @!P0 BRA `(.L_x_1066) ;  /* 0xfffffffc00f08947 */ /* 0x008fea000383ffff */
[----:B------:R-:W-:Y:S05]  /*1ec70*/  BRA `(.L_x_1125) ;  /* 0xffffffd000d07947 */ /* 0x000fea000383ffff */
.L_x_1071:
[----:B0-----:R0:W3:Y:S02]  /*1ec80*/  SYNCS.PHASECHK.TRANS64.TRYWAIT P0, [R4+URZ+0x2e840], R3 ;  /* 0x02e84003040075a7 */ /* 0x0010e4000800017f */
[----:B---3--:R-:W-:Y:S05]  /*1ec90*/  @!P0 NANOSLEEP.SYNCS 0x989680 ;  /* 0x009896800000895d */ /* 0x008fea0003900000 */
[----:B------:R-:W3:Y:S02]  /*1eca0*/  @!P0 SYNCS.PHASECHK.TRANS64 P0, [R4+URZ+0x2e840], R3 ;  /* 0x02e84003040085a7 */ /* 0x000ee4000800007f */
[----:B---3--:R-:W-:Y:S05]  /*1ecb0*/  @!P0 BRA `(.L_x_1071) ;  /* 0xfffffffc00f08947 */ /* 0x008fea000383ffff */
[----:B------:R-:W-:Y:S05]  /*1ecc0*/  BRA `(.L_x_1126) ;  /* 0xffffffd400547947 */ /* 0x000fea000383ffff */
.L_x_1077:
[----:B--2---:R2:W3:Y:S02]  /*1ecd0*/  SYNCS.PHASECHK.TRANS64.TRYWAIT P2, [R19+URZ+0x2e870], R2 ;  /* 0x02e87002130075a7 */ /* 0x0044e4000804017f */
[----:B---3--:R-:W-:Y:S05]  /*1ece0*/  @!P2 NANOSLEEP.SYNCS 0x989680 ;  /* 0x009896800000a95d */ /* 0x008fea0003900000 */
[----:B------:R-:W3:Y:S02]  /*1ecf0*/  @!P2 SYNCS.PHASECHK.TRANS64 P2, [R19+URZ+0x2e870], R2 ;  /* 0x02e870021300a5a7 */ /* 0x000ee4000804007f */
[----:B---3--:R-:W-:Y:S05]  /*1ed00*/  @!P2 BRA `(.L_x_1077) ;  /* 0xfffffffc00f0a947 */ /* 0x008fea000383ffff */
[----:B------:R-:W-:Y:S05]  /*1ed10*/  BRA `(.L_x_1127) ;  /* 0xffffffd400f07947 */ /* 0x000fea000383ffff */
.L_x_1079:
[----:B--2---:R2:W3:Y:S02]  /*1ed20*/  SYNCS.PHASECHK.TRANS64.TRYWAIT P2, [R19+URZ+0x2e860], R3 ;  /* 0x02e86003130075a7 */ /* 0x0044e4000804017f */
[----:B---3--:R-:W-:Y:S05]  /*1ed30*/  @!P2 NANOSLEEP.SYNCS 0x989680 ;  /* 0x009896800000a95d */ /* 0x008fea0003900000 */
[----:B------:R-:W3:Y:S02]  /*1ed40*/  @!P2 SYNCS.PHASECHK.TRANS64 P2, [R19+URZ+0x2e860], R3 ;  /* 0x02e860031300a5a7 */ /* 0x000ee4000804007f */
[----:B---3--:R-:W-:Y:S05]  /*1ed50*/  @!P2 BRA `(.L_x_1079) ;  /* 0xfffffffc00f0a947 */ /* 0x008fea000383ffff */
[----:B------:R-:W-:Y:S05]  /*1ed60*/  BRA `(.L_x_1128) ;  /* 0xffffffd400f87947 */ /* 0x000fea000383ffff */
.L_x_1086:
[----:B0-----:R0:W2:Y:S02]  /*1ed70*/  SYNCS.PHASECHK.TRANS64.TRYWAIT P0, [R17+URZ+0x2e870], R0 ;  /* 0x02e87000110075a7 */ /* 0x0010a4000800017f */
[----:B--2---:R-:W-:Y:S05]  /*1ed80*/  @!P0 NANOSLEEP.SYNCS 0x989680 ;  /* 0x009896800000895d */ /* 0x004fea0003900000 */
[----:B------:R-:W2:Y:S02]  /*1ed90*/  @!P0 SYNCS.PHASECHK.TRANS64 P0, [R17+URZ+0x2e870], R0 ;  /* 0x02e87000110085a7 */ /* 0x000ea4000800007f */
[----:B--2---:R-:W-:Y:S05]  /*1eda0*/  @!P0 BRA `(.L_x_1086) ;  /* 0xfffffffc00f08947 */ /* 0x004fea000383ffff */
[----:B------:R-:W-:Y:S05]  /*1edb0*/  BRA `(.L_x_1129) ;  /* 0xffffffe000247947 */ /* 0x000fea000383ffff */
.L_x_1088:
[----:B0-----:R0:W2:Y:S02]  /*1edc0*/  SYNCS.PHASECHK.TRANS64.TRYWAIT P0, [R17+URZ+0x2e860], R0 ;  /* 0x02e86000110075a7 */ /* 0x0010a4000800017f */
[----:B--2---:R-:W-:Y:S05]  /*1edd0*/  @!P0 NANOSLEEP.SYNCS 0x989680 ;  /* 0x009896800000895d */ /* 0x004fea0003900000 */
[----:B------:R-:W2:Y:S02]  /*1ede0*/  @!P0 SYNCS.PHASECHK.TRANS64 P0, [R17+URZ+0x2e860], R0 ;  /* 0x02e86000110085a7 */ /* 0x000ea4000800007f */
[----:B--2---:R-:W-:Y:S05]  /*1edf0*/  @!P0 BRA `(.L_x_1088) ;  /* 0xfffffffc00f08947 */ /* 0x004fea000383ffff */
[----:B------:R-:W-:Y:S05]  /*1ee00*/  BRA `(.L_x_1130) ;  /* 0xffffffe0002c7947 */ /* 0x000fea000383ffff */
.L_x_1101:
[----:B0-----:R0:W1:Y:S02]  /*1ee10*/  SYNCS.PHASECHK.TRANS64.TRYWAIT P0, [R0+URZ+0x2e820], R3 ;  /* 0x02e82003000075a7 */ /* 0x001064000800017f */
[----:B-1----:R-:W-:Y:S05]  /*1ee20*/  @!P0 NANOSLEEP.SYNCS 0x989680 ;  /* 0x009896800000895d */ /* 0x002fea0003900000 */
[----:B------:R-:W1:Y:S02]  /*1ee30*/  @!P0 SYNCS.PHASECHK.TRANS64 P0, [R0+URZ+0x2e820], R3 ;  /* 0x02e82003000085a7 */ /* 0x000e64000800007f */
[----:B-1----:R-:W-:Y:S05]  /*1ee40*/  @!P0 BRA `(.L_x_1101) ;  /* 0xfffffffc00f08947 */ /* 0x002fea000383ffff */
[----:B------:R-:W-:Y:S05]  /*1ee50*/  BRA `(.L_x_1131) ;  /* 0xfffffff400407947 */ /* 0x000fea000383ffff */
.L_x_1102:
        /* <DEDUP_REMOVED lines=11> */
.L_x_1133:
[----:B------:R-:W-:Y:S05]  /*1ef10*/  BSYNC B0 ;  /* 0x0000000000007941 */ /* 0x000fea0003800000 */
.L_x_1132:
[----:B------:R-:W-:Y:S05]  /*1ef20*/  BRA `(.L_x_1134) ;  /* 0xfffffff400287947 */ /* 0x000fea000383ffff */
.L_x_1105:
[----:B------:R-:W-:Y:S01]  /*1ef30*/  BSSY B1, `(.L_x_1135) ;  /* 0x0000006000017945 */ /* 0x000fe20003800000 */
[----:B------:R-:W-:-:S07]  /*1ef40*/  IMAD.MOV.U32 R15, RZ, RZ, -0x1 ;  /* 0xffffffffff0f7424 */ /* 0x000fce00078e00ff */
[----:B01----:R-:W-:Y:S05]  /*1ef50*/  WARPSYNC.COLLECTIVE R15, `(.L_x_1136) ;  /* 0x000000000f0c7348 */ /* 0x003fea0003c00000 */
[----:B------:R-:W-:Y:S02]  /*1ef60*/  ELECT P6, UR62, PT ;  /* 0x00000000003e782f */ /* 0x000fe400038c0000 */
[----:B------:R-:W-:Y:S01]  /*1ef70*/  MOV R14, UR62 ;  /* 0x0000003e000e7c02 */ /* 0x000fe20008000f00 */
[----:B01----:R-:W-:Y:S10]  /*1ef80*/  ENDCOLLECTIVE ;  /* 0x000000000000791b */ /* 0x003ff40003800000 */
.L_x_1136:
[----:B------:R-:W-:Y:S05]  /*1ef90*/  BSYNC B1 ;  /* 0x0000000000017941 */ /* 0x000fea0003800000 */
.L_x_1135:
[----:B------:R-:W-:Y:S05]  /*1efa0*/  BRA `(.L_x_1137) ;  /* 0xfffffff400207947 */ /* 0x000fea000383ffff */
.L_x_1107:
[----:B0-----:R0:W1:Y:S02]  /*1efb0*/  SYNCS.PHASECHK.TRANS64.TRYWAIT P1, [R6+URZ], R5 ;  /* 0x00000005060075a7 */ /* 0x001064000802017f */
[----:B-1----:R-:W-:Y:S05]  /*1efc0*/  @!P1 NANOSLEEP.SYNCS 0x989680 ;  /* 0x009896800000995d */ /* 0x002fea0003900000 */
[----:B------:R-:W1:Y:S02]  /*1efd0*/  @!P1 SYNCS.PHASECHK.TRANS64 P1, [R6+URZ], R5 ;  /* 0x00000005060095a7 */ /* 0x000e64000802007f */
[----:B-1----:R-:W-:Y:S05]  /*1efe0*/  @!P1 BRA `(.L_x_1107) ;  /* 0xfffffffc00f09947 */ /* 0x002fea000383ffff */
[----:B------:R-:W-:Y:S05]  /*1eff0*/  BRA `(.L_x_1138) ;  /* 0xfffffff4005c7947 */ /* 0x000fea000383ffff */
.L_x_1108:
[----:B-1----:R1:W2:Y:S02]  /*1f000*/  SYNCS.PHASECHK.TRANS64.TRYWAIT P1, [R7+URZ], R2 ;  /* 0x00000002070075a7 */ /* 0x0022a4000802017f */
[----:B--2---:R-:W-:Y:S05]  /*1f010*/  @!P1 NANOSLEEP.SYNCS 0x989680 ;  /* 0x009896800000995d */ /* 0x004fea0003900000 */
[----:B------:R-:W2:Y:S02]  /*1f020*/  @!P1 SYNCS.PHASECHK.TRANS64 P1, [R7+URZ], R2 ;  /* 0x00000002070095a7 */ /* 0x000ea4000802007f */
[----:B--2---:R-:W-:Y:S05]  /*1f030*/  @!P1 BRA `(.L_x_1108) ;  /* 0xfffffffc00f09947 */ /* 0x004fea000383ffff */
[----:B------:R-:W-:Y:S05]  /*1f040*/  BRA `(.L_x_1139) ;  /* 0xfffffff400507947 */ /* 0x000fea000383ffff */
.L_x_1110:
[----:B--2---:R2:W3:Y:S02]  /*1f050*/  SYNCS.PHASECHK.TRANS64.TRYWAIT P1, [R4+URZ+0x2e860], R5 ;  /* 0x02e86005040075a7 */ /* 0x0044e4000802017f */
[----:B---3--:R-:W-:Y:S05]  /*1f060*/  @!P1 NANOSLEEP.SYNCS 0x989680 ;  /* 0x009896800000995d */ /* 0x008fea0003900000 */
[----:B------:R-:W3:Y:S02]  /*1f070*/  @!P1 SYNCS.PHASECHK.TRANS64 P1, [R4+URZ+0x2e860], R5 ;  /* 0x02e86005040095a7 */ /* 0x000ee4000802007f */
[----:B---3--:R-:W-:Y:S05]  /*1f080*/  @!P1 BRA `(.L_x_1110) ;  /* 0xfffffffc00f09947 */ /* 0x008fea000383ffff */
[----:B------:R-:W-:Y:S05]  /*1f090*/  BRA `(.L_x_1140) ;  /* 0xfffffff400547947 */ /* 0x000fea000383ffff */
.L_x_1112:
[----:B---3--:R3:W4:Y:S02]  /*1f0a0*/  SYNCS.PHASECHK.TRANS64.TRYWAIT P1, [R3+URZ+0x2e860], R2 ;  /* 0x02e86002030075a7 */ /* 0x008724000802017f */
[----:B----4-:R-:W-:Y:S05]  /*1f0b0*/  @!P1 NANOSLEEP.SYNCS 0x989680 ;  /* 0x009896800000995d */ /* 0x010fea0003900000 */
[----:B------:R-:W4:Y:S02]  /*1f0c0*/  @!P1 SYNCS.PHASECHK.TRANS64 P1, [R3+URZ+0x2e860], R2 ;  /* 0x02e86002030095a7 */ /* 0x000f24000802007f */
[----:B----4-:R-:W-:Y:S05]  /*1f0d0*/  @!P1 BRA `(.L_x_1112) ;  /* 0xfffffffc00f09947 */ /* 0x010fea000383ffff */
[----:B------:R-:W-:Y:S05]  /*1f0e0*/  BRA `(.L_x_1141) ;  /* 0xfffffff400547947 */ /* 0x000fea000383ffff */
.L_x_1114:
[----:B----4-:R4:W0:Y:S02]  /*1f0f0*/  SYNCS.PHASECHK.TRANS64.TRYWAIT P0, [R4+URZ+0x2e880], R5 ;  /* 0x02e88005040075a7 */ /* 0x010824000800017f */
[----:B0-----:R-:W-:Y:S05]  /*1f100*/  @!P0 NANOSLEEP.SYNCS 0x989680 ;  /* 0x009896800000895d */ /* 0x001fea0003900000 */
[----:B------:R-:W0:Y:S02]  /*1f110*/  @!P0 SYNCS.PHASECHK.TRANS64 P0, [R4+URZ+0x2e880], R5 ;  /* 0x02e88005040085a7 */ /* 0x000e24000800007f */
[----:B0-----:R-:W-:Y:S05]  /*1f120*/  @!P0 BRA `(.L_x_1114) ;  /* 0xfffffffc00f08947 */ /* 0x001fea000383ffff */
[----:B------:R-:W-:Y:S05]  /*1f130*/  BRA `(.L_x_1115) ;  /* 0xfffffff400507947 */ /* 0x000fea000383ffff */
.L_x_1142:
        /* <DEDUP_REMOVED lines=12> */
.L_x_2509:


//--------------------- .text._ZN7cutlass13device_kernelIN5flash11enable_sm90INS1_16FlashAttnFwdSm90INS1_25CollectiveMainloopFwdSm90ILi2EN4cute5tupleIJNS5_1CILi1EEES8_S8_EEENS6_IJNS7_ILi128EEENS7_ILi224EEESA_EEELi128ENS_12float_e4m3_tEfNS_4arch4Sm90ELb0ELb1ELb0ELb1ELb0ELb1ELb0ELb1ELb1ELb0ELb0ELb0EEENS1_21CollectiveEpilogueFwdINS6_IJSA_SA_SB_EEES9_NS_10bfloat16_tESF_Li256ELb1ELb0ELb0ELb1EEENS1_36VarlenDynamicPersistentTileSchedulerILi128ELi224ELi256ELi128ELb0ELb0ELb1ELb1ELb0ELb1EEEEEEEEEvNT_6ParamsE --------------------------
	.section	.text._ZN7cutlass13device_kernelIN5flash11enable_sm90INS1_16FlashAttnFwdSm90INS1_25CollectiveMainloopFwdSm90ILi2EN4cute5tupleIJNS5_1CILi1EEES8_S8_EEENS6_IJNS7_ILi128EEENS7_ILi224EEESA_EEELi128ENS_12float_e4m3_tEfNS_4arch4Sm90ELb0ELb1ELb0ELb1ELb0ELb1ELb0ELb1ELb1ELb0ELb0ELb0EEENS1_21CollectiveEpilogueFwdINS6_IJSA_SA_SB_EEES9_NS_10bfloat16_tESF_Li256ELb1ELb0ELb0ELb1EEENS1_36VarlenDynamicPersistentTileSchedulerILi128ELi224ELi256ELi128ELb0ELb0ELb1ELb1ELb0ELb1EEEEEEEEEvNT_6ParamsE,"ax",@progbits
	.align	128
.text._ZN7cutlass13device_kernelIN5flash11enable_sm90INS1_16FlashAttnFwdSm90INS1_25CollectiveMainloopFwdSm90ILi2EN4cute5tupleIJNS5_1CILi1EEES8_S8_EEENS6_IJNS7_ILi128EEENS7_ILi224EEESA_EEELi128ENS_12float_e4m3_tEfNS_4arch4Sm90ELb0ELb1ELb0ELb1ELb0ELb1ELb0ELb1ELb1ELb0ELb0ELb0EEENS1_21CollectiveEpilogueFwdINS6_IJSA_SA_SB_EEES9_NS_10bfloat16_tESF_Li256ELb1ELb0ELb0ELb1EEENS1_36VarlenDynamicPersistentTileSchedulerILi128ELi224ELi256ELi128ELb0ELb0ELb1ELb1ELb0ELb1EEEEEEEEEvNT_6ParamsE:
        .type           _ZN7cutlass13device_kernelIN5flash11enable_sm90INS1_16FlashAttnFwdSm90INS1_25CollectiveMainloopFwdSm90ILi2EN4cute5tupleIJNS5_1CILi1EEES8_S8_EEENS6_IJNS7_ILi128EEENS7_ILi224EEESA_EEELi128ENS_12float_e4m3_tEfNS_4arch4Sm90ELb0ELb1ELb0ELb1ELb0ELb1ELb0ELb1ELb1ELb0ELb0ELb0EEENS1_21CollectiveEpilogueFwdINS6_IJSA_SA_SB_EEES9_NS_10bfloat16_tESF_Li256ELb1ELb0ELb0ELb1EEENS1_36VarlenDynamicPersistentTileSchedulerILi128ELi224ELi256ELi128ELb0ELb0ELb1ELb1ELb0ELb1EEEEEEEEEvNT_6ParamsE,@function
        .size           _ZN7cutlass13device_kernelIN5flash11enable_sm90INS1_16FlashAttnFwdSm90INS1_25CollectiveMainloopFwdSm90ILi2EN4cute5tupleIJNS5_1CILi1EEES8_S8_EEENS6_IJNS7_ILi128EEENS7_ILi224EEESA_EEELi128ENS_12float_e4m3_tEfNS_4arch4Sm90ELb0ELb1ELb0ELb1ELb0ELb1ELb0ELb1ELb1ELb0ELb0ELb0EEENS1_21CollectiveEpilogueFwdINS6_IJSA_SA_SB_EEES9_NS_10bfloat16_tESF_Li256ELb1ELb0ELb0ELb1EEENS1_36VarlenDynamicPersistentTileSchedulerILi128ELi224ELi256ELi128ELb0ELb0ELb1ELb1ELb0ELb1EEEEEEEEEvNT_6ParamsE,(.L_x_2510 - _ZN7cutlass13device_kernelIN5flash11enable_sm90INS1_16FlashAttnFwdSm90INS1_25CollectiveMainloopFwdSm90ILi2EN4cute5tupleIJNS5_1CILi1EEES8_S8_EEENS6_IJNS7_ILi128EEENS7_ILi224EEESA_EEELi128ENS_12float_e4m3_tEfNS_4arch4Sm90ELb0ELb1ELb0ELb1ELb0ELb1ELb0ELb1ELb1ELb0ELb0ELb0EEENS1_21CollectiveEpilogueFwdINS6_IJSA_SA_SB_EEES9_NS_10bfloat16_tESF_Li256ELb1ELb0ELb0ELb1EEENS1_36VarlenDynamicPersistentTileSchedulerILi128ELi224ELi256ELi128ELb0ELb0ELb1ELb1ELb0ELb1EEEEEEEEEvNT_6ParamsE)
        .other          _ZN7cutlass13device_kernelIN5flash11enable_sm90INS1_16FlashAttnFwdSm90INS1_25CollectiveMainloopFwdSm90ILi2EN4cute5tupleIJNS5_1CILi1EEES8_S8_EEENS6_IJNS7_ILi128EEENS7_ILi224EEESA_EEELi128ENS_12float_e4m3_tEfNS_4arch4Sm90ELb0ELb1ELb0ELb1ELb0ELb1ELb0ELb1ELb1ELb0ELb0ELb0EEENS1_21CollectiveEpilogueFwdINS6_IJSA_SA_SB_EEES9_NS_10bfloat16_tESF_Li256ELb1ELb0ELb0ELb1EEENS1_36VarlenDynamicPersistentTileSchedulerILi128ELi224ELi256ELi128ELb0ELb0ELb1ELb1ELb0ELb1EEEEEEEEEvNT_6ParamsE,@"STO_CUDA_ENTRY STV_DEFAULT"
_ZN7cutlass13device_kernelIN5flash11enable_sm90INS1_16FlashAttnFwdSm90INS1_25CollectiveMainloopFwdSm90ILi2EN4cute5tupleIJNS5_1CILi1EEES8_S8_EEENS6_IJNS7_ILi128EEENS7_ILi224EEESA_EEELi128ENS_12float_e4m3_tEfNS_4arch4Sm90ELb0ELb1ELb0ELb1ELb0ELb1ELb0ELb1ELb1ELb0ELb0ELb0EEENS1_21CollectiveEpilogueFwdINS6_IJSA_SA_SB_EEES9_NS_10bfloat16_tESF_Li256ELb1ELb0ELb0ELb1EEENS1_36VarlenDynamicPersistentTileSchedulerILi128ELi224ELi256ELi128ELb0ELb0ELb1ELb1ELb0ELb1EEEEEEEEEvNT_6ParamsE:
        /* <DEDUP_REMOVED lines=27> */
.L_x_1144:
[----:B------:R-:W-:Y:S05]  /*01b0*/  BSYNC B0 ;  /* 0x0000000000007941 */ /* 0x000fea0003800000 */
.L_x_1143:
        /* <DEDUP_REMOVED lines=41> */
.L_x_1145:
        /* <DEDUP_REMOVED lines=22> */
.L_x_1146:
        /* <DEDUP_REMOVED lines=18> */
.L_x_1147:
        /* <DEDUP_REMOVED lines=22> */
.L_x_1148:
        /* <DEDUP_REMOVED lines=22> */
.L_x_1149:
[----:B0-----:R-:W-:Y:S01]  /*0990*/  UMOV UR4, 0x1 ;  /* 0x0000000100047882 */ /* 0x001fe20000000000 */
[----:B------:R-:W-:Y:S01]  /*09a0*/  PLOP3.LUT P0, PT, PT, PT, UP0, 0x80, 0x0 ;  /* 0x000000000000781c */ /* 0x000fe20003f0f008 */
[----:B------:R-:W-:Y:S01]  /*09b0*/  USEL UR4, UR4, 0x2, !UP0 ;  /* 0x0000000204047887 */ /* 0x000fe2000c000000 */
[----:B------:R-:W-:Y:S01]  /*09c0*/  NOP ;  /* 0x0000000000007918 */ /* 0x000fe20000000000 */
[----:B------:R-:W-:Y:S04]  /*09d0*/  BSSY B8, `(.L_x_1150) ;  /* 0x0003263000087945 */ /* 0x000fe80003800000 */
[----:B------:R-:W-:-:S05]  /*09e0*/  IMAD.U32 R2, RZ, RZ, UR4 ;  /* 0x00000004ff027e24 */ /* 0x000fca000f8e00ff */
[----:B------:R0:W-:Y:S01]  /*09f0*/  STL [R1+0x98], R2 ;  /* 0x0000980201007387 */ /* 0x0001e20000100800 */
[----:B-12-4-:R-:W-:Y:S06]  /*0a00*/  BAR.SYNC.DEFER_BLOCKING 0x0 ;  /* 0x0000000000007b1d */ /* 0x016fec0000010000 */
[----:B------:R-:W-:Y:S05]  /*0a10*/  @!P0 BRA `(.L_x_1151) ;  /* 0x000002bc00448947 */ /* 0x000fea0003800000 */
.L_x_1152:
[----:B------:R-:W-:-:S08]  /*0a20*/  NOP ;  /* 0x0000000000007918 */ /* 0x000fd00000000000 */
[----:B------:R-:W1:Y:S02]  /*0a30*/  USETMAXREG.TRY_ALLOC.CTAPOOL UP0, 0xf0 ;  /* 0x000000f0000079c8 */ /* 0x000e640008000600 */
[----:B-1----:R-:W-:-:S13]  /*0a40*/  PLOP3.LUT P0, PT, PT, PT, UP0, 0x80, 0x0 ;  /* 0x000000000000781c */ /* 0x002fda0003f0f008 */
[----:B------:R-:W-:Y:S05]  /*0a50*/  @!P0 BRA `(.L_x_1152) ;  /* 0xfffffffc00f08947 */ /* 0x000fea000383ffff */
[----:B------:R-:W1:Y:S01]  /*0a60*/  S2R R0, SR_TID.X ;  /* 0x0000000000007919 */ /* 0x000e620000002100 */
[----:B------:R-:W2:Y:S01]  /*0a70*/  S2UR UR5, SR_CgaCtaId ;  /* 0x00000000000579c3 */ /* 0x000ea20000008800 */
[----:B------:R-:W-:Y:S01]  /*0a80*/  UMOV UR4, 0x400 ;  /* 0x0000040000047882 */ /* 0x000fe20000000000 */
[----:B------:R-:W-:-:S06]  /*0a90*/  LOP3.LUT R17, R17, 0xffdfffff, RZ, 0xc0, !PT ;  /* 0xffdfffff11117812 */ /* 0x000fcc00078ec0ff */
        /* <DEDUP_REMOVED lines=8> */
[----:B------:R-:W-:Y:S01]  /*0b20*/  @P0 LOP3.LUT R17, R17, 0x200000, RZ, 0xfc, !PT ;  /* 0x0020000011110812 */ /* 0x000fe200078efcff */
[----:B------:R-:W-:Y:S08]  /*0b30*/  @!P0 BAR.ARV 0x9, 0x100 ;  /* 0x0244000000008b1d */ /* 0x000ff00000002000 */
[----:B------:R-:W-:Y:S06]  /*0b40*/  BAR.SYNC.DEFER_BLOCKING 0x5, 0x180 ;  /* 0x0146000000007b1d */ /* 0x000fec0000010000 */
[----:B------:R-:W1:Y:S02]  /*0b50*/  LDS.128 R12, [R18+0x2e8d0] ;  /* 0x02e8d000120c7984 */ /* 0x000e640000000c00 */
[----:B------:R-:W-:Y:S06]  /*0b60*/  BAR.ARV 0x4, 0x180 ;  /* 0x0106000000007b1d */ /* 0x000fec0000002000 */
[----:B-1----:R-:W-:-:S13]  /*0b70*/  ISETP.GE.AND P0, PT, R15, UR4, PT ;  /* 0x000000040f007c0c */ /* 0x002fda000bf06270 */
[----:B------:R-:W-:Y:S05]  /*0b80*/  @P0 BRA `(.L_x_1153) ;  /* 0x00000324001c0947 */ /* 0x000fea0003800000 */
[----:B0-----:R-:W2:Y:S01]  /*0b90*/  LDL R2, [R1+0x98] ;  /* 0x0000980001027983 */ /* 0x001ea20000100800 */
[----:B------:R-:W-:Y:S02]  /*0ba0*/  IMAD.MOV.U32 R19, RZ, RZ, RZ ;  /* 0x000000ffff137224 */ /* 0x000fe400078e00ff */
[----:B------:R-:W-:Y:S01]  /*0bb0*/  IMAD.MOV.U32 R234, RZ, RZ, RZ ;  /* 0x000000ffffea7224 */ /* 0x000fe200078e00ff */
[----:B------:R-:W0:Y:S01]  /*0bc0*/  S2R R0, SR_TID.X ;  /* 0x0000000000007919 */ /* 0x000e220000002100 */
[----:B------:R-:W-:Y:S02]  /*0bd0*/  IMAD.MOV.U32 R231, RZ, RZ, RZ ;  /* 0x000000ffffe77224 */ /* 0x000fe400078e00ff */
[----:B0-----:R-:W-:-:S05]  /*0be0*/  VIADD R0, R0, 0xffffff80 ;  /* 0xffffff8000007836 */ /* 0x001fca0000000000 */
[----:B------:R-:W-:-:S04]  /*0bf0*/  SHF.R.S32.HI R3, RZ, 0x1f, R0 ;  /* 0x0000001fff037819 */ /* 0x000fc80000011400 */
[----:B------:R-:W-:-:S04]  /*0c00*/  LEA.HI R4, R3, R0, RZ, 0x2 ;  /* 0x0000000003047211 */ /* 0x000fc800078f10ff */
[----:B------:R-:W-:-:S05]  /*0c10*/  SHF.R.S32.HI R230, RZ, 0x2, R4 ;  /* 0x00000002ffe67819 */ /* 0x000fca0000011404 */
[----:B------:R-:W-:-:S04]  /*0c20*/  VIADD R9, R230, 0x40 ;  /* 0x00000040e6097836 */ /* 0x000fc80000000000 */
[----:B------:R-:W-:Y:S01]  /*0c30*/  IMAD.SHL.U32 R6, R9, 0x80, RZ ;  /* 0x0000008009067824 */ /* 0x000fe200078e00ff */
[----:B------:R-:W-:-:S04]  /*0c40*/  SHF.R.S32.HI R8, RZ, 0x1f, R9 ;  /* 0x0000001fff087819 */ /* 0x000fc80000011409 */
[----:B------:R-:W-:Y:S02]  /*0c50*/  LEA.HI R8, R8, R9, RZ, 0x3 ;  /* 0x0000000908087211 */ /* 0x000fe400078f18ff */
[----:B------:R-:W-:-:S03]  /*0c60*/  LOP3.LUT R9, R6, 0x380, RZ, 0xc0, !PT ;  /* 0x0000038006097812 */ /* 0x000fc600078ec0ff */
[----:B------:R-:W-:Y:S01]  /*0c70*/  IMAD.SHL.U32 R8, R8, 0x80, RZ ;  /* 0x0000008008087824 */ /* 0x000fe200078e00ff */
[----:B------:R-:W-:-:S04]  /*0c80*/  SHF.R.U32.HI R6, RZ, 0x3, R9 ;  /* 0x00000003ff067819 */ /* 0x000fc80000011609 */
[----:B------:R-:W-:-:S05]  /*0c90*/  LOP3.LUT R10, R8, 0xfffffc00, RZ, 0xc0, !PT ;  /* 0xfffffc00080a7812 */ /* 0x000fca00078ec0ff */
[----:B------:R-:W-:Y:S01]  /*0ca0*/  STL [R1+0x74], R10 ;  /* 0x0000740a01007387 */ /* 0x000fe20000100800 */
[----:B--2---:R-:W-:Y:S02]  /*0cb0*/  R2UR UR4, R2 ;  /* 0x00000000020472ca */ /* 0x004fe400000e0000 */
[----:B------:R-:W-:-:S04]  /*0cc0*/  LEA.HI R2, R3, R0, RZ, 0x7 ;  /* 0x0000000003027211 */ /* 0x000fc800078f38ff */
[----:B------:R-:W-:-:S05]  /*0cd0*/  LOP3.LUT R5, R2, 0xffffff80, RZ, 0xc0, !PT ;  /* 0xffffff8002057812 */ /* 0x000fca00078ec0ff */
[----:B------:R-:W-:Y:S01]  /*0ce0*/  IMAD.IADD R2, R0, 0x1, -R5 ;  /* 0x0000000100027824 */ /* 0x000fe200078e0a05 */
[----:B------:R-:W-:Y:S01]  /*0cf0*/  LOP3.LUT R5, R4, 0xfffffffc, RZ, 0xc0, !PT ;  /* 0xfffffffc04057812 */ /* 0x000fe200078ec0ff */
[----:B------:R-:W-:-:S03]  /*0d00*/  ULOP3.LUT UR4, UR4, 0x1, URZ, 0xfc, !UPT ;  /* 0x0000000104047892 */ /* 0x000fc6000f8efc3f */
[----:B------:R-:W-:Y:S01]  /*0d10*/  SHF.R.S32.HI R7, RZ, 0x1f, R2 ;  /* 0x0000001fff077819 */ /* 0x000fe20000011402 */
[----:B------:R-:W-:Y:S01]  /*0d20*/  IMAD.IADD R5, R0, 0x1, -R5 ;  /* 0x0000000100057824 */ /* 0x000fe200078e0a05 */
[----:B------:R-:W-:Y:S02]  /*0d30*/  LEA.HI R0, R3, R0, RZ, 0x5 ;  /* 0x0000000003007211 */ /* 0x000fe400078f28ff */
[----:B------:R-:W-:Y:S01]  /*0d40*/  LEA.HI R7, R7, R2, RZ, 0x2 ;  /* 0x0000000207077211 */ /* 0x000fe200078f10ff */
[----:B------:R-:W-:Y:S01]  /*0d50*/  IMAD.SHL.U32 R22, R5, 0x10, RZ ;  /* 0x0000001005167824 */ /* 0x000fe200078e00ff */
[----:B------:R-:W-:Y:S01]  /*0d60*/  SHF.R.S32.HI R3, RZ, 0x1f, R4 ;  /* 0x0000001fff037819 */ /* 0x000fe20000011404 */
[----:B------:R-:W-:Y:S01]  /*0d70*/  IMAD.SHL.U32 R0, R0, 0x20, RZ ;  /* 0x0000002000007824 */ /* 0x000fe200078e00ff */
[----:B------:R-:W-:Y:S01]  /*0d80*/  LOP3.LUT R7, R7, 0x7ffffffc, RZ, 0xc0, !PT ;  /* 0x7ffffffc07077812 */ /* 0x000fe200078ec0ff */
[----:B------:R-:W-:Y:S01]  /*0d90*/  IMAD.SHL.U32 R228, R5, 0x8, RZ ;  /* 0x0000000805e47824 */ /* 0x000fe200078e00ff */
[----:B------:R-:W-:-:S02]  /*0da0*/  LOP3.LUT R9, R9, 0x70, R22, 0xf8, !PT ;  /* 0x0000007009097812 */ /* 0x000fc400078ef816 */
[----:B------:R-:W-:Y:S01]  /*0db0*/  LEA.HI R3, R3, R230, RZ, 0x3 ;  /* 0x000000e603037211 */ /* 0x000fe200078f18ff */
[----:B------:R-:W-:Y:S01]  /*0dc0*/  IMAD.IADD R2, R2, 0x1, -R7 ;  /* 0x0000000102027824 */ /* 0x000fe200078e0a07 */
[----:B------:R-:W-:Y:S01]  /*0dd0*/  LOP3.LUT R9, R10, R9, R6, 0xf6, !PT ;  /* 0x000000090a097212 */ /* 0x000fe200078ef606 */
[C---:B------:R-:W-:Y:S01]  /*0de0*/  VIADD R7, R230.reuse, 0x80 ;  /* 0x00000080e6077836 */ /* 0x040fe20000000000 */
[----:B------:R-:W-:Y:S01]  /*0df0*/  LOP3.LUT R3, R3, 0xfffffff8, RZ, 0xc0, !PT ;  /* 0xfffffff803037812 */ /* 0x000fe200078ec0ff */
[----:B------:R-:W-:Y:S01]  /*0e00*/  VIADD R6, R230, 0xc0 ;  /* 0x000000c0e6067836 */ /* 0x000fe20000000000 */
[----:B------:R0:W-:Y:S01]  /*0e10*/  STL [R1+0x48], R2 ;  /* 0x0000480201007387 */ /* 0x0001e20000100800 */
[----:B------:R-:W-:Y:S01]  /*0e20*/  SHF.R.S32.HI R4, RZ, 0x1f, R230 ;  /* 0x0000001fff047819 */ /* 0x000fe200000114e6 */
[----:B------:R-:W-:Y:S02]  /*0e30*/  VIADD R235, R228, 0x20 ;  /* 0x00000020e4eb7836 */ /* 0x000fe40000000000 */
[----:B------:R-:W-:Y:S01]  /*0e40*/  STL [R1+0x5c], R13 ;  /* 0x00005c0d01007387 */ /* 0x000fe20000100800 */
[----:B------:R-:W-:-:S03]  /*0e50*/  IMAD.IADD R232, R230, 0x1, -R3 ;  /* 0x00000001e6e87824 */ /* 0x000fc600078e0a03 */
[----:B------:R-:W-:Y:S01]  /*0e60*/  STL [R1+0x60], R14 ;  /* 0x0000600e01007387 */ /* 0x000fe20000100800 */
[----:B0-----:R-:W-:Y:S01]  /*0e70*/  IMAD.U32 R2, RZ, RZ, UR4 ;  /* 0x00000004ff027e24 */ /* 0x001fe2000f8e00ff */
[----:B------:R-:W-:Y:S02]  /*0e80*/  UMOV UR4, URZ ;  /* 0x0000003f00047c82 */ /* 0x000fe40008000000 */
[----:B------:R-:W-:Y:S04]  /*0e90*/  STL [R1+0x64], R15 ;  /* 0x0000640f01007387 */ /* 0x000fe80000100800 */
[----:B------:R-:W-:Y:S04]  /*0ea0*/  STL [R1+0x40], RZ ;  /* 0x000040ff01007387 */ /* 0x000fe80000100800 */
[----:B------:R0:W-:Y:S02]  /*0eb0*/  STL [R1+0x6c], R2 ;  /* 0x00006c0201007387 */ /* 0x0001e40000100800 */
[----:B0-----:R-:W-:-:S02]  /*0ec0*/  LOP3.LUT R2, R0, 0xfffffc00, RZ, 0xc0, !PT ;  /* 0xfffffc0000027812 */ /* 0x001fc400078ec0ff */
[----:B------:R-:W-:-:S03]  /*0ed0*/  SHF.R.S32.HI R0, RZ, 0x1f, R7 ;  /* 0x0000001fff007819 */ /* 0x000fc60000011407 */
[----:B------:R0:W-:Y:S01]  /*0ee0*/  STL [R1+0x70], R2 ;  /* 0x0000700201007387 */ /* 0x0001e20000100800 */
[----:B------:R-:W-:-:S05]  /*0ef0*/  LEA.HI R0, R0, R7, RZ, 0x3 ;  /* 0x0000000700007211 */ /* 0x000fca00078f18ff */
[----:B------:R-:W-:Y:S01]  /*0f00*/  IMAD.SHL.U32 R0, R0, 0x80, RZ ;  /* 0x0000008000007824 */ /* 0x000fe200078e00ff */
[----:B0-----:R-:W-:-:S04]  /*0f10*/  SHF.R.S32.HI R2, RZ, 0x1f, R6 ;  /* 0x0000001fff027819 */ /* 0x001fc80000011406 */
[----:B------:R-:W-:Y:S02]  /*0f20*/  LOP3.LUT R3, R0, 0xfffffc00, RZ, 0xc0, !PT ;  /* 0xfffffc0000037812 */ /* 0x000fe400078ec0ff */
[----:B------:R-:W-:-:S03]  /*0f30*/  LEA.HI R2, R2, R6, RZ, 0x3 ;  /* 0x0000000602027211 */ /* 0x000fc600078f18ff */
[----:B------:R-:W-:Y:S02]  /*0f40*/  STL [R1+0x7c], R3 ;  /* 0x00007c0301007387 */ /* 0x000fe40000100800 */
[----:B------:R-:W-:-:S05]  /*0f50*/  IMAD.SHL.U32 R2, R2, 0x80, RZ ;  /* 0x0000008002027824 */ /* 0x000fca00078e00ff */
[----:B------:R-:W-:Y:S01]  /*0f60*/  LOP3.LUT R0, R2, 0xfffffc00, RZ, 0xc0, !PT ;  /* 0xfffffc0002007812 */ /* 0x000fe200078ec0ff */
[----:B------:R-:W-:-:S04]  /*0f70*/  IMAD.IADD R2, R18, 0x1, R9 ;  /* 0x0000000112027824 */ /* 0x000fc800078e0209 */
[----:B------:R0:W-:Y:S04]  /*0f80*/  STL [R1+0x78], R0 ;  /* 0x0000780001007387 */ /* 0x0001e80000100800 */
[----:B------:R1:W-:Y:S01]  /*0f90*/  STL [R1+0x94], R2 ;  /* 0x0000940201007387 */ /* 0x0003e20000100800 */
[----:B0-----:R-:W-:-:S05]  /*0fa0*/  IMAD.U32 R0, RZ, RZ, UR4 ;  /* 0x00000004ff007e24 */ /* 0x001fca000f8e00ff */
[----:B------:R1:W-:Y:S02]  /*0fb0*/  STL [R1+0x90], R0 ;  /* 0x0000900001007387 */ /* 0x0003e40000100800 */
.L_x_1406:
[----:B--2--5:R-:W2:Y:S01]  /*0fc0*/  LDL R28, [R1+0x64] ;  /* 0x00006400011c7983 */ /* 0x024ea20000100800 */
[----:B------:R-:W-:Y:S05]  /*0fd0*/  YIELD ;  /* 0x0000000000007946 */ /* 0x000fea0003800000 */
[----:B------:R-:W-:Y:S01]  /*0fe0*/  ULDC.64 UR4, c[0x0][0xa28] ;  /* 0x00028a0000047ab9 */ /* 0x000fe20000000a00 */
[----:B01--4-:R-:W2:Y:S01]  /*0ff0*/  LDC.64 R4, c[0x0][0xa08] ;  /* 0x00028200ff047b82 */ /* 0x013ea20000000a00 */
[----:B------:R-:W-:Y:S01]  /*1000*/  ISETP.NE.U32.AND P1, PT, RZ, UR4, PT ;  /* 0x00000004ff007c0c */ /* 0x000fe2000bf25070 */
[----:B------:R-:W-:Y:S01]  /*1010*/  ULDC.64 UR6, c[0x0][0x208] ;  /* 0x0000820000067ab9 */ /* 0x000fe20000000a00 */
[----:B-1----:R-:W-:-:S02]  /*1020*/  IMAD.MOV.U32 R0, RZ, RZ, RZ ;  /* 0x000000ffff007224 */ /* 0x002fc400078e00ff */
[----:B------:R-:W-:Y:S01]  /*1030*/  ISETP.NE.AND.EX P1, PT, RZ, UR5, PT, P1 ;  /* 0x00000005ff007c0c */ /* 0x000fe2000bf25310 */
[----:B------:R-:W-:Y:S01]  /*1040*/  ULDC.64 UR4, c[0x0][0xa18] ;  /* 0x0002860000047ab9 */ /* 0x000fe20000000a00 */
[----:B------:R-:W-:Y:S01]  /*1050*/  IMAD.MOV.U32 R26, RZ, RZ, RZ ;  /* 0x000000ffff1a7224 */ /* 0x000fe200078e00ff */
[----:B------:R-:W-:-:S04]  /*1060*/  ISETP.NE.U32.AND P2, PT, RZ, UR4, PT ;  /* 0x00000004ff007c0c */ /* 0x000fc8000bf45070 */
[----:B------:R-:W-:Y:S01]  /*1070*/  ISETP.NE.AND.EX P2, PT, RZ, UR5, PT, P2 ;  /* 0x00000005ff007c0c */ /* 0x000fe2000bf45320 */
[----:B------:R-:W-:Y:S02]  /*1080*/  ULDC.64 UR4, c[0x0][0xa08] ;  /* 0x0002820000047ab9 */ /* 0x000fe40000000a00 */
[----:B------:R-:W-:-:S03]  /*1090*/  ISETP.NE.U32.AND P0, PT, RZ, UR4, PT ;  /* 0x00000004ff007c0c */ /* 0x000fc6000bf05070 */
[----:B------:R-:W0:Y:S08]  /*10a0*/  @P1 LDC.64 R2, c[0x0][0xa28] ;  /* 0x00028a00ff021b82 */ /* 0x000e300000000a00 */
[----:B------:R-:W1:Y:S01]  /*10b0*/  @P2 LDC.64 R6, c[0x0][0xa18] ;  /* 0x00028600ff062b82 */ /* 0x000e620000000a00 */
[----:B------:R-:W-:Y:S01]  /*10c0*/  ULDC UR4, c[0x0][0x288] ;  /* 0x0000a20000047ab9 */ /* 0x000fe20000000800 */
[----:B------:R-:W-:Y:S01]  /*10d0*/  ISETP.NE.AND.EX P0, PT, RZ, UR5, PT, P0 ;  /* 0x00000005ff007c0c */ /* 0x000fe2000bf05300 */
[----:B------:R-:W-:Y:S01]  /*10e0*/  IMAD.U32 R10, RZ, RZ, UR4 ;  /* 0x00000004ff0a7e24 */ /* 0x000fe2000f8e00ff */
[----:B------:R-:W-:Y:S01]  /*10f0*/  ULDC.64 UR4, c[0x0][0x3f8] ;  /* 0x0000fe0000047ab9 */ /* 0x000fe20000000a00 */
[----:B--2---:R-:W-:-:S04]  /*1100*/  IMAD.WIDE R8, R28, 0x4, R4 ;  /* 0x000000041c087825 */ /* 0x004fc800078e0204 */
[----:B-1----:R-:W-:Y:S01]  /*1110*/  @P2 IMAD.WIDE R4, R28, 0x4, R6 ;  /* 0x000000041c042825 */ /* 0x002fe200078e0206 */
[----:B------:R-:W-:-:S05]  /*1120*/  UISETP.NE.U32.AND UP0, UPT, UR4, URZ, UPT ;  /* 0x0000003f0400728c */ /* 0x000fca000bf05070 */
[----:B------:R-:W5:Y:S01]  /*1130*/  @P0 LDG.E R26, desc[UR6][R8.64] ;  /* 0x00000006081a0981 */ /* 0x000f62000c1e1900 */
[----:B------:R-:W-:Y:S01]  /*1140*/  ULDC UR4, c[0x0][0x404] ;  /* 0x0001010000047ab9 */ /* 0x000fe20000000800 */
[----:B0-----:R-:W-:Y:S02]  /*1150*/  @P1 IMAD.WIDE R2, R28, 0x4, R2 ;  /* 0x000000041c021825 */ /* 0x001fe400078e0202 */
[----:B------:R-:W2:Y:S01]  /*1160*/  @P2 LDG.E R10, desc[UR6][R4.64] ;  /* 0x00000006040a2981 */ /* 0x000ea2000c1e1900 */
[----:B------:R-:W-:-:S03]  /*1170*/  UISETP.NE.AND.EX UP0, UPT, UR5, URZ, UPT, UP0 ;  /* 0x0000003f0500728c */ /* 0x000fc6000bf05300 */
[----:B------:R-:W-:Y:S01]  /*1180*/  ULDC UR5, c[0x0][0x2e0] ;  /* 0x0000b80000057ab9 */ /* 0x000fe20000000800 */
[----:B------:R-:W-:Y:S01]  /*1190*/  USEL UR4, UR4, 0x1, UP0 ;  /* 0x0000000104047887 */ /* 0x000fe20008000000 */
[----:B------:R0:W5:Y:S03]  /*11a0*/  @P1 LDG.E R0, desc[UR6][R2.64] ;  /* 0x0000000602001981 */ /* 0x000166000c1e1900 */
[----:B------:R-:W-:-:S03]  /*11b0*/  UIMAD UR4, UR4, UR5, URZ ;  /* 0x00000005040472a4 */ /* 0x000fc6000f8e023f */
[----:B------:R-:W-:-:S03]  /*11c0*/  ULDC UR5, c[0x0][0x338] ;  /* 0x0000ce0000057ab9 */ /* 0x000fc60000000800 */
[----:B------:R-:W-:Y:S02]  /*11d0*/  IMAD.U32 R25, RZ, RZ, UR4 ;  /* 0x00000004ff197e24 */ /* 0x000fe4000f8e00ff */
[----:B0-----:R-:W-:Y:S01]  /*11e0*/  IMAD.U32 R2, RZ, RZ, UR5 ;  /* 0x00000005ff027e24 */ /* 0x001fe2000f8e00ff */
[----:B--2---:R0:W-:Y:S01]  /*11f0*/  STL [R1+0x1c], R10 ;  /* 0x00001c0a01007387 */ /* 0x0041e20000100800 */
[----:B------:R-:W-:Y:S01]  /*1200*/  IMAD.MOV.U32 R15, RZ, RZ, R10 ;  /* 0x000000ffff0f7224 */ /* 0x000fe200078e000a */
[----:B------:R-:W-:Y:S06]  /*1210*/  @P2 BRA `(.L_x_1154) ;  /* 0x00000000002c2947 */ /* 0x000fec0003800000 */
[----:B------:R-:W-:Y:S02]  /*1220*/  ULDC.64 UR4, c[0x0][0xa00] ;  /* 0x0002800000047ab9 */ /* 0x000fe40000000a00 */
[----:B------:R-:W-:-:S04]  /*1230*/  ISETP.NE.U32.AND P1, PT, RZ, UR4, PT ;  /* 0x00000004ff007c0c */ /* 0x000fc8000bf25070 */
[----:B------:R-:W-:-:S13]  /*1240*/  ISETP.NE.AND.EX P1, PT, RZ, UR5, PT, P1 ;  /* 0x00000005ff007c0c */ /* 0x000fda000bf25310 */
[----:B------:R-:W-:Y:S05]  /*1250*/  @!P1 BRA `(.L_x_1154) ;  /* 0x00000000001c9947 */ /* 0x000fea0003800000 */
[----:B------:R-:W1:Y:S01]  /*1260*/  LDC.64 R4, c[0x0][0xa00] ;  /* 0x00028000ff047b82 */ /* 0x000e620000000a00 */
[----:B------:R-:W-:Y:S01]  /*1270*/  ULDC.64 UR4, c[0x0][0x208] ;  /* 0x0000820000047ab9 */ /* 0x000fe20000000a00 */
[----:B-1----:R-:W-:-:S05]  /*1280*/  IMAD.WIDE R4, R28, 0x4, R4 ;  /* 0x000000041c047825 */ /* 0x002fca00078e0204 */
[----:B------:R-:W2:Y:S04]  /*1290*/  LDG.E R3, desc[UR4][R4.64] ;  /* 0x0000000404037981 */ /* 0x000ea8000c1e1900 */
[----:B------:R-:W2:Y:S02]  /*12a0*/  LDG.E R6, desc[UR4][R4.64+0x4] ;  /* 0x0000040404067981 */ /* 0x000ea4000c1e1900 */
[----:B--2---:R-:W-:-:S05]  /*12b0*/  IMAD.IADD R15, R6, 0x1, -R3 ;  /* 0x00000001060f7824 */ /* 0x004fca00078e0a03 */
[----:B------:R1:W-:Y:S02]  /*12c0*/  STL [R1+0x1c], R15 ;  /* 0x00001c0f01007387 */ /* 0x0003e40000100800 */
.L_x_1154:
[----:B------:R-:W2:Y:S01]  /*12d0*/  LDL R14, [R1+0x5c] ;  /* 0x00005c00010e7983 */ /* 0x000ea20000100800 */
[----:B------:R-:W-:-:S03]  /*12e0*/  ULDC.64 UR4, c[0x0][0xa20] ;  /* 0x0002880000047ab9 */ /* 0x000fc60000000a00 */
[----:B------:R-:W3:Y:S01]  /*12f0*/  LDL R27, [R1+0x60] ;  /* 0x00006000011b7983 */ /* 0x000ee20000100800 */
[----:B------:R-:W-:-:S04]  /*1300*/  ISETP.NE.U32.AND P1, PT, RZ, UR4, PT ;  /* 0x00000004ff007c0c */ /* 0x000fc8000bf25070 */
[----:B------:R-:W-:Y:S01]  /*1310*/  ISETP.NE.AND.EX P1, PT, RZ, UR5, PT, P1 ;  /* 0x00000005ff007c0c */ /* 0x000fe2000bf25310 */
[----:B--2---:R2:W-:Y:S04]  /*1320*/  STL [R1+0x88], R14 ;  /* 0x0000880e01007387 */ /* 0x0045e80000100800 */
[----:B---3--:R2:W-:Y:S04]  /*1330*/  STL [R1+0x80], R27 ;  /* 0x0000801b01007387 */ /* 0x0085e80000100800 */
[----:B------:R2:W-:Y:S04]  /*1340*/  STL [R1+0x84], R28 ;  /* 0x0000841c01007387 */ /* 0x0005e80000100800 */
[----:B------:R-:W-:Y:S05]  /*1350*/  @!P1 BRA `(.L_x_1155) ;  /* 0x0000000000149947 */ /* 0x000fea0003800000 */
[----:B------:R-:W3:Y:S01]  /*1360*/  LDC.64 R4, c[0x0][0xa20] ;  /* 0x00028800ff047b82 */ /* 0x000ee20000000a00 */
[----:B------:R-:W-:Y:S01]  /*1370*/  ULDC.64 UR4, c[0x0][0x208] ;  /* 0x0000820000047ab9 */ /* 0x000fe20000000a00 */
[----:B---3--:R-:W-:-:S05]  /*1380*/  IMAD.WIDE R4, R28, 0x4, R4 ;  /* 0x000000041c047825 */ /* 0x008fca00078e0204 */
[----:B------:R3:W5:Y:S01]  /*1390*/  LDG.E R25, desc[UR4][R4.64] ;  /* 0x0000000404197981 */ /* 0x000762000c1e1900 */
[----:B------:R-:W-:Y:S05]  /*13a0*/  BRA `(.L_x_1156) ;  /* 0x0000000000147947 */ /* 0x000fea0003800000 */
.L_x_1155:
[----:B------:R-:W-:Y:S05]  /*13b0*/  @!P0 BRA `(.L_x_1156) ;  /* 0x0000000000108947 */ /* 0x000fea0003800000 */
[----:B------:R-:W-:Y:S02]  /*13c0*/  ULDC.64 UR4, c[0x0][0x208] ;  /* 0x0000820000047ab9 */ /* 0x000fe40000000a00 */
[----:B------:R-:W3:Y:S04]  /*13d0*/  LDG.E R4, desc[UR4][R8.64] ;  /* 0x0000000408047981 */ /* 0x000ee8000c1e1900 */
[----:B------:R-:W3:Y:S02]  /*13e0*/  LDG.E R25, desc[UR4][R8.64+0x4] ;  /* 0x0000040408197981 */ /* 0x000ee4000c1e1900 */
[----:B---3--:R-:W-:-:S07]  /*13f0*/  IMAD.IADD R25, R25, 0x1, -R4 ;  /* 0x0000000119197824 */ /* 0x008fce00078e0a04 */
.L_x_1156:
[----:B------:R-:W-:Y:S01]  /*1400*/  ULDC.64 UR4, c[0x0][0xa10] ;  /* 0x0002840000047ab9 */ /* 0x000fe20000000a00 */
[----:B------:R-:W-:Y:S01]  /*1410*/  ULDC.64 UR6, c[0x0][0x208] ;  /* 0x0000820000067ab9 */ /* 0x000fe20000000a00 */
[----:B------:R-:W-:Y:S01]  /*1420*/  ISETP.NE.U32.AND P0, PT, RZ, UR4, PT ;  /* 0x00000004ff007c0c */ /* 0x000fe2000bf05070 */
[----:B0-----:R-:W0:Y:S03]  /*1430*/  LDC.64 R10, c[0x0][0x9e0] ;  /* 0x00027800ff0a7b82 */ /* 0x001e260000000a00 */
[----:B------:R-:W-:Y:S01]  /*1440*/  ISETP.NE.AND.EX P0, PT, RZ, UR5, PT, P0 ;  /* 0x00000005ff007c0c */ /* 0x000fe2000bf05300 */
[----:B------:R-:W-:Y:S02]  /*1450*/  ULDC.64 UR4, c[0x0][0xa30] ;  /* 0x00028c0000047ab9 */ /* 0x000fe40000000a00 */
[----:B------:R-:W-:-:S04]  /*1460*/  ISETP.NE.U32.AND P1, PT, RZ, UR4, PT ;  /* 0x00000004ff007c0c */ /* 0x000fc8000bf25070 */
[----:B------:R-:W-:-:S06]  /*1470*/  ISETP.NE.AND.EX P1, PT, RZ, UR5, PT, P1 ;  /* 0x00000005ff007c0c */ /* 0x000fcc000bf25310 */
[----:B---3--:R-:W3:Y:S08]  /*1480*/  @P0 LDC.64 R4, c[0x0][0xa10] ;  /* 0x00028400ff040b82 */ /* 0x008ef00000000a00 */
[----:B------:R-:W4:Y:S01]  /*1490*/  @P1 LDC.64 R6, c[0x0][0xa30] ;  /* 0x00028c00ff061b82 */ /* 0x000f220000000a00 */
[----:B---3--:R-:W-:-:S05]  /*14a0*/  @P0 IMAD.WIDE R4, R28, 0x4, R4 ;  /* 0x000000041c040825 */ /* 0x008fca00078e0204 */
[----:B------:R-:W3:Y:S04]  /*14b0*/  @P0 LDG.E R3, desc[UR6][R4.64] ;  /* 0x0000000604030981 */ /* 0x000ee8000c1e1900 */
[----:B------:R-:W3:Y:S01]  /*14c0*/  @P0 LDG.E R8, desc[UR6][R4.64+0x4] ;  /* 0x0000040604080981 */ /* 0x000ee2000c1e1900 */
[----:B-----5:R-:W-:Y:S02]  /*14d0*/  IMAD.IADD R13, R25, 0x1, -R0 ;  /* 0x00000001190d7824 */ /* 0x020fe400078e0a00 */
[----:B------:R-:W-:Y:S02]  /*14e0*/  IMAD.MOV.U32 R124, RZ, RZ, R25 ;  /* 0x000000ffff7c7224 */ /* 0x000fe400078e0019 */
[----:B----4-:R-:W-:-:S05]  /*14f0*/  @P1 IMAD.WIDE R6, R28, 0x4, R6 ;  /* 0x000000041c061825 */ /* 0x010fca00078e0206 */
[----:B------:R4:W5:Y:S01]  /*1500*/  @P1 LDG.E R124, desc[UR6][R6.64] ;  /* 0x00000006067c1981 */ /* 0x000962000c1e1900 */
[----:B0-----:R-:W-:Y:S02]  /*1510*/  ISETP.GE.AND P1, PT, R11, 0x1, PT ;  /* 0x000000010b00780c */ /* 0x001fe40003f26270 */
[----:B------:R-:W-:Y:S01]  /*1520*/  LEA R0, R14, 0x80, 0x7 ;  /* 0x000000800e007811 */ /* 0x000fe200078e38ff */
[----:B---3--:R-:W-:Y:S02]  /*1530*/  @P0 IMAD.IADD R2, R8, 0x1, -R3 ;  /* 0x0000000108020824 */ /* 0x008fe400078e0a03 */
[----:B------:R-:W-:Y:S02]  /*1540*/  IMAD.MOV.U32 R8, RZ, RZ, RZ ;  /* 0x000000ffff087224 */ /* 0x000fe400078e00ff */
[----:B------:R-:W-:-:S04]  /*1550*/  IMAD.IADD R12, R13, 0x1, R2 ;  /* 0x000000010d0c7824 */ /* 0x000fc800078e0202 */
[C---:B------:R-:W-:Y:S01]  /*1560*/  VIADD R9, R12.reuse, 0xdf ;  /* 0x000000df0c097836 */ /* 0x040fe20000000000 */
[----:B------:R4:W-:Y:S01]  /*1570*/  STL [R1+0x18], R12 ;  /* 0x0000180c01007387 */ /* 0x0009e20000100800 */
[----:B------:R-:W-:Y:S02]  /*1580*/  IADD3 R3, R12, R0, -R15 ;  /* 0x000000000c037210 */ /* 0x000fe40007ffe80f */
[----:B------:R-:W-:-:S04]  /*1590*/  IMAD.HI R8, R9, -0x6db6db6d, R8 ;  /* 0x9249249309087827 */ /* 0x000fc800078e0208 */
[----:B------:R-:W-:Y:S01]  /*15a0*/  IMAD.IADD R4, R3, 0x1, R10 ;  /* 0x0000000103047824 */ /* 0x000fe200078e020a */
[----:B------:R-:W-:-:S04]  /*15b0*/  SHF.R.U32.HI R139, RZ, 0x1f, R8 ;  /* 0x0000001fff8b7819 */ /* 0x000fc80000011608 */
[----:B------:R-:W-:Y:S01]  /*15c0*/  LEA.HI.SX32 R139, R8, R139, 0x19 ;  /* 0x0000008b088b7211 */ /* 0x000fe200078fcaff */
[----:B----4-:R-:W-:Y:S06]  /*15d0*/  @!P1 BRA `(.L_x_1157) ;  /* 0x0000000000489947 */ /* 0x010fec0003800000 */
[C---:B------:R-:W-:Y:S01]  /*15e0*/  ISETP.GT.AND P0, PT, R3.reuse, RZ, PT ;  /* 0x000000ff0300720c */ /* 0x040fe20003f04270 */
[----:B------:R-:W-:Y:S01]  /*15f0*/  BSSY B0, `(.L_x_1158) ;  /* 0x000000e000007945 */ /* 0x000fe20003800000 */
[----:B------:R-:W-:-:S11]  /*1600*/  VIADD R0, R3, 0xffffffff ;  /* 0xffffffff03007836 */ /* 0x000fd60000000000 */
        /* <DEDUP_REMOVED lines=8> */
.L_x_1159:
[----:B------:R-:W-:-:S13]  /*1690*/  ISETP.NE.AND P0, PT, R11, 0x1, PT ;  /* 0x000000010b00780c */ /* 0x000fda0003f05270 */
[----:B------:R-:W0:Y:S02]  /*16a0*/  @P0 LDC.64 R6, c[0x0][0x9e8] ;  /* 0x00027a00ff060b82 */ /* 0x000e240000000a00 */
[----:B0-----:R-:W-:-:S05]  /*16b0*/  @P0 IMAD.HI.U32 R6, R0, R6, RZ ;  /* 0x0000000600060227 */ /* 0x001fca00078e00ff */
[----:B------:R-:W-:-:S07]  /*16c0*/  @P0 SHF.R.U32.HI R0, RZ, R7, R6 ;  /* 0x00000007ff000219 */ /* 0x000fce0000011606 */
.L_x_1160:
[----:B------:R-:W-:Y:S05]  /*16d0*/  BSYNC B0 ;  /* 0x0000000000007941 */ /* 0x000fea0003800000 */
.L_x_1158:
[----:B------:R-:W-:-:S05]  /*16e0*/  IMAD R3, R0, R11, R11 ;  /* 0x0000000b00037224 */ /* 0x000fca00078e020b */
[----:B------:R-:W-:-:S07]  /*16f0*/  VIMNMX R4, R4, R3, PT ;  /* 0x0000000304047248 */ /* 0x000fce0003fe0100 */
.L_x_1157:
[----:B------:R-:W-:Y:S01]  /*1700*/  IMAD R0, R14, 0x80, -R15 ;  /* 0x000000800e007824 */ /* 0x000fe200078e0a0f */
[----:B------:R-:W-:-:S03]  /*1710*/  ULDC UR4, c[0x0][0x9dc] ;  /* 0x0002770000047ab9 */ /* 0x000fc60000000800 */
[----:B------:R-:W-:-:S04]  /*1720*/  IMAD.IADD R0, R12, 0x1, R0 ;  /* 0x000000010c007824 */ /* 0x000fc800078e0200 */
[----:B------:R-:W-:Y:S01]  /*1730*/  VIADD R7, R0, -UR4 ;  /* 0x8000000400077c36 */ /* 0x000fe20008000000 */
[----:B------:R-:W-:Y:S06]  /*1740*/  @!P1 BRA `(.L_x_1161) ;  /* 0x0000000000449947 */ /* 0x000fec0003800000 */
[----:B------:R-:W-:Y:S01]  /*1750*/  ISETP.GT.AND P0, PT, R0, -0x1, PT ;  /* 0xffffffff0000780c */ /* 0x000fe20003f04270 */
[----:B------:R-:W-:-:S12]  /*1760*/  BSSY B0, `(.L_x_1162) ;  /* 0x000000d000007945 */ /* 0x000fd80003800000 */
        /* <DEDUP_REMOVED lines=8> */
.L_x_1163:
[----:B------:R-:W-:-:S13]  /*17f0*/  ISETP.NE.AND P0, PT, R11, 0x1, PT ;  /* 0x000000010b00780c */ /* 0x000fda0003f05270 */
[----:B------:R-:W0:Y:S02]  /*1800*/  @P0 LDC.64 R8, c[0x0][0x9e8] ;  /* 0x00027a00ff080b82 */ /* 0x000e240000000a00 */
[----:B0-----:R-:W-:-:S05]  /*1810*/  @P0 IMAD.HI.U32 R6, R0, R8, RZ ;  /* 0x0000000800060227 */ /* 0x001fca00078e00ff */
[----:B------:R-:W-:-:S07]  /*1820*/  @P0 SHF.R.U32.HI R0, RZ, R9, R6 ;  /* 0x00000009ff000219 */ /* 0x000fce0000011606 */
.L_x_1164:
[----:B------:R-:W-:Y:S05]  /*1830*/  BSYNC B0 ;  /* 0x0000000000007941 */ /* 0x000fea0003800000 */
.L_x_1162:
[----:B------:R-:W-:-:S05]  /*1840*/  IMAD R0, R0, R11, RZ ;  /* 0x0000000b00007224 */ /* 0x000fca00078e02ff */
[----:B------:R-:W-:-:S07]  /*1850*/  VIMNMX R7, R7, R0, !PT ;  /* 0x0000000007077248 */ /* 0x000fce0007fe0100 */
.L_x_1161:
[----:B------:R-:W-:Y:S02]  /*1860*/  VIADD R5, R4, 0xdf ;  /* 0x000000df04057836 */ /* 0x000fe40000000000 */
[----:B------:R-:W-:Y:S02]  /*1870*/  IMAD.MOV.U32 R6, RZ, RZ, RZ ;  /* 0x000000ffff067224 */ /* 0x000fe400078e00ff */
[----:B------:R-:W-:Y:S02]  /*1880*/  IMAD.MOV.U32 R4, RZ, RZ, RZ ;  /* 0x000000ffff047224 */ /* 0x000fe400078e00ff */
[----:B------:R-:W-:-:S04]  /*1890*/  IMAD.HI R7, R7, -0x6db6db6d, R6 ;  /* 0x9249249307077827 */ /* 0x000fc800078e0206 */
[----:B------:R-:W-:Y:S01]  /*18a0*/  IMAD.HI R4, R5, -0x6db6db6d, R4 ;  /* 0x9249249305047827 */ /* 0x000fe200078e0204 */
[----:B------:R-:W-:-:S04]  /*18b0*/  SHF.R.U32.HI R0, RZ, 0x1f, R7 ;  /* 0x0000001fff007819 */ /* 0x000fc80000011607 */
[----:B------:R-:W-:Y:S02]  /*18c0*/  SHF.R.U32.HI R3, RZ, 0x1f, R4 ;  /* 0x0000001fff037819 */ /* 0x000fe40000011604 */
[----:B------:R-:W-:Y:S02]  /*18d0*/  LEA.HI.SX32 R0, R7, R0, 0x19 ;  /* 0x0000000007007211 */ /* 0x000fe400078fcaff */
[----:B------:R-:W-:Y:S02]  /*18e0*/  LEA.HI.SX32 R4, R4, R3, 0x19 ;  /* 0x0000000304047211 */ /* 0x000fe400078fcaff */
[----:B------:R-:W-:Y:S02]  /*18f0*/  VIMNMX R0, RZ, R0, !PT ;  /* 0x00000000ff007248 */ /* 0x000fe40007fe0100 */
[----:B------:R-:W-:-:S03]  /*1900*/  VIMNMX R4, R139, R4, PT ;  /* 0x000000048b047248 */ /* 0x000fc60003fe0100 */
[--C-:B------:R-:W-:Y:S02]  /*1910*/  IMAD R0, R0, 0xe0, -R13.reuse ;  /* 0x000000e000007824 */ /* 0x100fe400078e0a0d */
[----:B------:R-:W-:-:S03]  /*1920*/  IMAD R3, R4, 0xe0, -R13 ;  /* 0x000000e004037824 */ /* 0x000fc600078e0a0d */
[----:B------:R-:W-:Y:S02]  /*1930*/  VIMNMX R0, RZ, R0, !PT ;  /* 0x00000000ff007248 */ /* 0x000fe40007fe0100 */
[----:B------:R-:W-:Y:S02]  /*1940*/  VIMNMX R3, R3, R2, PT ;  /* 0x0000000203037248 */ /* 0x000fe40003fe0100 */
[----:B------:R-:W-:Y:S02]  /*1950*/  SHF.R.U32.HI R110, RZ, 0x5, R0 ;  /* 0x00000005ff6e7819 */ /* 0x000fe40000011600 */
[----:B------:R-:W-:-:S03]  /*1960*/  ISETP.GT.AND P0, PT, R3, R0, PT ;  /* 0x000000000300720c */ /* 0x000fc60003f04270 */
[----:B------:R-:W-:-:S04]  /*1970*/  IMAD.WIDE.U32 R110, R110, 0x24924925, RZ ;  /* 0x249249256e6e7825 */ /* 0x000fc800078e00ff */
[----:B------:R-:W-:-:S04]  /*1980*/  IMAD.MOV.U32 R110, RZ, RZ, R111 ;  /* 0x000000ffff6e7224 */ /* 0x000fc800078e006f */
[----:B------:R-:W-:Y:S02]  /*1990*/  IMAD.MOV.U32 R24, RZ, RZ, R110 ;  /* 0x000000ffff187224 */ /* 0x000fe400078e006e */
[----:B------:R-:W-:Y:S02]  /*19a0*/  @P0 VIADD R5, R3, 0xdf ;  /* 0x000000df03050836 */ /* 0x000fe40000000000 */
[----:B------:R-:W-:-:S04]  /*19b0*/  @P0 IMAD.MOV.U32 R4, RZ, RZ, RZ ;  /* 0x000000ffff040224 */ /* 0x000fc800078e00ff */
[----:B------:R-:W-:-:S05]  /*19c0*/  @P0 IMAD.HI R4, R5, -0x6db6db6d, R4 ;  /* 0x9249249305040827 */ /* 0x000fca00078e0204 */
[----:B------:R-:W-:-:S04]  /*19d0*/  @P0 SHF.R.U32.HI R3, RZ, 0x1f, R4 ;  /* 0x0000001fff030819 */ /* 0x000fc80000011604 */
[----:B------:R-:W-:Y:S02]  /*19e0*/  @P0 LEA.HI.SX32 R24, R4, R3, 0x19 ;  /* 0x0000000304180211 */ /* 0x000fe400078fcaff */
[----:B------:R-:W-:Y:S02]  /*19f0*/  PLOP3.LUT P0, PT, PT, PT, PT, 0x80, 0x0 ;  /* 0x000000000000781c */ /* 0x000fe40003f0f070 */
[----:B------:R-:W-:-:S13]  /*1a00*/  ISETP.GT.AND P1, PT, R24, R110, PT ;  /* 0x0000006e1800720c */ /* 0x000fda0003f24270 */
[----:B------:R-:W-:Y:S05]  /*1a10*/  @!P1 BRA `(.L_x_1165) ;  /* 0x000000ac00509947 */ /* 0x000fea0003800000 */
        /* <DEDUP_REMOVED lines=8> */
[----:B-12---:R0:W1:Y:S01]  /*1aa0*/  LDC.64 R14, c[0x4][R0] ;  /* 0x01000000000e7b82 */ /* 0x0060620000000a00 */
        /* <DEDUP_REMOVED lines=10> */
[----:B-1---5:R-:W-:Y:S05]  /*1b50*/  CALL.ABS.NOINC R14 ;  /* 0x000000000e007343 */ /* 0x022fea0003c00000 */
.L_x_1167:
[----:B------:R-:W-:Y:S05]  /*1b60*/  BSYNC B6 ;  /* 0x0000000000067941 */ /* 0x000fea0003800000 */
.L_x_1166:
        /* <DEDUP_REMOVED lines=20> */
.L_x_1169:
[----:B------:R-:W-:Y:S05]  /*1cb0*/  BSYNC B6 ;  /* 0x0000000000067941 */ /* 0x000fea0003800000 */
.L_x_1168:
[----:B------:R-:W-:Y:S01]  /*1cc0*/  ULDC.64 UR4, c[0x0][0x9f8] ;  /* 0x00027e0000047ab9 */ /* 0x000fe20000000a00 */
[----:B------:R-:W-:Y:S01]  /*1cd0*/  IMAD.MOV.U32 R6, RZ, RZ, R28 ;  /* 0x000000ffff067224 */ /* 0x000fe200078e001c */
[----:B------:R-:W-:Y:S01]  /*1ce0*/  ISETP.NE.U32.AND P0, PT, RZ, UR4, PT ;  /* 0x00000004ff007c0c */ /* 0x000fe2000bf05070 */
[----:B------:R-:W-:Y:S01]  /*1cf0*/  ULDC.64 UR6, c[0x0][0x208] ;  /* 0x0000820000067ab9 */ /* 0x000fe20000000a00 */
[----:B------:R-:W3:Y:S01]  /*1d00*/  LDL R48, [R1+0x70] ;  /* 0x0000700001307983 */ /* 0x000ee20000100800 */
[----:B------:R-:W0:Y:S01]  /*1d10*/  LDC R0, c[0x0][0x428] ;  /* 0x00010a00ff007b82 */ /* 0x000e220000000800 */
[----:B------:R-:W-:-:S07]  /*1d20*/  ISETP.NE.AND.EX P0, PT, RZ, UR5, PT, P0 ;  /* 0x00000005ff007c0c */ /* 0x000fce000bf05300 */
[----:B------:R-:W4:Y:S01]  /*1d30*/  LDC.64 R36, c[0x0][0x2f0] ;  /* 0x0000bc00ff247b82 */ /* 0x000f220000000a00 */
[----:B------:R-:W3:Y:S01]  /*1d40*/  LDL R47, [R1+0x74] ;  /* 0x00007400012f7983 */ /* 0x000ee20000100800 */
[----:B------:R-:W-:Y:S01]  /*1d50*/  IMAD.IADD R95, R26, 0x1, R25 ;  /* 0x000000011a5f7824 */ /* 0x000fe200078e0219 */
[----:B------:R-:W-:Y:S02]  /*1d60*/  ULDC.64 UR4, c[0x0][0x2f8] ;  /* 0x0000be0000047ab9 */ /* 0x000fe40000000a00 */
[----:B------:R-:W3:Y:S03]  /*1d70*/  LDL R46, [R1+0x7c] ;  /* 0x00007c00012e7983 */ /* 0x000ee60000100800 */
[----:B------:R-:W1:Y:S01]  /*1d80*/  @P0 LDC.64 R4, c[0x0][0x9f8] ;  /* 0x00027e00ff040b82 */ /* 0x000e620000000a00 */
[----:B------:R-:W3:Y:S01]  /*1d90*/  LDL R44, [R1+0x78] ;  /* 0x00007800012c7983 */ /* 0x000ee20000100800 */
[----:B------:R-:W2:Y:S01]  /*1da0*/  S2R R20, SR_TID.X ;  /* 0x0000000000147919 */ /* 0x000ea20000002100 */
[----:B------:R-:W-:-:S05]  /*1db0*/  IMAD.MOV.U32 R3, RZ, RZ, R27 ;  /* 0x000000ffff037224 */ /* 0x000fca00078e001b */
[----:B------:R-:W2:Y:S08]  /*1dc0*/  LDC.64 R92, c[0x0][0x3e8] ;  /* 0x0000fa00ff5c7b82 */ /* 0x000eb00000000a00 */
[----:B------:R-:W2:Y:S01]  /*1dd0*/  LDC R123, c[0x0][0x3d4] ;  /* 0x0000f500ff7b7b82 */ /* 0x000ea20000000800 */
[----:B-1----:R-:W-:-:S07]  /*1de0*/  @P0 IMAD.WIDE R4, R28, 0x4, R4 ;  /* 0x000000041c040825 */ /* 0x002fce00078e0204 */
[----:B------:R-:W1:Y:S01]  /*1df0*/  LDC.64 R86, c[0x0][0x3d8] ;  /* 0x0000f600ff567b82 */ /* 0x000e620000000a00 */
[----:B------:R2:W3:Y:S01]  /*1e00*/  @P0 LDG.E R6, desc[UR6][R4.64] ;  /* 0x0000000604060981 */ /* 0x0004e2000c1e1900 */
[----:B0-----:R-:W-:Y:S01]  /*1e10*/  ISETP.NE.AND P0, PT, R0, 0x1, PT ;  /* 0x000000010000780c */ /* 0x001fe20003f05270 */
[----:B------:R-:W-:Y:S01]  /*1e20*/  ULDC.64 UR6, c[0x0][0xa08] ;  /* 0x0002820000067ab9 */ /* 0x000fe20000000a00 */
[----:B------:R-:W-:Y:S02]  /*1e30*/  SHF.R.S32.HI R21, RZ, 0x1f, R95 ;  /* 0x0000001fff157819 */ /* 0x000fe4000001145f */
[----:B------:R-:W-:Y:S02]  /*1e40*/  SHF.R.S32.HI R23, RZ, 0x1f, R22 ;  /* 0x0000001fff177819 */ /* 0x000fe40000011416 */
[----:B------:R-:W-:Y:S01]  /*1e50*/  SHF.R.S32.HI R229, RZ, 0x1f, R228 ;  /* 0x0000001fffe57819 */ /* 0x000fe200000114e4 */
[-C--:B----4-:R-:W-:Y:S01]  /*1e60*/  IMAD R8, R21, R36.reuse, RZ ;  /* 0x0000002415087224 */ /* 0x090fe200078e02ff */
[----:B--2---:R-:W-:Y:S01]  /*1e70*/  SHF.R.U32.HI R20, RZ, 0x7, R20 ;  /* 0x00000007ff147819 */ /* 0x004fe20000011614 */
[----:B------:R-:W-:Y:S01]  /*1e80*/  IMAD.WIDE.U32 R4, R95, R36, RZ ;  /* 0x000000245f047225 */ /* 0x000fe200078e00ff */
[----:B------:R-:W-:-:S02]  /*1e90*/  SHF.R.S32.HI R26, RZ, 0x1f, R230 ;  /* 0x0000001fff1a7819 */ /* 0x000fc400000114e6 */
[----:B------:R-:W-:Y:S01]  /*1ea0*/  ISETP.NE.AND P6, PT, R20, 0x1, PT ;  /* 0x000000011400780c */ /* 0x000fe20003fc5270 */
[----:B------:R-:W0:Y:S01]  /*1eb0*/  @P0 LDC R0, c[0x0][0x42c] ;  /* 0x00010b00ff000b82 */ /* 0x000e220000000800 */
[----:B------:R-:W-:Y:S01]  /*1ec0*/  ISETP.GE.AND P1, PT, R22, R123, PT ;  /* 0x0000007b1600720c */ /* 0x000fe20003f26270 */
[----:B------:R-:W-:Y:S01]  /*1ed0*/  IMAD.WIDE.U32 R10, R230, R92, R22 ;  /* 0x0000005ce60a7225 */ /* 0x000fe200078e0016 */
[----:B------:R-:W-:-:S03]  /*1ee0*/  SHF.L.U64.HI R97, R36, 0x6, R37 ;  /* 0x0000000624617819 */ /* 0x000fc60000010225 */
[----:B------:R-:W-:Y:S01]  /*1ef0*/  IMAD.SHL.U32 R96, R36, 0x40, RZ ;  /* 0x0000004024607824 */ /* 0x000fe200078e00ff */
[--C-:B-1----:R-:W-:Y:S01]  /*1f00*/  SHF.L.U64.HI R15, R86, 0x6, R87.reuse ;  /* 0x00000006560f7819 */ /* 0x102fe20000010257 */
[----:B------:R-:W1:Y:S01]  /*1f10*/  @P0 LDC R7, c[0x0][0x430] ;  /* 0x00010c00ff070b82 */ /* 0x000e620000000800 */
[----:B------:R-:W-:Y:S01]  /*1f20*/  VIADD R138, R20, 0x8 ;  /* 0x00000008148a7836 */ /* 0x000fe20000000000 */
[----:B------:R-:W-:Y:S01]  /*1f30*/  SHF.L.U64.HI R14, R86, 0x7, R87 ;  /* 0x00000007560e7819 */ /* 0x000fe20000010257 */
[C---:B------:R-:W-:Y:S02]  /*1f40*/  VIADD R30, R230.reuse, 0x40 ;  /* 0x00000040e61e7836 */ /* 0x040fe40000000000 */
[C---:B------:R-:W-:Y:S02]  /*1f50*/  VIADD R28, R230.reuse, 0x80 ;  /* 0x00000080e61c7836 */ /* 0x040fe40000000000 */
[----:B------:R-:W-:Y:S02]  /*1f60*/  VIADD R25, R230, 0xc0 ;  /* 0x000000c0e6197836 */ /* 0x000fe40000000000 */
[----:B------:R-:W-:-:S02]  /*1f70*/  IMAD R33, R93, 0xe0, RZ ;  /* 0x000000e05d217824 */ /* 0x000fc400078e02ff */
[C---:B------:R-:W-:Y:S01]  /*1f80*/  IMAD.WIDE.U32 R132, R36.reuse, 0xe0, RZ ;  /* 0x000000e024847825 */ /* 0x040fe200078e00ff */
[----:B------:R-:W-:Y:S02]  /*1f90*/  SHF.R.S32.HI R130, RZ, 0x1f, R25 ;  /* 0x0000001fff827819 */ /* 0x000fe40000011419 */
[----:B------:R-:W-:Y:S01]  /*1fa0*/  SHF.L.U64.HI R122, R36, 0x7, R37 ;  /* 0x00000007247a7819 */ /* 0x000fe20000010225 */
[----:B------:R-:W-:Y:S01]  /*1fb0*/  IMAD R117, R87, 0xe0, RZ ;  /* 0x000000e057757824 */ /* 0x000fe200078e02ff */
[----:B------:R-:W-:Y:S01]  /*1fc0*/  SHF.R.S32.HI R131, RZ, 0x1f, R28 ;  /* 0x0000001fff837819 */ /* 0x000fe2000001141c */
[----:B0-----:R-:W-:-:S04]  /*1fd0*/  @P0 IMAD.HI.U32 R0, R27, R0, RZ ;  /* 0x000000001b000227 */ /* 0x001fc800078e00ff */
[----:B------:R-:W-:Y:S01]  /*1fe0*/  IMAD.MOV.U32 R90, RZ, RZ, R10 ;  /* 0x000000ffff5a7224 */ /* 0x000fe200078e000a */
[----:B-1----:R-:W-:Y:S01]  /*1ff0*/  @P0 SHF.R.U32.HI R3, RZ, R7, R0 ;  /* 0x00000007ff030219 */ /* 0x002fe20000011600 */
[----:B------:R-:W-:Y:S01]  /*2000*/  IMAD R7, R95, R37, R8 ;  /* 0x000000255f077224 */ /* 0x000fe200078e0208 */
[----:B------:R-:W-:Y:S02]  /*2010*/  ISETP.NE.U32.AND P0, PT, RZ, UR6, PT ;  /* 0x00000006ff007c0c */ /* 0x000fe4000bf05070 */
[----:B------:R-:W-:Y:S01]  /*2020*/  SHF.R.S32.HI R9, RZ, 0x1f, R3 ;  /* 0x0000001fff097819 */ /* 0x000fe20000011403 */
[----:B------:R-:W-:Y:S01]  /*2030*/  IMAD.IADD R5, R5, 0x1, R7 ;  /* 0x0000000105057824 */ /* 0x000fe200078e0207 */
[----:B------:R-:W-:-:S03]  /*2040*/  ISETP.NE.AND.EX P0, PT, RZ, UR7, PT, P0 ;  /* 0x00000007ff007c0c */ /* 0x000fc6000bf05300 */
[----:B------:R-:W-:Y:S02]  /*2050*/  IMAD R8, R9, UR4, RZ ;  /* 0x0000000409087c24 */ /* 0x000fe4000f8e02ff */
[----:B------:R-:W-:-:S04]  /*2060*/  IMAD.WIDE.U32 R4, R3, UR4, R4 ;  /* 0x0000000403047c25 */ /* 0x000fc8000f8e0004 */
[----:B------:R-:W-:Y:S01]  /*2070*/  IMAD R7, R3, UR5, R8 ;  /* 0x0000000503077c24 */ /* 0x000fe2000f8e0208 */
[----:B------:R-:W-:-:S03]  /*2080*/  ULDC.64 UR4, c[0x0][0x300] ;  /* 0x0000c00000047ab9 */ /* 0x000fc60000000a00 */
[----:B------:R-:W-:Y:S02]  /*2090*/  IMAD.IADD R5, R5, 0x1, R7 ;  /* 0x0000000105057824 */ /* 0x000fe400078e0207 */
[-C--:B------:R-:W-:Y:S02]  /*20a0*/  IMAD R20, R26, R36.reuse, RZ ;  /* 0x000000241a147224 */ /* 0x080fe400078e02ff */
[----:B------:R-:W-:-:S04]  /*20b0*/  IMAD.WIDE.U32 R134, R230, R36, R96 ;  /* 0x00000024e6867225 */ /* 0x000fc800078e0060 */
[----:B------:R-:W-:-:S04]  /*20c0*/  IMAD R31, R230, R37, R20 ;  /* 0x00000025e61f7224 */ /* 0x000fc800078e0214 */
[----:B------:R-:W-:Y:S02]  /*20d0*/  IMAD.IADD R107, R31, 0x1, R135 ;  /* 0x000000011f6b7824 */ /* 0x000fe400078e0287 */
[----:B------:R-:W-:-:S04]  /*20e0*/  IMAD.WIDE.U32 R98, R230, R36, R22 ;  /* 0x00000024e6627225 */ /* 0x000fc800078e0016 */
[----:B------:R-:W-:Y:S01]  /*20f0*/  IMAD.IADD R106, R99, 0x1, R31 ;  /* 0x00000001636a7824 */ /* 0x000fe200078e021f */
[----:B---3--:R-:W-:Y:S02]  /*2100*/  SHF.R.S32.HI R0, RZ, 0x1f, R6 ;  /* 0x0000001fff007819 */ /* 0x008fe40000011406 */
[----:B------:R-:W-:Y:S02]  /*2110*/  SEL R7, R6, RZ, !P0 ;  /* 0x000000ff06077207 */ /* 0x000fe40004000000 */
[----:B------:R-:W-:-:S03]  /*2120*/  SEL R8, R0, RZ, !P0 ;  /* 0x000000ff00087207 */ /* 0x000fc60004000000 */
[----:B------:R-:W-:-:S04]  /*2130*/  IMAD.WIDE.U32 R38, R7, UR4, R4 ;  /* 0x0000000407267c25 */ /* 0x000fc8000f8e0004 */
[----:B------:R-:W-:-:S04]  /*2140*/  IMAD R0, R8, UR4, RZ ;  /* 0x0000000408007c24 */ /* 0x000fc8000f8e02ff */
[----:B------:R-:W-:Y:S01]  /*2150*/  IMAD R45, R7, UR5, R0 ;  /* 0x00000005072d7c24 */ /* 0x000fe2000f8e0200 */
[----:B------:R-:W-:Y:S05]  /*2160*/  @!P6 WARPSYNC.ALL ;  /* 0x000000000000e948 */ /* 0x000fea0003800000 */
[----:B------:R-:W-:Y:S02]  /*2170*/  ULDC.64 UR4, c[0x0][0x320] ;  /* 0x0000c80000047ab9 */ /* 0x000fe40000000a00 */
[----:B------:R-:W-:Y:S02]  /*2180*/  IMAD R0, R9, UR4, RZ ;  /* 0x0000000409007c24 */ /* 0x000fe4000f8e02ff */
[----:B------:R-:W-:-:S04]  /*2190*/  IMAD.WIDE.U32 R4, R3, UR4, R22 ;  /* 0x0000000403047c25 */ /* 0x000fc8000f8e0016 */
[----:B------:R-:W-:Y:S01]  /*21a0*/  IMAD R41, R3, UR5, R0 ;  /* 0x0000000503297c24 */ /* 0x000fe2000f8e0200 */
[----:B------:R-:W-:Y:S01]  /*21b0*/  ULDC.64 UR4, c[0x0][0x328] ;  /* 0x0000ca0000047ab9 */ /* 0x000fe20000000a00 */
[----:B------:R-:W-:Y:S02]  /*21c0*/  IMAD.MOV.U32 R40, RZ, RZ, R4 ;  /* 0x000000ffff287224 */ /* 0x000fe400078e0004 */
[----:B------:R-:W-:Y:S02]  /*21d0*/  IMAD R3, R8, UR4, RZ ;  /* 0x0000000408037c24 */ /* 0x000fe4000f8e02ff */
[----:B------:R-:W-:Y:S02]  /*21e0*/  IMAD.IADD R41, R5, 0x1, R41 ;  /* 0x0000000105297824 */ /* 0x000fe400078e0229 */
[----:B------:R-:W-:Y:S02]  /*21f0*/  IMAD R103, R7, UR5, R3 ;  /* 0x0000000507677c24 */ /* 0x000fe4000f8e0203 */
[----:B------:R-:W-:-:S02]  /*2200*/  IMAD R3, R26, R92, RZ ;  /* 0x0000005c1a037224 */ /* 0x000fc400078e02ff */
[----:B------:R-:W-:Y:S01]  /*2210*/  IMAD.WIDE.U32 R40, R7, UR4, R40 ;  /* 0x0000000407287c25 */ /* 0x000fe2000f8e0028 */
[C---:B------:R-:W-:Y:S01]  /*2220*/  IADD3 R94, P0, R230.reuse, R95, RZ ;  /* 0x0000005fe65e7210 */ /* 0x040fe20007f1e0ff */
[----:B------:R-:W-:Y:S02]  /*2230*/  ULDC UR4, c[0x0][0x2e4] ;  /* 0x0000b90000047ab9 */ /* 0x000fe40000000800 */
[----:B------:R-:W-:Y:S01]  /*2240*/  IMAD R91, R230, R93, R3 ;  /* 0x0000005de65b7224 */ /* 0x000fe200078e0203 */
[----:B------:R-:W-:Y:S01]  /*2250*/  SEL R3, R123, RZ, P1 ;  /* 0x000000ff7b037207 */ /* 0x000fe20000800000 */
[----:B------:R-:W-:Y:S02]  /*2260*/  IMAD R0, R26, R86, RZ ;  /* 0x000000561a007224 */ /* 0x000fe400078e02ff */
[----:B------:R-:W-:-:S04]  /*2270*/  IMAD.WIDE.U32 R6, R230, R92, R228 ;  /* 0x0000005ce6067225 */ /* 0x000fc800078e00e4 */
[----:B------:R-:W-:Y:S02]  /*2280*/  IMAD.IADD R3, R22, 0x1, R3 ;  /* 0x0000000116037824 */ /* 0x000fe400078e0203 */
[C---:B------:R-:W-:Y:S01]  /*2290*/  IMAD R13, R230.reuse, R87, R0 ;  /* 0x00000057e60d7224 */ /* 0x040fe200078e0200 */
[----:B------:R-:W-:Y:S01]  /*22a0*/  P2R R0, PR, RZ, 0x2 ;  /* 0x00000002ff007803 */ /* 0x000fe20000000000 */
[----:B------:R-:W-:Y:S01]  /*22b0*/  IMAD.WIDE.U32 R4, R230, R86, R228 ;  /* 0x00000056e6047225 */ /* 0x000fe200078e00e4 */
[----:B------:R-:W-:-:S03]  /*22c0*/  SHF.R.S32.HI R12, RZ, 0x1f, R3 ;  /* 0x0000001fff0c7819 */ /* 0x000fc60000011403 */
[----:B------:R-:W-:Y:S01]  /*22d0*/  IMAD.IADD R7, R7, 0x1, R91 ;  /* 0x0000000107077824 */ /* 0x000fe200078e025b */
[----:B------:R-:W-:Y:S01]  /*22e0*/  LEA.HI R32, R12, R3, RZ, 0x4 ;  /* 0x000000030c207211 */ /* 0x000fe200078f20ff */
[----:B------:R-:W-:Y:S01]  /*22f0*/  IMAD.IADD R91, R91, 0x1, R11 ;  /* 0x000000015b5b7824 */ /* 0x000fe200078e020b */
[----:B-----5:R-:W-:Y:S01]  /*2300*/  SHF.R.S32.HI R11, RZ, 0x1f, R124 ;  /* 0x0000001fff0b7819 */ /* 0x020fe2000001147c */
[----:B------:R-:W-:-:S04]  /*2310*/  IMAD.WIDE.U32 R8, R230, R86, R22 ;  /* 0x00000056e6087225 */ /* 0x000fc800078e0016 */
[----:B------:R-:W-:Y:S02]  /*2320*/  IMAD.IADD R5, R5, 0x1, R13 ;  /* 0x0000000105057824 */ /* 0x000fe400078e020d */
[----:B------:R-:W-:Y:S02]  /*2330*/  IMAD.IADD R9, R13, 0x1, R9 ;  /* 0x000000010d097824 */ /* 0x000fe400078e0209 */
[----:B------:R-:W-:Y:S02]  /*2340*/  IMAD R10, R11, R86, RZ ;  /* 0x000000560b0a7224 */ /* 0x000fe400078e02ff */
[----:B------:R-:W-:-:S04]  /*2350*/  IMAD.WIDE.U32 R88, R124, R92, R6 ;  /* 0x0000005c7c587225 */ /* 0x000fc800078e0006 */
[----:B------:R-:W-:Y:S01]  /*2360*/  IMAD R3, R11, R92, RZ ;  /* 0x0000005c0b037224 */ /* 0x000fe200078e02ff */
[----:B------:R-:W-:Y:S01]  /*2370*/  SHF.L.U64.HI R11, R92, 0x6, R93 ;  /* 0x000000065c0b7819 */ /* 0x000fe2000001025d */
[----:B------:R-:W-:-:S04]  /*2380*/  IMAD.WIDE.U32 R42, R124, R86, R4 ;  /* 0x000000567c2a7225 */ /* 0x000fc800078e0004 */
[----:B------:R-:W-:Y:S02]  /*2390*/  IMAD.SHL.U32 R6, R232, 0x80, RZ ;  /* 0x00000080e8067824 */ /* 0x000fe400078e00ff */
[----:B------:R-:W-:Y:S02]  /*23a0*/  IMAD.SHL.U32 R5, R30, 0x80, RZ ;  /* 0x000000801e057824 */ /* 0x000fe400078e00ff */
[----:B------:R-:W-:Y:S01]  /*23b0*/  IMAD.X R95, R26, 0x1, R21, P0 ;  /* 0x000000011a5f7824 */ /* 0x000fe200000e0615 */
[----:B------:R-:W-:Y:S01]  /*23c0*/  IADD3 R109, P0, R96, R134, RZ ;  /* 0x00000086606d7210 */ /* 0x000fe20007f1e0ff */
[----:B------:R-:W-:Y:S01]  /*23d0*/  IMAD R27, R124, R87, R10 ;  /* 0x000000577c1b7224 */ /* 0x000fe200078e020a */
[----:B------:R-:W-:Y:S01]  /*23e0*/  SHF.L.U64.HI R10, R92, 0x7, R93 ;  /* 0x000000075c0a7819 */ /* 0x000fe2000001025d */
[----:B------:R-:W-:Y:S01]  /*23f0*/  IMAD.WIDE.U32 R84, R124, R86, R8 ;  /* 0x000000567c547225 */ /* 0x000fe200078e0008 */
[----:B------:R-:W-:-:S03]  /*2400*/  LOP3.LUT R6, R6, 0x380, RZ, 0xc0, !PT ;  /* 0x0000038006067812 */ /* 0x000fc600078ec0ff */
[----:B------:R-:W-:Y:S02]  /*2410*/  IMAD R29, R124, R93, R3 ;  /* 0x0000005d7c1d7224 */ /* 0x000fe400078e0203 */
[C---:B------:R-:W-:Y:S02]  /*2420*/  IMAD.SHL.U32 R9, R92.reuse, 0x40, RZ ;  /* 0x000000405c097824 */ /* 0x040fe400078e00ff */
[----:B------:R-:W-:Y:S02]  /*2430*/  IMAD.SHL.U32 R8, R92, 0x80, RZ ;  /* 0x000000805c087824 */ /* 0x000fe400078e00ff */
[----:B------:R-:W-:Y:S01]  /*2440*/  IMAD.WIDE.U32 R90, R124, R92, R90 ;  /* 0x0000005c7c5a7225 */ /* 0x000fe200078e005a */
[----:B------:R-:W-:-:S03]  /*2450*/  LOP3.LUT R5, R5, 0x380, RZ, 0xc0, !PT ;  /* 0x0000038005057812 */ /* 0x000fc600078ec0ff */
[----:B------:R-:W-:Y:S02]  /*2460*/  IMAD.SHL.U32 R4, R28, 0x80, RZ ;  /* 0x000000801c047824 */ /* 0x000fe400078e00ff */
[----:B------:R-:W-:-:S04]  /*2470*/  IMAD.WIDE.U32 R92, R92, 0xe0, RZ ;  /* 0x000000e05c5c7825 */ /* 0x000fc800078e00ff */
[----:B------:R-:W-:Y:S02]  /*2480*/  IMAD.SHL.U32 R3, R25, 0x80, RZ ;  /* 0x0000008019037824 */ /* 0x000fe400078e00ff */
[----:B------:R-:W-:Y:S01]  /*2490*/  IMAD.X R108, R107, 0x1, R97, P0 ;  /* 0x000000016b6c7824 */ /* 0x000fe200000e0661 */
[----:B------:R-:W-:Y:S01]  /*24a0*/  IADD3 R115, P0, R109, R96, RZ ;  /* 0x000000606d737210 */ /* 0x000fe20007f1e0ff */
[----:B------:R-:W-:Y:S01]  /*24b0*/  IMAD.IADD R116, R93, 0x1, R33 ;  /* 0x000000015d747824 */ /* 0x000fe200078e0221 */
[----:B------:R-:W-:Y:S01]  /*24c0*/  LOP3.LUT R4, R4, 0x380, RZ, 0xc0, !PT ;  /* 0x0000038004047812 */ /* 0x000fe200078ec0ff */
[C---:B------:R-:W-:Y:S01]  /*24d0*/  IMAD.SHL.U32 R13, R86.reuse, 0x40, RZ ;  /* 0x00000040560d7824 */ /* 0x040fe200078e00ff */
[----:B------:R-:W-:Y:S01]  /*24e0*/  SHF.R.U32.HI R21, RZ, 0x3, R6 ;  /* 0x00000003ff157819 */ /* 0x000fe20000011606 */
[----:B------:R-:W-:Y:S01]  /*24f0*/  IMAD.SHL.U32 R12, R86, 0x80, RZ ;  /* 0x00000080560c7824 */ /* 0x000fe200078e00ff */
[----:B------:R-:W-:Y:S01]  /*2500*/  LOP3.LUT R34, R6, 0x70, R32, 0xf8, !PT ;  /* 0x0000007006227812 */ /* 0x000fe200078ef820 */
[----:B------:R-:W-:Y:S01]  /*2510*/  VIADD R7, R22, 0x40 ;  /* 0x0000004016077836 */ /* 0x000fe20000000000 */
[----:B------:R-:W-:-:S02]  /*2520*/  LOP3.LUT R3, R3, 0x380, RZ, 0xc0, !PT ;  /* 0x0000038003037812 */ /* 0x000fc400078ec0ff */
[----:B------:R-:W-:Y:S01]  /*2530*/  SHF.R.U32.HI R140, RZ, 0x3, R5 ;  /* 0x00000003ff8c7819 */ /* 0x000fe20000011605 */
[----:B------:R-:W-:Y:S01]  /*2540*/  IMAD R25, R37, 0xe0, RZ ;  /* 0x000000e025197824 */ /* 0x000fe200078e02ff */
[----:B------:R-:W-:Y:S01]  /*2550*/  LOP3.LUT R33, R5, 0x70, R32, 0xf8, !PT ;  /* 0x0000007005217812 */ /* 0x000fe200078ef820 */
[----:B------:R-:W-:Y:S01]  /*2560*/  IMAD.X R114, R108, 0x1, R97, P0 ;  /* 0x000000016c727824 */ /* 0x000fe200000e0661 */
[----:B------:R-:W-:Y:S01]  /*2570*/  SHF.R.U32.HI R142, RZ, 0x3, R4 ;  /* 0x00000003ff8e7819 */ /* 0x000fe20000011604 */
[----:B------:R-:W-:Y:S01]  /*2580*/  IMAD.WIDE.U32 R86, R86, 0xe0, RZ ;  /* 0x000000e056567825 */ /* 0x000fe200078e00ff */
[--C-:B------:R-:W-:Y:S02]  /*2590*/  LOP3.LUT R35, R4, 0x70, R32.reuse, 0xf8, !PT ;  /* 0x0000007004237812 */ /* 0x100fe400078ef820 */
[----:B------:R-:W-:Y:S02]  /*25a0*/  SHF.R.S32.HI R30, RZ, 0x4, R32 ;  /* 0x00000004ff1e7819 */ /* 0x000fe40000011420 */
[----:B------:R-:W-:-:S02]  /*25b0*/  LOP3.LUT R31, R32, 0xfffffff0, RZ, 0xc0, !PT ;  /* 0xfffffff0201f7812 */ /* 0x000fc400078ec0ff */
[----:B------:R-:W-:Y:S02]  /*25c0*/  LOP3.LUT R121, R34, R21, RZ, 0x3c, !PT ;  /* 0x0000001522797212 */ /* 0x000fe400078e3cff */
[----:B------:R-:W-:Y:S02]  /*25d0*/  SHF.R.U32.HI R141, RZ, 0x3, R3 ;  /* 0x00000003ff8d7819 */ /* 0x000fe40000011603 */
[----:B------:R-:W-:Y:S02]  /*25e0*/  LOP3.LUT R26, R6, 0x30, R22, 0xf8, !PT ;  /* 0x00000030061a7812 */ /* 0x000fe400078ef816 */
[----:B------:R-:W-:Y:S02]  /*25f0*/  LOP3.LUT R32, R3, 0x70, R32, 0xf8, !PT ;  /* 0x0000007003207812 */ /* 0x000fe400078ef820 */
[----:B------:R-:W-:Y:S01]  /*2600*/  LOP3.LUT R120, R33, R140, RZ, 0x3c, !PT ;  /* 0x0000008c21787212 */ /* 0x000fe200078e3cff */
[----:B------:R-:W-:Y:S01]  /*2610*/  IMAD.IADD R33, R39, 0x1, R45 ;  /* 0x0000000127217824 */ /* 0x000fe200078e022d */
[----:B------:R-:W-:Y:S01]  /*2620*/  IADD3 R34, P0, R38, R98, RZ ;  /* 0x0000006226227210 */ /* 0x000fe20007f1e0ff */
[----:B------:R-:W-:Y:S01]  /*2630*/  IMAD.IADD R20, R133, 0x1, R25 ;  /* 0x0000000185147824 */ /* 0x000fe200078e0219 */
[----:B------:R-:W-:-:S02]  /*2640*/  LOP3.LUT R119, R35, R142, RZ, 0x3c, !PT ;  /* 0x0000008e23777212 */ /* 0x000fc400078e3cff */
[----:B------:R-:W-:Y:S01]  /*2650*/  LOP3.LUT R25, R26, R21, RZ, 0x3c, !PT ;  /* 0x000000151a197212 */ /* 0x000fe200078e3cff */
[----:B------:R-:W-:Y:S01]  /*2660*/  IMAD.X R37, R106, 0x1, R33, P0 ;  /* 0x000000016a257824 */ /* 0x000fe200000e0621 */
[----:B------:R-:W-:Y:S02]  /*2670*/  LOP3.LUT R118, R32, R141, RZ, 0x3c, !PT ;  /* 0x0000008d20767212 */ /* 0x000fe400078e3cff */
[----:B------:R-:W-:Y:S02]  /*2680*/  IADD3 R35, P3, R38, 0x40, RZ ;  /* 0x0000004026237810 */ /* 0x000fe40007f7e0ff */
[----:B------:R-:W-:Y:S01]  /*2690*/  IADD3 R100, P2, R34, 0x40, RZ ;  /* 0x0000004022647810 */ /* 0x000fe20007f5e0ff */
[----:B------:R-:W-:Y:S01]  /*26a0*/  IMAD.IADD R26, R43, 0x1, R27 ;  /* 0x000000012b1a7824 */ /* 0x000fe200078e021b */
[----:B------:R-:W-:Y:S01]  /*26b0*/  SHF.R.S32.HI R32, RZ, 0x1f, R31 ;  /* 0x0000001fff207819 */ /* 0x000fe2000001141f */
[----:B------:R-:W-:Y:S01]  /*26c0*/  IMAD.IADD R28, R89, 0x1, R29 ;  /* 0x00000001591c7824 */ /* 0x000fe200078e021d */
[----:B------:R-:W-:Y:S01]  /*26d0*/  ISETP.GE.AND P0, PT, R22, UR4, PT ;  /* 0x0000000416007c0c */ /* 0x000fe2000bf06270 */
[----:B------:R-:W-:Y:S01]  /*26e0*/  IMAD.SHL.U32 R123, R123, 0x2, RZ ;  /* 0x000000027b7b7824 */ /* 0x000fe200078e00ff */
[----:B------:R-:W-:Y:S01]  /*26f0*/  ISETP.GE.AND P1, PT, R7, UR4, PT ;  /* 0x0000000407007c0c */ /* 0x000fe2000bf26270 */
[----:B------:R-:W-:-:S02]  /*2700*/  IMAD.IADD R117, R87, 0x1, R117 ;  /* 0x0000000157757824 */ /* 0x000fc400078e0275 */
[C---:B------:R-:W-:Y:S02]  /*2710*/  IMAD.IADD R25, R48.reuse, 0x1, R25 ;  /* 0x0000000130197824 */ /* 0x040fe400078e0219 */
[----:B------:R-:W-:Y:S02]  /*2720*/  IMAD.IADD R27, R27, 0x1, R85 ;  /* 0x000000011b1b7824 */ /* 0x000fe400078e0255 */
[----:B------:R-:W-:Y:S02]  /*2730*/  IMAD.IADD R29, R29, 0x1, R91 ;  /* 0x000000011d1d7824 */ /* 0x000fe400078e025b */
[----:B------:R-:W-:Y:S02]  /*2740*/  IMAD.IADD R121, R48, 0x1, R121 ;  /* 0x0000000130797824 */ /* 0x000fe400078e0279 */
[----:B------:R-:W-:Y:S02]  /*2750*/  IMAD.IADD R120, R47, 0x1, R120 ;  /* 0x000000012f787824 */ /* 0x000fe400078e0278 */
[----:B------:R-:W-:-:S02]  /*2760*/  IMAD.IADD R119, R46, 0x1, R119 ;  /* 0x000000012e777824 */ /* 0x000fc400078e0277 */
[----:B------:R-:W-:Y:S02]  /*2770*/  IMAD.IADD R118, R44, 0x1, R118 ;  /* 0x000000012c767824 */ /* 0x000fe400078e0276 */
[----:B------:R-:W-:Y:S02]  /*2780*/  IMAD.X R101, RZ, RZ, R33, P3 ;  /* 0x000000ffff657224 */ /* 0x000fe400018e0621 */
[----:B------:R-:W-:Y:S02]  /*2790*/  IMAD.X R102, RZ, RZ, R37, P2 ;  /* 0x000000ffff667224 */ /* 0x000fe400010e0625 */
[----:B------:R-:W-:Y:S01]  /*27a0*/  IMAD.IADD R103, R41, 0x1, R103 ;  /* 0x0000000129677824 */ /* 0x000fe200078e0267 */
[----:B------:R-:W-:Y:S06]  /*27b0*/  @!P6 BAR.SYNC.DEFER_BLOCKING 0x9, 0x100 ;  /* 0x024400000000eb1d */ /* 0x000fec0000010000 */
.L_x_1253:
[----:B0-----:R-:W0:Y:S01]  /*27c0*/  LDC R128, c[0x0][0x3d4] ;  /* 0x0000f500ff807b82 */ /* 0x001e220000000800 */
[----:B------:R-:W-:Y:S01]  /*27d0*/  VIADD R24, R24, 0xffffffff ;  /* 0xffffffff18187836 */ /* 0x000fe20000000000 */
[----:B------:R-:W-:Y:S05]  /*27e0*/  YIELD ;  /* 0x0000000000007946 */ /* 0x000fea0003800000 */
[----:B------:R-:W-:Y:S01]  /*27f0*/  IMAD R111, R19, 0x7000, R25 ;  /* 0x00007000136f7824 */ /* 0x000fe200078e0219 */
[----:B------:R-:W-:Y:S01]  /*2800*/  ISETP.GT.AND P3, PT, R24, R110, PT ;  /* 0x0000006e1800720c */ /* 0x000fe20003f64270 */
[----:B------:R-:W-:Y:S02]  /*2810*/  BSSY B0, `(.L_x_1170) ;  /* 0x0000948000007945 */ /* 0x000fe40003800000 */
[----:B------:R-:W-:Y:S01]  /*2820*/  IMAD.IADD R112, R18, 0x1, R111 ;  /* 0x0000000112707824 */ /* 0x000fe200078e026f */
[----:B------:R-:W-:-:S02]  /*2830*/  P2R R105, PR, RZ, 0x8 ;  /* 0x00000008ff697803 */ /* 0x000fc40000000000 */
[----:B0-----:R-:W-:-:S13]  /*2840*/  ISETP.GE.AND P2, PT, R128, 0x1, PT ;  /* 0x000000018000780c */ /* 0x001fda0003f46270 */
[----:B-----5:R-:W-:Y:S05]  /*2850*/  @!P2 BRA `(.L_x_1171) ;  /* 0x0000008c0030a947 */ /* 0x020fea0003800000 */
        /* <DEDUP_REMOVED lines=29> */
[----:B------:R-:W-:Y:S01]  /*2a30*/  CS2R R78, SRZ ;  /* 0x00000000004e7805 */ /* 0x000fe2000001ff00 */
[----:B------:R-:W-:Y:S01]  /*2a40*/  ULDC.64 UR6, c[0x0][0x208] ;  /* 0x0000820000067ab9 */ /* 0x000fe20000000a00 */
        /* <DEDUP_REMOVED lines=12> */
.L_x_1174:
[----:B------:R-:W-:Y:S05]  /*2b10*/  BSYNC B1 ;  /* 0x0000000000017941 */ /* 0x000fea0003800000 */
.L_x_1173:
        /* <DEDUP_REMOVED lines=21> */
[----:B------:R-:W-:Y:S01]  /*2c70*/  IADD3.X R65, R26, R137, R15, P4, P5 ;  /* 0x000000891a417210 */ /* 0x000fe200027ea40f */
[----:B------:R-:W-:Y:S01]  /*2c80*/  ULDC.64 UR6, c[0x0][0x208] ;  /* 0x0000820000067ab9 */ /* 0x000fe20000000a00 */
        /* <DEDUP_REMOVED lines=15> */
.L_x_1176:
[----:B------:R-:W-:Y:S05]  /*2d80*/  BSYNC B1 ;  /* 0x0000000000017941 */ /* 0x000fea0003800000 */
.L_x_1175:
[----:B0-----:R-:W-:Y:S01]  /*2d90*/  VIADD R80, R230, 0x80 ;  /* 0x00000080e6507836 */ /* 0x001fe20000000000 */
[----:B------:R-:W-:Y:S04]  /*2da0*/  BSSY B1, `(.L_x_1177) ;  /* 0x0000019000017945 */ /* 0x000fe80003800000 */
[----:B------:R-:W-:-:S04]  /*2db0*/  ISETP.GE.AND P4, PT, R80, R113, PT ;  /* 0x000000715000720c */ /* 0x000fc80003f86270 */
[----:B------:R-:W-:-:S09]  /*2dc0*/  P2R R154, PR, RZ, 0x10 ;  /* 0x00000010ff9a7803 */ /* 0x000fd20000000000 */
[----:B------:R-:W-:Y:S05]  /*2dd0*/  @P4 BRA `(.L_x_1178) ;  /* 0x0000000000544947 */ /* 0x000fea0003800000 */
        /* <DEDUP_REMOVED lines=21> */
.L_x_1178:
[----:B------:R-:W-:Y:S05]  /*2f30*/  BSYNC B1 ;  /* 0x0000000000017941 */ /* 0x000fea0003800000 */
.L_x_1177:
        /* <DEDUP_REMOVED lines=10> */
[----:B------:R-:W-:Y:S01]  /*2fe0*/  ULDC.64 UR6, c[0x0][0x208] ;  /* 0x0000820000067ab9 */ /* 0x000fe20000000a00 */
        /* <DEDUP_REMOVED lines=20> */
.L_x_1180:
[----:B------:R-:W-:Y:S05]  /*3130*/  BSYNC B1 ;  /* 0x0000000000017941 */ /* 0x000fea0003800000 */
.L_x_1179:
[----:B0-----:R-:W2:Y:S01]  /*3140*/  LDL R44, [R1+0x6c] ;  /* 0x00006c00012c7983 */ /* 0x001ea20000100800 */
[----:B------:R-:W-:Y:S02]  /*3150*/  IMAD.MOV.U32 R152, RZ, RZ, R74 ;  /* 0x000000ffff987224 */ /* 0x000fe400078e004a */
[----:B------:R-:W-:Y:S02]  /*3160*/  IMAD.MOV.U32 R164, RZ, RZ, R78 ;  /* 0x000000ffffa47224 */ /* 0x000fe400078e004e */
[----:B-----5:R-:W-:Y:S02]  /*3170*/  IMAD.MOV.U32 R146, RZ, RZ, R64 ;  /* 0x000000ffff927224 */ /* 0x020fe400078e0040 */
        /* <DEDUP_REMOVED lines=8> */
[----:B------:R-:W-:-:S02]  /*3200*/  IMAD.MOV.U32 R83, RZ, RZ, R52 ;  /* 0x000000ffff537224 */ /* 0x000fc400078e0034 */
[----:B------:R-:W-:Y:S02]  /*3210*/  IMAD.MOV.U32 R81, RZ, RZ, R50 ;  /* 0x000000ffff517224 */ /* 0x000fe400078e0032 */
[----:B------:R-:W-:Y:S01]  /*3220*/  IMAD.MOV.U32 R82, RZ, RZ, R54 ;  /* 0x000000ffff527224 */ /* 0x000fe200078e0036 */
[----:B--2---:R-:W-:-:S13]  /*3230*/  R2UR UR4, R44 ;  /* 0x000000002c0472ca */ /* 0x004fda00000e0000 */
[----:B------:R-:W-:-:S06]  /*3240*/  UISETP.NE.AND UP0, UPT, UR4, 0x3, UPT ;  /* 0x000000030400788c */ /* 0x000fcc000bf05270 */
[----:B------:R-:W-:-:S13]  /*3250*/  PLOP3.LUT P5, PT, PT, PT, UP0, 0x80, 0x0 ;  /* 0x000000000000781c */ /* 0x000fda0003faf008 */
[----:B------:R-:W-:Y:S05]  /*3260*/  @!P5 BRA `(.L_x_1181) ;  /* 0x000000000004d947 */ /* 0x000fea0003800000 */
[----:B------:R-:W-:Y:S01]  /*3270*/  BPT.TRAP 0x1 ;  /* 0x000000040000795c */ /* 0x000fe20000300000 */
.L_x_1181:
[----:B------:R-:W2:Y:S01]  /*3280*/  LDL R44, [R1+0x40] ;  /* 0x00004000012c7983 */ /* 0x000ea20000100800 */
[----:B------:R-:W-:Y:S01]  /*3290*/  IMAD R104, R19, 0x8, R18 ;  /* 0x0000000813687824 */ /* 0x000fe200078e0212 */
[----:B------:R-:W-:Y:S01]  /*32a0*/  BSSY B1, `(.L_x_1182) ;  /* 0x0000004000017945 */ /* 0x000fe20003800000 */
[----:B--2---:R-:W-:-:S04]  /*32b0*/  SHF.L.U32 R125, R44, 0x1f, RZ ;  /* 0x0000001f2c7d7819 */ /* 0x004fc800000006ff */
[----:B------:R-:W0:Y:S02]  /*32c0*/  SYNCS.PHASECHK.TRANS64.TRYWAIT P6, [R104+URZ+0x2e890], R125 ;  /* 0x02e8907d680075a7 */ /* 0x000e2400080c017f */
[----:B0-----:R-:W-:Y:S05]  /*32d0*/  @!P6 BRA `(.L_x_1183) ;  /* 0x000002fc0050e947 */ /* 0x001fea0003800000 */
.L_x_1544:
[----:B------:R-:W-:Y:S05]  /*32e0*/  BSYNC B1 ;  /* 0x0000000000017941 */ /* 0x000fea0003800000 */
.L_x_1182:
[----:B------:R-:W-:Y:S01]  /*32f0*/  BSSY B1, `(.L_x_1184) ;  /* 0x00000ef000017945 */ /* 0x000fe20003800000 */
[----:B------:R-:W-:-:S03]  /*3300*/  IMAD R155, R19, 0x7000, R25 ;  /* 0x00007000139b7824 */ /* 0x000fc600078e0219 */
[----:B------:R-:W-:Y:S05]  /*3310*/  @P2 BRA `(.L_x_1185) ;  /* 0x0000000c00b02947 */ /* 0x000fea0003800000 */
[----:B------:R-:W-:Y:S01]  /*3320*/  IADD3 R151, P2, R98, R126, RZ ;  /* 0x0000007e62977210 */ /* 0x000fe20007f5e0ff */
[----:B------:R-:W-:Y:S04]  /*3330*/  BSSY B2, `(.L_x_1186) ;  /* 0x0000074000027945 */ /* 0x000fe80003800000 */
[----:B------:R-:W-:Y:S01]  /*3340*/  IMAD.X R150, R129, 0x1, R106, P2 ;  /* 0x0000000181967824 */ /* 0x000fe200010e066a */
[----:B------:R-:W-:Y:S07]  /*3350*/  @P0 BRA `(.L_x_1187) ;  /* 0x0000000400c40947 */ /* 0x000fee0003800000 */
        /* <DEDUP_REMOVED lines=8> */
[----:B------:R-:W-:Y:S01]  /*33e0*/  LOP3.LUT R79, R79, 0xff0000ff, RZ, 0xc0, !PT ;  /* 0xff0000ff4f4f7812 */ /* 0x000fe200078ec0ff */
[----:B------:R-:W-:Y:S01]  /*33f0*/  IMAD.SHL.U32 R76, R76, 0x100, RZ ;  /* 0x000001004c4c7824 */ /* 0x000fe200078e00ff */
[----:B------:R-:W-:Y:S02]  /*3400*/  SHF.R.U32.HI R158, RZ, 0x10, R77 ;  /* 0x00000010ff9e7819 */ /* 0x000fe4000001164d */
[----:B------:R-:W-:Y:S01]  /*3410*/  LOP3.LUT R157, R77, 0xff0000ff, RZ, 0xc0, !PT ;  /* 0xff0000ff4d9d7812 */ /* 0x000fe200078ec0ff */
[----:B--2---:R-:W-:Y:S01]  /*3420*/  IMAD.MOV.U32 R77, RZ, RZ, R44 ;  /* 0x000000ffff4d7224 */ /* 0x004fe200078e002c */
[----:B------:R-:W-:Y:S01]  /*3430*/  LOP3.LUT R78, R79, 0xff00, R78, 0xf8, !PT ;  /* 0x0000ff004f4e7812 */ /* 0x000fe200078ef84e */
[----:B------:R-:W-:Y:S01]  /*3440*/  IMAD.U32 R79, R156, 0x10000, RZ ;  /* 0x000100009c4f7824 */ /* 0x000fe200078e00ff */
[----:B------:R-:W-:-:S02]  /*3450*/  F2FP.F16.E4M3.UNPACK_B R44, R45 ;  /* 0x0000002dff2c723e */ /* 0x000fc400020006ff */
[----:B------:R-:W-:Y:S02]  /*3460*/  F2FP.F16.E4M3.UNPACK_B R156, R164.H1 ;  /* 0x000000a4ff9c723e */ /* 0x000fe400030006ff */
[----:B------:R-:W-:Y:S01]  /*3470*/  LOP3.LUT R157, R157, 0xff00, R76, 0xf8, !PT ;  /* 0x0000ff009d9d7812 */ /* 0x000fe200078ef84c */
[----:B------:R-:W-:Y:S01]  /*3480*/  IMAD.U32 R76, R158, 0x10000, RZ ;  /* 0x000100009e4c7824 */ /* 0x000fe200078e00ff */
[----:B------:R-:W-:Y:S01]  /*3490*/  LOP3.LUT R79, R78, 0xff0000, R79, 0xf8, !PT ;  /* 0x00ff00004e4f7812 */ /* 0x000fe200078ef84f */
[----:B------:R-:W-:Y:S01]  /*34a0*/  HADD2.F32 R78, -RZ, R44.H1_H1 ;  /* 0x3000002cff4e7230 */ /* 0x000fe20000004100 */
[----:B------:R-:W-:Y:S01]  /*34b0*/  F2FP.F16.E4M3.UNPACK_B R158, R153.H1 ;  /* 0x00000099ff9e723e */ /* 0x000fe200030006ff */
[----:B------:R-:W-:Y:S01]  /*34c0*/  HADD2.F32 R161, -RZ, R156.H0_H0 ;  /* 0x2000009cffa17230 */ /* 0x000fe20000004100 */
[----:B------:R-:W-:Y:S01]  /*34d0*/  F2FP.F16.E4M3.UNPACK_B R45, R45.H1 ;  /* 0x0000002dff2d723e */ /* 0x000fe200030006ff */
[----:B------:R-:W-:Y:S01]  /*34e0*/  HADD2.F32 R44, -RZ, R44.H0_H0 ;  /* 0x2000002cff2c7230 */ /* 0x000fe20000004100 */
[----:B------:R-:W-:Y:S01]  /*34f0*/  LOP3.LUT R76, R157, 0xff0000, R76, 0xf8, !PT ;  /* 0x00ff00009d4c7812 */ /* 0x000fe200078ef84c */
[----:B------:R-:W-:-:S02]  /*3500*/  HADD2.F32 R160, -RZ, R156.H1_H1 ;  /* 0x3000009cffa07230 */ /* 0x000fc40000004100 */
[-C--:B------:R-:W-:Y:S01]  /*3510*/  FMUL.FTZ R163, R78, R161.reuse ;  /* 0x000000a14ea37220 */ /* 0x080fe20000410000 */
[--C-:B------:R-:W-:Y:S02]  /*3520*/  HADD2.F32 R159, -RZ, R158.reuse.H0_H0 ;  /* 0x2000009eff9f7230 */ /* 0x100fe40000004100 */
[--C-:B------:R-:W-:Y:S02]  /*3530*/  HADD2.F32 R157, -RZ, R45.reuse.H1_H1 ;  /* 0x3000002dff9d7230 */ /* 0x100fe40000004100 */
[----:B------:R-:W-:Y:S02]  /*3540*/  HADD2.F32 R156, -RZ, R45.H0_H0 ;  /* 0x2000002dff9c7230 */ /* 0x000fe40000004100 */
[C---:B------:R-:W-:Y:S01]  /*3550*/  FMUL.FTZ R45, R44.reuse, R161 ;  /* 0x000000a12c2d7220 */ /* 0x040fe20000410000 */
[----:B------:R-:W-:Y:S02]  /*3560*/  HADD2.F32 R158, -RZ, R158.H1_H1 ;  /* 0x3000009eff9e7230 */ /* 0x000fe40000004100 */
[CC--:B------:R-:W-:Y:S01]  /*3570*/  FMUL.FTZ R161, R157.reuse, R160.reuse ;  /* 0x000000a09da17220 */ /* 0x0c0fe20000410000 */
[-C--:B------:R-:W-:Y:S01]  /*3580*/  FFMA.FTZ R44, R44, R159.reuse, -R163 ;  /* 0x0000009f2c2c7223 */ /* 0x080fe200000108a3 */
[----:B------:R-:W-:Y:S01]  /*3590*/  FMUL.FTZ R162, R156, R160 ;  /* 0x000000a09ca27220 */ /* 0x000fe20000410000 */
[----:B------:R-:W-:Y:S01]  /*35a0*/  FFMA.FTZ R45, R78, R159, R45 ;  /* 0x0000009f4e2d7223 */ /* 0x000fe2000001002d */
[----:B------:R-:W-:Y:S01]  /*35b0*/  F2FP.F16.E4M3.UNPACK_B R160, R164 ;  /* 0x000000a4ffa0723e */ /* 0x000fe200020006ff */
[-C--:B------:R-:W-:Y:S01]  /*35c0*/  FFMA.FTZ R163, R156, R158.reuse, -R161 ;  /* 0x0000009e9ca37223 */ /* 0x080fe200000108a1 */
[-C--:B------:R-:W-:Y:S01]  /*35d0*/  F2FP.F16.E4M3.UNPACK_B R78, R77.reuse.H1 ;  /* 0x0000004dff4e723e */ /* 0x080fe200030006ff */
[----:B------:R-:W-:Y:S01]  /*35e0*/  FFMA.FTZ R164, R157, R158, R162 ;  /* 0x0000009e9da47223 */ /* 0x000fe200000100a2 */
[----:B------:R-:W-:Y:S01]  /*35f0*/  F2FP.F16.E4M3.UNPACK_B R77, R77 ;  /* 0x0000004dff4d723e */ /* 0x000fe200020006ff */
[----:B------:R-:W-:Y:S01]  /*3600*/  HADD2.F32 R159, -RZ, R160.H1_H1 ;  /* 0x300000a0ff9f7230 */ /* 0x000fe20000004100 */
[----:B------:R-:W-:Y:S01]  /*3610*/  F2FP.F16.E4M3.UNPACK_B R158, R153 ;  /* 0x00000099ff9e723e */ /* 0x000fe200020006ff */
[--C-:B------:R-:W-:Y:S01]  /*3620*/  HADD2.F32 R156, -RZ, R78.reuse.H0_H0 ;  /* 0x2000004eff9c7230 */ /* 0x100fe20000004100 */
[----:B------:R-:W-:Y:S01]  /*3630*/  F2FP.SATFINITE.E4M3.F32.PACK_AB_MERGE_C R168, R164, R163, RZ ;  /* 0x000000a3a4a8723e */ /* 0x000fe200048070ff */
[----:B------:R-:W-:-:S02]  /*3640*/  HADD2.F32 R157, -RZ, R78.H1_H1 ;  /* 0x3000004eff9d7230 */ /* 0x000fc40000004100 */
[--C-:B------:R-:W-:Y:S02]  /*3650*/  HADD2.F32 R78, -RZ, R77.reuse.H0_H0 ;  /* 0x2000004dff4e7230 */ /* 0x100fe40000004100 */
[-C--:B------:R-:W-:Y:S01]  /*3660*/  FMUL.FTZ R162, R156, R159.reuse ;  /* 0x0000009f9ca27220 */ /* 0x080fe20000410000 */
[----:B------:R-:W-:Y:S02]  /*3670*/  HADD2.F32 R153, -RZ, R77.H1_H1 ;  /* 0x3000004dff997230 */ /* 0x000fe40000004100 */
[----:B------:R-:W-:Y:S01]  /*3680*/  FMUL.FTZ R161, R157, R159 ;  /* 0x0000009f9da17220 */ /* 0x000fe20000410000 */
[----:B------:R-:W-:Y:S01]  /*3690*/  HADD2.F32 R77, -RZ, R158.H1_H1 ;  /* 0x3000009eff4d7230 */ /* 0x000fe20000004100 */
[----:B------:R-:W-:Y:S01]  /*36a0*/  F2FP.SATFINITE.E4M3.F32.PACK_AB_MERGE_C R45, R45, R44, R168 ;  /* 0x0000002c2d2d723e */ /* 0x000fe200048070a8 */
[----:B------:R-:W-:Y:S02]  /*36b0*/  HADD2.F32 R160, -RZ, R160.H0_H0 ;  /* 0x200000a0ffa07230 */ /* 0x000fe40000004100 */
[----:B------:R-:W-:-:S02]  /*36c0*/  HADD2.F32 R158, -RZ, R158.H0_H0 ;  /* 0x2000009eff9e7230 */ /* 0x000fc40000004100 */
[-C--:B------:R-:W-:Y:S01]  /*36d0*/  FFMA.FTZ R161, R156, R77.reuse, -R161 ;  /* 0x0000004d9ca17223 */ /* 0x080fe200000108a1 */
[----:B------:R-:W-:Y:S01]  /*36e0*/  FFMA.FTZ R162, R157, R77, R162 ;  /* 0x0000004d9da27223 */ /* 0x000fe200000100a2 */
[CC--:B------:R-:W-:Y:S01]  /*36f0*/  FMUL.FTZ R159, R153.reuse, R160.reuse ;  /* 0x000000a0999f7220 */ /* 0x0c0fe20000410000 */
[-C--:B------:R-:W-:Y:S01]  /*3700*/  F2FP.F16.E4M3.UNPACK_B R156, R47.reuse.H1 ;  /* 0x0000002fff9c723e */ /* 0x080fe200030006ff */
[C---:B------:R-:W-:Y:S01]  /*3710*/  FMUL.FTZ R160, R78.reuse, R160 ;  /* 0x000000a04ea07220 */ /* 0x040fe20000410000 */
[----:B------:R-:W-:Y:S01]  /*3720*/  F2FP.F16.E4M3.UNPACK_B R47, R47 ;  /* 0x0000002fff2f723e */ /* 0x000fe200020006ff */
[-C--:B------:R-:W-:Y:S01]  /*3730*/  FFMA.FTZ R77, R78, R158.reuse, -R159 ;  /* 0x0000009e4e4d7223 */ /* 0x080fe2000001089f */
[----:B------:R-:W-:Y:S01]  /*3740*/  F2FP.SATFINITE.E4M3.F32.PACK_AB_MERGE_C R167, R162, R161, RZ ;  /* 0x000000a1a2a7723e */ /* 0x000fe200048070ff */
[--C-:B------:R-:W-:Y:S01]  /*3750*/  HADD2.F32 R157, -RZ, R156.reuse.H0_H0 ;  /* 0x2000009cff9d7230 */ /* 0x100fe20000004100 */
[-C--:B------:R-:W-:Y:S01]  /*3760*/  F2FP.F16.E4M3.UNPACK_B R162, R79.reuse.H1 ;  /* 0x0000004fffa2723e */ /* 0x080fe200030006ff */
[----:B------:R-:W-:Y:S01]  /*3770*/  FFMA.FTZ R78, R153, R158, R160 ;  /* 0x0000009e994e7223 */ /* 0x000fe200000100a0 */
[----:B------:R-:W-:Y:S01]  /*3780*/  F2FP.F16.E4M3.UNPACK_B R159, R76.H1 ;  /* 0x0000004cff9f723e */ /* 0x000fe200030006ff */
        /* <DEDUP_REMOVED lines=18> */
[----:B------:R-:W-:Y:S02]  /*38b0*/  HADD2.F32 R161, -RZ, R161.H0_H0 ;  /* 0x200000a1ffa17230 */ /* 0x000fe40000004100 */
[----:B------:R-:W-:Y:S01]  /*38c0*/  FFMA.FTZ R153, R79, R76, R164 ;  /* 0x0000004c4f997223 */ /* 0x000fe200000100a4 */
[--C-:B------:R-:W-:Y:S02]  /*38d0*/  HADD2.F32 R76, -RZ, R47.reuse.H0_H0 ;  /* 0x2000002fff4c7230 */ /* 0x100fe40000004100 */
[----:B------:R-:W-:Y:S01]  /*38e0*/  FFMA.FTZ R160, R156, R160, R165 ;  /* 0x000000a09ca07223 */ /* 0x000fe200000100a5 */
[----:B------:R-:W-:Y:S01]  /*38f0*/  HADD2.F32 R79, -RZ, R47.H1_H1 ;  /* 0x3000002fff4f7230 */ /* 0x000fe20000004100 */
[----:B------:R-:W-:Y:S01]  /*3900*/  F2FP.SATFINITE.E4M3.F32.PACK_AB_MERGE_C R44, R78, R77, R167 ;  /* 0x0000004d4e2c723e */ /* 0x000fe200048070a7 */
[--C-:B------:R-:W-:Y:S01]  /*3910*/  HADD2.F32 R47, -RZ, R46.reuse.H0_H0 ;  /* 0x2000002eff2f7230 */ /* 0x100fe20000004100 */
[----:B------:R-:W-:Y:S01]  /*3920*/  F2FP.SATFINITE.E4M3.F32.PACK_AB_MERGE_C R153, R153, R166, RZ ;  /* 0x000000a69999723e */ /* 0x000fe200048070ff */
[----:B------:R-:W-:-:S02]  /*3930*/  HADD2.F32 R46, -RZ, R46.H1_H1 ;  /* 0x3000002eff2e7230 */ /* 0x000fc40000004100 */
[-C--:B------:R-:W-:Y:S01]  /*3940*/  FMUL.FTZ R157, R79, R162.reuse ;  /* 0x000000a24f9d7220 */ /* 0x080fe20000410000 */
[----:B------:R-:W-:Y:S02]  /*3950*/  HADD2.F32 R159, -RZ, R159.H0_H0 ;  /* 0x2000009fff9f7230 */ /* 0x000fe40000004100 */
        /* <DEDUP_REMOVED lines=8> */
[----:B------:R-:W-:-:S04]  /*39e0*/  F2FP.SATFINITE.E4M3.F32.PACK_AB_MERGE_C R160, R160, R163, RZ ;  /* 0x000000a3a0a0723e */ /* 0x000fc800048070ff */
[----:B------:R-:W-:Y:S02]  /*39f0*/  F2FP.SATFINITE.E4M3.F32.PACK_AB_MERGE_C R46, R161, R156, R153 ;  /* 0x0000009ca12e723e */ /* 0x000fe40004807099 */
[----:B------:R-:W-:-:S07]  /*3a00*/  F2FP.SATFINITE.E4M3.F32.PACK_AB_MERGE_C R47, R162, R157, R160 ;  /* 0x0000009da22f723e */ /* 0x000fce00048070a0 */
.L_x_1189:
[----:B------:R-:W-:Y:S05]  /*3a10*/  BSYNC B3 ;  /* 0x0000000000037941 */ /* 0x000fea0003800000 */
.L_x_1188:
[----:B------:R-:W-:Y:S01]  /*3a20*/  ULDC.64 UR4, c[0x0][0x2d8] ;  /* 0x0000b60000047ab9 */ /* 0x000fe20000000a00 */
[----:B------:R-:W-:Y:S01]  /*3a30*/  ULDC.64 UR6, c[0x0][0x208] ;  /* 0x0000820000067ab9 */ /* 0x000fe20000000a00 */
[----:B------:R-:W-:-:S04]  /*3a40*/  IADD3 R76, P2, P6, R151, UR4, R38 ;  /* 0x00000004974c7c10 */ /* 0x000fc8000fe5e026 */
[----:B------:R-:W-:-:S05]  /*3a50*/  IADD3.X R77, R150, UR5, R33, P2, P6 ;  /* 0x00000005964d7c10 */ /* 0x000fca00097ec421 */
[----:B--2---:R1:W-:Y:S04]  /*3a60*/  STG.E.128 desc[UR6][R76.64], R44 ;  /* 0x0000002c4c007986 */ /* 0x0043e8000c101d06 */
.L_x_1187:
[----:B------:R-:W-:Y:S05]  /*3a70*/  BSYNC B2 ;  /* 0x0000000000027941 */ /* 0x000fea0003800000 */
.L_x_1186:
[----:B------:R-:W-:Y:S05]  /*3a80*/  @P1 BRA `(.L_x_1185) ;  /* 0x0000000400d41947 */ /* 0x000fea0003800000 */
[----:B------:R-:W-:Y:S01]  /*3a90*/  LOP3.LUT P2, RZ, R232, 0x4, RZ, 0xc0, !PT ;  /* 0x00000004e8ff7812 */ /* 0x000fe2000784c0ff */
[C---:B-1----:R-:W-:Y:S01]  /*3aa0*/  VIADD R45, R155.reuse, 0x40 ;  /* 0x000000409b2d7836 */ /* 0x042fe20000000000 */
[----:B------:R-:W-:Y:S11]  /*3ab0*/  BSSY B2, `(.L_x_1190) ;  /* 0x000006d000027945 */ /* 0x000ff60003800000 */
[----:B------:R-:W-:Y:S01]  /*3ac0*/  @P2 VIADD R45, R155, 0xffffffc0 ;  /* 0xffffffc09b2d2836 */ /* 0x000fe20000000000 */
[----:B------:R-:W-:-:S03]  /*3ad0*/  ISETP.GE.AND P2, PT, R235, R128, PT ;  /* 0x00000080eb00720c */ /* 0x000fc60003f46270 */
[----:B------:R-:W-:-:S06]  /*3ae0*/  IMAD.IADD R45, R18, 0x1, R45 ;  /* 0x00000001122d7824 */ /* 0x000fcc00078e022d */
[----:B------:R-:W1:Y:S04]  /*3af0*/  LDS.128 R44, [R45+0x20400] ;  /* 0x020400002d2c7984 */ /* 0x000e680000000c00 */
        /* <DEDUP_REMOVED lines=30> */
[----:B------:R-:W-:Y:S01]  /*3ce0*/  FFMA.FTZ R45, R73, R77, R158 ;  /* 0x0000004d492d7223 */ /* 0x000fe2000001009e */
[----:B------:R-:W-:Y:S02]  /*3cf0*/  HADD2.F32 R76, -RZ, R76.H1_H1 ;  /* 0x3000004cff4c7230 */ /* 0x000fe40000004100 */
[CC--:B------:R-:W-:Y:S01]  /*3d00*/  FMUL.FTZ R79, R75.reuse, R153.reuse ;  /* 0x000000994b4f7220 */ /* 0x0c0fe20000410000 */
        /* <DEDUP_REMOVED lines=44> */
[-C--:B------:R-:W-:Y:S01]  /*3fd0*/  FMUL.FTZ R157, R73, R145.reuse ;  /* 0x00000091499d7220 */ /* 0x080fe20000410000 */
        /* <DEDUP_REMOVED lines=9> */
[----:B------:R-:W-:Y:S01]  /*4070*/  FMUL.FTZ R160, R72, R79 ;  /* 0x0000004f48a07220 */ /* 0x000fe20000410000 */
[----:B------:R-:W-:-:S02]  /*4080*/  HADD2.F32 R46, -RZ, R46.H1_H1 ;  /* 0x3000002eff2e7230 */ /* 0x000fc40000004100 */
[----:B------:R-:W-:Y:S01]  /*4090*/  FMUL.FTZ R77, R73, R79 ;  /* 0x0000004f494d7220 */ /* 0x000fe20000410000 */
[----:B------:R-:W-:Y:S01]  /*40a0*/  HADD2.F32 R156, -RZ, R156.H0_H0 ;  /* 0x2000009cff9c7230 */ /* 0x000fe20000004100 */
[----:B------:R-:W-:Y:S01]  /*40b0*/  F2FP.SATFINITE.E4M3.F32.PACK_AB_MERGE_C R152, R152, R157, RZ ;  /* 0x0000009d9898723e */ /* 0x000fe200048070ff */
        /* <DEDUP_REMOVED lines=11> */
[----:B------:R-:W-:-:S07]  /*4170*/  F2FP.SATFINITE.E4M3.F32.PACK_AB_MERGE_C R46, R75, R74, R152 ;  /* 0x0000004a4b2e723e */ /* 0x000fce0004807098 */
.L_x_1191:
[----:B------:R-:W-:Y:S05]  /*4180*/  BSYNC B2 ;  /* 0x0000000000027941 */ /* 0x000fea0003800000 */
.L_x_1190:
[----:B------:R-:W-:Y:S01]  /*4190*/  ULDC.64 UR4, c[0x0][0x2d8] ;  /* 0x0000b60000047ab9 */ /* 0x000fe20000000a00 */
[----:B------:R-:W-:Y:S01]  /*41a0*/  ULDC.64 UR6, c[0x0][0x208] ;  /* 0x0000820000067ab9 */ /* 0x000fe20000000a00 */
[----:B------:R-:W-:-:S04]  /*41b0*/  IADD3 R72, P2, P6, R35, UR4, R151 ;  /* 0x0000000423487c10 */ /* 0x000fc8000fe5e097 */
[----:B------:R-:W-:-:S05]  /*41c0*/  IADD3.X R73, R101, UR5, R150, P2, P6 ;  /* 0x0000000565497c10 */ /* 0x000fca00097ec496 */
[----:B-1----:R2:W-:Y:S04]  /*41d0*/  STG.E.128 desc[UR6][R72.64], R44 ;  /* 0x0000002c48007986 */ /* 0x0025e8000c101d06 */
.L_x_1185:
[----:B------:R-:W-:Y:S05]  /*41e0*/  BSYNC B1 ;  /* 0x0000000000017941 */ /* 0x000fea0003800000 */
.L_x_1184:
        /* <DEDUP_REMOVED lines=113> */
.L_x_1197:
[----:B------:R-:W-:Y:S05]  /*4900*/  BSYNC B3 ;  /* 0x0000000000037941 */ /* 0x000fea0003800000 */
.L_x_1196:
[----:B------:R-:W-:Y:S01]  /*4910*/  ULDC.64 UR4, c[0x0][0x2d8] ;  /* 0x0000b60000047ab9 */ /* 0x000fe20000000a00 */
[----:B------:R-:W-:Y:S01]  /*4920*/  ULDC.64 UR6, c[0x0][0x208] ;  /* 0x0000820000067ab9 */ /* 0x000fe20000000a00 */
[----:B------:R-:W-:-:S04]  /*4930*/  IADD3 R68, P2, P3, R73, UR4, R38 ;  /* 0x0000000449447c10 */ /* 0x000fc8000fb5e026 */
[----:B------:R-:W-:-:S05]  /*4940*/  IADD3.X R69, R72, UR5, R33, P2, P3 ;  /* 0x0000000548457c10 */ /* 0x000fca00097e6421 */
[----:B--2---:R2:W-:Y:S04]  /*4950*/  STG.E.128 desc[UR6][R68.64], R44 ;  /* 0x0000002c44007986 */ /* 0x0045e8000c101d06 */
.L_x_1195:
[----:B------:R-:W-:Y:S05]  /*4960*/  BSYNC B2 ;  /* 0x0000000000027941 */ /* 0x000fea0003800000 */
.L_x_1194:
[----:B------:R-:W-:Y:S05]  /*4970*/  @P1 BRA `(.L_x_1193) ;  /* 0x0000000400d41947 */ /* 0x000fea0003800000 */
[----:B------:R-:W-:Y:S01]  /*4980*/  LOP3.LUT P2, RZ, R232, 0x4, RZ, 0xc0, !PT ;  /* 0x00000004e8ff7812 */ /* 0x000fe2000784c0ff */
[C---:B-12---:R-:W-:Y:S01]  /*4990*/  VIADD R45, R155.reuse, 0x40 ;  /* 0x000000409b2d7836 */ /* 0x046fe20000000000 */
        /* <DEDUP_REMOVED lines=109> */
.L_x_1199:
[----:B------:R-:W-:Y:S05]  /*5070*/  BSYNC B2 ;  /* 0x0000000000027941 */ /* 0x000fea0003800000 */
.L_x_1198:
[----:B------:R-:W-:Y:S01]  /*5080*/  ULDC.64 UR4, c[0x0][0x2d8] ;  /* 0x0000b60000047ab9 */ /* 0x000fe20000000a00 */
[----:B------:R-:W-:Y:S01]  /*5090*/  ULDC.64 UR6, c[0x0][0x208] ;  /* 0x0000820000067ab9 */ /* 0x000fe20000000a00 */
[----:B------:R-:W-:-:S04]  /*50a0*/  IADD3 R64, P2, P3, R35, UR4, R73 ;  /* 0x0000000423407c10 */ /* 0x000fc8000fb5e049 */
[----:B------:R-:W-:-:S05]  /*50b0*/  IADD3.X R65, R101, UR5, R72, P2, P3 ;  /* 0x0000000565417c10 */ /* 0x000fca00097e6448 */
[----:B-1----:R3:W-:Y:S04]  /*50c0*/  STG.E.128 desc[UR6][R64.64], R44 ;  /* 0x0000002c40007986 */ /* 0x0027e8000c101d06 */
.L_x_1193:
[----:B------:R-:W-:Y:S05]  /*50d0*/  BSYNC B1 ;  /* 0x0000000000017941 */ /* 0x000fea0003800000 */
.L_x_1192:
        /* <DEDUP_REMOVED lines=18> */
[----:B------:R-:W-:Y:S01]  /*5200*/  LOP3.LUT R62, R61, 0xff0000ff, RZ, 0xc0, !PT ;  /* 0xff0000ff3d3e7812 */ /* 0x000fe200078ec0ff */
[----:B------:R-:W-:Y:S01]  /*5210*/  IMAD.SHL.U32 R61, R68, 0x100, RZ ;  /* 0x00000100443d7824 */ /* 0x000fe200078e00ff */
[----:B------:R-:W-:Y:S01]  /*5220*/  LOP3.LUT R68, R66, 0xff00, R63, 0xf8, !PT ;  /* 0x0000ff0042447812 */ /* 0x000fe200078ef83f */
[----:B------:R-:W-:Y:S01]  /*5230*/  IMAD.U32 R63, R67, 0x10000, RZ ;  /* 0x00010000433f7824 */ /* 0x000fe200078e00ff */
[----:B------:R-:W-:-:S02]  /*5240*/  F2FP.F16.E4M3.UNPACK_B R66, R143.H1 ;  /* 0x0000008fff42723e */ /* 0x000fc400030006ff */
[----:B------:R-:W-:Y:S01]  /*5250*/  LOP3.LUT R62, R62, 0xff00, R61, 0xf8, !PT ;  /* 0x0000ff003e3e7812 */ /* 0x000fe200078ef83d */
[----:B------:R-:W-:Y:S01]  /*5260*/  IMAD.U32 R61, R69, 0x10000, RZ ;  /* 0x00010000453d7824 */ /* 0x000fe200078e00ff */
[-C--:B------:R-:W-:Y:S01]  /*5270*/  F2FP.F16.E4M3.UNPACK_B R44, R45.reuse ;  /* 0x0000002dff2c723e */ /* 0x080fe200020006ff */
[--C-:B------:R-:W-:Y:S01]  /*5280*/  HADD2.F32 R69, -RZ, R66.reuse.H1_H1 ;  /* 0x30000042ff457230 */ /* 0x100fe20000004100 */
[----:B------:R-:W-:Y:S02]  /*5290*/  F2FP.F16.E4M3.UNPACK_B R45, R45.H1 ;  /* 0x0000002dff2d723e */ /* 0x000fe400030006ff */
[----:B------:R-:W-:Y:S01]  /*52a0*/  LOP3.LUT R70, R68, 0xff0000, R63, 0xf8, !PT ;  /* 0x00ff000044467812 */ /* 0x000fe200078ef83f */
[----:B------:R-:W-:Y:S01]  /*52b0*/  HADD2.F32 R68, -RZ, R66.H0_H0 ;  /* 0x20000042ff447230 */ /* 0x000fe20000004100 */
[----:B------:R-:W-:Y:S01]  /*52c0*/  LOP3.LUT R67, R62, 0xff0000, R61, 0xf8, !PT ;  /* 0x00ff00003e437812 */ /* 0x000fe200078ef83d */
[--C-:B------:R-:W-:Y:S01]  /*52d0*/  HADD2.F32 R61, -RZ, R44.reuse.H1_H1 ;  /* 0x3000002cff3d7230 */ /* 0x100fe20000004100 */
[----:B------:R-:W-:Y:S01]  /*52e0*/  F2FP.F16.E4M3.UNPACK_B R63, R144.H1 ;  /* 0x00000090ff3f723e */ /* 0x000fe200030006ff */
[----:B------:R-:W-:Y:S01]  /*52f0*/  HADD2.F32 R62, -RZ, R45.H1_H1 ;  /* 0x3000002dff3e7230 */ /* 0x000fe20000004100 */
[----:B------:R-:W-:Y:S01]  /*5300*/  F2FP.F16.E4M3.UNPACK_B R143, R143 ;  /* 0x0000008fff8f723e */ /* 0x000fe200020006ff */
[----:B------:R-:W-:-:S02]  /*5310*/  HADD2.F32 R44, -RZ, R44.H0_H0 ;  /* 0x2000002cff2c7230 */ /* 0x000fc40000004100 */
[-C--:B------:R-:W-:Y:S01]  /*5320*/  FMUL.FTZ R71, R61, R68.reuse ;  /* 0x000000443d477220 */ /* 0x080fe20000410000 */
[----:B------:R-:W-:Y:S02]  /*5330*/  HADD2.F32 R66, -RZ, R63.H0_H0 ;  /* 0x2000003fff427230 */ /* 0x000fe40000004100 */
[-C--:B------:R-:W-:Y:S01]  /*5340*/  FMUL.FTZ R72, R62, R69.reuse ;  /* 0x000000453e487220 */ /* 0x080fe20000410000 */
[----:B------:R-:W-:Y:S02]  /*5350*/  HADD2.F32 R45, -RZ, R45.H0_H0 ;  /* 0x2000002dff2d7230 */ /* 0x000fe40000004100 */
[C---:B------:R-:W-:Y:S01]  /*5360*/  FMUL.FTZ R68, R44.reuse, R68 ;  /* 0x000000442c447220 */ /* 0x040fe20000410000 */
[----:B------:R-:W-:Y:S02]  /*5370*/  HADD2.F32 R63, -RZ, R63.H1_H1 ;  /* 0x3000003fff3f7230 */ /* 0x000fe40000004100 */
[----:B------:R-:W-:Y:S01]  /*5380*/  FFMA.FTZ R44, R44, R66, -R71 ;  /* 0x000000422c2c7223 */ /* 0x000fe20000010847 */
[----:B------:R-:W-:Y:S01]  /*5390*/  F2FP.F16.E4M3.UNPACK_B R144, R144 ;  /* 0x00000090ff90723e */ /* 0x000fe200020006ff */
        /* <DEDUP_REMOVED lines=70> */
.L_x_1205:
[----:B------:R-:W-:Y:S05]  /*5800*/  BSYNC B3 ;  /* 0x0000000000037941 */ /* 0x000fea0003800000 */
.L_x_1204:
[----:B------:R-:W-:Y:S01]  /*5810*/  ULDC.64 UR4, c[0x0][0x2d8] ;  /* 0x0000b60000047ab9 */ /* 0x000fe20000000a00 */
[----:B------:R-:W-:Y:S01]  /*5820*/  ULDC.64 UR6, c[0x0][0x208] ;  /* 0x0000820000067ab9 */ /* 0x000fe20000000a00 */
[----:B------:R-:W-:-:S04]  /*5830*/  IADD3 R60, P2, P3, R65, UR4, R38 ;  /* 0x00000004413c7c10 */ /* 0x000fc8000fb5e026 */
[----:B------:R-:W-:-:S05]  /*5840*/  IADD3.X R61, R64, UR5, R33, P2, P3 ;  /* 0x00000005403d7c10 */ /* 0x000fca00097e6421 */
[----:B--2---:R3:W-:Y:S04]  /*5850*/  STG.E.128 desc[UR6][R60.64], R44 ;  /* 0x0000002c3c007986 */ /* 0x0047e8000c101d06 */
.L_x_1203:
[----:B------:R-:W-:Y:S05]  /*5860*/  BSYNC B2 ;  /* 0x0000000000027941 */ /* 0x000fea0003800000 */
.L_x_1202:
[----:B------:R-:W-:Y:S05]  /*5870*/  @P1 BRA `(.L_x_1201) ;  /* 0x0000000400dc1947 */ /* 0x000fea0003800000 */
[----:B------:R-:W-:Y:S01]  /*5880*/  LOP3.LUT P2, RZ, R232, 0x4, RZ, 0xc0, !PT ;  /* 0x00000004e8ff7812 */ /* 0x000fe2000784c0ff */
[C---:B-123--:R-:W-:Y:S01]  /*5890*/  VIADD R45, R155.reuse, 0x40 ;  /* 0x000000409b2d7836 */ /* 0x04efe20000000000 */
[----:B------:R-:W-:Y:S11]  /*58a0*/  BSSY B2, `(.L_x_1206) ;  /* 0x000006f000027945 */ /* 0x000ff60003800000 */
[----:B------:R-:W-:Y:S01]  /*58b0*/  @P2 VIADD R45, R155, 0xffffffc0 ;  /* 0xffffffc09b2d2836 */ /* 0x000fe20000000000 */
[----:B------:R-:W-:-:S03]  /*58c0*/  ISETP.GE.AND P2, PT, R235, R128, PT ;  /* 0x00000080eb00720c */ /* 0x000fc60003f46270 */
[----:B------:R-:W-:-:S06]  /*58d0*/  IMAD.IADD R45, R18, 0x1, R45 ;  /* 0x00000001122d7824 */ /* 0x000fcc00078e022d */
[----:B------:R-:W1:Y:S04]  /*58e0*/  LDS.128 R44, [R45+0x24400] ;  /* 0x024400002d2c7984 */ /* 0x000e680000000c00 */
[----:B------:R-:W-:Y:S05]  /*58f0*/  @P2 BRA `(.L_x_1207) ;  /* 0x0000000400a42947 */ /* 0x000fea0003800000 */
[----:B------:R-:W-:Y:S01]  /*5900*/  SHF.R.U32.HI R66, RZ, 0x8, R57 ;  /* 0x00000008ff427819 */ /* 0x000fe20000011639 */
[----:B-1----:R-:W-:Y:S01]  /*5910*/  IMAD.MOV.U32 R58, RZ, RZ, R47 ;  /* 0x000000ffff3a7224 */ /* 0x002fe200078e002f */
        /* <DEDUP_REMOVED lines=8> */
[----:B------:R-:W-:Y:S01]  /*59a0*/  LOP3.LUT R47, R56, 0xff00, R47, 0xf8, !PT ;  /* 0x0000ff00382f7812 */ /* 0x000fe200078ef82f */
[----:B------:R-:W-:Y:S01]  /*59b0*/  IMAD.MOV.U32 R57, RZ, RZ, R46 ;  /* 0x000000ffff397224 */ /* 0x000fe200078e002e */
[----:B------:R-:W-:Y:S01]  /*59c0*/  LOP3.LUT R59, R60, 0xff00, R59, 0xf8, !PT ;  /* 0x0000ff003c3b7812 */ /* 0x000fe200078ef83b */
[----:B------:R-:W-:Y:S01]  /*59d0*/  IMAD.U32 R56, R63, 0x10000, RZ ;  /* 0x000100003f387824 */ /* 0x000fe200078e00ff */
[----:B------:R-:W-:-:S02]  /*59e0*/  F2FP.F16.E4M3.UNPACK_B R60, R137.H1 ;  /* 0x00000089ff3c723e */ /* 0x000fc400030006ff */
        /* <DEDUP_REMOVED lines=8> */
[----:B------:R-:W-:Y:S02]  /*5a70*/  HADD2.F32 R46, -RZ, R46.H0_H0 ;  /* 0x2000002eff2e7230 */ /* 0x000fe40000004100 */
[----:B------:R-:W-:Y:S01]  /*5a80*/  FMUL.FTZ R67, R47, R62 ;  /* 0x0000003e2f437220 */ /* 0x000fe20000410000 */
[----:B------:R-:W-:Y:S01]  /*5a90*/  HADD2.F32 R60, -RZ, R59.H0_H0 ;  /* 0x2000003bff3c7230 */ /* 0x000fe20000004100 */
[----:B------:R-:W-:Y:S01]  /*5aa0*/  F2FP.F16.E4M3.UNPACK_B R137, R137 ;  /* 0x00000089ff89723e */ /* 0x000fe200020006ff */
[----:B------:R-:W-:-:S02]  /*5ab0*/  HADD2.F32 R56, -RZ, R45.H1_H1 ;  /* 0x3000002dff387230 */ /* 0x000fc40000004100 */
        /* <DEDUP_REMOVED lines=77> */
.L_x_1207:
[----:B------:R-:W-:Y:S05]  /*5f90*/  BSYNC B2 ;  /* 0x0000000000027941 */ /* 0x000fea0003800000 */
.L_x_1206:
[----:B------:R-:W-:Y:S01]  /*5fa0*/  ULDC.64 UR4, c[0x0][0x2d8] ;  /* 0x0000b60000047ab9 */ /* 0x000fe20000000a00 */
[----:B------:R-:W-:Y:S01]  /*5fb0*/  ULDC.64 UR6, c[0x0][0x208] ;  /* 0x0000820000067ab9 */ /* 0x000fe20000000a00 */
[----:B------:R-:W-:-:S04]  /*5fc0*/  IADD3 R56, P2, P3, R35, UR4, R65 ;  /* 0x0000000423387c10 */ /* 0x000fc8000fb5e041 */
[----:B------:R-:W-:-:S05]  /*5fd0*/  IADD3.X R57, R101, UR5, R64, P2, P3 ;  /* 0x0000000565397c10 */ /* 0x000fca00097e6440 */
[----:B-1----:R4:W-:Y:S04]  /*5fe0*/  STG.E.128 desc[UR6][R56.64], R44 ;  /* 0x0000002c38007986 */ /* 0x0029e8000c101d06 */
.L_x_1201:
[----:B------:R-:W-:Y:S05]  /*5ff0*/  BSYNC B1 ;  /* 0x0000000000017941 */ /* 0x000fea0003800000 */
.L_x_1200:
[----:B------:R-:W-:Y:S05]  /*6000*/  @P4 BRA `(.L_x_1208) ;  /* 0x0000005c00204947 */ /* 0x000fea0003800000 */
[----:B------:R-:W-:Y:S01]  /*6010*/  IADD3 R126, P2, P3, R115, R126, R22 ;  /* 0x0000007e737e7210 */ /* 0x000fe20007b5e016 */
[----:B------:R-:W-:Y:S03]  /*6020*/  BSSY B1, `(.L_x_1209) ;  /* 0x0000075000017945 */ /* 0x000fe60003800000 */
[----:B----4-:R-:W-:Y:S01]  /*6030*/  IADD3.X R56, R114, R129, R23, P2, P3 ;  /* 0x0000008172387210 */ /* 0x010fe200017e6417 */
[----:B------:R-:W-:Y:S08]  /*6040*/  @P0 BRA `(.L_x_1210) ;  /* 0x0000000400c80947 */ /* 0x000ff00003800000 */
[----:B-123--:R1:W2:Y:S01]  /*6050*/  LDS.128 R44, [R112+0x26400] ;  /* 0x02640000702c7984 */ /* 0x00e2a20000000c00 */
[----:B------:R-:W-:Y:S01]  /*6060*/  ISETP.GE.AND P2, PT, R228, R128, PT ;  /* 0x00000080e400720c */ /* 0x000fe20003f46270 */
[----:B------:R-:W-:-:S12]  /*6070*/  BSSY B2, `(.L_x_1211) ;  /* 0x000006a000027945 */ /* 0x000fd80003800000 */
[----:B-1----:R-:W-:Y:S05]  /*6080*/  @P2 BRA `(.L_x_1212) ;  /* 0x0000000400a02947 */ /* 0x002fea0003800000 */
[----:B------:R-:W-:Y:S01]  /*6090*/  SHF.R.U32.HI R61, RZ, 0x8, R53 ;  /* 0x00000008ff3d7819 */ /* 0x000fe20000011635 */
[----:B--2---:R-:W-:Y:S01]  /*60a0*/  IMAD.MOV.U32 R54, RZ, RZ, R47 ;  /* 0x000000ffff367224 */ /* 0x004fe200078e002f */
[----:B------:R-:W-:Y:S02]  /*60b0*/  SHF.R.U32.HI R58, RZ, 0x8, R55 ;  /* 0x00000008ff3a7819 */ /* 0x000fe40000011637 */
[----:B------:R-:W-:Y:S01]  /*60c0*/  LOP3.LUT R52, R53, 0xff0000ff, RZ, 0xc0, !PT ;  /* 0xff0000ff35347812 */ /* 0x000fe200078ec0ff */
[----:B------:R-:W-:Y:S01]  /*60d0*/  IMAD.SHL.U32 R47, R61, 0x100, RZ ;  /* 0x000001003d2f7824 */ /* 0x000fe200078e00ff */
[----:B------:R-:W-:Y:S01]  /*60e0*/  SHF.R.U32.HI R59, RZ, 0x10, R53 ;  /* 0x00000010ff3b7819 */ /* 0x000fe20000011635 */
[----:B------:R-:W-:Y:S01]  /*60f0*/  IMAD.MOV.U32 R53, RZ, RZ, R46 ;  /* 0x000000ffff357224 */ /* 0x000fe200078e002e */
[----:B------:R-:W-:Y:S01]  /*6100*/  SHF.R.U32.HI R60, RZ, 0x10, R55 ;  /* 0x00000010ff3c7819 */ /* 0x000fe20000011637 */
[----:B------:R-:W-:Y:S01]  /*6110*/  IMAD.SHL.U32 R46, R58, 0x100, RZ ;  /* 0x000001003a2e7824 */ /* 0x000fe200078e00ff */
[----:B------:R-:W-:-:S02]  /*6120*/  LOP3.LUT R57, R55, 0xff0000ff, RZ, 0xc0, !PT ;  /* 0xff0000ff37397812 */ /* 0x000fc400078ec0ff */
[----:B------:R-:W-:Y:S01]  /*6130*/  LOP3.LUT R47, R52, 0xff00, R47, 0xf8, !PT ;  /* 0x0000ff00342f7812 */ /* 0x000fe200078ef82f */
[----:B------:R-:W-:Y:S01]  /*6140*/  IMAD.U32 R60, R60, 0x10000, RZ ;  /* 0x000100003c3c7824 */ /* 0x000fe200078e00ff */
[----:B------:R-:W-:Y:S01]  /*6150*/  LOP3.LUT R55, R57, 0xff00, R46, 0xf8, !PT ;  /* 0x0000ff0039377812 */ /* 0x000fe200078ef82e */
[----:B------:R-:W-:Y:S01]  /*6160*/  IMAD.U32 R52, R59, 0x10000, RZ ;  /* 0x000100003b347824 */ /* 0x000fe200078e00ff */
[----:B------:R-:W-:Y:S02]  /*6170*/  F2FP.F16.E4M3.UNPACK_B R57, R82.H1 ;  /* 0x00000052ff39723e */ /* 0x000fe400030006ff */
[----:B------:R-:W-:Y:S02]  /*6180*/  F2FP.F16.E4M3.UNPACK_B R46, R45 ;  /* 0x0000002dff2e723e */ /* 0x000fe400020006ff */
[----:B------:R-:W-:Y:S01]  /*6190*/  LOP3.LUT R61, R55, 0xff0000, R60, 0xf8, !PT ;  /* 0x00ff0000373d7812 */ /* 0x000fe200078ef83c */
[--C-:B------:R-:W-:Y:S01]  /*61a0*/  HADD2.F32 R59, -RZ, R57.reuse.H0_H0 ;  /* 0x20000039ff3b7230 */ /* 0x100fe20000004100 */
[----:B------:R-:W-:Y:S01]  /*61b0*/  LOP3.LUT R58, R47, 0xff0000, R52, 0xf8, !PT ;  /* 0x00ff00002f3a7812 */ /* 0x000fe200078ef834 */
[--C-:B------:R-:W-:Y:S01]  /*61c0*/  HADD2.F32 R47, -RZ, R46.reuse.H1_H1 ;  /* 0x3000002eff2f7230 */ /* 0x100fe20000004100 */
        /* <DEDUP_REMOVED lines=19> */
[----:B------:R-:W-:Y:S01]  /*6300*/  HADD2.F32 R55, -RZ, R82.H1_H1 ;  /* 0x30000052ff377230 */ /* 0x000fe20000004100 */
[----:B------:R-:W-:Y:S01]  /*6310*/  F2FP.F16.E4M3.UNPACK_B R44, R44 ;  /* 0x0000002cff2c723e */ /* 0x000fe200020006ff */
[----:B------:R-:W-:-:S02]  /*6320*/  HADD2.F32 R52, -RZ, R83.H1_H1 ;  /* 0x30000053ff347230 */ /* 0x000fc40000004100 */
[--C-:B------:R-:W-:Y:S01]  /*6330*/  HADD2.F32 R47, -RZ, R45.reuse.H1_H1 ;  /* 0x3000002dff2f7230 */ /* 0x100fe20000004100 */
[----:B------:R-:W-:Y:S01]  /*6340*/  F2FP.SATFINITE.E4M3.F32.PACK_AB_MERGE_C R70, R66, R59, RZ ;  /* 0x0000003b4246723e */ /* 0x000fe200048070ff */
[----:B------:R-:W-:Y:S02]  /*6350*/  HADD2.F32 R46, -RZ, R45.H0_H0 ;  /* 0x2000002dff2e7230 */ /* 0x000fe40000004100 */
[----:B------:R-:W-:Y:S02]  /*6360*/  HADD2.F32 R45, -RZ, R44.H0_H0 ;  /* 0x2000002cff2d7230 */ /* 0x000fe40000004100 */
[-C--:B------:R-:W-:Y:S01]  /*6370*/  FMUL.FTZ R57, R47, R55.reuse ;  /* 0x000000372f397220 */ /* 0x080fe20000410000 */
[----:B------:R-:W-:Y:S02]  /*6380*/  HADD2.F32 R82, -RZ, R82.H0_H0 ;  /* 0x20000052ff527230 */ /* 0x000fe40000004100 */
[----:B------:R-:W-:Y:S01]  /*6390*/  FMUL.FTZ R62, R46, R55 ;  /* 0x000000372e3e7220 */ /* 0x000fe20000410000 */
[----:B------:R-:W-:-:S02]  /*63a0*/  HADD2.F32 R44, -RZ, R44.H1_H1 ;  /* 0x3000002cff2c7230 */ /* 0x000fc40000004100 */
[-C--:B------:R-:W-:Y:S01]  /*63b0*/  FFMA.FTZ R57, R46, R52.reuse, -R57 ;  /* 0x000000342e397223 */ /* 0x080fe20000010839 */
[----:B------:R-:W-:Y:S02]  /*63c0*/  HADD2.F32 R83, -RZ, R83.H0_H0 ;  /* 0x20000053ff537230 */ /* 0x000fe40000004100 */
[----:B------:R-:W-:Y:S01]  /*63d0*/  FFMA.FTZ R52, R47, R52, R62 ;  /* 0x000000342f347223 */ /* 0x000fe2000001003e */
[-C--:B------:R-:W-:Y:S01]  /*63e0*/  FMUL.FTZ R55, R45, R82.reuse ;  /* 0x000000522d377220 */ /* 0x080fe20000410000 */
[----:B------:R-:W-:-:S03]  /*63f0*/  FMUL.FTZ R60, R44, R82 ;  /* 0x000000522c3c7220 */ /* 0x000fc60000410000 */
[----:B------:R-:W-:Y:S01]  /*6400*/  F2FP.SATFINITE.E4M3.F32.PACK_AB_MERGE_C R69, R52, R57, RZ ;  /* 0x000000393445723e */ /* 0x000fe200048070ff */
[-C--:B------:R-:W-:Y:S01]  /*6410*/  FFMA.FTZ R62, R45, R83.reuse, -R60 ;  /* 0x000000532d3e7223 */ /* 0x080fe2000001083c */
[----:B------:R-:W-:Y:S01]  /*6420*/  F2FP.F16.E4M3.UNPACK_B R45, R54.H1 ;  /* 0x00000036ff2d723e */ /* 0x000fe200030006ff */
[----:B------:R-:W-:Y:S01]  /*6430*/  FFMA.FTZ R83, R44, R83, R55 ;  /* 0x000000532c537223 */ /* 0x000fe20000010037 */
[----:B------:R-:W-:Y:S02]  /*6440*/  F2FP.F16.E4M3.UNPACK_B R57, R61.H1 ;  /* 0x0000003dff39723e */ /* 0x000fe400030006ff */
[-C--:B------:R-:W-:Y:S01]  /*6450*/  F2FP.F16.E4M3.UNPACK_B R52, R58.reuse.H1 ;  /* 0x0000003aff34723e */ /* 0x080fe200030006ff */
[----:B------:R-:W-:Y:S01]  /*6460*/  HADD2.F32 R47, -RZ, R45.H1_H1 ;  /* 0x3000002dff2f7230 */ /* 0x000fe20000004100 */
[----:B------:R-:W-:Y:S01]  /*6470*/  F2FP.F16.E4M3.UNPACK_B R44, R53.H1 ;  /* 0x00000035ff2c723e */ /* 0x000fe200030006ff */
        /* <DEDUP_REMOVED lines=22> */
[--C-:B------:R-:W-:Y:S02]  /*65e0*/  HADD2.F32 R44, -RZ, R53.reuse.H0_H0 ;  /* 0x20000035ff2c7230 */ /* 0x100fe40000004100 */
[----:B------:R-:W-:Y:S01]  /*65f0*/  HADD2.F32 R54, -RZ, R54.H1_H1 ;  /* 0x30000036ff367230 */ /* 0x000fe20000004100 */
[----:B------:R-:W-:Y:S01]  /*6600*/  F2FP.SATFINITE.E4M3.F32.PACK_AB_MERGE_C R60, R60, R65, RZ ;  /* 0x000000413c3c723e */ /* 0x000fe200048070ff */
[----:B------:R-:W-:-:S02]  /*6610*/  HADD2.F32 R53, -RZ, R53.H1_H1 ;  /* 0x30000035ff357230 */ /* 0x000fc40000004100 */
[----:B------:R-:W-:Y:S01]  /*6620*/  FMUL.FTZ R46, R44, R61 ;  /* 0x0000003d2c2e7220 */ /* 0x000fe20000410000 */
[----:B------:R-:W-:Y:S02]  /*6630*/  HADD2.F32 R58, -RZ, R58.H0_H0 ;  /* 0x2000003aff3a7230 */ /* 0x000fe40000004100 */
[----:B------:R-:W-:Y:S01]  /*6640*/  FMUL.FTZ R66, R54, R57 ;  /* 0x0000003936427220 */ /* 0x000fe20000410000 */
[----:B------:R-:W-:Y:S02]  /*6650*/  HADD2.F32 R52, -RZ, R52.H0_H0 ;  /* 0x20000034ff347230 */ /* 0x000fe40000004100 */
[----:B------:R-:W-:Y:S01]  /*6660*/  FMUL.FTZ R47, R53, R61 ;  /* 0x0000003d352f7220 */ /* 0x000fe20000410000 */
[----:B------:R-:W-:Y:S01]  /*6670*/  FMUL.FTZ R57, R45, R57 ;  /* 0x000000392d397220 */ /* 0x000fe20000410000 */
[-C--:B------:R-:W-:Y:S01]  /*6680*/  FFMA.FTZ R46, R53, R58.reuse, R46 ;  /* 0x0000003a352e7223 */ /* 0x080fe2000001002e */
[----:B------:R-:W-:Y:S01]  /*6690*/  F2FP.SATFINITE.E4M3.F32.PACK_AB_MERGE_C R67, R68, R67, RZ ;  /* 0x000000434443723e */ /* 0x000fe200048070ff */
[----:B------:R-:W-:Y:S01]  /*66a0*/  FFMA.FTZ R47, R44, R58, -R47 ;  /* 0x0000003a2c2f7223 */ /* 0x000fe2000001082f */
[-C--:B------:R-:W-:Y:S01]  /*66b0*/  FFMA.FTZ R66, R45, R52.reuse, -R66 ;  /* 0x000000342d427223 */ /* 0x080fe20000010842 */
[----:B------:R-:W-:Y:S01]  /*66c0*/  FFMA.FTZ R57, R54, R52, R57 ;  /* 0x0000003436397223 */ /* 0x000fe20000010039 */
[----:B------:R-:W-:-:S02]  /*66d0*/  F2FP.SATFINITE.E4M3.F32.PACK_AB_MERGE_C R45, R64, R63, R70 ;  /* 0x0000003f402d723e */ /* 0x000fc40004807046 */
[----:B------:R-:W-:Y:S02]  /*66e0*/  F2FP.SATFINITE.E4M3.F32.PACK_AB_MERGE_C R46, R46, R47, R60 ;  /* 0x0000002f2e2e723e */ /* 0x000fe4000480703c */
[----:B------:R-:W-:Y:S02]  /*66f0*/  F2FP.SATFINITE.E4M3.F32.PACK_AB_MERGE_C R44, R83, R62, R69 ;  /* 0x0000003e532c723e */ /* 0x000fe40004807045 */
[----:B------:R-:W-:-:S07]  /*6700*/  F2FP.SATFINITE.E4M3.F32.PACK_AB_MERGE_C R47, R57, R66, R67 ;  /* 0x00000042392f723e */ /* 0x000fce0004807043 */
.L_x_1212:
[----:B------:R-:W-:Y:S05]  /*6710*/  BSYNC B2 ;  /* 0x0000000000027941 */ /* 0x000fea0003800000 */
.L_x_1211:
[----:B------:R-:W-:Y:S01]  /*6720*/  ULDC.64 UR4, c[0x0][0x2d8] ;  /* 0x0000b60000047ab9 */ /* 0x000fe20000000a00 */
[----:B------:R-:W-:Y:S01]  /*6730*/  ULDC.64 UR6, c[0x0][0x208] ;  /* 0x0000820000067ab9 */ /* 0x000fe20000000a00 */
[----:B------:R-:W-:-:S04]  /*6740*/  IADD3 R52, P2, P3, R126, UR4, R38 ;  /* 0x000000047e347c10 */ /* 0x000fc8000fb5e026 */
[----:B------:R-:W-:-:S05]  /*6750*/  IADD3.X R53, R56, UR5, R33, P2, P3 ;  /* 0x0000000538357c10 */ /* 0x000fca00097e6421 */
[----:B--2---:R4:W-:Y:S04]  /*6760*/  STG.E.128 desc[UR6][R52.64], R44 ;  /* 0x0000002c34007986 */ /* 0x0049e8000c101d06 */
.L_x_1210:
[----:B------:R-:W-:Y:S05]  /*6770*/  BSYNC B1 ;  /* 0x0000000000017941 */ /* 0x000fea0003800000 */
.L_x_1209:
[----:B------:R-:W-:Y:S05]  /*6780*/  @P1 BRA `(.L_x_1208) ;  /* 0x0000005400401947 */ /* 0x000fea0003800000 */
[----:B------:R-:W-:Y:S01]  /*6790*/  LOP3.LUT P2, RZ, R232, 0x4, RZ, 0xc0, !PT ;  /* 0x00000004e8ff7812 */ /* 0x000fe2000784c0ff */
[C---:B-1234-:R-:W-:Y:S01]  /*67a0*/  VIADD R45, R155.reuse, 0x40 ;  /* 0x000000409b2d7836 */ /* 0x05efe20000000000 */
        /* <DEDUP_REMOVED lines=13> */
[----:B------:R-:W-:Y:S01]  /*6880*/  SHF.R.U32.HI R55, RZ, 0x10, R51 ;  /* 0x00000010ff377819 */ /* 0x000fe20000011633 */
[----:B------:R-:W-:Y:S01]  /*6890*/  IMAD.SHL.U32 R46, R54, 0x100, RZ ;  /* 0x00000100362e7824 */ /* 0x000fe200078e00ff */
[----:B------:R-:W-:-:S03]  /*68a0*/  LOP3.LUT R52, R51, 0xff0000ff, RZ, 0xc0, !PT ;  /* 0xff0000ff33347812 */ /* 0x000fc600078ec0ff */
[----:B------:R-:W-:Y:S01]  /*68b0*/  IMAD.U32 R51, R55, 0x10000, RZ ;  /* 0x0001000037337824 */ /* 0x000fe200078e00ff */
[----:B------:R-:W-:Y:S01]  /*68c0*/  LOP3.LUT R54, R52, 0xff00, R47, 0xf8, !PT ;  /* 0x0000ff0034367812 */ /* 0x000fe200078ef82f */
        /* <DEDUP_REMOVED lines=71> */
[--C-:B------:R-:W-:Y:S02]  /*6d40*/  HADD2.F32 R45, -RZ, R50.reuse.H0_H0 ;  /* 0x20000032ff2d7230 */ /* 0x100fe40000004100 */
[----:B------:R-:W-:Y:S01]  /*6d50*/  FFMA.FTZ R64, R47, R51, R62 ;  /* 0x000000332f407223 */ /* 0x000fe2000001003e */
[----:B------:R-:W-:Y:S02]  /*6d60*/  HADD2.F32 R49, -RZ, R49.H1_H1 ;  /* 0x30000031ff317230 */ /* 0x000fe40000004100 */
[----:B------:R-:W-:Y:S01]  /*6d70*/  FMUL.FTZ R46, R44, R57 ;  /* 0x000000392c2e7220 */ /* 0x000fe20000410000 */
[----:B------:R-:W-:Y:S01]  /*6d80*/  HADD2.F32 R50, -RZ, R50.H1_H1 ;  /* 0x30000032ff327230 */ /* 0x000fe20000004100 */
[----:B------:R-:W-:Y:S01]  /*6d90*/  F2FP.SATFINITE.E4M3.F32.PACK_AB_MERGE_C R54, R54, R55, RZ ;  /* 0x000000373636723e */ /* 0x000fe200048070ff */
        /* <DEDUP_REMOVED lines=15> */
.L_x_1214:
[----:B------:R-:W-:Y:S05]  /*6e90*/  BSYNC B1 ;  /* 0x0000000000017941 */ /* 0x000fea0003800000 */
.L_x_1213:
[----:B------:R-:W-:Y:S01]  /*6ea0*/  ULDC.64 UR4, c[0x0][0x2d8] ;  /* 0x0000b60000047ab9 */ /* 0x000fe20000000a00 */
[----:B------:R-:W-:Y:S01]  /*6eb0*/  ULDC.64 UR6, c[0x0][0x208] ;  /* 0x0000820000067ab9 */ /* 0x000fe20000000a00 */
[----:B------:R-:W-:-:S04]  /*6ec0*/  IADD3 R48, P2, P3, R35, UR4, R126 ;  /* 0x0000000423307c10 */ /* 0x000fc8000fb5e07e */
[----:B------:R-:W-:-:S05]  /*6ed0*/  IADD3.X R49, R101, UR5, R56, P2, P3 ;  /* 0x0000000565317c10 */ /* 0x000fca00097e6438 */
[----:B-1----:R1:W-:Y:S01]  /*6ee0*/  STG.E.128 desc[UR6][R48.64], R44 ;  /* 0x0000002c30007986 */ /* 0x0023e2000c101d06 */
[----:B------:R-:W-:Y:S05]  /*6ef0*/  BRA `(.L_x_1208) ;  /* 0x0000004c00647947 */ /* 0x000fea0003800000 */
.L_x_1172:
[----:B------:R-:W2:Y:S01]  /*6f00*/  LDL R48, [R1+0x6c] ;  /* 0x00006c0001307983 */ /* 0x000ea20000100800 */
[C---:B------:R-:W-:Y:S01]  /*6f10*/  ISETP.GE.AND P5, PT, R230.reuse, R113, PT ;  /* 0x00000071e600720c */ /* 0x040fe20003fa6270 */
[C---:B------:R-:W-:Y:S01]  /*6f20*/  VIADD R56, R230.reuse, 0x40 ;  /* 0x00000040e6387836 */ /* 0x040fe20000000000 */
[----:B------:R-:W-:Y:S01]  /*6f30*/  P2R R57, PR, RZ, 0x1 ;  /* 0x00000001ff397803 */ /* 0x000fe20000000000 */
[----:B------:R-:W-:Y:S01]  /*6f40*/  VIADD R58, R230, 0x80 ;  /* 0x00000080e63a7836 */ /* 0x000fe20000000000 */
[----:B------:R-:W-:Y:S01]  /*6f50*/  ISETP.GE.OR P5, PT, R22, R128, P5 ;  /* 0x000000801600720c */ /* 0x000fe20002fa6670 */
[----:B------:R-:W-:-:S12]  /*6f60*/  ULDC.64 UR6, c[0x0][0x208] ;  /* 0x0000820000067ab9 */ /* 0x000fd80000000a00 */
        /* <DEDUP_REMOVED lines=80> */
[----:B---3--:R-:W-:Y:S02]  /*7470*/  IMAD.MOV.U32 R145, RZ, RZ, R72 ;  /* 0x000000ffff917224 */ /* 0x008fe400078e0048 */
[----:B------:R-:W-:Y:S02]  /*7480*/  IMAD.MOV.U32 R146, RZ, RZ, R74 ;  /* 0x000000ffff927224 */ /* 0x000fe400078e004a */
[----:B----4-:R-:W-:-:S02]  /*7490*/  IMAD.MOV.U32 R163, RZ, RZ, R48 ;  /* 0x000000ffffa37224 */ /* 0x010fc400078e0030 */
[----:B------:R-:W-:Y:S02]  /*74a0*/  IMAD.MOV.U32 R161, RZ, RZ, R50 ;  /* 0x000000ffffa17224 */ /* 0x000fe400078e0032 */
[----:B-----5:R-:W-:Y:S02]  /*74b0*/  IMAD.MOV.U32 R162, RZ, RZ, R44 ;  /* 0x000000ffffa27224 */ /* 0x020fe400078e002c */
        /* <DEDUP_REMOVED lines=8> */
[----:B------:R-:W-:Y:S01]  /*7540*/  IMAD.MOV.U32 R152, RZ, RZ, R66 ;  /* 0x000000ffff987224 */ /* 0x000fe200078e0042 */
[----:B------:R-:W-:Y:S06]  /*7550*/  @!P5 BRA `(.L_x_1215) ;  /* 0x000000000004d947 */ /* 0x000fec0003800000 */
[----:B------:R-:W-:Y:S01]  /*7560*/  BPT.TRAP 0x1 ;  /* 0x000000040000795c */ /* 0x000fe20000300000 */
.L_x_1215:
[----:B------:R-:W2:Y:S01]  /*7570*/  LDL R76, [R1+0x40] ;  /* 0x00004000014c7983 */ /* 0x000ea20000100800 */
[----:B------:R-:W-:Y:S01]  /*7580*/  IMAD R104, R19, 0x8, R18 ;  /* 0x0000000813687824 */ /* 0x000fe200078e0212 */
[----:B------:R-:W0:Y:S01]  /*7590*/  LDC R148, c[0x0][0x2e4] ;  /* 0x0000b900ff947b82 */ /* 0x000e220000000800 */
[----:B------:R-:W-:Y:S01]  /*75a0*/  IMAD.MOV.U32 R127, RZ, RZ, R129 ;  /* 0x000000ffff7f7224 */ /* 0x000fe200078e0081 */
[----:B------:R-:W-:Y:S06]  /*75b0*/  BSSY B1, `(.L_x_1216) ;  /* 0x0000006000017945 */ /* 0x000fec0003800000 */
[----:B------:R-:W1:Y:S01]  /*75c0*/  LDC.64 R128, c[0x0][0x2f0] ;  /* 0x0000bc00ff807b82 */ /* 0x000e620000000a00 */
[----:B0-----:R-:W-:Y:S01]  /*75d0*/  IMAD.IADD R150, R148, 0x1, -R123 ;  /* 0x0000000194967824 */ /* 0x001fe200078e0a7b */
[----:B--2---:R-:W-:-:S04]  /*75e0*/  SHF.L.U32 R125, R76, 0x1f, RZ ;  /* 0x0000001f4c7d7819 */ /* 0x004fc800000006ff */
[----:B------:R-:W0:Y:S02]  /*75f0*/  SYNCS.PHASECHK.TRANS64.TRYWAIT P3, [R104+URZ+0x2e890], R125 ;  /* 0x02e8907d680075a7 */ /* 0x000e24000806017f */
[----:B01----:R-:W-:Y:S05]  /*7600*/  @!P3 BRA `(.L_x_1217) ;  /* 0x000002b80098b947 */ /* 0x003fea0003800000 */
.L_x_1545:
[----:B------:R-:W-:Y:S05]  /*7610*/  BSYNC B1 ;  /* 0x0000000000017941 */ /* 0x000fea0003800000 */
.L_x_1216:
[----:B------:R-:W-:Y:S01]  /*7620*/  ISETP.GE.OR P3, PT, R230, R113, P0 ;  /* 0x00000071e600720c */ /* 0x000fe20000766670 */
[----:B------:R-:W-:-:S12]  /*7630*/  BSSY B1, `(.L_x_1218) ;  /* 0x00000f4000017945 */ /* 0x000fd80003800000 */
[----:B------:R-:W-:Y:S05]  /*7640*/  @P3 BRA `(.L_x_1219) ;  /* 0x0000000c00c83947 */ /* 0x000fea0003800000 */
[----:B------:R-:W2:Y:S01]  /*7650*/  LDL R78, [R1+0x70] ;  /* 0x00007000014e7983 */ /* 0x000ea20000100800 */
[----:B------:R-:W-:Y:S02]  /*7660*/  SHF.R.S32.HI R76, RZ, 0x1f, R230 ;  /* 0x0000001fff4c7819 */ /* 0x000fe400000114e6 */
[----:B------:R-:W-:-:S03]  /*7670*/  ISETP.NE.AND P6, PT, R0, RZ, PT ;  /* 0x000000ff0000720c */ /* 0x000fc60003fc5270 */
[-C--:B------:R-:W-:Y:S02]  /*7680*/  IMAD R76, R76, R128.reuse, RZ ;  /* 0x000000804c4c7224 */ /* 0x080fe400078e02ff */
[----:B------:R-:W-:-:S04]  /*7690*/  IMAD.WIDE.U32 R136, R230, R128, R126 ;  /* 0x00000080e6887225 */ /* 0x000fc800078e007e */
[----:B------:R-:W-:Y:S01]  /*76a0*/  IMAD R77, R230, R129, R76 ;  /* 0x00000081e64d7224 */ /* 0x000fe200078e024c */
[----:B------:R-:W-:-:S03]  /*76b0*/  SEL R76, R123, R150, !P6 ;  /* 0x000000967b4c7207 */ /* 0x000fc60007000000 */
[----:B------:R-:W-:Y:S01]  /*76c0*/  IMAD.IADD R158, R77, 0x1, R137 ;  /* 0x000000014d9e7824 */ /* 0x000fe200078e0289 */
[----:B------:R-:W-:-:S04]  /*76d0*/  SHF.R.S32.HI R77, RZ, 0x1f, R76 ;  /* 0x0000001fff4d7819 */ /* 0x000fc8000001144c */
[----:B------:R-:W-:-:S04]  /*76e0*/  LEA.HI R77, R77, R76, RZ, 0x5 ;  /* 0x0000004c4d4d7211 */ /* 0x000fc800078f28ff */
[----:B------:R-:W-:-:S05]  /*76f0*/  LEA.HI.SX32 R77, R77, R30, 0x1b ;  /* 0x0000001e4d4d7211 */ /* 0x000fca00078fdaff */
[----:B------:R-:W-:-:S05]  /*7700*/  IMAD.SHL.U32 R159, R77, 0x10, RZ ;  /* 0x000000104d9f7824 */ /* 0x000fca00078e00ff */
[----:B------:R-:W-:-:S04]  /*7710*/  LOP3.LUT R76, R6, 0x70, R159, 0xf8, !PT ;  /* 0x00000070064c7812 */ /* 0x000fc800078ef89f */
[----:B------:R-:W-:Y:S01]  /*7720*/  LOP3.LUT R76, R76, R21, RZ, 0x3c, !PT ;  /* 0x000000154c4c7212 */ /* 0x000fe200078e3cff */
[----:B------:R-:W-:-:S04]  /*7730*/  IMAD R77, R19, 0x7000, R121 ;  /* 0x00007000134d7824 */ /* 0x000fc800078e0279 */
[----:B------:R-:W-:Y:S01]  /*7740*/  IMAD.IADD R77, R18, 0x1, R77 ;  /* 0x00000001124d7824 */ /* 0x000fe200078e024d */
[----:B------:R-:W-:Y:S01]  /*7750*/  IADD3 R157, P3, P4, R38, R136, R31 ;  /* 0x00000088269d7210 */ /* 0x000fe20007c7e01f */
[----:B------:R-:W-:Y:S03]  /*7760*/  BSSY B2, `(.L_x_1220) ;  /* 0x00000d4000027945 */ /* 0x000fe60003800000 */
[----:B------:R-:W-:Y:S01]  /*7770*/  IADD3.X R164, R33, R158, R32, P3, P4 ;  /* 0x0000009e21a47210 */ /* 0x000fe20001fe8420 */
[----:B--2---:R-:W-:-:S04]  /*7780*/  IMAD.IADD R76, R78, 0x1, R76 ;  /* 0x000000014e4c7824 */ /* 0x004fc800078e024c */
[----:B------:R-:W-:-:S04]  /*7790*/  IMAD R79, R19, 0x7000, R76 ;  /* 0x00007000134f7824 */ /* 0x000fc800078e024c */
[----:B------:R-:W-:Y:S02]  /*77a0*/  IMAD.IADD R80, R18, 0x1, R79 ;  /* 0x0000000112507824 */ /* 0x000fe400078e024f */
[----:B------:R-:W1:Y:S04]  /*77b0*/  LDS.128 R76, [R77+0x20400] ;  /* 0x020400004d4c7984 */ /* 0x000e680000000c00 */
[----:B------:R-:W2:Y:S01]  /*77c0*/  LDS.128 R80, [R80+0x20400] ;  /* 0x0204000050507984 */ /* 0x000ea20000000c00 */
[----:B------:R-:W-:Y:S05]  /*77d0*/  @P2 BRA `(.L_x_1221) ;  /* 0x0000000c00302947 */ /* 0x000fea0003800000 */
[--C-:B------:R-:W-:Y:S02]  /*77e0*/  SHF.R.U32.HI R171, RZ, 0x8, R45.reuse ;  /* 0x00000008ffab7819 */ /* 0x100fe4000001162d */
[----:B------:R-:W-:Y:S02]  /*77f0*/  LOP3.LUT R44, R45, 0xff0000ff, RZ, 0xc0, !PT ;  /* 0xff0000ff2d2c7812 */ /* 0x000fe400078ec0ff */
[----:B------:R-:W-:Y:S01]  /*7800*/  SHF.R.U32.HI R169, RZ, 0x10, R45 ;  /* 0x00000010ffa97819 */ /* 0x000fe2000001162d */
[----:B------:R-:W-:Y:S01]  /*7810*/  IMAD.SHL.U32 R45, R171, 0x100, RZ ;  /* 0x00000100ab2d7824 */ /* 0x000fe200078e00ff */
[----:B------:R-:W-:Y:S02]  /*7820*/  SHF.R.U32.HI R167, RZ, 0x8, R47 ;  /* 0x00000008ffa77819 */ /* 0x000fe4000001162f */
[----:B------:R-:W-:Y:S02]  /*7830*/  SHF.R.U32.HI R165, RZ, 0x8, R51 ;  /* 0x00000008ffa57819 */ /* 0x000fe40000011633 */
[----:B------:R-:W-:-:S02]  /*7840*/  LOP3.LUT R46, R47, 0xff0000ff, RZ, 0xc0, !PT ;  /* 0xff0000ff2f2e7812 */ /* 0x000fc400078ec0ff */
[----:B------:R-:W-:Y:S01]  /*7850*/  SHF.R.U32.HI R168, RZ, 0x10, R47 ;  /* 0x00000010ffa87819 */ /* 0x000fe2000001162f */
[----:B------:R-:W-:Y:S01]  /*7860*/  IMAD.SHL.U32 R47, R167, 0x100, RZ ;  /* 0x00000100a72f7824 */ /* 0x000fe200078e00ff */
[----:B------:R-:W-:Y:S01]  /*7870*/  LOP3.LUT R44, R44, 0xff00, R45, 0xf8, !PT ;  /* 0x0000ff002c2c7812 */ /* 0x000fe200078ef82d */
[----:B------:R-:W-:Y:S01]  /*7880*/  IMAD.U32 R45, R169, 0x10000, RZ ;  /* 0x00010000a92d7824 */ /* 0x000fe200078e00ff */
[----:B------:R-:W-:Y:S02]  /*7890*/  LOP3.LUT R50, R51, 0xff0000ff, RZ, 0xc0, !PT ;  /* 0xff0000ff33327812 */ /* 0x000fe400078ec0ff */
[----:B------:R-:W-:Y:S01]  /*78a0*/  SHF.R.U32.HI R172, RZ, 0x10, R51 ;  /* 0x00000010ffac7819 */ /* 0x000fe20000011633 */
[----:B------:R-:W-:Y:S01]  /*78b0*/  IMAD.SHL.U32 R51, R165, 0x100, RZ ;  /* 0x00000100a5337824 */ /* 0x000fe200078e00ff */
[----:B------:R-:W-:Y:S02]  /*78c0*/  SHF.R.U32.HI R166, RZ, 0x8, R49 ;  /* 0x00000008ffa67819 */ /* 0x000fe40000011631 */
[----:B------:R-:W-:Y:S01]  /*78d0*/  LOP3.LUT R47, R46, 0xff00, R47, 0xf8, !PT ;  /* 0x0000ff002e2f7812 */ /* 0x000fe200078ef82f */
[----:B------:R-:W-:Y:S01]  /*78e0*/  IMAD.U32 R172, R172, 0x10000, RZ ;  /* 0x00010000acac7824 */ /* 0x000fe200078e00ff */
[----:B------:R-:W-:-:S02]  /*78f0*/  LOP3.LUT R48, R49, 0xff0000ff, RZ, 0xc0, !PT ;  /* 0xff0000ff31307812 */ /* 0x000fc400078ec0ff */
[----:B------:R-:W-:Y:S01]  /*7900*/  SHF.R.U32.HI R170, RZ, 0x10, R49 ;  /* 0x00000010ffaa7819 */ /* 0x000fe20000011631 */
[----:B------:R-:W-:Y:S01]  /*7910*/  IMAD.SHL.U32 R49, R166, 0x100, RZ ;  /* 0x00000100a6317824 */ /* 0x000fe200078e00ff */
[----:B------:R-:W-:Y:S01]  /*7920*/  LOP3.LUT R46, R44, 0xff0000, R45, 0xf8, !PT ;  /* 0x00ff00002c2e7812 */ /* 0x000fe200078ef82d */
[----:B------:R-:W-:Y:S01]  /*7930*/  IMAD.U32 R44, R168, 0x10000, RZ ;  /* 0x00010000a82c7824 */ /* 0x000fe200078e00ff */
[----:B------:R-:W-:Y:S01]  /*7940*/  LOP3.LUT R169, R50, 0xff00, R51, 0xf8, !PT ;  /* 0x0000ff0032a97812 */ /* 0x000fe200078ef833 */
[----:B------:R-:W-:Y:S01]  /*7950*/  IMAD.U32 R170, R170, 0x10000, RZ ;  /* 0x00010000aaaa7824 */ /* 0x000fe200078e00ff */
[----:B------:R-:W-:Y:S02]  /*7960*/  F2FP.F16.E4M3.UNPACK_B R168, R163.H1 ;  /* 0x000000a3ffa8723e */ /* 0x000fe400030006ff */
[----:B--2---:R-:W-:Y:S02]  /*7970*/  F2FP.F16.E4M3.UNPACK_B R51, R80.H1 ;  /* 0x00000050ff33723e */ /* 0x004fe400030006ff */
[----:B-1----:R-:W-:-:S02]  /*7980*/  F2FP.F16.E4M3.UNPACK_B R50, R76.H1 ;  /* 0x0000004cff32723e */ /* 0x002fc400030006ff */
[----:B------:R-:W-:Y:S01]  /*7990*/  LOP3.LUT R167, R48, 0xff00, R49, 0xf8, !PT ;  /* 0x0000ff0030a77812 */ /* 0x000fe200078ef831 */
[----:B------:R-:W-:Y:S01]  /*79a0*/  HADD2.F32 R49, -RZ, R51.H0_H0 ;  /* 0x20000033ff317230 */ /* 0x000fe20000004100 */
[----:B------:R-:W-:Y:S01]  /*79b0*/  LOP3.LUT R45, R47, 0xff0000, R44, 0xf8, !PT ;  /* 0x00ff00002f2d7812 */ /* 0x000fe200078ef82c */
[----:B------:R-:W-:Y:S01]  /*79c0*/  HADD2.F32 R44, -RZ, R168.H0_H0 ;  /* 0x200000a8ff2c7230 */ /* 0x000fe20000004100 */
[----:B------:R-:W-:Y:S01]  /*79d0*/  F2FP.F16.E4M3.UNPACK_B R165, R162.H1 ;  /* 0x000000a2ffa5723e */ /* 0x000fe200030006ff */
[----:B------:R-:W-:Y:S01]  /*79e0*/  HADD2.F32 R48, -RZ, R50.H0_H0 ;  /* 0x20000032ff307230 */ /* 0x000fe20000004100 */
[----:B------:R-:W-:Y:S01]  /*79f0*/  LOP3.LUT R47, R167, 0xff0000, R170, 0xf8, !PT ;  /* 0x00ff0000a72f7812 */ /* 0x000fe200078ef8aa */
[----:B------:R-:W-:Y:S02]  /*7a00*/  HADD2.F32 R170, -RZ, R168.H1_H1 ;  /* 0x300000a8ffaa7230 */ /* 0x000fe40000004100 */
[----:B------:R-:W-:Y:S01]  /*7a10*/  FMUL.FTZ R171, R49, R44 ;  /* 0x0000002c31ab7220 */ /* 0x000fe20000410000 */
[----:B------:R-:W-:-:S02]  /*7a20*/  HADD2.F32 R166, -RZ, R165.H0_H0 ;  /* 0x200000a5ffa67230 */ /* 0x000fc40000004100 */
        /* <DEDUP_REMOVED lines=9> */
[----:B------:R-:W-:-:S02]  /*7ac0*/  F2FP.F16.E4M3.UNPACK_B R162, R76 ;  /* 0x0000004cffa2723e */ /* 0x000fc400020006ff */
[----:B------:R-:W-:Y:S01]  /*7ad0*/  F2FP.F16.E4M3.UNPACK_B R80, R80 ;  /* 0x00000050ff50723e */ /* 0x000fe200020006ff */
[C---:B------:R-:W-:Y:S01]  /*7ae0*/  FMUL.FTZ R170, R50.reuse, R170 ;  /* 0x000000aa32aa7220 */ /* 0x040fe20000410000 */
[----:B------:R-:W-:Y:S01]  /*7af0*/  LOP3.LUT R44, R169, 0xff0000, R172, 0xf8, !PT ;  /* 0x00ff0000a92c7812 */ /* 0x000fe200078ef8ac */
[----:B------:R-:W-:Y:S02]  /*7b00*/  HADD2.F32 R169, -RZ, R168.H0_H0 ;  /* 0x200000a8ffa97230 */ /* 0x000fe40000004100 */
[-C--:B------:R-:W-:Y:S01]  /*7b10*/  FFMA.FTZ R51, R50, R167.reuse, -R51 ;  /* 0x000000a732337223 */ /* 0x080fe20000010833 */
[----:B------:R-:W-:Y:S02]  /*7b20*/  HADD2.F32 R76, -RZ, R162.H0_H0 ;  /* 0x200000a2ff4c7230 */ /* 0x000fe40000004100 */
[----:B------:R-:W-:Y:S01]  /*7b30*/  FFMA.FTZ R50, R165, R167, R170 ;  /* 0x000000a7a5327223 */ /* 0x000fe200000100aa */
[----:B------:R-:W-:Y:S02]  /*7b40*/  HADD2.F32 R163, -RZ, R80.H0_H0 ;  /* 0x20000050ffa37230 */ /* 0x000fe40000004100 */
        /* <DEDUP_REMOVED lines=22> */
[----:B------:R-:W-:Y:S01]  /*7cb0*/  FMUL.FTZ R175, R168, R173 ;  /* 0x000000ada8af7220 */ /* 0x000fe20000410000 */
[----:B------:R-:W-:Y:S01]  /*7cc0*/  HADD2.F32 R170, -RZ, R170.H1_H1 ;  /* 0x300000aaffaa7230 */ /* 0x000fe20000004100 */
[----:B------:R-:W-:Y:S01]  /*7cd0*/  F2FP.SATFINITE.E4M3.F32.PACK_AB_MERGE_C R49, R50, R49, RZ ;  /* 0x000000313231723e */ /* 0x000fe200048070ff */
[----:B------:R-:W-:Y:S02]  /*7ce0*/  HADD2.F32 R167, -RZ, R167.H1_H1 ;  /* 0x300000a7ffa77230 */ /* 0x000fe40000004100 */
[C---:B------:R-:W-:Y:S01]  /*7cf0*/  FMUL.FTZ R173, R166.reuse, R173 ;  /* 0x000000ada6ad7220 */ /* 0x040fe20000410000 */
[----:B------:R-:W-:Y:S02]  /*7d00*/  HADD2.F32 R162, -RZ, R162.H1_H1 ;  /* 0x300000a2ffa27230 */ /* 0x000fe40000004100 */
[----:B------:R-:W-:Y:S01]  /*7d10*/  FFMA.FTZ R175, R166, R171, -R175 ;  /* 0x000000aba6af7223 */ /* 0x000fe200000108af */
[----:B------:R-:W-:Y:S02]  /*7d20*/  HADD2.F32 R169, -RZ, R169.H1_H1 ;  /* 0x300000a9ffa97230 */ /* 0x000fe40000004100 */
[CC--:B------:R-:W-:Y:S01]  /*7d30*/  FMUL.FTZ R177, R167.reuse, R170.reuse ;  /* 0x000000aaa7b17220 */ /* 0x0c0fe20000410000 */
[----:B------:R-:W-:Y:S01]  /*7d40*/  F2FP.F16.E4M3.UNPACK_B R166, R161 ;  /* 0x000000a1ffa6723e */ /* 0x000fe200020006ff */
[C---:B------:R-:W-:Y:S01]  /*7d50*/  FMUL.FTZ R172, R162.reuse, R170 ;  /* 0x000000aaa2ac7220 */ /* 0x040fe20000410000 */
[----:B------:R-:W-:Y:S01]  /*7d60*/  F2FP.F16.E4M3.UNPACK_B R161, R82 ;  /* 0x00000052ffa1723e */ /* 0x000fe200020006ff */
[-C--:B------:R-:W-:Y:S01]  /*7d70*/  FFMA.FTZ R170, R162, R169.reuse, -R177 ;  /* 0x000000a9a2aa7223 */ /* 0x080fe200000108b1 */
[----:B------:R-:W-:Y:S01]  /*7d80*/  F2FP.F16.E4M3.UNPACK_B R162, R160 ;  /* 0x000000a0ffa2723e */ /* 0x000fe200020006ff */
[----:B------:R-:W-:Y:S01]  /*7d90*/  FFMA.FTZ R177, R167, R169, R172 ;  /* 0x000000a9a7b17223 */ /* 0x000fe200000100ac */
[----:B------:R-:W-:-:S02]  /*7da0*/  HADD2.F32 R169, -RZ, R166.H0_H0 ;  /* 0x200000a6ffa97230 */ /* 0x000fc40000004100 */
[----:B------:R-:W-:Y:S01]  /*7db0*/  FFMA.FTZ R168, R168, R171, R173 ;  /* 0x000000aba8a87223 */ /* 0x000fe200000100ad */
[--C-:B------:R-:W-:Y:S01]  /*7dc0*/  HADD2.F32 R160, -RZ, R161.reuse.H0_H0 ;  /* 0x200000a1ffa07230 */ /* 0x100fe20000004100 */
[----:B------:R-:W-:Y:S01]  /*7dd0*/  F2FP.SATFINITE.E4M3.F32.PACK_AB_MERGE_C R48, R51, R48, RZ ;  /* 0x000000303330723e */ /* 0x000fe200048070ff */
[----:B------:R-:W-:Y:S01]  /*7de0*/  HADD2.F32 R166, -RZ, R166.H1_H1 ;  /* 0x300000a6ffa67230 */ /* 0x000fe20000004100 */
[----:B------:R-:W-:Y:S01]  /*7df0*/  F2FP.F16.E4M3.UNPACK_B R50, R81 ;  /* 0x00000051ff32723e */ /* 0x000fe200020006ff */
[--C-:B------:R-:W-:Y:S02]  /*7e00*/  HADD2.F32 R82, -RZ, R78.reuse.H0_H0 ;  /* 0x2000004eff527230 */ /* 0x100fe40000004100 */
[----:B------:R-:W-:Y:S01]  /*7e10*/  FMUL.FTZ R171, R160, R169 ;  /* 0x000000a9a0ab7220 */ /* 0x000fe20000410000 */
[----:B------:R-:W-:Y:S01]  /*7e20*/  HADD2.F32 R161, -RZ, R161.H1_H1 ;  /* 0x300000a1ffa17230 */ /* 0x000fe20000004100 */
[----:B------:R-:W-:Y:S01]  /*7e30*/  F2FP.F16.E4M3.UNPACK_B R51, R47 ;  /* 0x0000002fff33723e */ /* 0x000fe200020006ff */
[----:B------:R-:W-:-:S02]  /*7e40*/  HADD2.F32 R78, -RZ, R78.H1_H1 ;  /* 0x3000004eff4e7230 */ /* 0x000fc40000004100 */
[----:B------:R-:W-:Y:S01]  /*7e50*/  FMUL.FTZ R169, R82, R169 ;  /* 0x000000a952a97220 */ /* 0x000fe20000410000 */
[--C-:B------:R-:W-:Y:S02]  /*7e60*/  HADD2.F32 R167, -RZ, R162.reuse.H0_H0 ;  /* 0x200000a2ffa77230 */ /* 0x100fe40000004100 */
[-C--:B------:R-:W-:Y:S01]  /*7e70*/  FMUL.FTZ R173, R161, R166.reuse ;  /* 0x000000a6a1ad7220 */ /* 0x080fe20000410000 */
[----:B------:R-:W-:Y:S02]  /*7e80*/  HADD2.F32 R162, -RZ, R162.H1_H1 ;  /* 0x300000a2ffa27230 */ /* 0x000fe40000004100 */
[----:B------:R-:W-:Y:S01]  /*7e90*/  FMUL.FTZ R166, R78, R166 ;  /* 0x000000a64ea67220 */ /* 0x000fe20000410000 */
[----:B------:R-:W-:Y:S01]  /*7ea0*/  F2FP.SATFINITE.E4M3.F32.PACK_AB_MERGE_C R80, R165, R80, R49 ;  /* 0x00000050a550723e */ /* 0x000fe20004807031 */
[----:B------:R-:W-:Y:S01]  /*7eb0*/  FFMA.FTZ R171, R82, R167, -R171 ;  /* 0x000000a752ab7223 */ /* 0x000fe200000108ab */
[----:B------:R-:W-:Y:S01]  /*7ec0*/  F2FP.F16.E4M3.UNPACK_B R49, R77 ;  /* 0x0000004dff31723e */ /* 0x000fe200020006ff */
[----:B------:R-:W-:Y:S01]  /*7ed0*/  FFMA.FTZ R82, R160, R167, R169 ;  /* 0x000000a7a0527223 */ /* 0x000fe200000100a9 */
[----:B------:R-:W-:Y:S01]  /*7ee0*/  FFMA.FTZ R167, R161, R162, R166 ;  /* 0x000000a2a1a77223 */ /* 0x000fe200000100a6 */
[----:B------:R-:W-:Y:S01]  /*7ef0*/  F2FP.SATFINITE.E4M3.F32.PACK_AB_MERGE_C R168, R177, R168, RZ ;  /* 0x000000a8b1a8723e */ /* 0x000fe200048070ff */
[----:B------:R-:W-:Y:S01]  /*7f00*/  HADD2.F32 R160, -RZ, R50.H0_H0 ;  /* 0x20000032ffa07230 */ /* 0x000fe20000004100 */
[----:B------:R-:W-:Y:S01]  /*7f10*/  F2FP.SATFINITE.E4M3.F32.PACK_AB_MERGE_C R76, R163, R76, R48 ;  /* 0x0000004ca34c723e */ /* 0x000fe20004807030 */
[----:B------:R-:W-:Y:S01]  /*7f20*/  HADD2.F32 R165, -RZ, R51.H0_H0 ;  /* 0x20000033ffa57230 */ /* 0x000fe20000004100 */
[----:B------:R-:W-:Y:S01]  /*7f30*/  F2FP.F16.E4M3.UNPACK_B R161, R46 ;  /* 0x0000002effa1723e */ /* 0x000fe200020006ff */
[----:B------:R-:W-:-:S02]  /*7f40*/  HADD2.F32 R48, -RZ, R49.H0_H0 ;  /* 0x20000031ff307230 */ /* 0x000fc40000004100 */
[----:B------:R-:W-:Y:S01]  /*7f50*/  FFMA.FTZ R78, R78, R162, -R173 ;  /* 0x000000a24e4e7223 */ /* 0x000fe200000108ad */
[----:B------:R-:W-:Y:S01]  /*7f60*/  F2FP.SATFINITE.E4M3.F32.PACK_AB_MERGE_C R82, R167, R82, R168 ;  /* 0x00000052a752723e */ /* 0x000fe200048070a8 */
[-C--:B------:R-:W-:Y:S01]  /*7f70*/  FMUL.FTZ R167, R160, R165.reuse ;  /* 0x000000a5a0a77220 */ /* 0x080fe20000410000 */
[----:B------:R-:W-:Y:S02]  /*7f80*/  HADD2.F32 R163, -RZ, R161.H0_H0 ;  /* 0x200000a1ffa37230 */ /* 0x000fe40000004100 */
[C---:B------:R-:W-:Y:S01]  /*7f90*/  FMUL.FTZ R165, R48.reuse, R165 ;  /* 0x000000a530a57220 */ /* 0x040fe20000410000 */
[----:B------:R-:W-:Y:S01]  /*7fa0*/  HADD2.F32 R162, -RZ, R51.H1_H1 ;  /* 0x30000033ffa27230 */ /* 0x000fe20000004100 */
[----:B------:R-:W-:Y:S01]  /*7fb0*/  F2FP.F16.E4M3.UNPACK_B R81, R81.H1 ;  /* 0x00000051ff51723e */ /* 0x000fe200030006ff */
[----:B------:R-:W-:Y:S02]  /*7fc0*/  HADD2.F32 R50, -RZ, R50.H1_H1 ;  /* 0x30000032ff327230 */ /* 0x000fe40000004100 */
[----:B------:R-:W-:Y:S01]  /*7fd0*/  FFMA.FTZ R48, R48, R163, -R167 ;  /* 0x000000a330307223 */ /* 0x000fe200000108a7 */
[----:B------:R-:W-:-:S02]  /*7fe0*/  HADD2.F32 R51, -RZ, R49.H1_H1 ;  /* 0x30000031ff337230 */ /* 0x000fc40000004100 */
[----:B------:R-:W-:Y:S01]  /*7ff0*/  FFMA.FTZ R49, R160, R163, R165 ;  /* 0x000000a3a0317223 */ /* 0x000fe200000100a5 */
[----:B------:R-:W-:Y:S02]  /*8000*/  HADD2.F32 R161, -RZ, R161.H1_H1 ;  /* 0x300000a1ffa17230 */ /* 0x000fe40000004100 */
[CC--:B------:R-:W-:Y:S01]  /*8010*/  FMUL.FTZ R160, R50.reuse, R162.reuse ;  /* 0x000000a232a07220 */ /* 0x0c0fe20000410000 */
        /* <DEDUP_REMOVED lines=9> */
[----:B------:R-:W-:Y:S01]  /*80b0*/  F2FP.F16.E4M3.UNPACK_B R169, R44.H1 ;  /* 0x0000002cffa9723e */ /* 0x000fe200030006ff */
[----:B------:R-:W-:Y:S01]  /*80c0*/  HADD2.F32 R47, -RZ, R77.H0_H0 ;  /* 0x2000004dff2f7230 */ /* 0x000fe20000004100 */
[----:B------:R-:W-:Y:S01]  /*80d0*/  F2FP.SATFINITE.E4M3.F32.PACK_AB_MERGE_C R78, R78, R171, R170 ;  /* 0x000000ab4e4e723e */ /* 0x000fe200048070aa */
[----:B------:R-:W-:-:S02]  /*80e0*/  HADD2.F32 R161, -RZ, R81.H1_H1 ;  /* 0x30000051ffa17230 */ /* 0x000fc40000004100 */
[CC--:B------:R-:W-:Y:S01]  /*80f0*/  FMUL.FTZ R168, R160.reuse, R163.reuse ;  /* 0x000000a3a0a87220 */ /* 0x0c0fe20000410000 */
[----:B------:R-:W-:Y:S02]  /*8100*/  HADD2.F32 R81, -RZ, R46.H0_H0 ;  /* 0x2000002eff517230 */ /* 0x000fe40000004100 */
[C---:B------:R-:W-:Y:S01]  /*8110*/  FMUL.FTZ R163, R47.reuse, R163 ;  /* 0x000000a32fa37220 */ /* 0x040fe20000410000 */
[----:B------:R-:W-:Y:S01]  /*8120*/  HADD2.F32 R77, -RZ, R77.H1_H1 ;  /* 0x3000004dff4d7230 */ /* 0x000fe20000004100 */
[-C--:B------:R-:W-:Y:S01]  /*8130*/  F2FP.F16.E4M3.UNPACK_B R165, R45.reuse ;  /* 0x0000002dffa5723e */ /* 0x080fe200020006ff */
[----:B------:R-:W-:Y:S01]  /*8140*/  HADD2.F32 R162, -RZ, R162.H1_H1 ;  /* 0x300000a2ffa27230 */ /* 0x000fe20000004100 */
[----:B------:R-:W-:Y:S01]  /*8150*/  F2FP.F16.E4M3.UNPACK_B R45, R45.H1 ;  /* 0x0000002dff2d723e */ /* 0x000fe200030006ff */
[----:B------:R-:W-:Y:S02]  /*8160*/  HADD2.F32 R166, -RZ, R46.H1_H1 ;  /* 0x3000002effa67230 */ /* 0x000fe40000004100 */
[-C--:B------:R-:W-:Y:S01]  /*8170*/  FFMA.FTZ R46, R47, R81.reuse, -R168 ;  /* 0x000000512f2e7223 */ /* 0x080fe200000108a8 */
[----:B------:R-:W-:Y:S01]  /*8180*/  FFMA.FTZ R47, R160, R81, R163 ;  /* 0x00000051a02f7223 */ /* 0x000fe200000100a3 */
[-C--:B------:R-:W-:Y:S01]  /*8190*/  FMUL.FTZ R160, R77, R162.reuse ;  /* 0x000000a24da07220 */ /* 0x080fe20000410000 */
[----:B------:R-:W-:Y:S01]  /*81a0*/  FMUL.FTZ R170, R161, R162 ;  /* 0x000000a2a1aa7220 */ /* 0x000fe20000410000 */
[----:B------:R-:W-:Y:S01]  /*81b0*/  F2FP.F16.E4M3.UNPACK_B R81, R79 ;  /* 0x0000004fff51723e */ /* 0x000fe200020006ff */
[----:B------:R-:W-:-:S02]  /*81c0*/  HADD2.F32 R171, -RZ, R169.H0_H0 ;  /* 0x200000a9ffab7230 */ /* 0x000fc40000004100 */
[-C--:B------:R-:W-:Y:S01]  /*81d0*/  FFMA.FTZ R172, R161, R166.reuse, R160 ;  /* 0x000000a6a1ac7223 */ /* 0x080fe200000100a0 */
[-C--:B------:R-:W-:Y:S01]  /*81e0*/  F2FP.F16.E4M3.UNPACK_B R161, R83.reuse.H1 ;  /* 0x00000053ffa1723e */ /* 0x080fe200030006ff */
[----:B------:R-:W-:Y:S01]  /*81f0*/  FFMA.FTZ R77, R77, R166, -R170 ;  /* 0x000000a64d4d7223 */ /* 0x000fe200000108aa */
[----:B------:R-:W-:Y:S01]  /*8200*/  F2FP.F16.E4M3.UNPACK_B R162, R83 ;  /* 0x00000053ffa2723e */ /* 0x000fe200020006ff */
[----:B------:R-:W-:Y:S01]  /*8210*/  HADD2.F32 R167, -RZ, R45.H0_H0 ;  /* 0x2000002dffa77230 */ /* 0x000fe20000004100 */
[----:B------:R-:W-:Y:S01]  /*8220*/  F2FP.F16.E4M3.UNPACK_B R79, R79.H1 ;  /* 0x0000004fff4f723e */ /* 0x000fe200030006ff */
[----:B------:R-:W-:Y:S01]  /*8230*/  HADD2.F32 R83, -RZ, R81.H0_H0 ;  /* 0x20000051ff537230 */ /* 0x000fe20000004100 */
[----:B------:R-:W-:Y:S01]  /*8240*/  F2FP.F16.E4M3.UNPACK_B R168, R44 ;  /* 0x0000002cffa8723e */ /* 0x000fe200020006ff */
[----:B------:R-:W-:Y:S01]  /*8250*/  HADD2.F32 R44, -RZ, R161.H0_H0 ;  /* 0x200000a1ff2c7230 */ /* 0x000fe20000004100 */
[----:B------:R-:W-:Y:S01]  /*8260*/  F2FP.SATFINITE.E4M3.F32.PACK_AB_MERGE_C R46, R77, R46, RZ ;  /* 0x0000002e4d2e723e */ /* 0x000fe200048070ff */
[----:B------:R-:W-:Y:S01]  /*8270*/  HADD2.F32 R163, -RZ, R162.H0_H0 ;  /* 0x200000a2ffa37230 */ /* 0x000fe20000004100 */
[----:B------:R-:W-:Y:S01]  /*8280*/  F2FP.SATFINITE.E4M3.F32.PACK_AB_MERGE_C R47, R172, R47, RZ ;  /* 0x0000002fac2f723e */ /* 0x000fe200048070ff */
[----:B------:R-:W-:-:S02]  /*8290*/  HADD2.F32 R160, -RZ, R79.H0_H0 ;  /* 0x2000004fffa07230 */ /* 0x000fc40000004100 */
[-C--:B------:R-:W-:Y:S01]  /*82a0*/  FMUL.FTZ R173, R44, R171.reuse ;  /* 0x000000ab2cad7220 */ /* 0x080fe20000410000 */
[----:B------:R-:W-:Y:S01]  /*82b0*/  HADD2.F32 R170, -RZ, R168.H0_H0 ;  /* 0x200000a8ffaa7230 */ /* 0x000fe20000004100 */
[----:B------:R-:W-:Y:S01]  /*82c0*/  F2FP.SATFINITE.E4M3.F32.PACK_AB_MERGE_C R77, R51, R48, R46 ;  /* 0x00000030334d723e */ /* 0x000fe2000480702e */
[----:B------:R-:W-:Y:S02]  /*82d0*/  HADD2.F32 R166, -RZ, R165.H0_H0 ;  /* 0x200000a5ffa67230 */ /* 0x000fe40000004100 */
[C---:B------:R-:W-:Y:S01]  /*82e0*/  FMUL.FTZ R171, R160.reuse, R171 ;  /* 0x000000aba0ab7220 */ /* 0x040fe20000410000 */
[-C--:B------:R-:W-:Y:S01]  /*82f0*/  FFMA.FTZ R173, R160, R167.reuse, -R173 ;  /* 0x000000a7a0ad7223 */ /* 0x080fe200000108ad */
[-C--:B------:R-:W-:Y:S01]  /*8300*/  FMUL.FTZ R174, R163, R170.reuse ;  /* 0x000000aaa3ae7220 */ /* 0x080fe20000410000 */
[----:B------:R-:W-:Y:S01]  /*8310*/  FMUL.FTZ R170, R83, R170 ;  /* 0x000000aa53aa7220 */ /* 0x000fe20000410000 */
[----:B------:R-:W-:Y:S02]  /*8320*/  HADD2.F32 R161, -RZ, R161.H1_H1 ;  /* 0x300000a1ffa17230 */ /* 0x000fe40000004100 */
[----:B------:R-:W-:Y:S01]  /*8330*/  FFMA.FTZ R171, R44, R167, R171 ;  /* 0x000000a72cab7223 */ /* 0x000fe200000100ab */
[----:B------:R-:W-:-:S02]  /*8340*/  HADD2.F32 R160, -RZ, R169.H1_H1 ;  /* 0x300000a9ffa07230 */ /* 0x000fc40000004100 */
[-C--:B------:R-:W-:Y:S01]  /*8350*/  FFMA.FTZ R174, R83, R166.reuse, -R174 ;  /* 0x000000a653ae7223 */ /* 0x080fe200000108ae */
[----:B------:R-:W-:Y:S02]  /*8360*/  HADD2.F32 R79, -RZ, R79.H1_H1 ;  /* 0x3000004fff4f7230 */ /* 0x000fe40000004100 */
[----:B------:R-:W-:Y:S01]  /*8370*/  FFMA.FTZ R170, R163, R166, R170 ;  /* 0x000000a6a3aa7223 */ /* 0x000fe200000100aa */
[----:B------:R-:W-:Y:S02]  /*8380*/  HADD2.F32 R162, -RZ, R162.H1_H1 ;  /* 0x300000a2ffa27230 */ /* 0x000fe40000004100 */
[-C--:B------:R-:W-:Y:S01]  /*8390*/  FMUL.FTZ R166, R161, R160.reuse ;  /* 0x000000a0a1a67220 */ /* 0x080fe20000410000 */
[----:B------:R-:W-:Y:S02]  /*83a0*/  HADD2.F32 R168, -RZ, R168.H1_H1 ;  /* 0x300000a8ffa87230 */ /* 0x000fe40000004100 */
[----:B------:R-:W-:Y:S01]  /*83b0*/  FMUL.FTZ R176, R79, R160 ;  /* 0x000000a04fb07220 */ /* 0x000fe20000410000 */
[----:B------:R-:W-:-:S02]  /*83c0*/  HADD2.F32 R44, -RZ, R45.H1_H1 ;  /* 0x3000002dff2c7230 */ /* 0x000fc40000004100 */
[----:B------:R-:W-:Y:S02]  /*83d0*/  HADD2.F32 R81, -RZ, R81.H1_H1 ;  /* 0x30000051ff517230 */ /* 0x000fe40000004100 */
[----:B------:R-:W-:Y:S01]  /*83e0*/  FMUL.FTZ R160, R162, R168 ;  /* 0x000000a8a2a07220 */ /* 0x000fe20000410000 */
[----:B------:R-:W-:Y:S02]  /*83f0*/  HADD2.F32 R165, -RZ, R165.H1_H1 ;  /* 0x300000a5ffa57230 */ /* 0x000fe40000004100 */
[-C--:B------:R-:W-:Y:S01]  /*8400*/  FFMA.FTZ R166, R79, R44.reuse, -R166 ;  /* 0x0000002c4fa67223 */ /* 0x080fe200000108a6 */
[----:B------:R-:W-:Y:S01]  /*8410*/  FFMA.FTZ R176, R161, R44, R176 ;  /* 0x0000002ca1b07223 */ /* 0x000fe200000100b0 */
[C---:B------:R-:W-:Y:S01]  /*8420*/  FMUL.FTZ R45, R81.reuse, R168 ;  /* 0x000000a8512d7220 */ /* 0x040fe20000410000 */
[----:B------:R-:W-:Y:S02]  /*8430*/  FFMA.FTZ R81, R81, R165, -R160 ;  /* 0x000000a551517223 */ /* 0x000fe400000108a0 */
[----:B------:R-:W-:Y:S01]  /*8440*/  F2FP.SATFINITE.E4M3.F32.PACK_AB_MERGE_C R166, R166, R173, RZ ;  /* 0x000000ada6a6723e */ /* 0x000fe200048070ff */
[----:B------:R-:W-:Y:S01]  /*8450*/  FFMA.FTZ R45, R162, R165, R45 ;  /* 0x000000a5a22d7223 */ /* 0x000fe2000001002d */
[----:B------:R-:W-:-:S02]  /*8460*/  F2FP.SATFINITE.E4M3.F32.PACK_AB_MERGE_C R171, R176, R171, RZ ;  /* 0x000000abb0ab723e */ /* 0x000fc400048070ff */
[----:B------:R-:W-:Y:S02]  /*8470*/  F2FP.SATFINITE.E4M3.F32.PACK_AB_MERGE_C R79, R81, R174, R166 ;  /* 0x000000ae514f723e */ /* 0x000fe400048070a6 */
[----:B------:R-:W-:Y:S02]  /*8480*/  F2FP.SATFINITE.E4M3.F32.PACK_AB_MERGE_C R81, R50, R49, R47 ;  /* 0x000000313251723e */ /* 0x000fe4000480702f */
[----:B------:R-:W-:-:S07]  /*8490*/  F2FP.SATFINITE.E4M3.F32.PACK_AB_MERGE_C R83, R45, R170, R171 ;  /* 0x000000aa2d53723e */ /* 0x000fce00048070ab */
.L_x_1221:
[----:B------:R-:W-:Y:S05]  /*84a0*/  BSYNC B2 ;  /* 0x0000000000027941 */ /* 0x000fea0003800000 */
.L_x_1220:
[----:B------:R-:W-:Y:S01]  /*84b0*/  ISETP.GE.AND P3, PT, R159, R148, PT ;  /* 0x000000949f00720c */ /* 0x000fe20003f66270 */
[----:B------:R-:W-:Y:S01]  /*84c0*/  ULDC.64 UR4, c[0x0][0x2d8] ;  /* 0x0000b60000047ab9 */ /* 0x000fe20000000a00 */
[----:B------:R-:W-:-:S11]  /*84d0*/  ULDC.64 UR6, c[0x0][0x208] ;  /* 0x0000820000067ab9 */ /* 0x000fd60000000a00 */
        /* <DEDUP_REMOVED lines=9> */
.L_x_1219:
[----:B------:R-:W-:Y:S05]  /*8570*/  BSYNC B1 ;  /* 0x0000000000017941 */ /* 0x000fea0003800000 */
.L_x_1218:
[----:B-1----:R-:W-:Y:S01]  /*8580*/  VIADD R47, R230, 0x40 ;  /* 0x00000040e62f7836 */ /* 0x002fe20000000000 */
[----:B------:R-:W-:Y:S04]  /*8590*/  BSSY B1, `(.L_x_1222) ;  /* 0x00000fc000017945 */ /* 0x000fe80003800000 */
[----:B------:R-:W-:-:S13]  /*85a0*/  ISETP.GE.OR P3, PT, R47, R113, P0 ;  /* 0x000000712f00720c */ /* 0x000fda0000766670 */
[----:B------:R-:W-:Y:S05]  /*85b0*/  @P3 BRA `(.L_x_1223) ;  /* 0x0000000c00e43947 */ /* 0x000fea0003800000 */
[----:B------:R-:W2:Y:S01]  /*85c0*/  LDL R46, [R1+0x74] ;  /* 0x00007400012e7983 */ /* 0x000ea20000100800 */
[----:B------:R-:W-:Y:S01]  /*85d0*/  SHF.R.S32.HI R45, RZ, 0x1f, R47 ;  /* 0x0000001fff2d7819 */ /* 0x000fe2000001142f */
[-C--:B------:R-:W-:Y:S01]  /*85e0*/  IMAD.WIDE.U32 R76, R47, R128.reuse, R126 ;  /* 0x000000802f4c7225 */ /* 0x080fe200078e007e */
        /* <DEDUP_REMOVED lines=10> */
[----:B------:R-:W-:-:S05]  /*8690*/  LEA.HI.SX32 R45, R45, R30, 0x1b ;  /* 0x0000001e2d2d7211 */ /* 0x000fca00078fdaff */
[----:B------:R-:W-:-:S05]  /*86a0*/  IMAD.SHL.U32 R81, R45, 0x10, RZ ;  /* 0x000000102d517824 */ /* 0x000fca00078e00ff */
[----:B------:R-:W-:-:S04]  /*86b0*/  LOP3.LUT R45, R5, 0x70, R81, 0xf8, !PT ;  /* 0x00000070052d7812 */ /* 0x000fc800078ef851 */
[----:B------:R-:W-:-:S05]  /*86c0*/  LOP3.LUT R45, R45, R140, RZ, 0x3c, !PT ;  /* 0x0000008c2d2d7212 */ /* 0x000fca00078e3cff */
[----:B--2---:R-:W-:Y:S02]  /*86d0*/  IMAD.IADD R44, R46, 0x1, R45 ;  /* 0x000000012e2c7824 */ /* 0x004fe400078e022d */
[C---:B------:R-:W-:Y:S02]  /*86e0*/  IMAD R45, R19.reuse, 0x7000, R120 ;  /* 0x00007000132d7824 */ /* 0x040fe400078e0278 */
        /* <DEDUP_REMOVED lines=22> */
[----:B------:R-:W-:Y:S01]  /*8850*/  LOP3.LUT R57, R59, 0xff0000ff, RZ, 0xc0, !PT ;  /* 0xff0000ff3b397812 */ /* 0x000fe200078ec0ff */
[----:B------:R-:W-:Y:S01]  /*8860*/  IMAD.SHL.U32 R45, R136, 0x100, RZ ;  /* 0x00000100882d7824 */ /* 0x000fe200078e00ff */
[----:B------:R-:W-:Y:S01]  /*8870*/  SHF.R.U32.HI R161, RZ, 0x10, R53 ;  /* 0x00000010ffa17819 */ /* 0x000fe20000011635 */
[----:B------:R-:W-:Y:S01]  /*8880*/  IMAD.MOV.U32 R53, RZ, RZ, R46 ;  /* 0x000000ffff357224 */ /* 0x000fe200078e002e */
[----:B------:R-:W-:Y:S01]  /*8890*/  LOP3.LUT R55, R55, 0xff00, R44, 0xf8, !PT ;  /* 0x0000ff0037377812 */ /* 0x000fe200078ef82c */
[----:B------:R-:W-:Y:S01]  /*88a0*/  IMAD.U32 R44, R160, 0x10000, RZ ;  /* 0x00010000a02c7824 */ /* 0x000fe200078e00ff */
[----:B------:R-:W-:Y:S01]  /*88b0*/  SHF.R.U32.HI R82, RZ, 0x10, R59 ;  /* 0x00000010ff527819 */ /* 0x000fe2000001163b */
[----:B------:R-:W-:Y:S01]  /*88c0*/  IMAD.U32 R46, R161, 0x10000, RZ ;  /* 0x00010000a12e7824 */ /* 0x000fe200078e00ff */
[----:B------:R-:W-:Y:S01]  /*88d0*/  LOP3.LUT R158, R57, 0xff00, R48, 0xf8, !PT ;  /* 0x0000ff00399e7812 */ /* 0x000fe200078ef830 */
[----:B------:R-:W-:Y:S01]  /*88e0*/  IMAD.U32 R48, R159, 0x10000, RZ ;  /* 0x000100009f307824 */ /* 0x000fe200078e00ff */
[----:B------:R-:W-:-:S02]  /*88f0*/  F2FP.F16.E4M3.UNPACK_B R136, R155.H1 ;  /* 0x0000009bff88723e */ /* 0x000fc400030006ff */
[----:B------:R-:W-:Y:S02]  /*8900*/  F2FP.F16.E4M3.UNPACK_B R59, R58.H1 ;  /* 0x0000003aff3b723e */ /* 0x000fe400030006ff */
[----:B------:R-:W-:Y:S02]  /*8910*/  F2FP.F16.E4M3.UNPACK_B R57, R56.H1 ;  /* 0x00000038ff39723e */ /* 0x000fe400030006ff */
[----:B------:R-:W-:Y:S01]  /*8920*/  LOP3.LUT R157, R54, 0xff00, R45, 0xf8, !PT ;  /* 0x0000ff00369d7812 */ /* 0x000fe200078ef82d */
[----:B------:R-:W-:Y:S01]  /*8930*/  HADD2.F32 R45, -RZ, R136.H0_H0 ;  /* 0x20000088ff2d7230 */ /* 0x000fe20000004100 */
[----:B------:R-:W-:Y:S01]  /*8940*/  LOP3.LUT R44, R55, 0xff0000, R44, 0xf8, !PT ;  /* 0x00ff0000372c7812 */ /* 0x000fe200078ef82c */
[----:B------:R-:W-:Y:S01]  /*8950*/  HADD2.F32 R55, -RZ, R59.H0_H0 ;  /* 0x2000003bff377230 */ /* 0x000fe20000004100 */
[----:B------:R-:W-:Y:S01]  /*8960*/  F2FP.F16.E4M3.UNPACK_B R80, R153.H1 ;  /* 0x00000099ff50723e */ /* 0x000fe200030006ff */
[----:B------:R-:W-:Y:S01]  /*8970*/  HADD2.F32 R54, -RZ, R57.H0_H0 ;  /* 0x20000039ff367230 */ /* 0x000fe20000004100 */
[----:B------:R-:W-:Y:S01]  /*8980*/  LOP3.LUT R46, R137, 0xff0000, R46, 0xf8, !PT ;  /* 0x00ff0000892e7812 */ /* 0x000fe200078ef82e */
[----:B------:R-:W-:-:S02]  /*8990*/  IMAD.U32 R137, R82, 0x10000, RZ ;  /* 0x0001000052897824 */ /* 0x000fc400078e00ff */
[CC--:B------:R-:W-:Y:S01]  /*89a0*/  FMUL.FTZ R159, R55.reuse, R45.reuse ;  /* 0x0000002d379f7220 */ /* 0x0c0fe20000410000 */
[--C-:B------:R-:W-:Y:S02]  /*89b0*/  HADD2.F32 R82, -RZ, R80.reuse.H0_H0 ;  /* 0x20000050ff527230 */ /* 0x100fe40000004100 */
[----:B------:R-:W-:Y:S01]  /*89c0*/  FMUL.FTZ R160, R54, R45 ;  /* 0x0000002d36a07220 */ /* 0x000fe20000410000 */
[----:B------:R-:W-:Y:S01]  /*89d0*/  HADD2.F32 R57, -RZ, R57.H1_H1 ;  /* 0x30000039ff397230 */ /* 0x000fe20000004100 */
[----:B------:R-:W-:Y:S01]  /*89e0*/  LOP3.LUT R45, R158, 0xff0000, R137, 0xf8, !PT ;  /* 0x00ff00009e2d7812 */ /* 0x000fe200078ef889 */
[----:B------:R-:W-:Y:S02]  /*89f0*/  HADD2.F32 R137, -RZ, R80.H1_H1 ;  /* 0x30000050ff897230 */ /* 0x000fe40000004100 */
[-C--:B------:R-:W-:Y:S01]  /*8a00*/  FFMA.FTZ R54, R54, R82.reuse, -R159 ;  /* 0x0000005236367223 */ /* 0x080fe2000001089f */
[----:B------:R-:W-:Y:S01]  /*8a10*/  FFMA.FTZ R55, R55, R82, R160 ;  /* 0x0000005237377223 */ /* 0x000fe200000100a0 */
[----:B------:R-:W-:Y:S01]  /*8a20*/  HADD2.F32 R82, -RZ, R136.H1_H1 ;  /* 0x30000088ff527230 */ /* 0x000fe20000004100 */
[----:B------:R-:W-:Y:S01]  /*8a30*/  F2FP.F16.E4M3.UNPACK_B R155, R155 ;  /* 0x0000009bff9b723e */ /* 0x000fe200020006ff */
[----:B------:R-:W-:Y:S01]  /*8a40*/  HADD2.F32 R136, -RZ, R59.H1_H1 ;  /* 0x3000003bff887230 */ /* 0x000fe20000004100 */
[----:B------:R-:W-:-:S02]  /*8a50*/  F2FP.F16.E4M3.UNPACK_B R59, R58 ;  /* 0x0000003aff3b723e */ /* 0x000fc400020006ff */
[----:B------:R-:W-:Y:S01]  /*8a60*/  F2FP.F16.E4M3.UNPACK_B R80, R56 ;  /* 0x00000038ff50723e */ /* 0x000fe200020006ff */
[-C--:B------:R-:W-:Y:S01]  /*8a70*/  FMUL.FTZ R159, R57, R82.reuse ;  /* 0x00000052399f7220 */ /* 0x080fe20000410000 */
[----:B------:R-:W-:Y:S01]  /*8a80*/  LOP3.LUT R48, R157, 0xff0000, R48, 0xf8, !PT ;  /* 0x00ff00009d307812 */ /* 0x000fe200078ef830 */
[C---:B------:R-:W-:Y:S01]  /*8a90*/  FMUL.FTZ R56, R136.reuse, R82 ;  /* 0x0000005288387220 */ /* 0x040fe20000410000 */
[----:B------:R-:W-:Y:S01]  /*8aa0*/  HADD2.F32 R157, -RZ, R155.H0_H0 ;  /* 0x2000009bff9d7230 */ /* 0x000fe20000004100 */
[----:B------:R-:W-:Y:S01]  /*8ab0*/  F2FP.F16.E4M3.UNPACK_B R153, R153 ;  /* 0x00000099ff99723e */ /* 0x000fe200020006ff */
[--C-:B------:R-:W-:Y:S02]  /*8ac0*/  HADD2.F32 R82, -RZ, R59.reuse.H0_H0 ;  /* 0x2000003bff527230 */ /* 0x100fe40000004100 */
[-C--:B------:R-:W-:Y:S01]  /*8ad0*/  FFMA.FTZ R57, R57, R137.reuse, -R56 ;  /* 0x0000008939397223 */ /* 0x080fe20000010838 */
[----:B------:R-:W-:Y:S02]  /*8ae0*/  HADD2.F32 R58, -RZ, R80.H0_H0 ;  /* 0x20000050ff3a7230 */ /* 0x000fe40000004100 */
[----:B------:R-:W-:Y:S01]  /*8af0*/  FFMA.FTZ R56, R136, R137, R159 ;  /* 0x0000008988387223 */ /* 0x000fe2000001009f */
[----:B------:R-:W-:-:S02]  /*8b00*/  HADD2.F32 R136, -RZ, R59.H1_H1 ;  /* 0x3000003bff887230 */ /* 0x000fc40000004100 */
[-C--:B------:R-:W-:Y:S01]  /*8b10*/  FMUL.FTZ R159, R82, R157.reuse ;  /* 0x0000009d529f7220 */ /* 0x080fe20000410000 */
[----:B------:R-:W-:Y:S02]  /*8b20*/  HADD2.F32 R137, -RZ, R153.H0_H0 ;  /* 0x20000099ff897230 */ /* 0x000fe40000004100 */
[C---:B------:R-:W-:Y:S01]  /*8b30*/  FMUL.FTZ R161, R58.reuse, R157 ;  /* 0x0000009d3aa17220 */ /* 0x040fe20000410000 */
[----:B------:R-:W-:Y:S01]  /*8b40*/  HADD2.F32 R157, -RZ, R155.H1_H1 ;  /* 0x3000009bff9d7230 */ /* 0x000fe20000004100 */
[----:B------:R-:W-:Y:S01]  /*8b50*/  F2FP.SATFINITE.E4M3.F32.PACK_AB_MERGE_C R54, R57, R54, RZ ;  /* 0x000000363936723e */ /* 0x000fe200048070ff */
[----:B------:R-:W-:Y:S02]  /*8b60*/  HADD2.F32 R80, -RZ, R80.H1_H1 ;  /* 0x30000050ff507230 */ /* 0x000fe40000004100 */
[----:B------:R-:W-:Y:S01]  /*8b70*/  FFMA.FTZ R58, R58, R137, -R159 ;  /* 0x000000893a3a7223 */ /* 0x000fe2000001089f */
[----:B------:R-:W-:Y:S02]  /*8b80*/  HADD2.F32 R155, -RZ, R153.H1_H1 ;  /* 0x30000099ff9b7230 */ /* 0x000fe40000004100 */
[----:B------:R-:W-:Y:S01]  /*8b90*/  FMUL.FTZ R153, R136, R157 ;  /* 0x0000009d88997220 */ /* 0x000fe20000410000 */
[----:B------:R-:W-:Y:S01]  /*8ba0*/  FFMA.FTZ R59, R82, R137, R161 ;  /* 0x00000089523b7223 */ /* 0x000fe200000100a1 */
        /* <DEDUP_REMOVED lines=11> */
[----:B------:R-:W-:Y:S02]  /*8c60*/  HADD2.F32 R137, -RZ, R137.H1_H1 ;  /* 0x30000089ff897230 */ /* 0x000fe40000004100 */
[----:B------:R-:W-:Y:S01]  /*8c70*/  FMUL.FTZ R161, R153, R158 ;  /* 0x0000009e99a17220 */ /* 0x000fe20000410000 */
[--C-:B------:R-:W-:Y:S01]  /*8c80*/  HADD2.F32 R82, -RZ, R80.reuse.H0_H0 ;  /* 0x20000050ff527230 */ /* 0x100fe20000004100 */
[----:B------:R-:W-:Y:S01]  /*8c90*/  F2FP.F16.E4M3.UNPACK_B R53, R53 ;  /* 0x00000035ff35723e */ /* 0x000fe200020006ff */
[----:B------:R-:W-:Y:S02]  /*8ca0*/  HADD2.F32 R136, -RZ, R157.H0_H0 ;  /* 0x2000009dff887230 */ /* 0x000fe40000004100 */
[----:B------:R-:W-:Y:S01]  /*8cb0*/  FMUL.FTZ R163, R137, R155 ;  /* 0x0000009b89a37220 */ /* 0x000fe20000410000 */
[----:B------:R-:W-:-:S02]  /*8cc0*/  HADD2.F32 R80, -RZ, R80.H1_H1 ;  /* 0x30000050ff507230 */ /* 0x000fc40000004100 */
[C---:B------:R-:W-:Y:S01]  /*8cd0*/  FMUL.FTZ R158, R82.reuse, R158 ;  /* 0x0000009e529e7220 */ /* 0x040fe20000410000 */
[----:B------:R-:W-:Y:S02]  /*8ce0*/  HADD2.F32 R157, -RZ, R157.H1_H1 ;  /* 0x3000009dff9d7230 */ /* 0x000fe40000004100 */
[----:B------:R-:W-:Y:S01]  /*8cf0*/  FFMA.FTZ R161, R82, R136, -R161 ;  /* 0x0000008852a17223 */ /* 0x000fe200000108a1 */
[----:B------:R-:W-:Y:S01]  /*8d00*/  F2FP.F16.E4M3.UNPACK_B R154, R154 ;  /* 0x0000009aff9a723e */ /* 0x000fe200020006ff */
[C---:B------:R-:W-:Y:S01]  /*8d10*/  FMUL.FTZ R82, R80.reuse, R155 ;  /* 0x0000009b50527220 */ /* 0x040fe20000410000 */
[----:B------:R-:W-:Y:S01]  /*8d20*/  FFMA.FTZ R158, R153, R136, R158 ;  /* 0x00000088999e7223 */ /* 0x000fe2000001009e */
[-C--:B------:R-:W-:Y:S01]  /*8d30*/  FFMA.FTZ R162, R80, R157.reuse, -R163 ;  /* 0x0000009d50a27223 */ /* 0x080fe200000108a3 */
[----:B------:R-:W-:Y:S01]  /*8d40*/  F2FP.F16.E4M3.UNPACK_B R80, R50 ;  /* 0x00000032ff50723e */ /* 0x000fe200020006ff */
[--C-:B------:R-:W-:Y:S02]  /*8d50*/  HADD2.F32 R153, -RZ, R156.reuse.H0_H0 ;  /* 0x2000009cff997230 */ /* 0x100fe40000004100 */
[----:B------:R-:W-:Y:S01]  /*8d60*/  FFMA.FTZ R163, R137, R157, R82 ;  /* 0x0000009d89a37223 */ /* 0x000fe20000010052 */
[--C-:B------:R-:W-:Y:S01]  /*8d70*/  HADD2.F32 R50, -RZ, R53.reuse.H0_H0 ;  /* 0x20000035ff327230 */ /* 0x100fe20000004100 */
[----:B------:R-:W-:Y:S01]  /*8d80*/  F2FP.SATFINITE.E4M3.F32.PACK_AB_MERGE_C R56, R56, R55, RZ ;  /* 0x000000373838723e */ /* 0x000fe200048070ff */
[----:B------:R-:W-:Y:S01]  /*8d90*/  HADD2.F32 R156, -RZ, R156.H1_H1 ;  /* 0x3000009cff9c7230 */ /* 0x000fe20000004100 */
[----:B------:R-:W-:Y:S01]  /*8da0*/  F2FP.SATFINITE.E4M3.F32.PACK_AB_MERGE_C R55, R159, R58, R54 ;  /* 0x0000003a9f37723e */ /* 0x000fe20004807036 */
[----:B------:R-:W-:Y:S01]  /*8db0*/  HADD2.F32 R53, -RZ, R53.H1_H1 ;  /* 0x30000035ff357230 */ /* 0x000fe20000004100 */
[----:B------:R-:W-:Y:S01]  /*8dc0*/  F2FP.F16.E4M3.UNPACK_B R58, R48 ;  /* 0x00000030ff3a723e */ /* 0x000fe200020006ff */
[----:B------:R-:W-:Y:S01]  /*8dd0*/  HADD2.F32 R82, -RZ, R80.H0_H0 ;  /* 0x20000050ff527230 */ /* 0x000fe20000004100 */
[----:B------:R-:W-:Y:S01]  /*8de0*/  F2FP.F16.E4M3.UNPACK_B R57, R52 ;  /* 0x00000034ff39723e */ /* 0x000fe200020006ff */
[----:B------:R-:W-:-:S02]  /*8df0*/  HADD2.F32 R137, -RZ, R154.H0_H0 ;  /* 0x2000009aff897230 */ /* 0x000fc40000004100 */
[CC--:B------:R-:W-:Y:S01]  /*8e00*/  FMUL.FTZ R157, R53.reuse, R156.reuse ;  /* 0x0000009c359d7220 */ /* 0x0c0fe20000410000 */
[----:B------:R-:W-:Y:S02]  /*8e10*/  HADD2.F32 R80, -RZ, R80.H1_H1 ;  /* 0x30000050ff507230 */ /* 0x000fe40000004100 */
[-C--:B------:R-:W-:Y:S01]  /*8e20*/  FMUL.FTZ R155, R82, R153.reuse ;  /* 0x00000099529b7220 */ /* 0x080fe20000410000 */
[----:B------:R-:W-:Y:S02]  /*8e30*/  HADD2.F32 R154, -RZ, R154.H1_H1 ;  /* 0x3000009aff9a7230 */ /* 0x000fe40000004100 */
[----:B------:R-:W-:Y:S01]  /*8e40*/  FMUL.FTZ R153, R50, R153 ;  /* 0x0000009932997220 */ /* 0x000fe20000410000 */
[----:B------:R-:W-:Y:S01]  /*8e50*/  F2FP.SATFINITE.E4M3.F32.PACK_AB_MERGE_C R54, R160, R59, R56 ;  /* 0x0000003ba036723e */ /* 0x000fe20004807038 */
[----:B------:R-:W-:Y:S01]  /*8e60*/  FMUL.FTZ R136, R80, R156 ;  /* 0x0000009c50887220 */ /* 0x000fe20000410000 */
[----:B------:R-:W-:Y:S01]  /*8e70*/  FFMA.FTZ R155, R50, R137, -R155 ;  /* 0x00000089329b7223 */ /* 0x000fe2000001089b */
[-C--:B------:R-:W-:Y:S01]  /*8e80*/  FFMA.FTZ R157, R80, R154.reuse, R157 ;  /* 0x0000009a509d7223 */ /* 0x080fe2000001009d */
[----:B------:R-:W-:Y:S01]  /*8e90*/  F2FP.F16.E4M3.UNPACK_B R80, R49 ;  /* 0x00000031ff50723e */ /* 0x000fe200020006ff */
[----:B------:R-:W-:Y:S01]  /*8ea0*/  FFMA.FTZ R50, R82, R137, R153 ;  /* 0x0000008952327223 */ /* 0x000fe20000010099 */
[----:B------:R-:W-:Y:S01]  /*8eb0*/  FFMA.FTZ R136, R53, R154, -R136 ;  /* 0x0000009a35887223 */ /* 0x000fe20000010888 */
[----:B------:R-:W-:Y:S01]  /*8ec0*/  F2FP.SATFINITE.E4M3.F32.PACK_AB_MERGE_C R53, R162, R161, RZ ;  /* 0x000000a1a235723e */ /* 0x000fe200048070ff */
[----:B------:R-:W-:Y:S01]  /*8ed0*/  HADD2.F32 R137, -RZ, R58.H0_H0 ;  /* 0x2000003aff897230 */ /* 0x000fe20000004100 */
[----:B------:R-:W-:Y:S01]  /*8ee0*/  F2FP.F16.E4M3.UNPACK_B R82, R46 ;  /* 0x0000002eff52723e */ /* 0x000fe200020006ff */
[----:B------:R-:W-:Y:S01]  /*8ef0*/  HADD2.F32 R59, -RZ, R80.H0_H0 ;  /* 0x20000050ff3b7230 */ /* 0x000fe20000004100 */
[----:B------:R-:W-:Y:S01]  /*8f00*/  F2FP.SATFINITE.E4M3.F32.PACK_AB_MERGE_C R53, R136, R155, R53 ;  /* 0x0000009b8835723e */ /* 0x000fe20004807035 */
[----:B------:R-:W-:Y:S01]  /*8f10*/  HADD2.F32 R56, -RZ, R57.H0_H0 ;  /* 0x20000039ff387230 */ /* 0x000fe20000004100 */
[----:B------:R-:W-:Y:S01]  /*8f20*/  F2FP.F16.E4M3.UNPACK_B R52, R52.H1 ;  /* 0x00000034ff34723e */ /* 0x000fe200030006ff */
[----:B------:R-:W-:-:S02]  /*8f30*/  HADD2.F32 R136, -RZ, R82.H0_H0 ;  /* 0x20000052ff887230 */ /* 0x000fc40000004100 */
[CC--:B------:R-:W-:Y:S01]  /*8f40*/  FMUL.FTZ R155, R59.reuse, R137.reuse ;  /* 0x000000893b9b7220 */ /* 0x0c0fe20000410000 */
[----:B------:R-:W-:Y:S02]  /*8f50*/  HADD2.F32 R80, -RZ, R80.H1_H1 ;  /* 0x30000050ff507230 */ /* 0x000fe40000004100 */
[C---:B------:R-:W-:Y:S01]  /*8f60*/  FMUL.FTZ R154, R56.reuse, R137 ;  /* 0x00000089389a7220 */ /* 0x040fe20000410000 */
[----:B------:R-:W-:Y:S02]  /*8f70*/  HADD2.F32 R153, -RZ, R58.H1_H1 ;  /* 0x3000003aff997230 */ /* 0x000fe40000004100 */
[-C--:B------:R-:W-:Y:S01]  /*8f80*/  FFMA.FTZ R56, R56, R136.reuse, -R155 ;  /* 0x0000008838387223 */ /* 0x080fe2000001089b */
[----:B------:R-:W-:Y:S02]  /*8f90*/  HADD2.F32 R58, -RZ, R57.H1_H1 ;  /* 0x30000039ff3a7230 */ /* 0x000fe40000004100 */
[----:B------:R-:W-:Y:S01]  /*8fa0*/  FFMA.FTZ R57, R59, R136, R154 ;  /* 0x000000883b397223 */ /* 0x000fe2000001009a */
[----:B------:R-:W-:-:S02]  /*8fb0*/  HADD2.F32 R137, -RZ, R82.H1_H1 ;  /* 0x30000052ff897230 */ /* 0x000fc40000004100 */
[----:B------:R-:W-:Y:S01]  /*8fc0*/  FMUL.FTZ R155, R80, R153 ;  /* 0x00000099509b7220 */ /* 0x000fe20000410000 */
[----:B------:R-:W-:Y:S01]  /*8fd0*/  F2FP.F16.E4M3.UNPACK_B R59, R49.H1 ;  /* 0x00000031ff3b723e */ /* 0x000fe200030006ff */
[C---:B------:R-:W-:Y:S01]  /*8fe0*/  FMUL.FTZ R153, R58.reuse, R153 ;  /* 0x000000993a997220 */ /* 0x040fe20000410000 */
[----:B------:R-:W-:Y:S01]  /*8ff0*/  F2FP.F16.E4M3.UNPACK_B R82, R48.H1 ;  /* 0x00000030ff52723e */ /* 0x000fe200030006ff */
[-C--:B------:R-:W-:Y:S01]  /*9000*/  FFMA.FTZ R49, R58, R137.reuse, -R155 ;  /* 0x000000893a317223 */ /* 0x080fe2000001089b */
[----:B------:R-:W-:Y:S01]  /*9010*/  F2FP.SATFINITE.E4M3.F32.PACK_AB_MERGE_C R158, R163, R158, RZ ;  /* 0x0000009ea39e723e */ /* 0x000fe200048070ff */
[----:B------:R-:W-:Y:S01]  /*9020*/  FFMA.FTZ R48, R80, R137, R153 ;  /* 0x0000008950307223 */ /* 0x000fe20000010099 */
[--C-:B------:R-:W-:Y:S01]  /*9030*/  HADD2.F32 R80, -RZ, R59.reuse.H0_H0 ;  /* 0x2000003bff507230 */ /* 0x100fe20000004100 */
[----:B------:R-:W-:Y:S01]  /*9040*/  F2FP.F16.E4M3.UNPACK_B R46, R46.H1 ;  /* 0x0000002eff2e723e */ /* 0x000fe200030006ff */
[----:B------:R-:W-:Y:S01]  /*9050*/  HADD2.F32 R58, -RZ, R52.H0_H0 ;  /* 0x20000034ff3a7230 */ /* 0x000fe20000004100 */
[----:B------:R-:W-:Y:S01]  /*9060*/  F2FP.SATFINITE.E4M3.F32.PACK_AB_MERGE_C R50, R157, R50, R158 ;  /* 0x000000329d32723e */ /* 0x000fe2000480709e */
[----:B------:R-:W-:Y:S01]  /*9070*/  HADD2.F32 R59, -RZ, R59.H1_H1 ;  /* 0x3000003bff3b7230 */ /* 0x000fe20000004100 */
[----:B------:R-:W-:Y:S01]  /*9080*/  F2FP.F16.E4M3.UNPACK_B R154, R45.H1 ;  /* 0x0000002dff9a723e */ /* 0x000fe200030006ff */
[----:B------:R-:W-:-:S02]  /*9090*/  HADD2.F32 R136, -RZ, R82.H1_H1 ;  /* 0x30000052ff887230 */ /* 0x000fc40000004100 */
[----:B------:R-:W-:Y:S02]  /*90a0*/  HADD2.F32 R52, -RZ, R52.H1_H1 ;  /* 0x30000034ff347230 */ /* 0x000fe40000004100 */
[----:B------:R-:W-:Y:S02]  /*90b0*/  HADD2.F32 R153, -RZ, R82.H0_H0 ;  /* 0x20000052ff997230 */ /* 0x000fe40000004100 */
[CC--:B------:R-:W-:Y:S01]  /*90c0*/  FMUL.FTZ R157, R59.reuse, R136.reuse ;  /* 0x000000883b9d7220 */ /* 0x0c0fe20000410000 */
[--C-:B------:R-:W-:Y:S02]  /*90d0*/  HADD2.F32 R82, -RZ, R46.reuse.H1_H1 ;  /* 0x3000002eff527230 */ /* 0x100fe40000004100 */
[----:B------:R-:W-:Y:S01]  /*90e0*/  FMUL.FTZ R136, R52, R136 ;  /* 0x0000008834887220 */ /* 0x000fe20000410000 */
[----:B------:R-:W-:Y:S02]  /*90f0*/  HADD2.F32 R137, -RZ, R46.H0_H0 ;  /* 0x2000002eff897230 */ /* 0x000fe40000004100 */
[-C--:B------:R-:W-:Y:S01]  /*9100*/  FMUL.FTZ R155, R80, R153.reuse ;  /* 0x00000099509b7220 */ /* 0x080fe20000410000 */
[----:B------:R-:W-:Y:S01]  /*9110*/  FMUL.FTZ R153, R58, R153 ;  /* 0x000000993a997220 */ /* 0x000fe20000410000 */
[-C--:B------:R-:W-:Y:S01]  /*9120*/  FFMA.FTZ R161, R59, R82.reuse, R136 ;  /* 0x000000523ba17223 */ /* 0x080fe20000010088 */
[----:B------:R-:W-:Y:S01]  /*9130*/  F2FP.F16.E4M3.UNPACK_B R46, R47 ;  /* 0x0000002fff2e723e */ /* 0x000fe200020006ff */
[----:B------:R-:W-:Y:S01]  /*9140*/  FFMA.FTZ R159, R52, R82, -R157 ;  /* 0x00000052349f7223 */ /* 0x000fe2000001089d */
[----:B------:R-:W-:Y:S01]  /*9150*/  F2FP.F16.E4M3.UNPACK_B R59, R51.H1 ;  /* 0x00000033ff3b723e */ /* 0x000fe200030006ff */
[----:B------:R-:W-:Y:S01]  /*9160*/  FFMA.FTZ R158, R80, R137, R153 ;  /* 0x00000089509e7223 */ /* 0x000fe20000010099 */
[----:B------:R-:W-:Y:S01]  /*9170*/  F2FP.F16.E4M3.UNPACK_B R47, R47.H1 ;  /* 0x0000002fff2f723e */ /* 0x000fe200030006ff */
[----:B------:R-:W-:Y:S01]  /*9180*/  FFMA.FTZ R156, R58, R137, -R155 ;  /* 0x000000893a9c7223 */ /* 0x000fe2000001089b */
[----:B------:R-:W-:Y:S01]  /*9190*/  F2FP.F16.E4M3.UNPACK_B R153, R45 ;  /* 0x0000002dff99723e */ /* 0x000fe200020006ff */
[----:B------:R-:W-:Y:S01]  /*91a0*/  HADD2.F32 R157, -RZ, R154.H0_H0 ;  /* 0x2000009aff9d7230 */ /* 0x000fe20000004100 */
[-C--:B------:R-:W-:Y:S01]  /*91b0*/  F2FP.F16.E4M3.UNPACK_B R45, R44.reuse ;  /* 0x0000002cff2d723e */ /* 0x080fe200020006ff */
[----:B------:R-:W-:Y:S01]  /*91c0*/  HADD2.F32 R52, -RZ, R47.H0_H0 ;  /* 0x2000002fff347230 */ /* 0x000fe20000004100 */
[----:B------:R-:W-:Y:S01]  /*91d0*/  F2FP.F16.E4M3.UNPACK_B R82, R44.H1 ;  /* 0x0000002cff52723e */ /* 0x000fe200030006ff */
[----:B------:R-:W-:Y:S01]  /*91e0*/  HADD2.F32 R44, -RZ, R59.H0_H0 ;  /* 0x2000003bff2c7230 */ /* 0x000fe20000004100 */
[----:B------:R-:W-:Y:S01]  /*91f0*/  F2FP.F16.E4M3.UNPACK_B R58, R51 ;  /* 0x00000033ff3a723e */ /* 0x000fe200020006ff */
[----:B------:R-:W-:Y:S01]  /*9200*/  HADD2.F32 R155, -RZ, R153.H0_H0 ;  /* 0x20000099ff9b7230 */ /* 0x000fe20000004100 */
[----:B------:R-:W-:Y:S01]  /*9210*/  F2FP.SATFINITE.E4M3.F32.PACK_AB_MERGE_C R156, R159, R156, RZ ;  /* 0x0000009c9f9c723e */ /* 0x000fe200048070ff */
[----:B------:R-:W-:-:S02]  /*9220*/  HADD2.F32 R137, -RZ, R82.H0_H0 ;  /* 0x20000052ff897230 */ /* 0x000fc40000004100 */
[-C--:B------:R-:W-:Y:S01]  /*9230*/  FMUL.FTZ R163, R44, R157.reuse ;  /* 0x0000009d2ca37220 */ /* 0x080fe20000410000 */
[----:B------:R-:W-:Y:S02]  /*9240*/  HADD2.F32 R80, -RZ, R58.H0_H0 ;  /* 0x2000003aff507230 */ /* 0x000fe40000004100 */
[C---:B------:R-:W-:Y:S01]  /*9250*/  FMUL.FTZ R157, R52.reuse, R157 ;  /* 0x0000009d349d7220 */ /* 0x040fe20000410000 */
[----:B------:R-:W-:Y:S02]  /*9260*/  HADD2.F32 R59, -RZ, R59.H1_H1 ;  /* 0x3000003bff3b7230 */ /* 0x000fe40000004100 */
[----:B------:R-:W-:Y:S01]  /*9270*/  FFMA.FTZ R163, R52, R137, -R163 ;  /* 0x0000008934a37223 */ /* 0x000fe200000108a3 */
[----:B------:R-:W-:Y:S02]  /*9280*/  HADD2.F32 R154, -RZ, R154.H1_H1 ;  /* 0x3000009aff9a7230 */ /* 0x000fe40000004100 */
[----:B------:R-:W-:Y:S01]  /*9290*/  FMUL.FTZ R160, R80, R155 ;  /* 0x0000009b50a07220 */ /* 0x000fe20000410000 */
[----:B------:R-:W-:-:S02]  /*92a0*/  HADD2.F32 R47, -RZ, R47.H1_H1 ;  /* 0x3000002fff2f7230 */ /* 0x000fc40000004100 */
[----:B------:R-:W-:Y:S01]  /*92b0*/  FFMA.FTZ R157, R44, R137, R157 ;  /* 0x000000892c9d7223 */ /* 0x000fe2000001009d */
[----:B------:R-:W-:Y:S02]  /*92c0*/  HADD2.F32 R51, -RZ, R46.H0_H0 ;  /* 0x2000002eff337230 */ /* 0x000fe40000004100 */
[-C--:B------:R-:W-:Y:S01]  /*92d0*/  FMUL.FTZ R44, R59, R154.reuse ;  /* 0x0000009a3b2c7220 */ /* 0x080fe20000410000 */
[----:B------:R-:W-:Y:S02]  /*92e0*/  HADD2.F32 R136, -RZ, R45.H0_H0 ;  /* 0x2000002dff887230 */ /* 0x000fe40000004100 */
[----:B------:R-:W-:Y:S01]  /*92f0*/  FMUL.FTZ R154, R47, R154 ;  /* 0x0000009a2f9a7220 */ /* 0x000fe20000410000 */
        /* <DEDUP_REMOVED lines=8> */
[----:B------:R-:W-:Y:S02]  /*9380*/  HADD2.F32 R45, -RZ, R45.H1_H1 ;  /* 0x3000002dff2d7230 */ /* 0x000fe40000004100 */
[-C--:B------:R-:W-:Y:S01]  /*9390*/  FFMA.FTZ R44, R47, R82.reuse, -R44 ;  /* 0x000000522f2c7223 */ /* 0x080fe2000001082c */
[----:B------:R-:W-:Y:S01]  /*93a0*/  FFMA.FTZ R154, R59, R82, R154 ;  /* 0x000000523b9a7223 */ /* 0x000fe2000001009a */
[C---:B------:R-:W-:Y:S01]  /*93b0*/  FMUL.FTZ R153, R46.reuse, R153 ;  /* 0x000000992e997220 */ /* 0x040fe20000410000 */
[----:B------:R-:W-:Y:S01]  /*93c0*/  F2FP.SATFINITE.E4M3.F32.PACK_AB_MERGE_C R158, R161, R158, RZ ;  /* 0x0000009ea19e723e */ /* 0x000fe200048070ff */
[----:B------:R-:W-:Y:S01]  /*93d0*/  FFMA.FTZ R51, R46, R45, -R51 ;  /* 0x0000002d2e337223 */ /* 0x000fe20000010833 */
[----:B------:R-:W-:Y:S01]  /*93e0*/  F2FP.SATFINITE.E4M3.F32.PACK_AB_MERGE_C R44, R44, R163, RZ ;  /* 0x000000a32c2c723e */ /* 0x000fe200048070ff */
[----:B------:R-:W-:Y:S01]  /*93f0*/  FFMA.FTZ R58, R58, R45, R153 ;  /* 0x0000002d3a3a7223 */ /* 0x000fe20000010099 */
[----:B------:R-:W-:Y:S01]  /*9400*/  F2FP.SATFINITE.E4M3.F32.PACK_AB_MERGE_C R154, R154, R157, RZ ;  /* 0x0000009d9a9a723e */ /* 0x000fe200048070ff */
[----:B------:R-:W-:Y:S01]  /*9410*/  IMAD.MOV.U32 R46, RZ, RZ, R53 ;  /* 0x000000ffff2e7224 */ /* 0x000fe200078e0035 */
[----:B------:R-:W-:-:S02]  /*9420*/  F2FP.SATFINITE.E4M3.F32.PACK_AB_MERGE_C R45, R49, R56, R156 ;  /* 0x00000038312d723e */ /* 0x000fc4000480709c */
[----:B------:R-:W-:Y:S01]  /*9430*/  F2FP.SATFINITE.E4M3.F32.PACK_AB_MERGE_C R47, R51, R160, R44 ;  /* 0x000000a0332f723e */ /* 0x000fe2000480702c */
[----:B------:R-:W-:Y:S01]  /*9440*/  IMAD.MOV.U32 R44, RZ, RZ, R55 ;  /* 0x000000ffff2c7224 */ /* 0x000fe200078e0037 */
[----:B------:R-:W-:Y:S01]  /*9450*/  F2FP.SATFINITE.E4M3.F32.PACK_AB_MERGE_C R49, R48, R57, R158 ;  /* 0x000000393031723e */ /* 0x000fe2000480709e */
[----:B------:R-:W-:Y:S01]  /*9460*/  IMAD.MOV.U32 R48, RZ, RZ, R54 ;  /* 0x000000ffff307224 */ /* 0x000fe200078e0036 */
[----:B------:R-:W-:-:S07]  /*9470*/  F2FP.SATFINITE.E4M3.F32.PACK_AB_MERGE_C R51, R58, R155, R154 ;  /* 0x0000009b3a33723e */ /* 0x000fce000480709a */
.L_x_1225:
[----:B------:R-:W-:Y:S05]  /*9480*/  BSYNC B2 ;  /* 0x0000000000027941 */ /* 0x000fea0003800000 */
.L_x_1224:
        /* <DEDUP_REMOVED lines=12> */
.L_x_1223:
[----:B------:R-:W-:Y:S05]  /*9550*/  BSYNC B1 ;  /* 0x0000000000017941 */ /* 0x000fea0003800000 */
.L_x_1222:
[----:B-1----:R-:W-:Y:S01]  /*9560*/  VIADD R45, R230, 0x80 ;  /* 0x00000080e62d7836 */ /* 0x002fe20000000000 */
[----:B------:R-:W-:Y:S04]  /*9570*/  BSSY B1, `(.L_x_1226) ;  /* 0x00000fb000017945 */ /* 0x000fe80003800000 */
[----:B------:R-:W-:-:S13]  /*9580*/  ISETP.GE.OR P3, PT, R45, R113, P0 ;  /* 0x000000712d00720c */ /* 0x000fda0000766670 */
[----:B------:R-:W-:Y:S05]  /*9590*/  @P3 BRA `(.L_x_1227) ;  /* 0x0000000c00e03947 */ /* 0x000fea0003800000 */
[----:B------:R-:W2:Y:S01]  /*95a0*/  LDL R46, [R1+0x7c] ;  /* 0x00007c00012e7983 */ /* 0x000ea20000100800 */
[-C--:B------:R-:W-:Y:S01]  /*95b0*/  IMAD R44, R131, R128.reuse, RZ ;  /* 0x00000080832c7224 */ /* 0x080fe200078e02ff */
[----:B------:R-:W-:Y:S01]  /*95c0*/  ISETP.NE.AND P6, PT, R0, RZ, PT ;  /* 0x000000ff0000720c */ /* 0x000fe20003fc5270 */
[C---:B------:R-:W-:Y:S01]  /*95d0*/  IMAD.WIDE.U32 R52, R45.reuse, R128, R126 ;  /* 0x000000802d347225 */ /* 0x040fe200078e007e */
[----:B------:R-:W-:Y:S03]  /*95e0*/  BSSY B2, `(.L_x_1228) ;  /* 0x00000e7000027945 */ /* 0x000fe60003800000 */
[----:B------:R-:W-:Y:S01]  /*95f0*/  IMAD R45, R45, R129, R44 ;  /* 0x000000812d2d7224 */ /* 0x000fe200078e022c */
[----:B------:R-:W-:Y:S02]  /*9600*/  SEL R44, R123, R150, !P6 ;  /* 0x000000967b2c7207 */ /* 0x000fe40007000000 */
[----:B------:R-:W-:Y:S01]  /*9610*/  IADD3 R55, P3, P4, R38, R52, R31 ;  /* 0x0000003426377210 */ /* 0x000fe20007c7e01f */
        /* <DEDUP_REMOVED lines=21> */
[----:B------:R-:W-:Y:S01]  /*9770*/  IMAD.MOV.U32 R61, RZ, RZ, R44 ;  /* 0x000000ffff3d7224 */ /* 0x000fe200078e002c */
[----:B------:R-:W-:Y:S01]  /*9780*/  SHF.R.U32.HI R66, RZ, 0x8, R67 ;  /* 0x00000008ff427819 */ /* 0x000fe20000011643 */
[----:B------:R-:W-:Y:S01]  /*9790*/  IMAD.SHL.U32 R44, R58, 0x100, RZ ;  /* 0x000001003a2c7824 */ /* 0x000fe200078e00ff */
[--C-:B------:R-:W-:Y:S01]  /*97a0*/  SHF.R.U32.HI R78, RZ, 0x8, R63.reuse ;  /* 0x00000008ff4e7819 */ /* 0x100fe2000001163f */
[----:B------:R-:W-:Y:S01]  /*97b0*/  IMAD.MOV.U32 R58, RZ, RZ, R46 ;  /* 0x000000ffff3a7224 */ /* 0x000fe200078e002e */
[----:B------:R-:W-:Y:S01]  /*97c0*/  LOP3.LUT R60, R63, 0xff0000ff, RZ, 0xc0, !PT ;  /* 0xff0000ff3f3c7812 */ /* 0x000fe200078ec0ff */
        /* <DEDUP_REMOVED lines=8> */
[----:B------:R-:W-:Y:S01]  /*9850*/  LOP3.LUT R44, R59, 0xff00, R44, 0xf8, !PT ;  /* 0x0000ff003b2c7812 */ /* 0x000fe200078ef82c */
[----:B------:R-:W-:Y:S01]  /*9860*/  IMAD.SHL.U32 R59, R78, 0x100, RZ ;  /* 0x000001004e3b7824 */ /* 0x000fe200078e00ff */
[----:B------:R-:W-:Y:S02]  /*9870*/  LOP3.LUT R78, R65, 0xff00, R46, 0xf8, !PT ;  /* 0x0000ff00414e7812 */ /* 0x000fe400078ef82e */
[----:B------:R-:W-:Y:S01]  /*9880*/  LOP3.LUT R46, R44, 0xff0000, R45, 0xf8, !PT ;  /* 0x00ff00002c2e7812 */ /* 0x000fe200078ef82d */
[----:B------:R-:W-:Y:S01]  /*9890*/  IMAD.U32 R44, R77, 0x10000, RZ ;  /* 0x000100004d2c7824 */ /* 0x000fe200078e00ff */
[----:B------:R-:W-:-:S02]  /*98a0*/  LOP3.LUT R48, R62, 0xff00, R63, 0xf8, !PT ;  /* 0x0000ff003e307812 */ /* 0x000fc400078ef83f */
[----:B------:R-:W-:Y:S02]  /*98b0*/  LOP3.LUT R59, R60, 0xff00, R59, 0xf8, !PT ;  /* 0x0000ff003c3b7812 */ /* 0x000fe400078ef83b */
[----:B------:R-:W-:Y:S02]  /*98c0*/  F2FP.F16.E4M3.UNPACK_B R77, R151.H1 ;  /* 0x00000097ff4d723e */ /* 0x000fe400030006ff */
[----:B------:R-:W-:Y:S02]  /*98d0*/  F2FP.F16.E4M3.UNPACK_B R65, R64.H1 ;  /* 0x00000040ff41723e */ /* 0x000fe400030006ff */
[----:B------:R-:W-:Y:S01]  /*98e0*/  F2FP.F16.E4M3.UNPACK_B R62, R61.H1 ;  /* 0x0000003dff3e723e */ /* 0x000fe200030006ff */
[----:B------:R-:W-:Y:S01]  /*98f0*/  HADD2.F32 R45, -RZ, R77.H0_H0 ;  /* 0x2000004dff2d7230 */ /* 0x000fe20000004100 */
[----:B------:R-:W-:Y:S01]  /*9900*/  SHF.R.U32.HI R79, RZ, 0x10, R67 ;  /* 0x00000010ff4f7819 */ /* 0x000fe20000011643 */
[----:B------:R-:W-:Y:S01]  /*9910*/  HADD2.F32 R60, -RZ, R65.H0_H0 ;  /* 0x20000041ff3c7230 */ /* 0x000fe20000004100 */
[----:B------:R-:W-:Y:S01]  /*9920*/  LOP3.LUT R44, R59, 0xff0000, R44, 0xf8, !PT ;  /* 0x00ff00003b2c7812 */ /* 0x000fe200078ef82c */
[----:B------:R-:W-:Y:S01]  /*9930*/  HADD2.F32 R59, -RZ, R62.H0_H0 ;  /* 0x2000003eff3b7230 */ /* 0x000fe20000004100 */
[----:B------:R-:W-:Y:S01]  /*9940*/  F2FP.F16.E4M3.UNPACK_B R63, R147.H1 ;  /* 0x00000093ff3f723e */ /* 0x000fe200030006ff */
[----:B------:R-:W-:-:S02]  /*9950*/  IMAD.U32 R67, R80, 0x10000, RZ ;  /* 0x0001000050437824 */ /* 0x000fc400078e00ff */
[-C--:B------:R-:W-:Y:S01]  /*9960*/  FMUL.FTZ R80, R60, R45.reuse ;  /* 0x0000002d3c507220 */ /* 0x080fe20000410000 */
[----:B------:R-:W-:Y:S02]  /*9970*/  IMAD.U32 R79, R79, 0x10000, RZ ;  /* 0x000100004f4f7824 */ /* 0x000fe400078e00ff */
[C---:B------:R-:W-:Y:S01]  /*9980*/  FMUL.FTZ R81, R59.reuse, R45 ;  /* 0x0000002d3b517220 */ /* 0x040fe20000410000 */
[--C-:B------:R-:W-:Y:S01]  /*9990*/  HADD2.F32 R66, -RZ, R63.reuse.H0_H0 ;  /* 0x2000003fff427230 */ /* 0x100fe20000004100 */
[----:B------:R-:W-:Y:S01]  /*99a0*/  LOP3.LUT R48, R48, 0xff0000, R67, 0xf8, !PT ;  /* 0x00ff000030307812 */ /* 0x000fe200078ef843 */
        /* <DEDUP_REMOVED lines=10> */
[CC--:B------:R-:W-:Y:S01]  /*9a50*/  FMUL.FTZ R80, R66.reuse, R78.reuse ;  /* 0x0000004e42507220 */ /* 0x0c0fe20000410000 */
[----:B------:R-:W-:Y:S01]  /*9a60*/  F2FP.F16.E4M3.UNPACK_B R147, R147 ;  /* 0x00000093ff93723e */ /* 0x000fe200020006ff */
[----:B------:R-:W-:Y:S02]  /*9a70*/  HADD2.F32 R77, -RZ, R151.H0_H0 ;  /* 0x20000097ff4d7230 */ /* 0x000fe40000004100 */
[C---:B------:R-:W-:Y:S01]  /*9a80*/  FMUL.FTZ R79, R63.reuse, R78 ;  /* 0x0000004e3f4f7220 */ /* 0x040fe20000410000 */
        /* <DEDUP_REMOVED lines=19> */
[--C-:B------:R-:W-:Y:S01]  /*9bc0*/  HADD2.F32 R67, -RZ, R62.reuse.H0_H0 ;  /* 0x2000003eff437230 */ /* 0x100fe20000004100 */
[----:B------:R-:W-:Y:S01]  /*9bd0*/  F2FP.F16.E4M3.UNPACK_B R61, R58.H1 ;  /* 0x0000003aff3d723e */ /* 0x000fe200030006ff */
[----:B------:R-:W-:Y:S02]  /*9be0*/  HADD2.F32 R65, -RZ, R63.H0_H0 ;  /* 0x2000003fff417230 */ /* 0x000fe40000004100 */
[----:B------:R-:W-:Y:S01]  /*9bf0*/  FFMA.FTZ R82, R64, R147, R151 ;  /* 0x0000009340527223 */ /* 0x000fe20000010097 */
[----:B------:R-:W-:Y:S01]  /*9c00*/  HADD2.F32 R78, -RZ, R62.H1_H1 ;  /* 0x3000003eff4e7230 */ /* 0x000fe20000004100 */
[----:B------:R-:W-:Y:S01]  /*9c10*/  F2FP.F16.E4M3.UNPACK_B R152, R152 ;  /* 0x00000098ff98723e */ /* 0x000fe200020006ff */
[----:B------:R-:W-:-:S02]  /*9c20*/  HADD2.F32 R62, -RZ, R61.H0_H0 ;  /* 0x2000003dff3e7230 */ /* 0x000fc40000004100 */
[-C--:B------:R-:W-:Y:S01]  /*9c30*/  FMUL.FTZ R83, R65, R67.reuse ;  /* 0x0000004341537220 */ /* 0x080fe20000410000 */
[--C-:B------:R-:W-:Y:S01]  /*9c40*/  HADD2.F32 R64, -RZ, R66.reuse.H0_H0 ;  /* 0x20000042ff407230 */ /* 0x100fe20000004100 */
[----:B------:R-:W-:Y:S01]  /*9c50*/  F2FP.F16.E4M3.UNPACK_B R58, R58 ;  /* 0x0000003aff3a723e */ /* 0x000fe200020006ff */
[----:B------:R-:W-:Y:S02]  /*9c60*/  HADD2.F32 R63, -RZ, R63.H1_H1 ;  /* 0x3000003fff3f7230 */ /* 0x000fe40000004100 */
[C---:B------:R-:W-:Y:S01]  /*9c70*/  FMUL.FTZ R154, R62.reuse, R67 ;  /* 0x000000433e9a7220 */ /* 0x040fe20000410000 */
[----:B------:R-:W-:Y:S02]  /*9c80*/  HADD2.F32 R61, -RZ, R61.H1_H1 ;  /* 0x3000003dff3d7230 */ /* 0x000fe40000004100 */
[----:B------:R-:W-:Y:S01]  /*9c90*/  FFMA.FTZ R137, R62, R64, -R83 ;  /* 0x000000403e897223 */ /* 0x000fe20000010853 */
[----:B------:R-:W-:Y:S02]  /*9ca0*/  HADD2.F32 R66, -RZ, R66.H1_H1 ;  /* 0x30000042ff427230 */ /* 0x000fe40000004100 */
[----:B------:R-:W-:Y:S01]  /*9cb0*/  FMUL.FTZ R62, R63, R78 ;  /* 0x0000004e3f3e7220 */ /* 0x000fe20000410000 */
[----:B------:R-:W-:Y:S01]  /*9cc0*/  FFMA.FTZ R154, R65, R64, R154 ;  /* 0x00000040419a7223 */ /* 0x000fe2000001009a */
[C---:B------:R-:W-:Y:S01]  /*9cd0*/  FMUL.FTZ R78, R61.reuse, R78 ;  /* 0x0000004e3d4e7220 */ /* 0x040fe20000410000 */
[----:B------:R-:W-:Y:S01]  /*9ce0*/  F2FP.F16.E4M3.UNPACK_B R149, R149 ;  /* 0x00000095ff95723e */ /* 0x000fe200020006ff */
[----:B------:R-:W-:Y:S01]  /*9cf0*/  FFMA.FTZ R64, R61, R66, -R62 ;  /* 0x000000423d407223 */ /* 0x000fe2000001083e */
[----:B------:R-:W-:Y:S01]  /*9d00*/  F2FP.F16.E4M3.UNPACK_B R61, R50 ;  /* 0x00000032ff3d723e */ /* 0x000fe200020006ff */
[----:B------:R-:W-:-:S02]  /*9d10*/  HADD2.F32 R65, -RZ, R152.H0_H0 ;  /* 0x20000098ff417230 */ /* 0x000fc40000004100 */
[----:B------:R-:W-:Y:S01]  /*9d20*/  FFMA.FTZ R147, R63, R66, R78 ;  /* 0x000000423f937223 */ /* 0x000fe2000001004e */
[----:B------:R-:W-:Y:S01]  /*9d30*/  HADD2.F32 R50, -RZ, R58.H0_H0 ;  /* 0x2000003aff327230 */ /* 0x000fe20000004100 */
[----:B------:R-:W-:Y:S01]  /*9d40*/  F2FP.SATFINITE.E4M3.F32.PACK_AB_MERGE_C R59, R136, R59, RZ ;  /* 0x0000003b883b723e */ /* 0x000fe200048070ff */
[----:B------:R-:W-:Y:S01]  /*9d50*/  HADD2.F32 R62, -RZ, R61.H0_H0 ;  /* 0x2000003dff3e7230 */ /* 0x000fe20000004100 */
[----:B------:R-:W-:Y:S01]  /*9d60*/  F2FP.SATFINITE.E4M3.F32.PACK_AB_MERGE_C R81, R81, R60, RZ ;  /* 0x0000003c5151723e */ /* 0x000fe200048070ff */
[----:B------:R-:W-:Y:S01]  /*9d70*/  HADD2.F32 R63, -RZ, R149.H0_H0 ;  /* 0x20000095ff3f7230 */ /* 0x000fe20000004100 */
[----:B------:R-:W-:Y:S01]  /*9d80*/  F2FP.SATFINITE.E4M3.F32.PACK_AB_MERGE_C R60, R80, R77, R59 ;  /* 0x0000004d503c723e */ /* 0x000fe2000480703b */
[----:B------:R-:W-:Y:S02]  /*9d90*/  HADD2.F32 R152, -RZ, R152.H1_H1 ;  /* 0x30000098ff987230 */ /* 0x000fe40000004100 */
[----:B------:R-:W-:Y:S01]  /*9da0*/  FMUL.FTZ R67, R62, R65 ;  /* 0x000000413e437220 */ /* 0x000fe20000410000 */
[----:B------:R-:W-:-:S02]  /*9db0*/  HADD2.F32 R61, -RZ, R61.H1_H1 ;  /* 0x3000003dff3d7230 */ /* 0x000fc40000004100 */
[C---:B------:R-:W-:Y:S01]  /*9dc0*/  FMUL.FTZ R65, R50.reuse, R65 ;  /* 0x0000004132417220 */ /* 0x040fe20000410000 */
[----:B------:R-:W-:Y:S02]  /*9dd0*/  HADD2.F32 R58, -RZ, R58.H1_H1 ;  /* 0x3000003aff3a7230 */ /* 0x000fe40000004100 */
[-C--:B------:R-:W-:Y:S01]  /*9de0*/  FFMA.FTZ R67, R50, R63.reuse, -R67 ;  /* 0x0000003f32437223 */ /* 0x080fe20000010843 */
[----:B------:R-:W-:Y:S02]  /*9df0*/  HADD2.F32 R149, -RZ, R149.H1_H1 ;  /* 0x30000095ff957230 */ /* 0x000fe40000004100 */
[CC--:B------:R-:W-:Y:S01]  /*9e00*/  FMUL.FTZ R83, R61.reuse, R152.reuse ;  /* 0x000000983d537220 */ /* 0x0c0fe20000410000 */
[----:B------:R-:W-:Y:S01]  /*9e10*/  FFMA.FTZ R50, R62, R63, R65 ;  /* 0x0000003f3e327223 */ /* 0x000fe20000010041 */
[C---:B------:R-:W-:Y:S01]  /*9e20*/  FMUL.FTZ R152, R58.reuse, R152 ;  /* 0x000000983a987220 */ /* 0x040fe20000410000 */
[----:B------:R-:W-:Y:S01]  /*9e30*/  F2FP.F16.E4M3.UNPACK_B R63, R49 ;  /* 0x00000031ff3f723e */ /* 0x000fe200020006ff */
[-C--:B------:R-:W-:Y:S01]  /*9e40*/  FFMA.FTZ R58, R58, R149.reuse, -R83 ;  /* 0x000000953a3a7223 */ /* 0x080fe20000010853 */
[----:B------:R-:W-:Y:S01]  /*9e50*/  F2FP.F16.E4M3.UNPACK_B R77, R48 ;  /* 0x00000030ff4d723e */ /* 0x000fe200020006ff */
[----:B------:R-:W-:Y:S01]  /*9e60*/  FFMA.FTZ R149, R61, R149, R152 ;  /* 0x000000953d957223 */ /* 0x000fe20000010098 */
[----:B------:R-:W-:Y:S01]  /*9e70*/  F2FP.F16.E4M3.UNPACK_B R62, R56 ;  /* 0x00000038ff3e723e */ /* 0x000fe200020006ff */
[--C-:B------:R-:W-:Y:S01]  /*9e80*/  HADD2.F32 R65, -RZ, R63.reuse.H1_H1 ;  /* 0x3000003fff417230 */ /* 0x100fe20000004100 */
[----:B------:R-:W-:Y:S01]  /*9e90*/  F2FP.SATFINITE.E4M3.F32.PACK_AB_MERGE_C R137, R64, R137, RZ ;  /* 0x000000894089723e */ /* 0x000fe200048070ff */
[----:B------:R-:W-:Y:S01]  /*9ea0*/  HADD2.F32 R64, -RZ, R63.H0_H0 ;  /* 0x2000003fff407230 */ /* 0x000fe20000004100 */
[----:B------:R-:W-:Y:S01]  /*9eb0*/  F2FP.F16.E4M3.UNPACK_B R66, R46 ;  /* 0x0000002eff42723e */ /* 0x000fe200020006ff */
[----:B------:R-:W-:Y:S01]  /*9ec0*/  HADD2.F32 R78, -RZ, R77.H0_H0 ;  /* 0x2000004dff4e7230 */ /* 0x000fe20000004100 */
[----:B------:R-:W-:Y:S01]  /*9ed0*/  F2FP.SATFINITE.E4M3.F32.PACK_AB_MERGE_C R59, R82, R79, R81 ;  /* 0x0000004f523b723e */ /* 0x000fe20004807051 */
[----:B------:R-:W-:Y:S01]  /*9ee0*/  HADD2.F32 R61, -RZ, R62.H0_H0 ;  /* 0x2000003eff3d7230 */ /* 0x000fe20000004100 */
[----:B------:R-:W-:Y:S01]  /*9ef0*/  F2FP.SATFINITE.E4M3.F32.PACK_AB_MERGE_C R58, R58, R67, R137 ;  /* 0x000000433a3a723e */ /* 0x000fe20004807089 */
        /* <DEDUP_REMOVED lines=8> */
[----:B------:R-:W-:Y:S01]  /*9f80*/  F2FP.F16.E4M3.UNPACK_B R56, R56.H1 ;  /* 0x00000038ff38723e */ /* 0x000fe200030006ff */
[-C--:B------:R-:W-:Y:S01]  /*9f90*/  FMUL.FTZ R64, R65, R78.reuse ;  /* 0x0000004e41407220 */ /* 0x080fe20000410000 */
[----:B------:R-:W-:Y:S01]  /*9fa0*/  FMUL.FTZ R78, R63, R78 ;  /* 0x0000004e3f4e7220 */ /* 0x000fe20000410000 */
[----:B------:R-:W-:-:S02]  /*9fb0*/  F2FP.F16.E4M3.UNPACK_B R49, R49.H1 ;  /* 0x00000031ff31723e */ /* 0x000fc400030006ff */
[----:B------:R-:W-:Y:S01]  /*9fc0*/  FFMA.FTZ R80, R63, R66, -R64 ;  /* 0x000000423f507223 */ /* 0x000fe20000010840 */
[----:B------:R-:W-:Y:S01]  /*9fd0*/  F2FP.F16.E4M3.UNPACK_B R64, R48.H1 ;  /* 0x00000030ff40723e */ /* 0x000fe200030006ff */
[----:B------:R-:W-:Y:S01]  /*9fe0*/  FFMA.FTZ R81, R65, R66, R78 ;  /* 0x0000004241517223 */ /* 0x000fe2000001004e */
[----:B------:R-:W-:Y:S01]  /*9ff0*/  HADD2.F32 R48, -RZ, R56.H0_H0 ;  /* 0x20000038ff307230 */ /* 0x000fe20000004100 */
[----:B------:R-:W-:Y:S01]  /*a000*/  F2FP.F16.E4M3.UNPACK_B R46, R46.H1 ;  /* 0x0000002eff2e723e */ /* 0x000fe200030006ff */
[--C-:B------:R-:W-:Y:S01]  /*a010*/  HADD2.F32 R63, -RZ, R49.reuse.H0_H0 ;  /* 0x20000031ff3f7230 */ /* 0x100fe20000004100 */
[----:B------:R-:W-:Y:S01]  /*a020*/  F2FP.SATFINITE.E4M3.F32.PACK_AB_MERGE_C R147, R147, R154, RZ ;  /* 0x0000009a9393723e */ /* 0x000fe200048070ff */
[--C-:B------:R-:W-:Y:S02]  /*a030*/  HADD2.F32 R65, -RZ, R64.reuse.H0_H0 ;  /* 0x20000040ff417230 */ /* 0x100fe40000004100 */
[----:B------:R-:W-:Y:S01]  /*a040*/  HADD2.F32 R49, -RZ, R49.H1_H1 ;  /* 0x30000031ff317230 */ /* 0x000fe20000004100 */
[----:B------:R-:W-:Y:S01]  /*a050*/  F2FP.SATFINITE.E4M3.F32.PACK_AB_MERGE_C R50, R149, R50, R147 ;  /* 0x000000329532723e */ /* 0x000fe20004807093 */
[----:B------:R-:W-:-:S02]  /*a060*/  HADD2.F32 R66, -RZ, R64.H1_H1 ;  /* 0x30000040ff427230 */ /* 0x000fc40000004100 */
[-C--:B------:R-:W-:Y:S01]  /*a070*/  FMUL.FTZ R67, R63, R65.reuse ;  /* 0x000000413f437220 */ /* 0x080fe20000410000 */
[----:B------:R-:W-:Y:S01]  /*a080*/  FMUL.FTZ R78, R48, R65 ;  /* 0x00000041304e7220 */ /* 0x000fe20000410000 */
[----:B------:R-:W-:Y:S02]  /*a090*/  HADD2.F32 R56, -RZ, R56.H1_H1 ;  /* 0x30000038ff387230 */ /* 0x000fe40000004100 */
[--C-:B------:R-:W-:Y:S02]  /*a0a0*/  HADD2.F32 R65, -RZ, R46.reuse.H1_H1 ;  /* 0x3000002eff417230 */ /* 0x100fe40000004100 */
[-C--:B------:R-:W-:Y:S01]  /*a0b0*/  FMUL.FTZ R77, R49, R66.reuse ;  /* 0x00000042314d7220 */ /* 0x080fe20000410000 */
[----:B------:R-:W-:Y:S02]  /*a0c0*/  HADD2.F32 R64, -RZ, R46.H0_H0 ;  /* 0x2000002eff407230 */ /* 0x000fe40000004100 */
[C---:B------:R-:W-:Y:S01]  /*a0d0*/  FMUL.FTZ R66, R56.reuse, R66 ;  /* 0x0000004238427220 */ /* 0x040fe20000410000 */
[----:B------:R-:W-:Y:S01]  /*a0e0*/  F2FP.F16.E4M3.UNPACK_B R46, R47 ;  /* 0x0000002fff2e723e */ /* 0x000fe200020006ff */
[----:B------:R-:W-:Y:S01]  /*a0f0*/  FFMA.FTZ R137, R56, R65, -R77 ;  /* 0x0000004138897223 */ /* 0x000fe2000001084d */
[-C--:B------:R-:W-:Y:S01]  /*a100*/  F2FP.F16.E4M3.UNPACK_B R56, R51.reuse ;  /* 0x00000033ff38723e */ /* 0x080fe200020006ff */
[-C--:B------:R-:W-:Y:S01]  /*a110*/  FFMA.FTZ R82, R48, R64.reuse, -R67 ;  /* 0x0000004030527223 */ /* 0x080fe20000010843 */
[----:B------:R-:W-:Y:S01]  /*a120*/  F2FP.F16.E4M3.UNPACK_B R51, R51.H1 ;  /* 0x00000033ff33723e */ /* 0x000fe200030006ff */
[----:B------:R-:W-:Y:S01]  /*a130*/  FFMA.FTZ R83, R63, R64, R78 ;  /* 0x000000403f537223 */ /* 0x000fe2000001004e */
[----:B------:R-:W-:Y:S01]  /*a140*/  F2FP.F16.E4M3.UNPACK_B R77, R45.H1 ;  /* 0x0000002dff4d723e */ /* 0x000fe200030006ff */
[----:B------:R-:W-:Y:S01]  /*a150*/  FFMA.FTZ R136, R49, R65, R66 ;  /* 0x0000004131887223 */ /* 0x000fe20000010042 */
[----:B------:R-:W-:Y:S01]  /*a160*/  F2FP.F16.E4M3.UNPACK_B R47, R47.H1 ;  /* 0x0000002fff2f723e */ /* 0x000fe200030006ff */
[----:B------:R-:W-:Y:S01]  /*a170*/  HADD2.F32 R63, -RZ, R56.H0_H0 ;  /* 0x20000038ff3f7230 */ /* 0x000fe20000004100 */
[----:B------:R-:W-:Y:S01]  /*a180*/  F2FP.F16.E4M3.UNPACK_B R67, R45 ;  /* 0x0000002dff43723e */ /* 0x000fe200020006ff */
[----:B------:R-:W-:Y:S01]  /*a190*/  HADD2.F32 R79, -RZ, R77.H0_H0 ;  /* 0x2000004dff4f7230 */ /* 0x000fe20000004100 */
[-C--:B------:R-:W-:Y:S01]  /*a1a0*/  F2FP.F16.E4M3.UNPACK_B R45, R44.reuse ;  /* 0x0000002cff2d723e */ /* 0x080fe200020006ff */
[----:B------:R-:W-:Y:S01]  /*a1b0*/  HADD2.F32 R49, -RZ, R47.H0_H0 ;  /* 0x2000002fff317230 */ /* 0x000fe20000004100 */
[----:B------:R-:W-:Y:S01]  /*a1c0*/  F2FP.F16.E4M3.UNPACK_B R64, R44.H1 ;  /* 0x0000002cff40723e */ /* 0x000fe200030006ff */
[----:B------:R-:W-:Y:S01]  /*a1d0*/  HADD2.F32 R44, -RZ, R51.H0_H0 ;  /* 0x20000033ff2c7230 */ /* 0x000fe20000004100 */
[----:B------:R-:W-:Y:S01]  /*a1e0*/  F2FP.SATFINITE.E4M3.F32.PACK_AB_MERGE_C R82, R137, R82, RZ ;  /* 0x000000528952723e */ /* 0x000fe200048070ff */
[----:B------:R-:W-:Y:S01]  /*a1f0*/  HADD2.F32 R78, -RZ, R67.H0_H0 ;  /* 0x20000043ff4e7230 */ /* 0x000fe20000004100 */
[----:B------:R-:W-:Y:S01]  /*a200*/  F2FP.SATFINITE.E4M3.F32.PACK_AB_MERGE_C R83, R136, R83, RZ ;  /* 0x000000538853723e */ /* 0x000fe200048070ff */
[----:B------:R-:W-:-:S02]  /*a210*/  HADD2.F32 R66, -RZ, R64.H0_H0 ;  /* 0x20000040ff427230 */ /* 0x000fc40000004100 */
[CC--:B------:R-:W-:Y:S01]  /*a220*/  FMUL.FTZ R152, R44.reuse, R79.reuse ;  /* 0x0000004f2c987220 */ /* 0x0c0fe20000410000 */
[----:B------:R-:W-:Y:S01]  /*a230*/  FMUL.FTZ R79, R49, R79 ;  /* 0x0000004f314f7220 */ /* 0x000fe20000410000 */
[----:B------:R-:W-:Y:S02]  /*a240*/  HADD2.F32 R48, -RZ, R46.H0_H0 ;  /* 0x2000002eff307230 */ /* 0x000fe40000004100 */
[----:B------:R-:W-:Y:S01]  /*a250*/  FMUL.FTZ R147, R63, R78 ;  /* 0x0000004e3f937220 */ /* 0x000fe20000410000 */
[----:B------:R-:W-:Y:S02]  /*a260*/  HADD2.F32 R65, -RZ, R45.H0_H0 ;  /* 0x2000002dff417230 */ /* 0x000fe40000004100 */
[----:B------:R-:W-:Y:S01]  /*a270*/  FFMA.FTZ R79, R44, R66, R79 ;  /* 0x000000422c4f7223 */ /* 0x000fe2000001004f */
[----:B------:R-:W-:Y:S02]  /*a280*/  HADD2.F32 R51, -RZ, R51.H1_H1 ;  /* 0x30000033ff337230 */ /* 0x000fe40000004100 */
[----:B------:R-:W-:Y:S01]  /*a290*/  FMUL.FTZ R78, R48, R78 ;  /* 0x0000004e304e7220 */ /* 0x000fe20000410000 */
[----:B------:R-:W-:-:S02]  /*a2a0*/  HADD2.F32 R44, -RZ, R77.H1_H1 ;  /* 0x3000004dff2c7230 */ /* 0x000fc40000004100 */
[----:B------:R-:W-:Y:S01]  /*a2b0*/  FFMA.FTZ R147, R48, R65, -R147 ;  /* 0x0000004130937223 */ /* 0x000fe20000010893 */
[----:B------:R-:W-:Y:S02]  /*a2c0*/  HADD2.F32 R47, -RZ, R47.H1_H1 ;  /* 0x3000002fff2f7230 */ /* 0x000fe40000004100 */
[----:B------:R-:W-:Y:S01]  /*a2d0*/  FFMA.FTZ R152, R49, R66, -R152 ;  /* 0x0000004231987223 */ /* 0x000fe20000010898 */
[----:B------:R-:W-:Y:S02]  /*a2e0*/  HADD2.F32 R56, -RZ, R56.H1_H1 ;  /* 0x30000038ff387230 */ /* 0x000fe40000004100 */
[-C--:B------:R-:W-:Y:S01]  /*a2f0*/  FMUL.FTZ R48, R51, R44.reuse ;  /* 0x0000002c33307220 */ /* 0x080fe20000410000 */
[----:B------:R-:W-:Y:S02]  /*a300*/  HADD2.F32 R67, -RZ, R67.H1_H1 ;  /* 0x30000043ff437230 */ /* 0x000fe40000004100 */
[----:B------:R-:W-:Y:S01]  /*a310*/  FMUL.FTZ R44, R47, R44 ;  /* 0x0000002c2f2c7220 */ /* 0x000fe20000410000 */
[----:B------:R-:W-:-:S02]  /*a320*/  HADD2.F32 R46, -RZ, R46.H1_H1 ;  /* 0x3000002eff2e7230 */ /* 0x000fc40000004100 */
[----:B------:R-:W-:Y:S01]  /*a330*/  FFMA.FTZ R78, R63, R65, R78 ;  /* 0x000000413f4e7223 */ /* 0x000fe2000001004e */
[----:B------:R-:W-:Y:S02]  /*a340*/  HADD2.F32 R64, -RZ, R64.H1_H1 ;  /* 0x30000040ff407230 */ /* 0x000fe40000004100 */
[-C--:B------:R-:W-:Y:S01]  /*a350*/  FMUL.FTZ R49, R56, R67.reuse ;  /* 0x0000004338317220 */ /* 0x080fe20000410000 */
[----:B------:R-:W-:Y:S02]  /*a360*/  HADD2.F32 R45, -RZ, R45.H1_H1 ;  /* 0x3000002dff2d7230 */ /* 0x000fe40000004100 */
[C---:B------:R-:W-:Y:S01]  /*a370*/  FMUL.FTZ R67, R46.reuse, R67 ;  /* 0x000000432e437220 */ /* 0x040fe20000410000 */
[-C--:B------:R-:W-:Y:S01]  /*a380*/  FFMA.FTZ R47, R47, R64.reuse, -R48 ;  /* 0x000000402f2f7223 */ /* 0x080fe20000010830 */
[----:B------:R-:W-:Y:S01]  /*a390*/  FFMA.FTZ R44, R51, R64, R44 ;  /* 0x00000040332c7223 */ /* 0x000fe2000001002c */
[-C--:B------:R-:W-:Y:S01]  /*a3a0*/  FFMA.FTZ R46, R46, R45.reuse, -R49 ;  /* 0x0000002d2e2e7223 */ /* 0x080fe20000010831 */
[----:B------:R-:W-:Y:S01]  /*a3b0*/  FFMA.FTZ R67, R56, R45, R67 ;  /* 0x0000002d38437223 */ /* 0x000fe20000010043 */
[----:B------:R-:W-:Y:S01]  /*a3c0*/  F2FP.SATFINITE.E4M3.F32.PACK_AB_MERGE_C R45, R80, R61, R82 ;  /* 0x0000003d502d723e */ /* 0x000fe20004807052 */
[----:B------:R-:W-:Y:S01]  /*a3d0*/  IMAD.MOV.U32 R48, RZ, RZ, R59 ;  /* 0x000000ffff307224 */ /* 0x000fe200078e003b */
[----:B------:R-:W-:-:S02]  /*a3e0*/  F2FP.SATFINITE.E4M3.F32.PACK_AB_MERGE_C R47, R47, R152, RZ ;  /* 0x000000982f2f723e */ /* 0x000fc400048070ff */
[----:B------:R-:W-:Y:S02]  /*a3f0*/  F2FP.SATFINITE.E4M3.F32.PACK_AB_MERGE_C R44, R44, R79, RZ ;  /* 0x0000004f2c2c723e */ /* 0x000fe400048070ff */
[----:B------:R-:W-:Y:S01]  /*a400*/  F2FP.SATFINITE.E4M3.F32.PACK_AB_MERGE_C R47, R46, R147, R47 ;  /* 0x000000932e2f723e */ /* 0x000fe2000480702f */
[----:B------:R-:W-:Y:S01]  /*a410*/  IMAD.MOV.U32 R46, RZ, RZ, R58 ;  /* 0x000000ffff2e7224 */ /* 0x000fe200078e003a */
[----:B------:R-:W-:Y:S01]  /*a420*/  F2FP.SATFINITE.E4M3.F32.PACK_AB_MERGE_C R51, R67, R78, R44 ;  /* 0x0000004e4333723e */ /* 0x000fe2000480702c */
[----:B------:R-:W-:Y:S01]  /*a430*/  IMAD.MOV.U32 R44, RZ, RZ, R60 ;  /* 0x000000ffff2c7224 */ /* 0x000fe200078e003c */
[----:B------:R-:W-:-:S07]  /*a440*/  F2FP.SATFINITE.E4M3.F32.PACK_AB_MERGE_C R49, R81, R62, R83 ;  /* 0x0000003e5131723e */ /* 0x000fce0004807053 */
.L_x_1229:
[----:B------:R-:W-:Y:S05]  /*a450*/  BSYNC B2 ;  /* 0x0000000000027941 */ /* 0x000fea0003800000 */
.L_x_1228:
        /* <DEDUP_REMOVED lines=12> */
.L_x_1227:
[----:B------:R-:W-:Y:S05]  /*a520*/  BSYNC B1 ;  /* 0x0000000000017941 */ /* 0x000fea0003800000 */
.L_x_1226:
[----:B-1----:R-:W-:Y:S02]  /*a530*/  VIADD R45, R230, 0xc0 ;  /* 0x000000c0e62d7836 */ /* 0x002fe40000000000 */
[-C--:B------:R-:W-:Y:S02]  /*a540*/  IMAD R44, R130, R128.reuse, RZ ;  /* 0x00000080822c7224 */ /* 0x080fe400078e02ff */
[C---:B------:R-:W-:Y:S01]  /*a550*/  IMAD.WIDE.U32 R126, R45.reuse, R128, R126 ;  /* 0x000000802d7e7225 */ /* 0x040fe200078e007e */
[----:B------:R-:W-:-:S03]  /*a560*/  ISETP.GE.OR P3, PT, R45, R113, P0 ;  /* 0x000000712d00720c */ /* 0x000fc60000766670 */
[----:B------:R-:W-:-:S10]  /*a570*/  IMAD R129, R45, R129, R44 ;  /* 0x000000812d817224 */ /* 0x000fd400078e022c */
[----:B------:R-:W-:Y:S05]  /*a580*/  @P3 BRA `(.L_x_1208) ;  /* 0x0000001400c03947 */ /* 0x000fea0003800000 */
[----:B------:R-:W2:Y:S01]  /*a590*/  LDL R46, [R1+0x78] ;  /* 0x00007800012e7983 */ /* 0x000ea20000100800 */
[----:B------:R-:W1:Y:S01]  /*a5a0*/  LDC.64 R52, c[0x0][0x2d8] ;  /* 0x0000b600ff347b82 */ /* 0x000e620000000a00 */
[----:B------:R-:W-:Y:S01]  /*a5b0*/  ISETP.NE.AND P6, PT, R0, RZ, PT ;  /* 0x000000ff0000720c */ /* 0x000fe20003fc5270 */
[----:B------:R-:W-:Y:S01]  /*a5c0*/  IMAD.IADD R56, R127, 0x1, R129 ;  /* 0x000000017f387824 */ /* 0x000fe200078e0281 */
[----:B------:R-:W-:Y:S01]  /*a5d0*/  IADD3 R55, P3, P4, R38, R126, R31 ;  /* 0x0000007e26377210 */ /* 0x000fe20007c7e01f */
[----:B------:R-:W-:Y:S01]  /*a5e0*/  BSSY B1, `(.L_x_1230) ;  /* 0x00000e7000017945 */ /* 0x000fe20003800000 */
[----:B------:R-:W-:Y:S02]  /*a5f0*/  SEL R150, R123, R150, !P6 ;  /* 0x000000967b967207 */ /* 0x000fe40007000000 */
[----:B------:R-:W-:Y:S02]  /*a600*/  IADD3.X R44, R33, R56, R32, P3, P4 ;  /* 0x00000038212c7210 */ /* 0x000fe40001fe8420 */
[----:B------:R-:W-:-:S04]  /*a610*/  SHF.R.S32.HI R45, RZ, 0x1f, R150 ;  /* 0x0000001fff2d7819 */ /* 0x000fc80000011496 */
[----:B------:R-:W-:-:S04]  /*a620*/  LEA.HI R45, R45, R150, RZ, 0x5 ;  /* 0x000000962d2d7211 */ /* 0x000fc800078f28ff */
[----:B------:R-:W-:-:S05]  /*a630*/  LEA.HI.SX32 R45, R45, R30, 0x1b ;  /* 0x0000001e2d2d7211 */ /* 0x000fca00078fdaff */
[----:B------:R-:W-:Y:S01]  /*a640*/  IMAD.SHL.U32 R57, R45, 0x10, RZ ;  /* 0x000000102d397824 */ /* 0x000fe200078e00ff */
[----:B-1----:R-:W-:Y:S01]  /*a650*/  IADD3 R54, P3, R55, R52, RZ ;  /* 0x0000003437367210 */ /* 0x002fe20007f7e0ff */
[----:B------:R-:W-:-:S04]  /*a660*/  IMAD R45, R19, 0x7000, R118 ;  /* 0x00007000132d7824 */ /* 0x000fc800078e0276 */
[----:B------:R-:W-:Y:S01]  /*a670*/  IMAD.X R55, R44, 0x1, R53, P3 ;  /* 0x000000012c377824 */ /* 0x000fe200018e0635 */
[----:B------:R-:W-:Y:S01]  /*a680*/  LOP3.LUT R44, R3, 0x70, R57, 0xf8, !PT ;  /* 0x00000070032c7812 */ /* 0x000fe200078ef839 */
[----:B------:R-:W-:-:S03]  /*a690*/  IMAD.IADD R45, R18, 0x1, R45 ;  /* 0x00000001122d7824 */ /* 0x000fc600078e022d */
        /* <DEDUP_REMOVED lines=15> */
[----:B------:R-:W-:Y:S01]  /*a790*/  SHF.R.U32.HI R68, RZ, 0x10, R71 ;  /* 0x00000010ff447819 */ /* 0x000fe20000011647 */
[----:B------:R-:W-:Y:S01]  /*a7a0*/  IMAD.MOV.U32 R59, RZ, RZ, R50 ;  /* 0x000000ffff3b7224 */ /* 0x000fe200078e0032 */
[----:B------:R-:W-:Y:S01]  /*a7b0*/  LOP3.LUT R61, R61, 0xff00, R44, 0xf8, !PT ;  /* 0x0000ff003d3d7812 */ /* 0x000fe200078ef82c */
[----:B------:R-:W-:Y:S01]  /*a7c0*/  IMAD.SHL.U32 R44, R66, 0x100, RZ ;  /* 0x00000100422c7824 */ /* 0x000fe200078e00ff */
[----:B------:R-:W-:Y:S01]  /*a7d0*/  LOP3.LUT R65, R71, 0xff0000ff, RZ, 0xc0, !PT ;  /* 0xff0000ff47417812 */ /* 0x000fe200078ec0ff */
[----:B------:R-:W-:Y:S01]  /*a7e0*/  IMAD.U32 R48, R74, 0x10000, RZ ;  /* 0x000100004a307824 */ /* 0x000fe200078e00ff */
[----:B------:R-:W-:-:S02]  /*a7f0*/  SHF.R.U32.HI R64, RZ, 0x8, R73 ;  /* 0x00000008ff407819 */ /* 0x000fc40000011649 */
[----:B------:R-:W-:Y:S02]  /*a800*/  SHF.R.U32.HI R62, RZ, 0x8, R75 ;  /* 0x00000008ff3e7819 */ /* 0x000fe4000001164b */
[----:B------:R-:W-:Y:S01]  /*a810*/  LOP3.LUT R65, R65, 0xff00, R44, 0xf8, !PT ;  /* 0x0000ff0041417812 */ /* 0x000fe200078ef82c */
[----:B------:R-:W-:Y:S01]  /*a820*/  IMAD.SHL.U32 R46, R64, 0x100, RZ ;  /* 0x00000100402e7824 */ /* 0x000fe200078e00ff */
[----:B------:R-:W-:Y:S01]  /*a830*/  LOP3.LUT R48, R61, 0xff0000, R48, 0xf8, !PT ;  /* 0x00ff00003d307812 */ /* 0x000fe200078ef830 */
[----:B------:R-:W-:Y:S01]  /*a840*/  IMAD.U32 R44, R68, 0x10000, RZ ;  /* 0x00010000442c7824 */ /* 0x000fe200078e00ff */
[----:B------:R-:W-:Y:S01]  /*a850*/  LOP3.LUT R67, R73, 0xff0000ff, RZ, 0xc0, !PT ;  /* 0xff0000ff49437812 */ /* 0x000fe200078ec0ff */
[----:B------:R-:W-:Y:S01]  /*a860*/  IMAD.SHL.U32 R50, R62, 0x100, RZ ;  /* 0x000001003e327824 */ /* 0x000fe200078e00ff */
[----:B------:R-:W-:Y:S02]  /*a870*/  F2FP.F16.E4M3.UNPACK_B R68, R145.H1 ;  /* 0x00000091ff44723e */ /* 0x000fe400030006ff */
[----:B------:R-:W-:-:S02]  /*a880*/  F2FP.F16.E4M3.UNPACK_B R61, R60.H1 ;  /* 0x0000003cff3d723e */ /* 0x000fc400030006ff */
[----:B------:R-:W-:Y:S02]  /*a890*/  F2FP.F16.E4M3.UNPACK_B R64, R63.H1 ;  /* 0x0000003fff40723e */ /* 0x000fe400030006ff */
[----:B------:R-:W-:Y:S01]  /*a8a0*/  SHF.R.U32.HI R72, RZ, 0x10, R73 ;  /* 0x00000010ff487819 */ /* 0x000fe20000011649 */
[----:B------:R-:W-:Y:S01]  /*a8b0*/  HADD2.F32 R62, -RZ, R61.H0_H0 ;  /* 0x2000003dff3e7230 */ /* 0x000fe20000004100 */
[----:B------:R-:W-:Y:S02]  /*a8c0*/  LOP3.LUT R71, R75, 0xff0000ff, RZ, 0xc0, !PT ;  /* 0xff0000ff4b477812 */ /* 0x000fe400078ec0ff */
[----:B------:R-:W-:Y:S01]  /*a8d0*/  LOP3.LUT R69, R67, 0xff00, R46, 0xf8, !PT ;  /* 0x0000ff0043457812 */ /* 0x000fe200078ef82e */
[--C-:B------:R-:W-:Y:S01]  /*a8e0*/  HADD2.F32 R46, -RZ, R68.reuse.H0_H0 ;  /* 0x20000044ff2e7230 */ /* 0x100fe20000004100 */
[----:B------:R-:W-:Y:S01]  /*a8f0*/  F2FP.F16.E4M3.UNPACK_B R66, R143.H1 ;  /* 0x0000008fff42723e */ /* 0x000fe200030006ff */
[----:B------:R-:W-:Y:S01]  /*a900*/  HADD2.F32 R68, -RZ, R68.H1_H1 ;  /* 0x30000044ff447230 */ /* 0x000fe20000004100 */
[----:B------:R-:W-:Y:S01]  /*a910*/  LOP3.LUT R44, R65, 0xff0000, R44, 0xf8, !PT ;  /* 0x00ff0000412c7812 */ /* 0x000fe200078ef82c */
[----:B------:R-:W-:Y:S01]  /*a920*/  HADD2.F32 R65, -RZ, R64.H0_H0 ;  /* 0x20000040ff417230 */ /* 0x000fe20000004100 */
[----:B------:R-:W-:Y:S01]  /*a930*/  LOP3.LUT R71, R71, 0xff00, R50, 0xf8, !PT ;  /* 0x0000ff0047477812 */ /* 0x000fe200078ef832 */
[----:B------:R-:W-:-:S02]  /*a940*/  IMAD.U32 R50, R72, 0x10000, RZ ;  /* 0x0001000048327824 */ /* 0x000fc400078e00ff */
[CC--:B------:R-:W-:Y:S01]  /*a950*/  FMUL.FTZ R72, R62.reuse, R46.reuse ;  /* 0x0000002e3e487220 */ /* 0x0c0fe20000410000 */
[--C-:B------:R-:W-:Y:S02]  /*a960*/  HADD2.F32 R67, -RZ, R66.reuse.H0_H0 ;  /* 0x20000042ff437230 */ /* 0x100fe40000004100 */
[C---:B------:R-:W-:Y:S01]  /*a970*/  FMUL.FTZ R73, R65.reuse, R46 ;  /* 0x0000002e41497220 */ /* 0x040fe20000410000 */
[----:B------:R-:W-:Y:S01]  /*a980*/  F2FP.F16.E4M3.UNPACK_B R145, R145 ;  /* 0x00000091ff91723e */ /* 0x000fe200020006ff */
[----:B------:R-:W-:Y:S01]  /*a990*/  HADD2.F32 R66, -RZ, R66.H1_H1 ;  /* 0x30000042ff427230 */ /* 0x000fe20000004100 */
[----:B------:R-:W-:Y:S01]  /*a9a0*/  F2FP.F16.E4M3.UNPACK_B R63, R63 ;  /* 0x0000003fff3f723e */ /* 0x000fe200020006ff */
[-C--:B------:R-:W-:Y:S01]  /*a9b0*/  FFMA.FTZ R72, R65, R67.reuse, R72 ;  /* 0x0000004341487223 */ /* 0x080fe20000010048 */
[----:B------:R-:W-:Y:S01]  /*a9c0*/  FFMA.FTZ R73, R62, R67, -R73 ;  /* 0x000000433e497223 */ /* 0x000fe20000010849 */
[----:B------:R-:W-:Y:S01]  /*a9d0*/  HADD2.F32 R65, -RZ, R64.H1_H1 ;  /* 0x30000040ff417230 */ /* 0x000fe20000004100 */
[----:B------:R-:W-:Y:S01]  /*a9e0*/  F2FP.F16.E4M3.UNPACK_B R60, R60 ;  /* 0x0000003cff3c723e */ /* 0x000fe200020006ff */
[----:B------:R-:W-:Y:S01]  /*a9f0*/  HADD2.F32 R62, -RZ, R61.H1_H1 ;  /* 0x3000003dff3e7230 */ /* 0x000fe20000004100 */
[----:B------:R-:W-:Y:S01]  /*aa00*/  LOP3.LUT R50, R69, 0xff0000, R50, 0xf8, !PT ;  /* 0x00ff000045327812 */ /* 0x000fe200078ef832 */
[----:B------:R-:W-:-:S02]  /*aa10*/  HADD2.F32 R67, -RZ, R145.H0_H0 ;  /* 0x20000091ff437230 */ /* 0x000fc40000004100 */
[CC--:B------:R-:W-:Y:S01]  /*aa20*/  FMUL.FTZ R69, R65.reuse, R68.reuse ;  /* 0x0000004441457220 */ /* 0x0c0fe20000410000 */
[----:B------:R-:W-:Y:S01]  /*aa30*/  F2FP.F16.E4M3.UNPACK_B R143, R143 ;  /* 0x0000008fff8f723e */ /* 0x000fe200020006ff */
[C---:B------:R-:W-:Y:S01]  /*aa40*/  FMUL.FTZ R68, R62.reuse, R68 ;  /* 0x000000443e447220 */ /* 0x040fe20000410000 */
[----:B------:R-:W-:Y:S01]  /*aa50*/  HADD2.F32 R64, -RZ, R63.H0_H0 ;  /* 0x2000003fff407230 */ /* 0x000fe20000004100 */
[----:B------:R-:W-:Y:S01]  /*aa60*/  SHF.R.U32.HI R70, RZ, 0x10, R75 ;  /* 0x00000010ff467819 */ /* 0x000fe2000001164b */
[----:B------:R-:W-:Y:S02]  /*aa70*/  HADD2.F32 R61, -RZ, R60.H0_H0 ;  /* 0x2000003cff3d7230 */ /* 0x000fe40000004100 */
[-C--:B------:R-:W-:Y:S01]  /*aa80*/  FFMA.FTZ R74, R62, R66.reuse, -R69 ;  /* 0x000000423e4a7223 */ /* 0x080fe20000010845 */
[----:B------:R-:W-:Y:S01]  /*aa90*/  FFMA.FTZ R75, R65, R66, R68 ;  /* 0x00000042414b7223 */ /* 0x000fe20000010044 */
[----:B------:R-:W-:Y:S02]  /*aaa0*/  HADD2.F32 R62, -RZ, R143.H0_H0 ;  /* 0x2000008fff3e7230 */ /* 0x000fe40000004100 */
[----:B------:R-:W-:Y:S01]  /*aab0*/  FMUL.FTZ R66, R64, R67 ;  /* 0x0000004340427220 */ /* 0x000fe20000410000 */
[----:B------:R-:W-:-:S02]  /*aac0*/  HADD2.F32 R145, -RZ, R145.H1_H1 ;  /* 0x30000091ff917230 */ /* 0x000fc40000004100 */
[C---:B------:R-:W-:Y:S01]  /*aad0*/  FMUL.FTZ R67, R61.reuse, R67 ;  /* 0x000000433d437220 */ /* 0x040fe20000410000 */
[----:B------:R-:W-:Y:S02]  /*aae0*/  HADD2.F32 R63, -RZ, R63.H1_H1 ;  /* 0x3000003fff3f7230 */ /* 0x000fe40000004100 */
[-C--:B------:R-:W-:Y:S01]  /*aaf0*/  FFMA.FTZ R68, R61, R62.reuse, -R66 ;  /* 0x0000003e3d447223 */ /* 0x080fe20000010842 */
[----:B------:R-:W-:Y:S02]  /*ab00*/  IMAD.U32 R70, R70, 0x10000, RZ ;  /* 0x0001000046467824 */ /* 0x000fe400078e00ff */
[----:B------:R-:W-:Y:S01]  /*ab10*/  FFMA.FTZ R69, R64, R62, R67 ;  /* 0x0000003e40457223 */ /* 0x000fe20000010043 */
[----:B------:R-:W-:Y:S02]  /*ab20*/  HADD2.F32 R60, -RZ, R60.H1_H1 ;  /* 0x3000003cff3c7230 */ /* 0x000fe40000004100 */
[----:B------:R-:W-:Y:S01]  /*ab30*/  FMUL.FTZ R65, R63, R145 ;  /* 0x000000913f417220 */ /* 0x000fe20000410000 */
[----:B------:R-:W-:Y:S01]  /*ab40*/  HADD2.F32 R143, -RZ, R143.H1_H1 ;  /* 0x3000008fff8f7230 */ /* 0x000fe20000004100 */
[----:B------:R-:W-:-:S02]  /*ab50*/  F2FP.F16.E4M3.UNPACK_B R61, R146.H1 ;  /* 0x00000092ff3d723e */ /* 0x000fc400030006ff */
[----:B------:R-:W-:Y:S02]  /*ab60*/  F2FP.F16.E4M3.UNPACK_B R62, R59.H1 ;  /* 0x0000003bff3e723e */ /* 0x000fe400030006ff */
[----:B------:R-:W-:Y:S01]  /*ab70*/  LOP3.LUT R46, R71, 0xff0000, R70, 0xf8, !PT ;  /* 0x00ff0000472e7812 */ /* 0x000fe200078ef846 */
[C---:B------:R-:W-:Y:S01]  /*ab80*/  FMUL.FTZ R70, R60.reuse, R145 ;  /* 0x000000913c467220 */ /* 0x040fe20000410000 */
[-C--:B------:R-:W-:Y:S01]  /*ab90*/  FFMA.FTZ R71, R60, R143.reuse, -R65 ;  /* 0x0000008f3c477223 */ /* 0x080fe20000010841 */
        /* <DEDUP_REMOVED lines=8> */
[----:B------:R-:W-:Y:S01]  /*ac20*/  FMUL.FTZ R76, R64, R66 ;  /* 0x00000042404c7220 */ /* 0x000fe20000410000 */
        /* <DEDUP_REMOVED lines=9> */
[----:B------:R-:W-:Y:S01]  /*acc0*/  FMUL.FTZ R67, R60, R67 ;  /* 0x000000433c437220 */ /* 0x000fe20000410000 */
[----:B------:R-:W-:-:S02]  /*acd0*/  HADD2.F32 R64, -RZ, R146.H0_H0 ;  /* 0x20000092ff407230 */ /* 0x000fc40000004100 */
[----:B------:R-:W-:Y:S01]  /*ace0*/  FFMA.FTZ R81, R60, R65, -R61 ;  /* 0x000000413c517223 */ /* 0x000fe2000001083d */
[----:B------:R-:W-:Y:S01]  /*acf0*/  F2FP.F16.E4M3.UNPACK_B R60, R59 ;  /* 0x0000003bff3c723e */ /* 0x000fe200020006ff */
[----:B------:R-:W-:Y:S01]  /*ad00*/  FFMA.FTZ R80, R62, R65, R67 ;  /* 0x000000413e507223 */ /* 0x000fe20000010043 */
[----:B------:R-:W-:Y:S01]  /*ad10*/  HADD2.F32 R65, -RZ, R146.H1_H1 ;  /* 0x30000092ff417230 */ /* 0x000fe20000004100 */
[----:B------:R-:W-:Y:S01]  /*ad20*/  F2FP.F16.E4M3.UNPACK_B R144, R144 ;  /* 0x00000090ff90723e */ /* 0x000fe200020006ff */
[----:B------:R-:W-:Y:S01]  /*ad30*/  HADD2.F32 R59, -RZ, R58.H0_H0 ;  /* 0x2000003aff3b7230 */ /* 0x000fe20000004100 */
[----:B------:R-:W-:Y:S01]  /*ad40*/  F2FP.SATFINITE.E4M3.F32.PACK_AB_MERGE_C R78, R81, R78, RZ ;  /* 0x0000004e514e723e */ /* 0x000fe200048070ff */
[--C-:B------:R-:W-:Y:S01]  /*ad50*/  HADD2.F32 R61, -RZ, R60.reuse.H0_H0 ;  /* 0x2000003cff3d7230 */ /* 0x100fe20000004100 */
[----:B------:R-:W-:Y:S01]  /*ad60*/  F2FP.SATFINITE.E4M3.F32.PACK_AB_MERGE_C R79, R80, R79, RZ ;  /* 0x0000004f504f723e */ /* 0x000fe200048070ff */
[----:B------:R-:W-:Y:S02]  /*ad70*/  HADD2.F32 R60, -RZ, R60.H1_H1 ;  /* 0x3000003cff3c7230 */ /* 0x000fe40000004100 */
[----:B------:R-:W-:-:S02]  /*ad80*/  HADD2.F32 R58, -RZ, R58.H1_H1 ;  /* 0x3000003aff3a7230 */ /* 0x000fc40000004100 */
[-C--:B------:R-:W-:Y:S01]  /*ad90*/  FMUL.FTZ R66, R61, R64.reuse ;  /* 0x000000403d427220 */ /* 0x080fe20000410000 */
[--C-:B------:R-:W-:Y:S02]  /*ada0*/  HADD2.F32 R62, -RZ, R144.reuse.H0_H0 ;  /* 0x20000090ff3e7230 */ /* 0x100fe40000004100 */
[-C--:B------:R-:W-:Y:S01]  /*adb0*/  FMUL.FTZ R67, R60, R65.reuse ;  /* 0x000000413c437220 */ /* 0x080fe20000410000 */
[----:B------:R-:W-:Y:S02]  /*adc0*/  HADD2.F32 R63, -RZ, R144.H1_H1 ;  /* 0x30000090ff3f7230 */ /* 0x000fe40000004100 */
[C---:B------:R-:W-:Y:S01]  /*add0*/  FMUL.FTZ R64, R59.reuse, R64 ;  /* 0x000000403b407220 */ /* 0x040fe20000410000 */
[C---:B------:R-:W-:Y:S01]  /*ade0*/  FMUL.FTZ R65, R58.reuse, R65 ;  /* 0x000000413a417220 */ /* 0x040fe20000410000 */
[----:B------:R-:W-:Y:S01]  /*adf0*/  FFMA.FTZ R59, R59, R62, -R66 ;  /* 0x0000003e3b3b7223 */ /* 0x000fe20000010842 */
[----:B------:R-:W-:Y:S01]  /*ae00*/  F2FP.F16.E4M3.UNPACK_B R66, R48 ;  /* 0x00000030ff42723e */ /* 0x000fe200020006ff */
[----:B------:R-:W-:Y:S01]  /*ae10*/  FFMA.FTZ R76, R61, R62, R64 ;  /* 0x0000003e3d4c7223 */ /* 0x000fe20000010040 */
[-C--:B------:R-:W-:Y:S01]  /*ae20*/  FFMA.FTZ R58, R58, R63.reuse, -R67 ;  /* 0x0000003f3a3a7223 */ /* 0x080fe20000010843 */
[----:B------:R-:W-:Y:S01]  /*ae30*/  FFMA.FTZ R77, R60, R63, R65 ;  /* 0x0000003f3c4d7223 */ /* 0x000fe20000010041 */
[----:B------:R-:W-:-:S02]  /*ae40*/  F2FP.SATFINITE.E4M3.F32.PACK_AB_MERGE_C R60, R75, R72, RZ ;  /* 0x000000484b3c723e */ /* 0x000fc400048070ff */
[----:B------:R-:W-:Y:S02]  /*ae50*/  F2FP.F16.E4M3.UNPACK_B R64, R49 ;  /* 0x00000031ff40723e */ /* 0x000fe400020006ff */
[----:B------:R-:W-:Y:S02]  /*ae60*/  F2FP.F16.E4M3.UNPACK_B R67, R50 ;  /* 0x00000032ff43723e */ /* 0x000fe400020006ff */
[----:B------:R-:W-:Y:S01]  /*ae70*/  F2FP.F16.E4M3.UNPACK_B R62, R45 ;  /* 0x0000002dff3e723e */ /* 0x000fe200020006ff */
[----:B------:R-:W-:Y:S01]  /*ae80*/  HADD2.F32 R65, -RZ, R64.H0_H0 ;  /* 0x20000040ff417230 */ /* 0x000fe20000004100 */
[----:B------:R-:W-:Y:S01]  /*ae90*/  F2FP.SATFINITE.E4M3.F32.PACK_AB_MERGE_C R60, R70, R69, R60 ;  /* 0x00000045463c723e */ /* 0x000fe2000480703c */
[----:B------:R-:W-:Y:S01]  /*aea0*/  HADD2.F32 R70, -RZ, R67.H0_H0 ;  /* 0x20000043ff467230 */ /* 0x000fe20000004100 */
[----:B------:R-:W-:Y:S01]  /*aeb0*/  F2FP.SATFINITE.E4M3.F32.PACK_AB_MERGE_C R61, R74, R73, RZ ;  /* 0x000000494a3d723e */ /* 0x000fe200048070ff */
[----:B------:R-:W-:Y:S01]  /*aec0*/  HADD2.F32 R63, -RZ, R62.H0_H0 ;  /* 0x2000003eff3f7230 */ /* 0x000fe20000004100 */
[----:B------:R-:W-:Y:S01]  /*aed0*/  F2FP.F16.E4M3.UNPACK_B R45, R45.H1 ;  /* 0x0000002dff2d723e */ /* 0x000fe200030006ff */
[----:B------:R-:W-:Y:S01]  /*aee0*/  HADD2.F32 R64, -RZ, R64.H1_H1 ;  /* 0x30000040ff407230 */ /* 0x000fe20000004100 */
[----:B------:R-:W-:Y:S01]  /*aef0*/  F2FP.SATFINITE.E4M3.F32.PACK_AB_MERGE_C R61, R71, R68, R61 ;  /* 0x00000044473d723e */ /* 0x000fe2000480703d */
[----:B------:R-:W-:-:S02]  /*af00*/  HADD2.F32 R68, -RZ, R66.H0_H0 ;  /* 0x20000042ff447230 */ /* 0x000fc40000004100 */
[-C--:B------:R-:W-:Y:S01]  /*af10*/  FMUL.FTZ R72, R65, R70.reuse ;  /* 0x0000004641487220 */ /* 0x080fe20000410000 */
[----:B------:R-:W-:Y:S01]  /*af20*/  FMUL.FTZ R70, R63, R70 ;  /* 0x000000463f467220 */ /* 0x000fe20000410000 */
[----:B------:R-:W-:Y:S01]  /*af30*/  HADD2.F32 R67, -RZ, R67.H1_H1 ;  /* 0x30000043ff437230 */ /* 0x000fe20000004100 */
[----:B------:R-:W-:Y:S01]  /*af40*/  F2FP.F16.E4M3.UNPACK_B R48, R48.H1 ;  /* 0x00000030ff30723e */ /* 0x000fe200030006ff */
[----:B------:R-:W-:Y:S02]  /*af50*/  HADD2.F32 R62, -RZ, R62.H1_H1 ;  /* 0x3000003eff3e7230 */ /* 0x000fe40000004100 */
[-C--:B------:R-:W-:Y:S01]  /*af60*/  FFMA.FTZ R70, R65, R68.reuse, R70 ;  /* 0x0000004441467223 */ /* 0x080fe20000010046 */
[----:B------:R-:W-:Y:S02]  /*af70*/  HADD2.F32 R65, -RZ, R66.H1_H1 ;  /* 0x30000042ff417230 */ /* 0x000fe40000004100 */
[-C--:B------:R-:W-:Y:S01]  /*af80*/  FMUL.FTZ R69, R64, R67.reuse ;  /* 0x0000004340457220 */ /* 0x080fe20000410000 */
[----:B------:R-:W-:Y:S01]  /*af90*/  FFMA.FTZ R72, R63, R68, -R72 ;  /* 0x000000443f487223 */ /* 0x000fe20000010848 */
[C---:B------:R-:W-:Y:S01]  /*afa0*/  FMUL.FTZ R67, R62.reuse, R67 ;  /* 0x000000433e437220 */ /* 0x040fe20000410000 */
[----:B------:R-:W-:Y:S01]  /*afb0*/  F2FP.F16.E4M3.UNPACK_B R63, R49.H1 ;  /* 0x00000031ff3f723e */ /* 0x000fe200030006ff */
[-C--:B------:R-:W-:Y:S01]  /*afc0*/  FFMA.FTZ R71, R62, R65.reuse, -R69 ;  /* 0x000000413e477223 */ /* 0x080fe20000010845 */
[----:B------:R-:W-:Y:S01]  /*afd0*/  F2FP.F16.E4M3.UNPACK_B R62, R50.H1 ;  /* 0x00000032ff3e723e */ /* 0x000fe200030006ff */
[----:B------:R-:W-:Y:S01]  /*afe0*/  FFMA.FTZ R73, R64, R65, R67 ;  /* 0x0000004140497223 */ /* 0x000fe20000010043 */
[----:B------:R-:W-:Y:S01]  /*aff0*/  HADD2.F32 R49, -RZ, R45.H0_H0 ;  /* 0x2000002dff317230 */ /* 0x000fe20000004100 */
[----:B------:R-:W-:Y:S01]  /*b000*/  F2FP.SATFINITE.E4M3.F32.PACK_AB_MERGE_C R59, R58, R59, R78 ;  /* 0x0000003b3a3b723e */ /* 0x000fe2000480704e */
[--C-:B------:R-:W-:Y:S01]  /*b010*/  HADD2.F32 R50, -RZ, R63.reuse.H0_H0 ;  /* 0x2000003fff327230 */ /* 0x100fe20000004100 */
[----:B------:R-:W-:Y:S01]  /*b020*/  F2FP.SATFINITE.E4M3.F32.PACK_AB_MERGE_C R58, R77, R76, R79 ;  /* 0x0000004c4d3a723e */ /* 0x000fe2000480704f */
[----:B------:R-:W-:Y:S01]  /*b030*/  HADD2.F32 R64, -RZ, R62.H0_H0 ;  /* 0x2000003eff407230 */ /* 0x000fe20000004100 */
[----:B------:R-:W-:Y:S01]  /*b040*/  F2FP.F16.E4M3.UNPACK_B R67, R46.H1 ;  /* 0x0000002eff43723e */ /* 0x000fe200030006ff */
[----:B------:R-:W-:-:S02]  /*b050*/  HADD2.F32 R63, -RZ, R63.H1_H1 ;  /* 0x3000003fff3f7230 */ /* 0x000fc40000004100 */
[----:B------:R-:W-:Y:S02]  /*b060*/  HADD2.F32 R66, -RZ, R62.H1_H1 ;  /* 0x3000003eff427230 */ /* 0x000fe40000004100 */
[CC--:B------:R-:W-:Y:S01]  /*b070*/  FMUL.FTZ R68, R50.reuse, R64.reuse ;  /* 0x0000004032447220 */ /* 0x0c0fe20000410000 */
[----:B------:R-:W-:Y:S02]  /*b080*/  HADD2.F32 R45, -RZ, R45.H1_H1 ;  /* 0x3000002dff2d7230 */ /* 0x000fe40000004100 */
[----:B------:R-:W-:Y:S01]  /*b090*/  FMUL.FTZ R65, R49, R64 ;  /* 0x0000004031417220 */ /* 0x000fe20000410000 */
[--C-:B------:R-:W-:Y:S02]  /*b0a0*/  HADD2.F32 R62, -RZ, R48.reuse.H0_H0 ;  /* 0x20000030ff3e7230 */ /* 0x100fe40000004100 */
[-C--:B------:R-:W-:Y:S01]  /*b0b0*/  FMUL.FTZ R64, R63, R66.reuse ;  /* 0x000000423f407220 */ /* 0x080fe20000410000 */
[----:B------:R-:W-:Y:S02]  /*b0c0*/  HADD2.F32 R48, -RZ, R48.H1_H1 ;  /* 0x30000030ff307230 */ /* 0x000fe40000004100 */
[----:B------:R-:W-:Y:S01]  /*b0d0*/  FMUL.FTZ R66, R45, R66 ;  /* 0x000000422d427220 */ /* 0x000fe20000410000 */
[----:B------:R-:W-:Y:S01]  /*b0e0*/  FFMA.FTZ R75, R50, R62, R65 ;  /* 0x0000003e324b7223 */ /* 0x000fe20000010041 */
[----:B------:R-:W-:-:S02]  /*b0f0*/  F2FP.F16.E4M3.UNPACK_B R50, R51 ;  /* 0x00000033ff32723e */ /* 0x000fc400020006ff */
[----:B------:R-:W-:Y:S01]  /*b100*/  FFMA.FTZ R76, R63, R48, R66 ;  /* 0x000000303f4c7223 */ /* 0x000fe20000010042 */
[----:B------:R-:W-:Y:S01]  /*b110*/  F2FP.F16.E4M3.UNPACK_B R66, R46 ;  /* 0x0000002eff42723e */ /* 0x000fe200020006ff */
[----:B------:R-:W-:Y:S01]  /*b120*/  FFMA.FTZ R77, R45, R48, -R64 ;  /* 0x000000302d4d7223 */ /* 0x000fe20000010840 */
[-C--:B------:R-:W-:Y:S01]  /*b130*/  F2FP.F16.E4M3.UNPACK_B R45, R47.reuse ;  /* 0x0000002fff2d723e */ /* 0x080fe200020006ff */
[----:B------:R-:W-:Y:S01]  /*b140*/  FFMA.FTZ R74, R49, R62, -R68 ;  /* 0x0000003e314a7223 */ /* 0x000fe20000010844 */
        /* <DEDUP_REMOVED lines=13> */
[----:B------:R-:W-:Y:S02]  /*b220*/  HADD2.F32 R44, -RZ, R51.H0_H0 ;  /* 0x20000033ff2c7230 */ /* 0x000fe40000004100 */
[----:B------:R-:W-:Y:S01]  /*b230*/  FMUL.FTZ R81, R49, R68 ;  /* 0x0000004431517220 */ /* 0x000fe20000410000 */
[----:B------:R-:W-:Y:S02]  /*b240*/  HADD2.F32 R64, -RZ, R63.H0_H0 ;  /* 0x2000003fff407230 */ /* 0x000fe40000004100 */
[----:B------:R-:W-:Y:S01]  /*b250*/  FFMA.FTZ R79, R48, R65, -R79 ;  /* 0x00000041304f7223 */ /* 0x000fe2000001084f */
[----:B------:R-:W-:-:S02]  /*b260*/  HADD2.F32 R51, -RZ, R51.H1_H1 ;  /* 0x30000033ff337230 */ /* 0x000fc40000004100 */
[C---:B------:R-:W-:Y:S01]  /*b270*/  FMUL.FTZ R78, R44.reuse, R68 ;  /* 0x000000442c4e7220 */ /* 0x040fe20000410000 */
[----:B------:R-:W-:Y:S02]  /*b280*/  HADD2.F32 R48, -RZ, R67.H1_H1 ;  /* 0x30000043ff307230 */ /* 0x000fe40000004100 */
[-C--:B------:R-:W-:Y:S01]  /*b290*/  FFMA.FTZ R81, R44, R64.reuse, R81 ;  /* 0x000000402c517223 */ /* 0x080fe20000010051 */
[----:B------:R-:W-:Y:S02]  /*b2a0*/  HADD2.F32 R47, -RZ, R47.H1_H1 ;  /* 0x3000002fff2f7230 */ /* 0x000fe40000004100 */
[----:B------:R-:W-:Y:S01]  /*b2b0*/  FFMA.FTZ R69, R62, R65, R69 ;  /* 0x000000413e457223 */ /* 0x000fe20000010045 */
[----:B------:R-:W-:Y:S02]  /*b2c0*/  HADD2.F32 R50, -RZ, R50.H1_H1 ;  /* 0x30000032ff327230 */ /* 0x000fe40000004100 */
[----:B------:R-:W-:Y:S01]  /*b2d0*/  FFMA.FTZ R78, R49, R64, -R78 ;  /* 0x00000040314e7223 */ /* 0x000fe2000001084e */
[----:B------:R-:W-:-:S02]  /*b2e0*/  HADD2.F32 R66, -RZ, R66.H1_H1 ;  /* 0x30000042ff427230 */ /* 0x000fc40000004100 */
[-C--:B------:R-:W-:Y:S01]  /*b2f0*/  FMUL.FTZ R62, R51, R48.reuse ;  /* 0x00000030333e7220 */ /* 0x080fe20000410000 */
[----:B------:R-:W-:Y:S02]  /*b300*/  HADD2.F32 R45, -RZ, R45.H1_H1 ;  /* 0x3000002dff2d7230 */ /* 0x000fe40000004100 */
[----:B------:R-:W-:Y:S01]  /*b310*/  FMUL.FTZ R64, R47, R48 ;  /* 0x000000302f407220 */ /* 0x000fe20000410000 */
[----:B------:R-:W-:Y:S02]  /*b320*/  HADD2.F32 R44, -RZ, R63.H1_H1 ;  /* 0x3000003fff2c7230 */ /* 0x000fe40000004100 */
[-C--:B------:R-:W-:Y:S01]  /*b330*/  FMUL.FTZ R48, R50, R66.reuse ;  /* 0x0000004232307220 */ /* 0x080fe20000410000 */
[----:B------:R-:W-:Y:S02]  /*b340*/  HADD2.F32 R46, -RZ, R46.H1_H1 ;  /* 0x3000002eff2e7230 */ /* 0x000fe40000004100 */
[----:B------:R-:W-:Y:S01]  /*b350*/  FMUL.FTZ R49, R45, R66 ;  /* 0x000000422d317220 */ /* 0x000fe20000410000 */
[----:B------:R-:W-:Y:S01]  /*b360*/  F2FP.SATFINITE.E4M3.F32.PACK_AB_MERGE_C R75, R76, R75, RZ ;  /* 0x0000004b4c4b723e */ /* 0x000fe200048070ff */
[-C--:B------:R-:W-:Y:S01]  /*b370*/  FFMA.FTZ R47, R47, R44.reuse, -R62 ;  /* 0x0000002c2f2f7223 */ /* 0x080fe2000001083e */
[----:B------:R-:W-:Y:S01]  /*b380*/  FFMA.FTZ R64, R51, R44, R64 ;  /* 0x0000002c33407223 */ /* 0x000fe20000010040 */
[-C--:B------:R-:W-:Y:S01]  /*b390*/  FFMA.FTZ R48, R45, R46.reuse, -R48 ;  /* 0x0000002e2d307223 */ /* 0x080fe20000010830 */
[----:B------:R-:W-:Y:S01]  /*b3a0*/  FFMA.FTZ R46, R50, R46, R49 ;  /* 0x0000002e322e7223 */ /* 0x000fe20000010031 */
[----:B------:R-:W-:Y:S01]  /*b3b0*/  F2FP.SATFINITE.E4M3.F32.PACK_AB_MERGE_C R45, R71, R72, R74 ;  /* 0x00000048472d723e */ /* 0x000fe2000480704a */
[----:B------:R-:W-:Y:S01]  /*b3c0*/  IMAD.MOV.U32 R44, RZ, RZ, R61 ;  /* 0x000000ffff2c7224 */ /* 0x000fe200078e003d */
[----:B------:R-:W-:Y:S01]  /*b3d0*/  F2FP.SATFINITE.E4M3.F32.PACK_AB_MERGE_C R47, R47, R78, RZ ;  /* 0x0000004e2f2f723e */ /* 0x000fe200048070ff */
[----:B------:R-:W-:Y:S01]  /*b3e0*/  IMAD.MOV.U32 R50, RZ, RZ, R58 ;  /* 0x000000ffff327224 */ /* 0x000fe200078e003a */
[----:B------:R-:W-:-:S02]  /*b3f0*/  F2FP.SATFINITE.E4M3.F32.PACK_AB_MERGE_C R64, R64, R81, RZ ;  /* 0x000000514040723e */ /* 0x000fc400048070ff */
[----:B------:R-:W-:Y:S01]  /*b400*/  F2FP.SATFINITE.E4M3.F32.PACK_AB_MERGE_C R47, R48, R79, R47 ;  /* 0x0000004f302f723e */ /* 0x000fe2000480702f */
[----:B------:R-:W-:Y:S01]  /*b410*/  IMAD.MOV.U32 R48, RZ, RZ, R60 ;  /* 0x000000ffff307224 */ /* 0x000fe200078e003c */
[----:B------:R-:W-:Y:S01]  /*b420*/  F2FP.SATFINITE.E4M3.F32.PACK_AB_MERGE_C R51, R46, R69, R64 ;  /* 0x000000452e33723e */ /* 0x000fe20004807040 */
[----:B------:R-:W-:Y:S01]  /*b430*/  IMAD.MOV.U32 R46, RZ, RZ, R59 ;  /* 0x000000ffff2e7224 */ /* 0x000fe200078e003b */
[----:B------:R-:W-:-:S07]  /*b440*/  F2FP.SATFINITE.E4M3.F32.PACK_AB_MERGE_C R49, R73, R70, R75 ;  /* 0x000000464931723e */ /* 0x000fce000480704b */
.L_x_1231:
[----:B------:R-:W-:Y:S05]  /*b450*/  BSYNC B1 ;  /* 0x0000000000017941 */ /* 0x000fea0003800000 */
.L_x_1230:
[----:B------:R-:W-:Y:S01]  /*b460*/  ISETP.GE.AND P2, PT, R57, R148, PT ;  /* 0x000000943900720c */ /* 0x000fe20003f46270 */
[----:B------:R-:W-:Y:S02]  /*b470*/  ULDC.64 UR4, c[0x0][0x208] ;  /* 0x0000820000047ab9 */ /* 0x000fe40000000a00 */
[----:B-1----:R1:W-:Y:S10]  /*b480*/  STG.E.128 desc[UR4][R54.64], R44 ;  /* 0x0000002c36007986 */ /* 0x0023f4000c101d04 */
[----:B------:R-:W-:Y:S05]  /*b490*/  @P2 BRA `(.L_x_1208) ;  /* 0x0000000400fc2947 */ /* 0x000fea0003800000 */
[--C-:B-1----:R-:W-:Y:S01]  /*b4a0*/  SHF.R.S32.HI R44, RZ, 0x1f, R57.reuse ;  /* 0x0000001fff2c7819 */ /* 0x102fe20000011439 */
[----:B------:R-:W-:Y:S01]  /*b4b0*/  ULDC.64 UR4, c[0x0][0x208] ;  /* 0x0000820000047ab9 */ /* 0x000fe20000000a00 */
[----:B------:R-:W-:-:S04]  /*b4c0*/  IADD3 R57, P2, P3, R38, R126, R57 ;  /* 0x0000007e26397210 */ /* 0x000fc80007b5e039 */
[----:B------:R-:W-:Y:S02]  /*b4d0*/  IADD3.X R56, R33, R56, R44, P2, P3 ;  /* 0x0000003821387210 */ /* 0x000fe400017e642c */
[----:B------:R-:W-:-:S05]  /*b4e0*/  IADD3 R52, P2, R57, R52, RZ ;  /* 0x0000003439347210 */ /* 0x000fca0007f5e0ff */
[----:B------:R-:W-:-:S05]  /*b4f0*/  IMAD.X R53, R56, 0x1, R53, P2 ;  /* 0x0000000138357824 */ /* 0x000fca00010e0635 */
[----:B--2---:R1:W-:Y:S01]  /*b500*/  STG.E.128 desc[UR4][R52.64], R48 ;  /* 0x0000003034007986 */ /* 0x0043e2000c101d04 */
[----:B------:R-:W-:Y:S05]  /*b510*/  BRA `(.L_x_1208) ;  /* 0x0000000400dc7947 */ /* 0x000fea0003800000 */
.L_x_1171:
[----:B------:R-:W2:Y:S02]  /*b520*/  LDL R44, [R1+0x6c] ;  /* 0x00006c00012c7983 */ /* 0x000ea40000100800 */
[----:B--2---:R-:W-:-:S13]  /*b530*/  R2UR UR4, R44 ;  /* 0x000000002c0472ca */ /* 0x004fda00000e0000 */
[----:B------:R-:W-:-:S06]  /*b540*/  UISETP.NE.AND UP0, UPT, UR4, 0x3, UPT ;  /* 0x000000030400788c */ /* 0x000fcc000bf05270 */
[----:B------:R-:W-:-:S13]  /*b550*/  PLOP3.LUT P5, PT, PT, PT, UP0, 0x80, 0x0 ;  /* 0x000000000000781c */ /* 0x000fda0003faf008 */
[----:B------:R-:W-:Y:S05]  /*b560*/  @!P5 BRA `(.L_x_1232) ;  /* 0x000000000004d947 */ /* 0x000fea0003800000 */
[----:B------:R-:W-:Y:S01]  /*b570*/  BPT.TRAP 0x1 ;  /* 0x000000040000795c */ /* 0x000fe20000300000 */
.L_x_1232:
[----:B------:R-:W2:Y:S01]  /*b580*/  LDL R44, [R1+0x40] ;  /* 0x00004000012c7983 */ /* 0x000ea20000100800 */
[----:B------:R-:W-:Y:S01]  /*b590*/  IMAD R104, R19, 0x8, R18 ;  /* 0x0000000813687824 */ /* 0x000fe200078e0212 */
[----:B------:R-:W-:Y:S01]  /*b5a0*/  BSSY B1, `(.L_x_1233) ;  /* 0x0000008000017945 */ /* 0x000fe20003800000 */
[----:B------:R-:W-:Y:S01]  /*b5b0*/  IMAD R113, R24, -0xe0, R2 ;  /* 0xffffff2018717824 */ /* 0x000fe200078e0202 */
[----:B------:R-:W-:-:S04]  /*b5c0*/  SHF.R.S32.HI R45, RZ, 0x1f, R24 ;  /* 0x0000001fff2d7819 */ /* 0x000fc80000011418 */
[----:B------:R-:W-:Y:S02]  /*b5d0*/  VIMNMX R113, R113, 0xe0, PT ;  /* 0x000000e071717848 */ /* 0x000fe40003fe0100 */
[----:B--2---:R-:W-:Y:S01]  /*b5e0*/  SHF.L.U32 R125, R44, 0x1f, RZ ;  /* 0x0000001f2c7d7819 */ /* 0x004fe200000006ff */
[----:B------:R-:W-:-:S03]  /*b5f0*/  IMAD R44, R20, R24, RZ ;  /* 0x00000018142c7224 */ /* 0x000fc600078e02ff */
[----:B------:R-:W0:Y:S02]  /*b600*/  SYNCS.PHASECHK.TRANS64.TRYWAIT P2, [R104+URZ+0x2e890], R125 ;  /* 0x02e8907d680075a7 */ /* 0x000e24000804017f */
[----:B0-----:R-:W-:Y:S05]  /*b610*/  @!P2 BRA `(.L_x_1234) ;  /* 0x0000027800a8a947 */ /* 0x001fea0003800000 */
.L_x_1546:
[----:B------:R-:W-:Y:S05]  /*b620*/  BSYNC B1 ;  /* 0x0000000000017941 */ /* 0x000fea0003800000 */
.L_x_1233:
[----:B------:R-:W-:Y:S01]  /*b630*/  ISETP.GE.AND P2, PT, R230, R113, PT ;  /* 0x00000071e600720c */ /* 0x000fe20003f46270 */
[----:B------:R-:W-:Y:S01]  /*b640*/  IMAD R45, R45, R132, R44 ;  /* 0x000000842d2d7224 */ /* 0x000fe200078e022c */
[----:B------:R-:W-:Y:S01]  /*b650*/  BSSY B1, `(.L_x_1235) ;  /* 0x0000016000017945 */ /* 0x000fe20003800000 */
[----:B------:R-:W-:-:S04]  /*b660*/  IMAD.WIDE.U32 R48, R132, R24, RZ ;  /* 0x0000001884307225 */ /* 0x000fc800078e00ff */
[----:B------:R-:W-:-:S06]  /*b670*/  IMAD.IADD R53, R45, 0x1, R49 ;  /* 0x000000012d357824 */ /* 0x000fcc00078e0231 */
[----:B------:R-:W-:Y:S05]  /*b680*/  @P2 BRA `(.L_x_1236) ;  /* 0x0000000000482947 */ /* 0x000fea0003800000 */
[----:B------:R-:W1:Y:S01]  /*b690*/  @!P0 LDS.128 R44, [R112+0x20400] ;  /* 0x02040000702c8984 */ /* 0x000e620000000c00 */
[----:B------:R-:W2:Y:S01]  /*b6a0*/  @!P0 LDC.64 R50, c[0x0][0x2d8] ;  /* 0x0000b600ff328b82 */ /* 0x000ea20000000a00 */
[----:B------:R-:W-:Y:S01]  /*b6b0*/  ULDC.64 UR4, c[0x0][0x208] ;  /* 0x0000820000047ab9 */ /* 0x000fe20000000a00 */
[----:B--2---:R-:W-:-:S04]  /*b6c0*/  @!P0 IADD3 R50, P2, P3, R48, R50, R34 ;  /* 0x0000003230328210 */ /* 0x004fc80007b5e022 */
[----:B------:R-:W-:-:S05]  /*b6d0*/  @!P0 IADD3.X R51, R53, R51, R37, P2, P3 ;  /* 0x0000003335338210 */ /* 0x000fca00017e6425 */
[----:B-1----:R1:W-:Y:S01]  /*b6e0*/  @!P0 STG.E.128 desc[UR4][R50.64], R44 ;  /* 0x0000002c32008986 */ /* 0x0023e2000c101d04 */
[----:B------:R-:W-:Y:S05]  /*b6f0*/  @P1 BRA `(.L_x_1236) ;  /* 0x00000000002c1947 */ /* 0x000fea0003800000 */
[----:B------:R-:W-:Y:S01]  /*b700*/  ULDC.64 UR4, c[0x0][0x2d8] ;  /* 0x0000b60000047ab9 */ /* 0x000fe20000000a00 */
[----:B-1----:R-:W-:Y:S01]  /*b710*/  VIADD R44, R25, 0x40 ;  /* 0x00000040192c7836 */ /* 0x002fe20000000000 */
[----:B------:R-:W-:Y:S01]  /*b720*/  IADD3 R50, P2, P3, R100, UR4, R48 ;  /* 0x0000000464327c10 */ /* 0x000fe2000fb5e030 */
[----:B------:R-:W-:-:S03]  /*b730*/  ULDC.64 UR6, c[0x0][0x208] ;  /* 0x0000820000067ab9 */ /* 0x000fc60000000a00 */
[----:B------:R-:W-:Y:S02]  /*b740*/  IADD3.X R51, R102, UR5, R53, P2, P3 ;  /* 0x0000000566337c10 */ /* 0x000fe400097e6435 */
[----:B------:R-:W-:-:S13]  /*b750*/  LOP3.LUT P2, RZ, R232, 0x4, RZ, 0xc0, !PT ;  /* 0x00000004e8ff7812 */ /* 0x000fda000784c0ff */
[----:B------:R-:W-:-:S04]  /*b760*/  @P2 VIADD R44, R25, 0xffffffc0 ;  /* 0xffffffc0192c2836 */ /* 0x000fc80000000000 */
[----:B------:R-:W-:-:S04]  /*b770*/  IMAD R45, R19, 0x7000, R44 ;  /* 0x00007000132d7824 */ /* 0x000fc800078e022c */
[----:B------:R-:W-:-:S06]  /*b780*/  IMAD.IADD R45, R18, 0x1, R45 ;  /* 0x00000001122d7824 */ /* 0x000fcc00078e022d */
[----:B------:R-:W1:Y:S04]  /*b790*/  LDS.128 R44, [R45+0x20400] ;  /* 0x020400002d2c7984 */ /* 0x000e680000000c00 */
[----:B-1----:R2:W-:Y:S02]  /*b7a0*/  STG.E.128 desc[UR6][R50.64], R44 ;  /* 0x0000002c32007986 */ /* 0x0025e4000c101d06 */
.L_x_1236:
[----:B------:R-:W-:Y:S05]  /*b7b0*/  BSYNC B1 ;  /* 0x0000000000017941 */ /* 0x000fea0003800000 */
.L_x_1235:
[----:B-12---:R-:W-:Y:S01]  /*b7c0*/  VIADD R44, R230, 0x40 ;  /* 0x00000040e62c7836 */ /* 0x006fe20000000000 */
[----:B------:R-:W-:Y:S04]  /*b7d0*/  BSSY B1, `(.L_x_1237) ;  /* 0x0000017000017945 */ /* 0x000fe80003800000 */
[----:B------:R-:W-:-:S13]  /*b7e0*/  ISETP.GE.AND P2, PT, R44, R113, PT ;  /* 0x000000712c00720c */ /* 0x000fda0003f46270 */
[----:B------:R-:W-:Y:S05]  /*b7f0*/  @P2 BRA `(.L_x_1238) ;  /* 0x0000000000502947 */ /* 0x000fea0003800000 */
[----:B------:R-:W1:Y:S01]  /*b800*/  @!P0 LDS.128 R44, [R112+0x22400] ;  /* 0x02240000702c8984 */ /* 0x000e620000000c00 */
[----:B------:R-:W2:Y:S01]  /*b810*/  @!P0 LDC.64 R50, c[0x0][0x2d8] ;  /* 0x0000b600ff328b82 */ /* 0x000ea20000000a00 */
[----:B------:R-:W-:Y:S01]  /*b820*/  IADD3 R55, P2, R96, R48, RZ ;  /* 0x0000003060377210 */ /* 0x000fe20007f5e0ff */
[----:B------:R-:W-:-:S04]  /*b830*/  ULDC.64 UR4, c[0x0][0x208] ;  /* 0x0000820000047ab9 */ /* 0x000fc80000000a00 */
[----:B------:R-:W-:Y:S01]  /*b840*/  IMAD.X R52, R53, 0x1, R97, P2 ;  /* 0x0000000135347824 */ /* 0x000fe200010e0661 */
        /* <DEDUP_REMOVED lines=15> */
.L_x_1238:
[----:B------:R-:W-:Y:S05]  /*b940*/  BSYNC B1 ;  /* 0x0000000000017941 */ /* 0x000fea0003800000 */
.L_x_1237:
[----:B-12---:R-:W-:Y:S01]  /*b950*/  VIADD R44, R230, 0x80 ;  /* 0x00000080e62c7836 */ /* 0x006fe20000000000 */
[----:B------:R-:W-:Y:S04]  /*b960*/  BSSY B1, `(.L_x_1239) ;  /* 0x0000017000017945 */ /* 0x000fe80003800000 */
[----:B------:R-:W-:-:S13]  /*b970*/  ISETP.GE.AND P2, PT, R44, R113, PT ;  /* 0x000000712c00720c */ /* 0x000fda0003f46270 */
[----:B------:R-:W-:Y:S05]  /*b980*/  @P2 BRA `(.L_x_1240) ;  /* 0x0000000000502947 */ /* 0x000fea0003800000 */
[----:B------:R-:W1:Y:S01]  /*b990*/  @!P0 LDS.128 R44, [R112+0x24400] ;  /* 0x02440000702c8984 */ /* 0x000e620000000c00 */
[----:B------:R-:W2:Y:S01]  /*b9a0*/  @!P0 LDC.64 R50, c[0x0][0x2d8] ;  /* 0x0000b600ff328b82 */ /* 0x000ea20000000a00 */
[----:B------:R-:W-:Y:S01]  /*b9b0*/  LEA R55, P2, R36, R48, 0x7 ;  /* 0x0000003024377211 */ /* 0x000fe200078438ff */
        /* <DEDUP_REMOVED lines=17> */
.L_x_1240:
[----:B------:R-:W-:Y:S05]  /*bad0*/  BSYNC B1 ;  /* 0x0000000000017941 */ /* 0x000fea0003800000 */
.L_x_1239:
[----:B-12---:R-:W-:-:S05]  /*bae0*/  VIADD R44, R230, 0xc0 ;  /* 0x000000c0e62c7836 */ /* 0x006fca0000000000 */
[----:B------:R-:W-:-:S13]  /*baf0*/  ISETP.GE.AND P2, PT, R44, R113, PT ;  /* 0x000000712c00720c */ /* 0x000fda0003f46270 */
[----:B------:R-:W-:Y:S05]  /*bb00*/  @P2 BRA `(.L_x_1208) ;  /* 0x0000000000602947 */ /* 0x000fea0003800000 */
[----:B------:R-:W1:Y:S01]  /*bb10*/  LDC.64 R46, c[0x0][0x2f0] ;  /* 0x0000bc00ff2e7b82 */ /* 0x000e620000000a00 */
[----:B------:R-:W-:Y:S01]  /*bb20*/  IMAD.MOV.U32 R50, RZ, RZ, R48 ;  /* 0x000000ffff327224 */ /* 0x000fe200078e0030 */
[----:B------:R-:W-:Y:S01]  /*bb30*/  ULDC.64 UR4, c[0x0][0x208] ;  /* 0x0000820000047ab9 */ /* 0x000fe20000000a00 */
[----:B------:R-:W-:-:S05]  /*bb40*/  IMAD.MOV.U32 R51, RZ, RZ, R53 ;  /* 0x000000ffff337224 */ /* 0x000fca00078e0035 */
[----:B------:R-:W2:Y:S01]  /*bb50*/  @!P0 LDC.64 R44, c[0x0][0x2d8] ;  /* 0x0000b600ff2c8b82 */ /* 0x000ea20000000a00 */
[----:B-1----:R-:W-:-:S04]  /*bb60*/  IMAD.WIDE.U32 R50, R46, 0xc0, R50 ;  /* 0x000000c02e327825 */ /* 0x002fc800078e0032 */
[----:B------:R-:W-:-:S04]  /*bb70*/  IMAD R47, R47, 0xc0, RZ ;  /* 0x000000c02f2f7824 */ /* 0x000fc800078e02ff */
[----:B------:R-:W-:Y:S01]  /*bb80*/  IMAD.IADD R52, R51, 0x1, R47 ;  /* 0x0000000133347824 */ /* 0x000fe200078e022f */
[----:B--2---:R-:W-:-:S04]  /*bb90*/  @!P0 IADD3 R48, P2, P3, R50, R44, R34 ;  /* 0x0000002c32308210 */ /* 0x004fc80007b5e022 */
[----:B------:R-:W-:Y:S02]  /*bba0*/  @!P0 IADD3.X R49, R52, R45, R37, P2, P3 ;  /* 0x0000002d34318210 */ /* 0x000fe400017e6425 */
[----:B------:R-:W1:Y:S04]  /*bbb0*/  @!P0 LDS.128 R44, [R112+0x26400] ;  /* 0x02640000702c8984 */ /* 0x000e680000000c00 */
        /* <DEDUP_REMOVED lines=13> */
.L_x_1208:
[----:B------:R-:W-:Y:S05]  /*bc90*/  BSYNC B0 ;  /* 0x0000000000007941 */ /* 0x000fea0003800000 */
.L_x_1170:
        /* <DEDUP_REMOVED lines=17> */
.L_x_1242:
[----:B------:R-:W-:Y:S05]  /*bdb0*/  BSYNC B0 ;  /* 0x0000000000007941 */ /* 0x000fea0003800000 */
.L_x_1241:
[----:B------:R-:W2:Y:S01]  /*bdc0*/  SYNCS.PHASECHK.TRANS64.TRYWAIT P3, [R104+URZ+0x2e8b0], R125 ;  /* 0x02e8b07d680075a7 */ /* 0x000ea2000806017f */
[----:B------:R-:W-:Y:S01]  /*bdd0*/  ULDC.64 UR4, c[0x0][0x308] ;  /* 0x0000c20000047ab9 */ /* 0x000fe20000000a00 */
[----:B------:R-:W-:Y:S01]  /*bde0*/  ULDC.64 UR60, c[0x0][0x318] ;  /* 0x0000c600003c7ab9 */ /* 0x000fe20000000a00 */
[----:B-1----:R-:W-:Y:S01]  /*bdf0*/  IMAD.U32 R44, RZ, RZ, UR5 ;  /* 0x00000005ff2c7e24 */ /* 0x002fe2000f8e00ff */
[----:B------:R-:W-:Y:S01]  /*be00*/  BSSY B0, `(.L_x_1243) ;  /* 0x0000005000007945 */ /* 0x000fe20003800000 */
[----:B------:R-:W-:-:S03]  /*be10*/  IMAD.U32 R45, RZ, RZ, UR4 ;  /* 0x00000004ff2d7e24 */ /* 0x000fc6000f8e00ff */
[----:B------:R1:W-:Y:S04]  /*be20*/  STL [R1+0x10], R44 ;  /* 0x0000102c01007387 */ /* 0x0003e80000100800 */
[----:B------:R1:W-:Y:S02]  /*be30*/  STL [R1+0x14], R45 ;  /* 0x0000142d01007387 */ /* 0x0003e40000100800 */
[----:B-12---:R-:W-:Y:S05]  /*be40*/  @!P3 BRA `(.L_x_1244) ;  /* 0x0000027000b0b947 */ /* 0x006fea0003800000 */
.L_x_1547:
[----:B------:R-:W-:Y:S05]  /*be50*/  BSYNC B0 ;  /* 0x0000000000007941 */ /* 0x000fea0003800000 */
.L_x_1243:
[----:B------:R2:W5:Y:S04]  /*be60*/  LDL R54, [R1+0x14] ;  /* 0x0000140001367983 */ /* 0x0005680000100800 */
[----:B------:R2:W5:Y:S01]  /*be70*/  LDL R53, [R1+0x10] ;  /* 0x0000100001357983 */ /* 0x0005620000100800 */
[----:B------:R-:W-:Y:S01]  /*be80*/  ISETP.GE.AND P3, PT, R230, R113, PT ;  /* 0x00000071e600720c */ /* 0x000fe20003f66270 */
[----:B------:R-:W-:Y:S01]  /*be90*/  BSSY B0, `(.L_x_1245) ;  /* 0x000001a000007945 */ /* 0x000fe20003800000 */
[----:B------:R-:W-:-:S11]  /*bea0*/  IMAD.WIDE R48, R24, 0xe0, R94 ;  /* 0x000000e018307825 */ /* 0x000fd600078e025e */
[----:B--2---:R-:W-:Y:S05]  /*beb0*/  @P3 BRA `(.L_x_1246) ;  /* 0x00000000005c3947 */ /* 0x004fea0003800000 */
[----:B------:R-:W-:Y:S01]  /*bec0*/  ULDC UR6, c[0x0][0x2e4] ;  /* 0x0000b90000067ab9 */ /* 0x000fe20000000800 */
[----:B------:R-:W-:Y:S01]  /*bed0*/  PLOP3.LUT P4, PT, PT, PT, PT, 0x8, 0x0 ;  /* 0x000000000000781c */ /* 0x000fe20003f8e170 */
[----:B------:R-:W-:Y:S01]  /*bee0*/  IMAD.MOV.U32 R44, RZ, RZ, R40 ;  /* 0x000000ffff2c7224 */ /* 0x000fe200078e0028 */
[----:B------:R-:W-:Y:S01]  /*bef0*/  ISETP.GE.AND P3, PT, R7, UR6, PT ;  /* 0x0000000607007c0c */ /* 0x000fe2000bf66270 */
[----:B------:R-:W-:Y:S01]  /*bf00*/  IMAD.MOV.U32 R45, RZ, RZ, R103 ;  /* 0x000000ffff2d7224 */ /* 0x000fe200078e0067 */
[----:B-----5:R-:W-:Y:S01]  /*bf10*/  R2UR UR5, R54 ;  /* 0x00000000360572ca */ /* 0x020fe200000e0000 */
[----:B------:R-:W-:Y:S01]  /*bf20*/  IMAD R47, R49, UR60, RZ ;  /* 0x0000003c312f7c24 */ /* 0x000fe2000f8e02ff */
[----:B------:R-:W-:Y:S01]  /*bf30*/  R2UR UR4, R53 ;  /* 0x00000000350472ca */ /* 0x000fe200000e0000 */
[----:B------:R-:W-:-:S04]  /*bf40*/  IMAD.WIDE.U32 R44, R48, UR60, R44 ;  /* 0x0000003c302c7c25 */ /* 0x000fc8000f8e002c */
[----:B------:R-:W-:-:S04]  /*bf50*/  IMAD R47, R48, UR61, R47 ;  /* 0x0000003d302f7c24 */ /* 0x000fc8000f8e022f */
[----:B------:R-:W-:Y:S01]  /*bf60*/  @!P3 LOP3.LUT P5, RZ, R232, 0x4, RZ, 0xc0, !PT ;  /* 0x00000004e8ffb812 */ /* 0x000fe200078ac0ff */
[----:B------:R-:W-:-:S03]  /*bf70*/  @!P3 VIADD R52, R111, 0x40 ;  /* 0x000000406f34b836 */ /* 0x000fc60000000000 */
[----:B------:R-:W-:Y:S02]  /*bf80*/  @!P3 PLOP3.LUT P4, PT, P5, PT, PT, 0x80, 0x0 ;  /* 0x000000000000b81c */ /* 0x000fe40002f8f070 */
[----:B------:R-:W-:-:S04]  /*bf90*/  IADD3 R50, P5, R44, UR5, RZ ;  /* 0x000000052c327c10 */ /* 0x000fc8000ffbe0ff */
[----:B------:R-:W-:Y:S01]  /*bfa0*/  IADD3.X R51, R45, UR4, R47, P5, !PT ;  /* 0x000000042d337c10 */ /* 0x000fe2000affe42f */
[----:B------:R-:W-:-:S06]  /*bfb0*/  ULDC.64 UR4, c[0x0][0x208] ;  /* 0x0000820000047ab9 */ /* 0x000fcc0000000a00 */
[----:B------:R-:W-:Y:S01]  /*bfc0*/  @P4 VIADD R52, R111, 0xffffffc0 ;  /* 0xffffffc06f344836 */ /* 0x000fe20000000000 */
[----:B------:R-:W-:-:S03]  /*bfd0*/  ISETP.GE.AND P4, PT, R22, UR6, PT ;  /* 0x0000000616007c0c */ /* 0x000fc6000bf86270 */
[----:B------:R-:W-:-:S10]  /*bfe0*/  @!P3 IMAD.IADD R52, R18, 0x1, R52 ;  /* 0x000000011234b824 */ /* 0x000fd400078e0234 */
[----:B------:R-:W2:Y:S04]  /*bff0*/  @!P4 LDS.128 R44, [R112+0xe400] ;  /* 0x00e40000702cc984 */ /* 0x000ea80000000c00 */
[----:B--2---:R-:W-:Y:S04]  /*c000*/  @!P4 STG.E.128 desc[UR4][R50.64], R44 ;  /* 0x0000002c3200c986 */ /* 0x004fe8000c101d04 */
[----:B------:R-:W2:Y:S04]  /*c010*/  @!P3 LDS.128 R44, [R52+0xe400] ;  /* 0x00e40000342cb984 */ /* 0x000ea80000000c00 */
[----:B--2---:R2:W-:Y:S02]  /*c020*/  @!P3 STG.E.128 desc[UR4][R50.64+0x40], R44 ;  /* 0x0000402c3200b986 */ /* 0x0045e4000c101d04 */
.L_x_1246:
[----:B------:R-:W-:Y:S05]  /*c030*/  BSYNC B0 ;  /* 0x0000000000007941 */ /* 0x000fea0003800000 */
.L_x_1245:
[----:B--2---:R-:W-:Y:S01]  /*c040*/  VIADD R44, R230, 0x40 ;  /* 0x00000040e62c7836 */ /* 0x004fe20000000000 */
[----:B------:R-:W-:Y:S04]  /*c050*/  BSSY B0, `(.L_x_1247) ;  /* 0x000001c000007945 */ /* 0x000fe80003800000 */
[----:B------:R-:W-:-:S13]  /*c060*/  ISETP.GE.AND P3, PT, R44, R113, PT ;  /* 0x000000712c00720c */ /* 0x000fda0003f66270 */
[----:B------:R-:W-:Y:S05]  /*c070*/  @P3 BRA `(.L_x_1248) ;  /* 0x0000000000643947 */ /* 0x000fea0003800000 */
[----:B------:R-:W-:Y:S01]  /*c080*/  ULDC UR6, c[0x0][0x2e4] ;  /* 0x0000b90000067ab9 */ /* 0x000fe20000000800 */
[----:B------:R-:W-:Y:S01]  /*c090*/  PLOP3.LUT P4, PT, PT, PT, PT, 0x8, 0x0 ;  /* 0x000000000000781c */ /* 0x000fe20003f8e170 */
[----:B------:R-:W-:Y:S01]  /*c0a0*/  IMAD.MOV.U32 R44, RZ, RZ, R40 ;  /* 0x000000ffff2c7224 */ /* 0x000fe200078e0028 */
[----:B------:R-:W-:Y:S01]  /*c0b0*/  ISETP.GE.AND P3, PT, R7, UR6, PT ;  /* 0x0000000607007c0c */ /* 0x000fe2000bf66270 */
[----:B------:R-:W-:Y:S01]  /*c0c0*/  IMAD.MOV.U32 R45, RZ, RZ, R103 ;  /* 0x000000ffff2d7224 */ /* 0x000fe200078e0067 */
[----:B-----5:R-:W-:Y:S02]  /*c0d0*/  R2UR UR4, R54 ;  /* 0x00000000360472ca */ /* 0x020fe400000e0000 */
[----:B------:R-:W-:-:S09]  /*c0e0*/  R2UR UR7, R53 ;  /* 0x00000000350772ca */ /* 0x000fd200000e0000 */
        /* <DEDUP_REMOVED lines=9> */
[----:B------:R-:W-:Y:S01]  /*c180*/  IMAD R47, R47, UR61, R46 ;  /* 0x0000003d2f2f7c24 */ /* 0x000fe2000f8e022e */
[----:B------:R-:W-:Y:S01]  /*c190*/  ULDC.64 UR4, c[0x0][0x208] ;  /* 0x0000820000047ab9 */ /* 0x000fe20000000a00 */
[----:B------:R-:W-:-:S03]  /*c1a0*/  @!P3 IMAD.IADD R52, R18, 0x1, R52 ;  /* 0x000000011234b824 */ /* 0x000fc600078e0234 */
[----:B------:R-:W-:Y:S02]  /*c1b0*/  IADD3.X R51, R45, UR7, R47, P4, !PT ;  /* 0x000000072d337c10 */ /* 0x000fe4000a7fe42f */
[----:B------:R-:W-:-:S13]  /*c1c0*/  ISETP.GE.AND P4, PT, R22, UR6, PT ;  /* 0x0000000616007c0c */ /* 0x000fda000bf86270 */
[----:B------:R-:W2:Y:S04]  /*c1d0*/  @!P4 LDS.128 R44, [R112+0x10400] ;  /* 0x01040000702cc984 */ /* 0x000ea80000000c00 */
[----:B--2---:R-:W-:Y:S04]  /*c1e0*/  @!P4 STG.E.128 desc[UR4][R50.64], R44 ;  /* 0x0000002c3200c986 */ /* 0x004fe8000c101d04 */
[----:B------:R-:W2:Y:S04]  /*c1f0*/  @!P3 LDS.128 R44, [R52+0x10400] ;  /* 0x01040000342cb984 */ /* 0x000ea80000000c00 */
[----:B--2---:R2:W-:Y:S02]  /*c200*/  @!P3 STG.E.128 desc[UR4][R50.64+0x40], R44 ;  /* 0x0000402c3200b986 */ /* 0x0045e4000c101d04 */
.L_x_1248:
[----:B------:R-:W-:Y:S05]  /*c210*/  BSYNC B0 ;  /* 0x0000000000007941 */ /* 0x000fea0003800000 */
.L_x_1247:
        /* <DEDUP_REMOVED lines=29> */
.L_x_1250:
[----:B------:R-:W-:Y:S05]  /*c3f0*/  BSYNC B0 ;  /* 0x0000000000007941 */ /* 0x000fea0003800000 */
.L_x_1249:
        /* <DEDUP_REMOVED lines=21> */
[----:B------:R-:W-:Y:S01]  /*c550*/  @!P3 IMAD.IADD R50, R18, 0x1, R50 ;  /* 0x000000011232b824 */ /* 0x000fe200078e0232 */
[----:B------:R-:W-:Y:S02]  /*c560*/  ULDC.64 UR4, c[0x0][0x208] ;  /* 0x0000820000047ab9 */ /* 0x000fe40000000a00 */
[----:B------:R-:W-:Y:S02]  /*c570*/  IADD3.X R49, R45, UR7, R47, P4, !PT ;  /* 0x000000072d317c10 */ /* 0x000fe4000a7fe42f */
[----:B------:R-:W-:-:S13]  /*c580*/  ISETP.GE.AND P4, PT, R22, UR6, PT ;  /* 0x0000000616007c0c */ /* 0x000fda000bf86270 */
[----:B------:R-:W2:Y:S04]  /*c590*/  @!P4 LDS.128 R44, [R112+0x14400] ;  /* 0x01440000702cc984 */ /* 0x000ea80000000c00 */
[----:B--2---:R-:W-:Y:S04]  /*c5a0*/  @!P4 STG.E.128 desc[UR4][R48.64], R44 ;  /* 0x0000002c3000c986 */ /* 0x004fe8000c101d04 */
[----:B------:R-:W2:Y:S04]  /*c5b0*/  @!P3 LDS.128 R44, [R50+0x14400] ;  /* 0x01440000322cb984 */ /* 0x000ea80000000c00 */
[----:B--2---:R2:W-:Y:S02]  /*c5c0*/  @!P3 STG.E.128 desc[UR4][R48.64+0x40], R44 ;  /* 0x0000402c3000b986 */ /* 0x0045e4000c101d04 */
.L_x_1252:
[----:B------:R-:W-:Y:S05]  /*c5d0*/  BSYNC B0 ;  /* 0x0000000000007941 */ /* 0x000fea0003800000 */
.L_x_1251:
[----:B--2---:R-:W2:Y:S01]  /*c5e0*/  LDL.LU R45, [R1+0x40] ;  /* 0x00004000012d7983 */ /* 0x004ea20000300800 */
[----:B01----:R-:W-:Y:S01]  /*c5f0*/  @!P2 VIADD R104, R104, 0x2e8c0 ;  /* 0x0002e8c06868a836 */ /* 0x003fe20000000000 */
[----:B------:R-:W-:Y:S01]  /*c600*/  ISETP.NE.AND P3, PT, R105, RZ, PT ;  /* 0x000000ff6900720c */ /* 0x000fe20003f65270 */
[----:B------:R-:W-:Y:S01]  /*c610*/  VIADD R19, R19, 0x1 ;  /* 0x0000000113137836 */ /* 0x000fe20000000000 */
[----:B------:R-:W-:Y:S01]  /*c620*/  @!PT LDS RZ, [RZ] ;  /* 0x00000000fffff984 */ /* 0x000fe20000000800 */
[----:B------:R-:W-:Y:S01]  /*c630*/  @!PT LDS RZ, [RZ] ;  /* 0x00000000fffff984 */ /* 0x000fe20000000800 */
[----:B------:R-:W-:Y:S01]  /*c640*/  @!PT LDS RZ, [RZ] ;  /* 0x00000000fffff984 */ /* 0x000fe20000000800 */
[----:B------:R-:W-:Y:S01]  /*c650*/  @!PT LDS RZ, [RZ] ;  /* 0x00000000fffff984 */ /* 0x000fe20000000800 */
[----:B------:R0:W-:Y:S06]  /*c660*/  MEMBAR.ALL.CTA ;  /* 0x0000000000007992 */ /* 0x0001ec0000008000 */
[----:B0-----:R-:W0:Y:S01]  /*c670*/  FENCE.VIEW.ASYNC.S ;  /* 0x00000000000073c6 */ /* 0x001e220000000000 */
[----:B------:R-:W-:Y:S01]  /*c680*/  @!P2 PRMT R104, RZ, 0x654, R104 ;  /* 0x00000654ff68a816 */ /* 0x000fe20000000068 */
[----:B0-----:R0:W-:Y:S06]  /*c690*/  BAR.SYNC.DEFER_BLOCKING R138, 0x80 ;  /* 0x0002008a0000751d */ /* 0x0011ec0000010000 */
[----:B------:R0:W-:Y:S01]  /*c6a0*/  @!P2 SYNCS.ARRIVE.TRANS64.RED.A1T0 RZ, [R104+URZ], RZ ;  /* 0x000000ff68ffa9a7 */ /* 0x0001e2000810043f */
[----:B------:R-:W-:-:S04]  /*c6b0*/  ISETP.NE.AND P2, PT, R19, 0x2, PT ;  /* 0x000000021300780c */ /* 0x000fc80003f45270 */
[----:B------:R-:W-:Y:S02]  /*c6c0*/  SEL R44, RZ, 0x1, P2 ;  /* 0x00000001ff2c7807 */ /* 0x000fe40001000000 */
[----:B------:R-:W-:Y:S02]  /*c6d0*/  SEL R19, R19, RZ, P2 ;  /* 0x000000ff13137207 */ /* 0x000fe40001000000 */
[----:B--2---:R-:W-:-:S05]  /*c6e0*/  LOP3.LUT R45, R45, R44, RZ, 0x3c, !PT ;  /* 0x0000002c2d2d7212 */ /* 0x004fca00078e3cff */
[----:B------:R0:W-:Y:S01]  /*c6f0*/  STL [R1+0x40], R45 ;  /* 0x0000402d01007387 */ /* 0x0001e20000100800 */
[----:B------:R-:W-:Y:S05]  /*c700*/  @P3 BRA `(.L_x_1253) ;  /* 0xffffff60002c3947 */ /* 0x000fea000383ffff */
[----:B0-----:R-:W0:Y:S01]  /*c710*/  S2R R45, SR_TID.X ;  /* 0x00000000002d7919 */ /* 0x001e220000002100 */
[----:B------:R-:W-:Y:S02]  /*c720*/  PLOP3.LUT P0, PT, PT, PT, PT, 0x8, 0x0 ;  /* 0x000000000000781c */ /* 0x000fe40003f0e170 */
[----:B0-----:R-:W-:-:S04]  /*c730*/  SHF.R.U32.HI R45, RZ, 0x7, R45 ;  /* 0x00000007ff2d7819 */ /* 0x001fc8000001162d */
[----:B------:R-:W-:-:S13]  /*c740*/  ISETP.NE.AND P3, PT, R45, 0x1, PT ;  /* 0x000000012d00780c */ /* 0x000fda0003f65270 */
[----:B------:R-:W-:Y:S06]  /*c750*/  @!P3 BAR.ARV 0x9, 0x100 ;  /* 0x024400000000bb1d */ /* 0x000fec0000002000 */
.L_x_1165:
[----:B------:R-:W0:Y:S01]  /*c760*/  LDC R0, c[0x0][0x428] ;  /* 0x00010a00ff007b82 */ /* 0x000e220000000800 */
[----:B------:R-:W-:Y:S05]  /*c770*/  @P0 BRA `(.L_x_1254) ;  /* 0x00000000000c0947 */ /* 0x000fea0003800000 */
[----:B------:R-:W3:Y:S01]  /*c780*/  FENCE.VIEW.ASYNC.G ;  /* 0x00000000000073c6 */ /* 0x000ee20000000100 */
[----:B------:R-:W-:Y:S05]  /*c790*/  WARPSYNC.ALL ;  /* 0x0000000000007948 */ /* 0x000fea0003800000 */
[----:B---3--:R-:W-:Y:S06]  /*c7a0*/  BAR.ARV 0xc, 0x180 ;  /* 0x0306000000007b1d */ /* 0x008fec0000002000 */
.L_x_1254:
[----:B------:R-:W3:Y:S01]  /*c7b0*/  LDL R6, [R1+0x64] ;  /* 0x0000640001067983 */ /* 0x000ee20000100800 */
[----:B------:R-:W-:Y:S01]  /*c7c0*/  ULDC.64 UR4, c[0x0][0x990] ;  /* 0x0002640000047ab9 */ /* 0x000fe20000000a00 */
[----:B0-----:R-:W-:Y:S01]  /*c7d0*/  ISETP.NE.AND P2, PT, R0, 0x1, PT ;  /* 0x000000010000780c */ /* 0x001fe20003f45270 */
[----:B------:R-:W-:Y:S01]  /*c7e0*/  ULDC.64 UR6, c[0x0][0x998] ;  /* 0x0002660000067ab9 */ /* 0x000fe20000000a00 */
[----:B--2---:R-:W2:Y:S01]  /*c7f0*/  LDL.LU R27, [R1+0x60] ;  /* 0x00006000011b7983 */ /* 0x004ea20000300800 */
[----:B------:R-:W-:Y:S02]  /*c800*/  ISETP.NE.U32.AND P0, PT, RZ, UR4, PT ;  /* 0x00000004ff007c0c */ /* 0x000fe4000bf05070 */
[----:B------:R-:W-:Y:S01]  /*c810*/  ISETP.NE.U32.AND P1, PT, RZ, UR6, PT ;  /* 0x00000006ff007c0c */ /* 0x000fe2000bf25070 */
[----:B------:R-:W4:Y:S01]  /*c820*/  LDL R26, [R1+0x1c] ;  /* 0x00001c00011a7983 */ /* 0x000f220000100800 */
[----:B------:R-:W-:Y:S02]  /*c830*/  ISETP.NE.AND.EX P0, PT, RZ, UR5, PT, P0 ;  /* 0x00000005ff007c0c */ /* 0x000fe4000bf05300 */
[----:B------:R-:W-:Y:S01]  /*c840*/  ISETP.NE.AND.EX P1, PT, RZ, UR7, PT, P1 ;  /* 0x00000007ff007c0c */ /* 0x000fe2000bf25310 */
[----:B------:R-:W4:Y:S03]  /*c850*/  LDL R25, [R1+0x18] ;  /* 0x0000180001197983 */ /* 0x000f260000100800 */
[----:B------:R-:W2:Y:S01]  /*c860*/  @P2 LDC R0, c[0x0][0x42c] ;  /* 0x00010b00ff002b82 */ /* 0x000ea20000000800 */
[----:B------:R-:W-:Y:S01]  /*c870*/  ULDC.64 UR8, c[0x0][0x208] ;  /* 0x0000820000087ab9 */ /* 0x000fe20000000a00 */
[----:B------:R-:W4:Y:S06]  /*c880*/  LDL R24, [R1+0x5c] ;  /* 0x00005c0001187983 */ /* 0x000f2c0000100800 */
[----:B------:R-:W0:Y:S08]  /*c890*/  @P0 LDC.64 R10, c[0x0][0x9a8] ;  /* 0x00026a00ff0a0b82 */ /* 0x000e300000000a00 */
[----:B------:R-:W0:Y:S08]  /*c8a0*/  @P2 LDC R5, c[0x0][0x430] ;  /* 0x00010c00ff052b82 */ /* 0x000e300000000800 */
[----:B------:R-:W0:Y:S08]  /*c8b0*/  @P1 LDC.64 R12, c[0x0][0x9b8] ;  /* 0x00026e00ff0c1b82 */ /* 0x000e300000000a00 */
[----:B-1----:R-:W1:Y:S08]  /*c8c0*/  @P0 LDC.64 R14, c[0x0][0x9b0] ;  /* 0x00026c00ff0e0b82 */ /* 0x002e700000000a00 */
[----:B------:R-:W1:Y:S01]  /*c8d0*/  @P1 LDC.64 R20, c[0x0][0x9c0] ;  /* 0x00027000ff141b82 */ /* 0x000e620000000a00 */
[----:B---3--:R-:W-:-:S02]  /*c8e0*/  @P0 SHF.R.S32.HI R3, RZ, 0x1f, R6 ;  /* 0x0000001fff030819 */ /* 0x008fc40000011406 */
[----:B------:R-:W-:Y:S01]  /*c8f0*/  @P1 SHF.R.S32.HI R9, RZ, 0x1f, R6 ;  /* 0x0000001fff091819 */ /* 0x000fe20000011406 */
[----:B--2---:R-:W-:-:S04]  /*c900*/  @P2 IMAD.HI.U32 R2, R27, R0, RZ ;  /* 0x000000001b022227 */ /* 0x004fc800078e00ff */
[-C--:B0-----:R-:W-:Y:S02]  /*c910*/  @P0 IMAD R0, R3, R10.reuse, RZ ;  /* 0x0000000a03000224 */ /* 0x081fe400078e02ff */
[----:B------:R-:W-:Y:S01]  /*c920*/  IMAD.MOV.U32 R7, RZ, RZ, R27 ;  /* 0x000000ffff077224 */ /* 0x000fe200078e001b */
[----:B------:R-:W-:Y:S01]  /*c930*/  @P2 SHF.R.U32.HI R7, RZ, R5, R2 ;  /* 0x00000005ff072219 */ /* 0x000fe20000011602 */
[C---:B------:R-:W-:Y:S02]  /*c940*/  @P0 IMAD R11, R6.reuse, R11, R0 ;  /* 0x0000000b060b0224 */ /* 0x040fe400078e0200 */
[----:B------:R-:W-:-:S04]  /*c950*/  @P0 IMAD.WIDE.U32 R2, R6, R10, RZ ;  /* 0x0000000a06020225 */ /* 0x000fc800078e00ff */
[-C--:B------:R-:W-:Y:S01]  /*c960*/  @P1 IMAD R4, R9, R12.reuse, RZ ;  /* 0x0000000c09041224 */ /* 0x080fe200078e02ff */
[----:B------:R-:W-:Y:S01]  /*c970*/  @P0 SHF.R.S32.HI R9, RZ, 0x1f, R7 ;  /* 0x0000001fff090819 */ /* 0x000fe20000011407 */
[----:B------:R-:W-:Y:S01]  /*c980*/  @P0 IMAD.IADD R3, R3, 0x1, R11 ;  /* 0x0000000103030824 */ /* 0x000fe200078e020b */
[----:B------:R-:W-:Y:S01]  /*c990*/  @P1 SHF.R.S32.HI R11, RZ, 0x1f, R7 ;  /* 0x0000001fff0b1819 */ /* 0x000fe20000011407 */
[C---:B------:R-:W-:Y:S02]  /*c9a0*/  @P1 IMAD R13, R6.reuse, R13, R4 ;  /* 0x0000000d060d1224 */ /* 0x040fe400078e0204 */
[----:B------:R-:W-:-:S04]  /*c9b0*/  @P1 IMAD.WIDE.U32 R4, R6, R12, RZ ;  /* 0x0000000c06041225 */ /* 0x000fc800078e00ff */
[----:B-1----:R-:W-:Y:S02]  /*c9c0*/  @P0 IMAD R0, R9, R14, RZ ;  /* 0x0000000e09000224 */ /* 0x002fe400078e02ff */
[----:B------:R-:W-:Y:S02]  /*c9d0*/  @P1 IMAD R6, R11, R20, RZ ;  /* 0x000000140b061224 */ /* 0x000fe400078e02ff */
[----:B------:R-:W-:Y:S02]  /*c9e0*/  @P1 IMAD.IADD R5, R5, 0x1, R13 ;  /* 0x0000000105051824 */ /* 0x000fe400078e020d */
        /* <DEDUP_REMOVED lines=11> */
[----:B------:R-:W0:Y:S01]  /*caa0*/  LDC.64 R10, c[0x0][0x9e0] ;  /* 0x00027800ff0a7b82 */ /* 0x000e220000000a00 */
[----:B------:R-:W-:Y:S01]  /*cab0*/  @P1 LEA.HI.X R9, R6, UR7, R3, 0x2, P4 ;  /* 0x0000000706091c11 */ /* 0x000fe2000a0f1403 */
[----:B------:R-:W-:-:S04]  /*cac0*/  IMAD.MOV.U32 R3, RZ, RZ, 0x3f800000 ;  /* 0x3f800000ff037424 */ /* 0x000fc800078e00ff */
[----:B------:R-:W2:Y:S02]  /*cad0*/  @P1 LDG.E R0, desc[UR8][R8.64] ;  /* 0x0000000808001981 */ /* 0x000ea4000c1e1900 */
[----:B------:R-:W1:Y:S02]  /*cae0*/  @P2 LDC R6, c[0x0][0x42c] ;  /* 0x00010b00ff062b82 */ /* 0x000e640000000800 */
[----:B------:R3:W2:Y:S06]  /*caf0*/  @P0 LDG.E R3, desc[UR8][R4.64] ;  /* 0x0000000804030981 */ /* 0x0006ac000c1e1900 */
[----:B------:R-:W1:Y:S01]  /*cb00*/  @P2 LDC R7, c[0x0][0x430] ;  /* 0x00010c00ff072b82 */ /* 0x000e620000000800 */
[----:B----4-:R-:W-:-:S02]  /*cb10*/  IADD3 R2, R25, 0x80, -R26 ;  /* 0x0000008019027810 */ /* 0x010fc40007ffe81a */
[----:B0-----:R-:W-:Y:S01]  /*cb20*/  ISETP.GE.AND P1, PT, R11, 0x1, PT ;  /* 0x000000010b00780c */ /* 0x001fe20003f26270 */
[----:B---3--:R-:W-:Y:S02]  /*cb30*/  IMAD.MOV.U32 R4, RZ, RZ, R27 ;  /* 0x000000ffff047224 */ /* 0x008fe400078e001b */
[----:B------:R-:W-:Y:S02]  /*cb40*/  IMAD R5, R24, 0x80, R2 ;  /* 0x0000008018057824 */ /* 0x000fe400078e0202 */
[----:B-1----:R-:W-:-:S03]  /*cb50*/  @P2 IMAD.HI.U32 R6, R27, R6, RZ ;  /* 0x000000061b062227 */ /* 0x002fc600078e00ff */
[----:B------:R-:W-:Y:S02]  /*cb60*/  STL [R1+0x58], R5 ;  /* 0x0000580501007387 */ /* 0x000fe40000100800 */
[----:B------:R-:W-:-:S05]  /*cb70*/  @P2 SHF.R.U32.HI R4, RZ, R7, R6 ;  /* 0x00000007ff042219 */ /* 0x000fca0000011606 */
[----:B------:R0:W-:Y:S02]  /*cb80*/  STL [R1+0x8c], R4 ;  /* 0x00008c0401007387 */ /* 0x0001e40000100800 */
[----:B0-----:R-:W-:Y:S02]  /*cb90*/  IMAD.IADD R4, R5, 0x1, R10 ;  /* 0x0000000105047824 */ /* 0x001fe400078e020a */
[----:B--2---:R-:W-:-:S04]  /*cba0*/  FMUL.FTZ R0, R3, R0 ;  /* 0x0000000003007220 */ /* 0x004fc80000410000 */
[----:B------:R-:W-:Y:S01]  /*cbb0*/  FMUL.FTZ R2, R0, UR4 ;  /* 0x0000000400027c20 */ /* 0x000fe20008410000 */
[----:B------:R-:W-:Y:S06]  /*cbc0*/  @!P1 BRA `(.L_x_1255) ;  /* 0x0000000000489947 */ /* 0x000fec0003800000 */
        /* <DEDUP_REMOVED lines=11> */
.L_x_1257:
[----:B------:R-:W-:-:S13]  /*cc80*/  ISETP.NE.AND P0, PT, R11, 0x1, PT ;  /* 0x000000010b00780c */ /* 0x000fda0003f05270 */
[----:B------:R-:W0:Y:S02]  /*cc90*/  @P0 LDC.64 R6, c[0x0][0x9e8] ;  /* 0x00027a00ff060b82 */ /* 0x000e240000000a00 */
[----:B0-----:R-:W-:-:S05]  /*cca0*/  @P0 IMAD.HI.U32 R6, R0, R6, RZ ;  /* 0x0000000600060227 */ /* 0x001fca00078e00ff */
[----:B------:R-:W-:-:S07]  /*ccb0*/  @P0 SHF.R.U32.HI R0, RZ, R7, R6 ;  /* 0x00000007ff000219 */ /* 0x000fce0000011606 */
.L_x_1258:
[----:B------:R-:W-:Y:S05]  /*ccc0*/  BSYNC B0 ;  /* 0x0000000000007941 */ /* 0x000fea0003800000 */
.L_x_1256:
[----:B------:R-:W-:-:S05]  /*ccd0*/  IMAD R3, R0, R11, R11 ;  /* 0x0000000b00037224 */ /* 0x000fca00078e020b */
[----:B------:R-:W-:-:S07]  /*cce0*/  VIMNMX R4, R4, R3, PT ;  /* 0x0000000304047248 */ /* 0x000fce0003fe0100 */
.L_x_1255:
[----:B------:R-:W-:Y:S01]  /*ccf0*/  VIADD R5, R4, 0xdf ;  /* 0x000000df04057836 */ /* 0x000fe20000000000 */
[----:B------:R-:W-:Y:S01]  /*cd00*/  ULDC UR4, c[0x0][0x9dc] ;  /* 0x0002770000047ab9 */ /* 0x000fe20000000800 */
[----:B------:R-:W-:Y:S02]  /*cd10*/  IMAD.MOV.U32 R4, RZ, RZ, RZ ;  /* 0x000000ffff047224 */ /* 0x000fe400078e00ff */
[----:B------:R-:W-:Y:S02]  /*cd20*/  IMAD.IADD R136, R25, 0x1, -R26 ;  /* 0x0000000119887824 */ /* 0x000fe400078e0a1a */
[----:B------:R-:W-:-:S04]  /*cd30*/  IMAD.HI R4, R5, -0x6db6db6d, R4 ;  /* 0x9249249305047827 */ /* 0x000fc800078e0204 */
[----:B------:R-:W-:Y:S01]  /*cd40*/  IMAD R137, R24, 0x80, R136 ;  /* 0x0000008018897824 */ /* 0x000fe200078e0288 */
[----:B------:R-:W-:-:S03]  /*cd50*/  SHF.R.U32.HI R3, RZ, 0x1f, R4 ;  /* 0x0000001fff037819 */ /* 0x000fc60000011604 */
[----:B------:R-:W-:Y:S01]  /*cd60*/  VIADD R5, R137, -UR4 ;  /* 0x8000000489057c36 */ /* 0x000fe20008000000 */
[----:B------:R-:W-:-:S04]  /*cd70*/  LEA.HI.SX32 R4, R4, R3, 0x19 ;  /* 0x0000000304047211 */ /* 0x000fc800078fcaff */
[----:B------:R-:W-:Y:S01]  /*cd80*/  VIMNMX R139, R139, R4, PT ;  /* 0x000000048b8b7248 */ /* 0x000fe20003fe0100 */
        /* <DEDUP_REMOVED lines=11> */
.L_x_1261:
[----:B------:R-:W-:Y:S01]  /*ce40*/  ISETP.NE.AND P0, PT, R11, 0x1, PT ;  /* 0x000000010b00780c */ /* 0x000fe20003f05270 */
[----:B------:R-:W-:-:S12]  /*ce50*/  IMAD.MOV.U32 R0, RZ, RZ, R137 ;  /* 0x000000ffff007224 */ /* 0x000fd800078e0089 */
[----:B------:R-:W0:Y:S02]  /*ce60*/  @P0 LDC.64 R6, c[0x0][0x9e8] ;  /* 0x00027a00ff060b82 */ /* 0x000e240000000a00 */
[----:B0-----:R-:W-:-:S05]  /*ce70*/  @P0 IMAD.HI.U32 R4, R137, R6, RZ ;  /* 0x0000000689040227 */ /* 0x001fca00078e00ff */
[----:B------:R-:W-:-:S07]  /*ce80*/  @P0 SHF.R.U32.HI R0, RZ, R7, R4 ;  /* 0x00000007ff000219 */ /* 0x000fce0000011604 */
.L_x_1262:
[----:B------:R-:W-:Y:S05]  /*ce90*/  BSYNC B0 ;  /* 0x0000000000007941 */ /* 0x000fea0003800000 */
.L_x_1260:
[----:B------:R-:W-:-:S05]  /*cea0*/  IMAD R0, R0, R11, RZ ;  /* 0x0000000b00007224 */ /* 0x000fca00078e02ff */
[----:B------:R-:W-:-:S07]  /*ceb0*/  VIMNMX R5, R5, R0, !PT ;  /* 0x0000000005057248 */ /* 0x000fce0007fe0100 */
.L_x_1259:
        /* <DEDUP_REMOVED lines=9> */
[----:B------:R-:W-:Y:S01]  /*cf50*/  SHF.R.U32.HI R0, RZ, 0x1f, R5 ;  /* 0x0000001fff007819 */ /* 0x000fe20000011605 */
[----:B------:R-:W-:Y:S01]  /*cf60*/  IMAD.MOV.U32 R4, RZ, RZ, RZ ;  /* 0x000000ffff047224 */ /* 0x000fe200078e00ff */
[----:B------:R-:W-:Y:S02]  /*cf70*/  CS2R R76, SRZ ;  /* 0x00000000004c7805 */ /* 0x000fe4000001ff00 */
[----:B------:R-:W-:Y:S02]  /*cf80*/  CS2R R10, SRZ ;  /* 0x00000000000a7805 */ /* 0x000fe4000001ff00 */
[----:B------:R-:W-:Y:S01]  /*cf90*/  LEA.HI.SX32 R0, R5, R0, 0x19 ;  /* 0x0000000005007211 */ /* 0x000fe200078fcaff */
[----:B------:R-:W-:Y:S01]  /*cfa0*/  IMAD.MOV.U32 R5, RZ, RZ, RZ ;  /* 0x000000ffff057224 */ /* 0x000fe200078e00ff */
[----:B------:R-:W-:-:S02]  /*cfb0*/  CS2R R70, SRZ ;  /* 0x0000000000467805 */ /* 0x000fc4000001ff00 */
[----:B------:R-:W-:Y:S02]  /*cfc0*/  CS2R R12, SRZ ;  /* 0x00000000000c7805 */ /* 0x000fe4000001ff00 */
[----:B------:R-:W-:Y:S02]  /*cfd0*/  VIMNMX R3, RZ, R0, !PT ;  /* 0x00000000ff037248 */ /* 0x000fe40007fe0100 */
[----:B------:R-:W-:Y:S02]  /*cfe0*/  CS2R R68, SRZ ;  /* 0x0000000000447805 */ /* 0x000fe4000001ff00 */
[----:B------:R-:W-:Y:S01]  /*cff0*/  CS2R R14, SRZ ;  /* 0x00000000000e7805 */ /* 0x000fe2000001ff00 */
[----:B------:R-:W-:Y:S01]  /*d000*/  IMAD.MOV.U32 R63, RZ, RZ, RZ ;  /* 0x000000ffff3f7224 */ /* 0x000fe200078e00ff */
[----:B------:R-:W-:Y:S01]  /*d010*/  ISETP.GT.AND P1, PT, R139, R3, PT ;  /* 0x000000038b00720c */ /* 0x000fe20003f24270 */
[----:B------:R0:W-:Y:S01]  /*d020*/  STL [R1+0x60], R3 ;  /* 0x0000600301007387 */ /* 0x0001e20000100800 */
[----:B------:R-:W-:-:S02]  /*d030*/  CS2R R20, SRZ ;  /* 0x0000000000147805 */ /* 0x000fc4000001ff00 */
[----:B------:R-:W-:Y:S02]  /*d040*/  CS2R R60, SRZ ;  /* 0x00000000003c7805 */ /* 0x000fe4000001ff00 */
[----:B------:R-:W-:Y:S01]  /*d050*/  CS2R R24, SRZ ;  /* 0x0000000000187805 */ /* 0x000fe2000001ff00 */
[----:B------:R-:W-:Y:S01]  /*d060*/  IMAD.MOV.U32 R58, RZ, RZ, RZ ;  /* 0x000000ffff3a7224 */ /* 0x000fe200078e00ff */
[----:B-----5:R-:W-:Y:S02]  /*d070*/  CS2R R54, SRZ ;  /* 0x0000000000367805 */ /* 0x020fe4000001ff00 */
[----:B------:R-:W-:Y:S02]  /*d080*/  CS2R R26, SRZ ;  /* 0x00000000001a7805 */ /* 0x000fe4000001ff00 */
[----:B------:R-:W-:Y:S02]  /*d090*/  CS2R R52, SRZ ;  /* 0x0000000000347805 */ /* 0x000fe4000001ff00 */
[----:B------:R-:W-:-:S02]  /*d0a0*/  CS2R R28, SRZ ;  /* 0x00000000001c7805 */ /* 0x000fc4000001ff00 */
[----:B------:R-:W-:Y:S02]  /*d0b0*/  CS2R R46, SRZ ;  /* 0x00000000002e7805 */ /* 0x000fe4000001ff00 */
[----:B------:R-:W-:Y:S02]  /*d0c0*/  CS2R R30, SRZ ;  /* 0x00000000001e7805 */ /* 0x000fe4000001ff00 */
[----:B------:R-:W-:Y:S02]  /*d0d0*/  CS2R R44, SRZ ;  /* 0x00000000002c7805 */ /* 0x000fe4000001ff00 */
[----:B------:R-:W-:Y:S02]  /*d0e0*/  CS2R R32, SRZ ;  /* 0x0000000000207805 */ /* 0x000fe4000001ff00 */
[----:B------:R-:W-:Y:S01]  /*d0f0*/  CS2R R38, SRZ ;  /* 0x0000000000267805 */ /* 0x000fe2000001ff00 */
[----:B------:R-:W-:Y:S01]  /*d100*/  IMAD.MOV.U32 R34, RZ, RZ, RZ ;  /* 0x000000ffff227224 */ /* 0x000fe200078e00ff */
[----:B------:R-:W-:-:S02]  /*d110*/  CS2R R36, SRZ ;  /* 0x0000000000247805 */ /* 0x000fc4000001ff00 */
[----:B------:R-:W-:Y:S02]  /*d120*/  CS2R R90, SRZ ;  /* 0x00000000005a7805 */ /* 0x000fe4000001ff00 */
[----:B------:R-:W-:Y:S02]  /*d130*/  CS2R R40, SRZ ;  /* 0x0000000000287805 */ /* 0x000fe4000001ff00 */
[----:B------:R-:W-:Y:S02]  /*d140*/  CS2R R48, SRZ ;  /* 0x0000000000307805 */ /* 0x000fe4000001ff00 */
[----:B------:R-:W-:Y:S01]  /*d150*/  CS2R R92, SRZ ;  /* 0x00000000005c7805 */ /* 0x000fe2000001ff00 */
[----:B------:R-:W-:Y:S01]  /*d160*/  IMAD.MOV.U32 R57, RZ, RZ, RZ ;  /* 0x000000ffff397224 */ /* 0x000fe200078e00ff */
[----:B------:R-:W-:Y:S01]  /*d170*/  CS2R R94, SRZ ;  /* 0x00000000005e7805 */ /* 0x000fe2000001ff00 */
[----:B0-----:R-:W-:Y:S06]  /*d180*/  @!P1 BRA `(.L_x_1263) ;  /* 0x000001cc004c9947 */ /* 0x001fec0003800000 */
[----:B------:R-:W0:Y:S01]  /*d190*/  S2R R3, SR_TID.X ;  /* 0x0000000000037919 */ /* 0x000e220000002100 */
[----:B------:R-:W-:Y:S01]  /*d1a0*/  UMOV UR4, 0xffffffff ;  /* 0xffffffff00047882 */ /* 0x000fe20000000000 */
[----:B0-----:R-:W-:-:S05]  /*d1b0*/  VIADD R26, R3, 0xffffff80 ;  /* 0xffffff80031a7836 */ /* 0x001fca0000000000 */
[----:B------:R-:W-:-:S04]  /*d1c0*/  SHF.R.S32.HI R33, RZ, 0x1f, R26 ;  /* 0x0000001fff217819 */ /* 0x000fc8000001141a */
[----:B------:R-:W-:-:S04]  /*d1d0*/  LEA.HI R27, R33, R26, RZ, 0x7 ;  /* 0x0000001a211b7211 */ /* 0x000fc800078f38ff */
[----:B------:R-:W-:Y:S01]  /*d1e0*/  SHF.R.S32.HI R24, RZ, 0x7, R27 ;  /* 0x00000007ff187819 */ /* 0x000fe2000001141b */
[----:B------:R-:W-:Y:S06]  /*d1f0*/  BRA.DIV UR4, `(.L_x_1264) ;  /* 0x0000025e04d87947 */ /* 0x000fec000b800000 */
[----:B------:R-:W0:Y:S04]  /*d200*/  SHFL.IDX PT, R0, R24, RZ, 0x1f ;  /* 0x00001fff18007589 */ /* 0x000e2800000e0000 */
[----:B0-----:R0:W-:Y:S02]  /*d210*/  STL [R1+0x44], R0 ;  /* 0x0000440001007387 */ /* 0x0011e40000100800 */
.L_x_1550:
        /* <DEDUP_REMOVED lines=27> */
.L_x_1266:
[----:B------:R-:W-:Y:S05]  /*d3d0*/  BSYNC B6 ;  /* 0x0000000000067941 */ /* 0x000fea0003800000 */
.L_x_1265:
        /* <DEDUP_REMOVED lines=15> */
.L_x_1270:
[----:B--2---:R2:W3:Y:S02]  /*d4d0*/  SYNCS.PHASECHK.TRANS64.TRYWAIT P0, [R18+URZ+0x2e800], R3 ;  /* 0x02e80003120075a7 */ /* 0x0044e4000800017f */
[----:B---3--:R-:W-:Y:S05]  /*d4e0*/  @!P0 NANOSLEEP.SYNCS 0x989680 ;  /* 0x009896800000895d */ /* 0x008fea0003900000 */
[----:B------:R-:W3:Y:S02]  /*d4f0*/  @!P0 SYNCS.PHASECHK.TRANS64 P0, [R18+URZ+0x2e800], R3 ;  /* 0x02e80003120085a7 */ /* 0x000ee4000800007f */
[----:B---3--:R-:W-:Y:S05]  /*d500*/  @!P0 BRA `(.L_x_1270) ;  /* 0xfffffffc00f08947 */ /* 0x008fea000383ffff */
.L_x_1269:
[----:B------:R-:W-:Y:S05]  /*d510*/  BSYNC B0 ;  /* 0x0000000000007941 */ /* 0x000fea0003800000 */
.L_x_1268:
[----:B------:R-:W-:Y:S05]  /*d520*/  BRA `(.L_x_1271) ;  /* 0x0000005000607947 */ /* 0x000fea0003800000 */
.L_x_1267:
[----:B------:R-:W0:Y:S01]  /*d530*/  LDC.64 R12, c[0x0][0x3d8] ;  /* 0x0000f600ff0c7b82 */ /* 0x000e220000000a00 */
[----:B------:R-:W-:Y:S01]  /*d540*/  SHF.R.S32.HI R3, RZ, 0x1f, R124 ;  /* 0x0000001fff037819 */ /* 0x000fe2000001147c */
[----:B------:R-:W-:Y:S01]  /*d550*/  IMAD.MOV.U32 R4, RZ, RZ, R228 ;  /* 0x000000ffff047224 */ /* 0x000fe200078e00e4 */
[----:B------:R-:W-:Y:S01]  /*d560*/  SHF.R.S32.HI R7, RZ, 0x1f, R230 ;  /* 0x0000001fff077819 */ /* 0x000fe200000114e6 */
[----:B------:R-:W-:Y:S01]  /*d570*/  IMAD.MOV.U32 R8, RZ, RZ, R22 ;  /* 0x000000ffff087224 */ /* 0x000fe200078e0016 */
[----:B------:R-:W-:Y:S01]  /*d580*/  SHF.R.S32.HI R5, RZ, 0x1f, R228 ;  /* 0x0000001fff057819 */ /* 0x000fe200000114e4 */
[----:B------:R-:W-:Y:S01]  /*d590*/  BSSY B6, `(.L_x_1272) ;  /* 0x0000031000067945 */ /* 0x000fe20003800000 */
[----:B------:R-:W-:Y:S01]  /*d5a0*/  SHF.R.S32.HI R9, RZ, 0x1f, R22 ;  /* 0x0000001fff097819 */ /* 0x000fe20000011416 */
[----:B-1----:R-:W1:Y:S01]  /*d5b0*/  LDC.64 R14, c[0x0][0x3e8] ;  /* 0x0000fa00ff0e7b82 */ /* 0x002e620000000a00 */
[----:B------:R-:W-:Y:S01]  /*d5c0*/  LOP3.LUT P0, RZ, R29, 0x3ff, RZ, 0xc0, !PT ;  /* 0x000003ff1dff7812 */ /* 0x000fe2000780c0ff */
[-C--:B0-----:R-:W-:Y:S01]  /*d5d0*/  IMAD R0, R3, R12.reuse, RZ ;  /* 0x0000000c03007224 */ /* 0x081fe200078e02ff */
[----:B------:R-:W-:Y:S01]  /*d5e0*/  SHF.L.U64.HI R54, R12, 0x6, R13 ;  /* 0x000000060c367819 */ /* 0x000fe2000001020d */
[----:B------:R-:W-:-:S02]  /*d5f0*/  IMAD R6, R7, R12, RZ ;  /* 0x0000000c07067224 */ /* 0x000fc400078e02ff */
[----:B------:R-:W-:-:S04]  /*d600*/  IMAD.WIDE.U32 R44, R124, R12, RZ ;  /* 0x0000000c7c2c7225 */ /* 0x000fc800078e00ff */
[-C--:B-1----:R-:W-:Y:S01]  /*d610*/  IMAD R3, R3, R14.reuse, RZ ;  /* 0x0000000e03037224 */ /* 0x082fe200078e02ff */
[----:B------:R-:W-:Y:S01]  /*d620*/  SHF.L.U64.HI R59, R14, 0x6, R15 ;  /* 0x000000060e3b7819 */ /* 0x000fe2000001020f */
[----:B------:R-:W-:Y:S02]  /*d630*/  IMAD R20, R7, R14, RZ ;  /* 0x0000000e07147224 */ /* 0x000fe400078e02ff */
[-C--:B------:R-:W-:Y:S02]  /*d640*/  IMAD R29, R230, R13.reuse, R6 ;  /* 0x0000000de61d7224 */ /* 0x080fe400078e0206 */
[C---:B------:R-:W-:Y:S02]  /*d650*/  IMAD R47, R124.reuse, R13, R0 ;  /* 0x0000000d7c2f7224 */ /* 0x040fe400078e0200 */
[----:B------:R-:W-:Y:S02]  /*d660*/  IMAD R3, R124, R15, R3 ;  /* 0x0000000f7c037224 */ /* 0x000fe400078e0203 */
[----:B------:R-:W-:-:S04]  /*d670*/  IMAD.WIDE.U32 R6, R230, R12, R4 ;  /* 0x0000000ce6067225 */ /* 0x000fc800078e0004 */
[----:B------:R-:W-:Y:S01]  /*d680*/  IMAD.WIDE.U32 R10, R230, R12, R8 ;  /* 0x0000000ce60a7225 */ /* 0x000fe200078e0008 */
[----:B------:R-:W-:-:S03]  /*d690*/  IADD3 R42, P1, R6, R44, RZ ;  /* 0x0000002c062a7210 */ /* 0x000fc60007f3e0ff */
[----:B------:R-:W-:Y:S01]  /*d6a0*/  IMAD.WIDE.U32 R124, R124, R14, RZ ;  /* 0x0000000e7c7c7225 */ /* 0x000fe200078e00ff */
[----:B------:R-:W-:-:S03]  /*d6b0*/  IADD3 R28, P3, R10, R44, RZ ;  /* 0x0000002c0a1c7210 */ /* 0x000fc60007f7e0ff */
[----:B------:R-:W-:-:S04]  /*d6c0*/  IMAD.WIDE.U32 R4, R230, R14, R4 ;  /* 0x0000000ee6047225 */ /* 0x000fc800078e0004 */
[----:B------:R-:W-:Y:S01]  /*d6d0*/  IMAD.WIDE.U32 R8, R230, R14, R8 ;  /* 0x0000000ee6087225 */ /* 0x000fe200078e0008 */
[----:B------:R-:W-:-:S03]  /*d6e0*/  IADD3 R48, P2, R4, R124, RZ ;  /* 0x0000007c04307210 */ /* 0x000fc60007f5e0ff */
[----:B------:R-:W-:Y:S01]  /*d6f0*/  IMAD.IADD R47, R47, 0x1, R45 ;  /* 0x000000012f2f7824 */ /* 0x000fe200078e022d */
[----:B------:R-:W-:Y:S01]  /*d700*/  IADD3 R30, P4, R8, R124, RZ ;  /* 0x0000007c081e7210 */ /* 0x000fe20007f9e0ff */
[----:B------:R-:W-:Y:S02]  /*d710*/  IMAD R20, R230, R15, R20 ;  /* 0x0000000fe6147224 */ /* 0x000fe400078e0214 */
[----:B------:R-:W-:Y:S01]  /*d720*/  IMAD.IADD R49, R3, 0x1, R125 ;  /* 0x0000000103317824 */ /* 0x000fe200078e027d */
[C---:B------:R-:W-:Y:S01]  /*d730*/  IADD3.X R46, R47.reuse, R7, R29, P1, !PT ;  /* 0x000000072f2e7210 */ /* 0x040fe20000ffe41d */
[----:B------:R-:W-:Y:S01]  /*d740*/  IMAD.SHL.U32 R56, R12, 0x40, RZ ;  /* 0x000000400c387824 */ /* 0x000fe200078e00ff */
[----:B------:R-:W-:Y:S01]  /*d750*/  IADD3.X R29, R47, R29, R11, P3, !PT ;  /* 0x0000001d2f1d7210 */ /* 0x000fe20001ffe40b */
[----:B------:R-:W-:Y:S01]  /*d760*/  IMAD.SHL.U32 R58, R14, 0x40, RZ ;  /* 0x000000400e3a7824 */ /* 0x000fe200078e00ff */
[C---:B------:R-:W-:Y:S02]  /*d770*/  IADD3.X R50, R49.reuse, R5, R20, P2, !PT ;  /* 0x0000000531327210 */ /* 0x040fe400017fe414 */
[----:B------:R-:W-:Y:S01]  /*d780*/  IADD3.X R31, R49, R20, R9, P4, !PT ;  /* 0x00000014311f7210 */ /* 0x000fe200027fe409 */
[----:B------:R-:W-:Y:S06]  /*d790*/  @!P0 BRA `(.L_x_1273) ;  /* 0x0000000000408947 */ /* 0x000fec0003800000 */
        /* <DEDUP_REMOVED lines=16> */
.L_x_1273:
[----:B------:R-:W-:Y:S05]  /*d8a0*/  BSYNC B6 ;  /* 0x0000000000067941 */ /* 0x000fea0003800000 */
.L_x_1272:
[----:B------:R-:W2:Y:S01]  /*d8b0*/  LDL R20, [R1+0x5c] ;  /* 0x00005c0001147983 */ /* 0x000ea20000100800 */
[----:B------:R-:W0:Y:S01]  /*d8c0*/  LDC.64 R6, c[0x0][0x3d8] ;  /* 0x0000f600ff067b82 */ /* 0x000e220000000a00 */
[----:B------:R-:W-:Y:S02]  /*d8d0*/  ULDC.U8 UR4, c[0x0][0x3f0] ;  /* 0x0000fc0000047ab9 */ /* 0x000fe40000000000 */
[----:B------:R-:W3:Y:S05]  /*d8e0*/  LDL R21, [R1+0x1c] ;  /* 0x00001c0001157983 */ /* 0x000eea0000100800 */
[----:B------:R-:W1:Y:S01]  /*d8f0*/  LDC.64 R4, c[0x0][0x3e8] ;  /* 0x0000fa00ff047b82 */ /* 0x000e620000000a00 */
[----:B------:R-:W-:-:S02]  /*d900*/  ISETP.NE.AND P0, PT, RZ, UR4, PT ;  /* 0x00000004ff007c0c */ /* 0x000fc4000bf05270 */
[----:B------:R-:W-:Y:S01]  /*d910*/  LEA.HI R33, R33, R26, RZ, 0x2 ;  /* 0x0000001a21217211 */ /* 0x000fe200078f10ff */
[----:B------:R-:W-:Y:S03]  /*d920*/  BSSY B0, `(.L_x_1274) ;  /* 0x00004d0000007945 */ /* 0x000fe60003800000 */
[----:B------:R-:W-:-:S05]  /*d930*/  LOP3.LUT R33, R33, 0xfffffffc, RZ, 0xc0, !PT ;  /* 0xfffffffc21217812 */ /* 0x000fca00078ec0ff */
[----:B------:R-:W-:Y:S01]  /*d940*/  IMAD.IADD R60, R26, 0x1, -R33 ;  /* 0x000000011a3c7824 */ /* 0x000fe200078e0a21 */
[----:B--2---:R-:W-:Y:S01]  /*d950*/  SHF.R.S32.HI R3, RZ, 0x1f, R20 ;  /* 0x0000001fff037819 */ /* 0x004fe20000011414 */
[----:B0-----:R-:W-:-:S04]  /*d960*/  IMAD.WIDE.U32 R8, R20, R6, RZ ;  /* 0x0000000614087225 */ /* 0x001fc800078e00ff */
[C---:B------:R-:W-:Y:S02]  /*d970*/  IMAD R0, R3.reuse, R6, RZ ;  /* 0x0000000603007224 */ /* 0x040fe400078e02ff */
[-C--:B-1----:R-:W-:Y:S02]  /*d980*/  IMAD R12, R3, R4.reuse, RZ ;  /* 0x00000004030c7224 */ /* 0x082fe400078e02ff */
[C---:B------:R-:W-:Y:S02]  /*d990*/  IMAD R3, R20.reuse, R7, R0 ;  /* 0x0000000714037224 */ /* 0x040fe400078e0200 */
[----:B------:R-:W-:-:S04]  /*d9a0*/  IMAD.WIDE.U32 R10, R20, R4, RZ ;  /* 0x00000004140a7225 */ /* 0x000fc800078e00ff */
[C---:B------:R-:W-:Y:S02]  /*d9b0*/  IMAD R13, R20.reuse, R5, R12 ;  /* 0x00000005140d7224 */ /* 0x040fe400078e020c */
[----:B------:R-:W-:Y:S02]  /*d9c0*/  IMAD.IADD R9, R9, 0x1, R3 ;  /* 0x0000000109097824 */ /* 0x000fe400078e0203 */
[----:B---3--:R-:W-:Y:S02]  /*d9d0*/  IMAD R0, R20, -0x80, R21 ;  /* 0xffffff8014007824 */ /* 0x008fe400078e0215 */
[----:B------:R-:W-:Y:S01]  /*d9e0*/  IMAD.IADD R3, R11, 0x1, R13 ;  /* 0x000000010b037824 */ /* 0x000fe200078e020d */
[C---:B------:R-:W-:Y:S01]  /*d9f0*/  SHF.L.U64.HI R51, R8.reuse, 0x7, R9 ;  /* 0x0000000708337819 */ /* 0x040fe20000010209 */
[----:B------:R-:W-:Y:S01]  /*da00*/  IMAD.SHL.U32 R53, R8, 0x80, RZ ;  /* 0x0000008008357824 */ /* 0x000fe200078e00ff */
[----:B------:R-:W-:Y:S01]  /*da10*/  VIMNMX R57, R0, 0x80, PT ;  /* 0x0000008000397848 */ /* 0x000fe20003fe0100 */
[C---:B------:R-:W-:Y:S01]  /*da20*/  IMAD.SHL.U32 R55, R10.reuse, 0x80, RZ ;  /* 0x000000800a377824 */ /* 0x040fe200078e00ff */
[----:B------:R-:W-:Y:S01]  /*da30*/  SHF.L.U64.HI R52, R10, 0x7, R3 ;  /* 0x000000070a347819 */ /* 0x000fe20000010203 */
[----:B------:R-:W-:Y:S06]  /*da40*/  @!P0 BRA `(.L_x_1275) ;  /* 0x0000002400ac8947 */ /* 0x000fec0003800000 */
[----:B------:R-:W0:Y:S01]  /*da50*/  LDC R0, c[0x0][0x428] ;  /* 0x00010a00ff007b82 */ /* 0x000e220000000800 */
[----:B------:R-:W-:Y:S01]  /*da60*/  ISETP.GE.AND P0, PT, R230, R57, PT ;  /* 0x00000039e600720c */ /* 0x000fe20003f06270 */
[----:B------:R-:W-:Y:S01]  /*da70*/  BSSY B1, `(.L_x_1276) ;  /* 0x000002a000017945 */ /* 0x000fe20003800000 */
[----:B------:R-:W-:Y:S01]  /*da80*/  IMAD.MOV.U32 R10, RZ, RZ, R44 ;  /* 0x000000ffff0a7224 */ /* 0x000fe200078e002c */
[----:B------:R-:W-:Y:S01]  /*da90*/  CS2R R28, SRZ ;  /* 0x00000000001c7805 */ /* 0x000fe2000001ff00 */
[----:B------:R-:W-:Y:S01]  /*daa0*/  IMAD.MOV.U32 R11, RZ, RZ, R47 ;  /* 0x000000ffff0b7224 */ /* 0x000fe200078e002f */
[----:B------:R-:W-:Y:S01]  /*dab0*/  CS2R R36, SRZ ;  /* 0x0000000000247805 */ /* 0x000fe2000001ff00 */
[----:B------:R-:W-:Y:S01]  /*dac0*/  IMAD.MOV.U32 R12, RZ, RZ, R124 ;  /* 0x000000ffff0c7224 */ /* 0x000fe200078e007c */
[----:B------:R-:W-:Y:S01]  /*dad0*/  CS2R R32, SRZ ;  /* 0x0000000000207805 */ /* 0x000fe2000001ff00 */
[----:B------:R-:W-:Y:S01]  /*dae0*/  IMAD.MOV.U32 R13, RZ, RZ, R49 ;  /* 0x000000ffff0d7224 */ /* 0x000fe200078e0031 */
[----:B------:R-:W-:-:S02]  /*daf0*/  CS2R R38, SRZ ;  /* 0x0000000000267805 */ /* 0x000fc4000001ff00 */
[----:B------:R-:W-:Y:S02]  /*db00*/  CS2R R30, SRZ ;  /* 0x00000000001e7805 */ /* 0x000fe4000001ff00 */
[----:B------:R-:W-:Y:S02]  /*db10*/  CS2R R34, SRZ ;  /* 0x0000000000227805 */ /* 0x000fe4000001ff00 */
[----:B0-----:R-:W-:Y:S01]  /*db20*/  ISETP.NE.AND P2, PT, R0, 0x1, PT ;  /* 0x000000010000780c */ /* 0x001fe20003f45270 */
[----:B------:R-:W-:Y:S02]  /*db30*/  IMAD R0, R20, 0x80, R230 ;  /* 0x0000008014007824 */ /* 0x000fe400078e02e6 */
[----:B------:R-:W-:Y:S02]  /*db40*/  VIADD R20, R230, 0x40 ;  /* 0x00000040e6147836 */ /* 0x000fe40000000000 */
[----:B------:R-:W-:-:S03]  /*db50*/  IMAD R3, R60, 0x40, R0 ;  /* 0x000000403c037824 */ /* 0x000fc600078e0200 */
[----:B------:R-:W-:Y:S02]  /*db60*/  ISETP.GE.AND P1, PT, R20, R57, PT ;  /* 0x000000391400720c */ /* 0x000fe40003f26270 */
[----:B------:R-:W-:-:S03]  /*db70*/  CS2R R20, SRZ ;  /* 0x0000000000147805 */ /* 0x000fc6000001ff00 */
[----:B------:R-:W0:Y:S08]  /*db80*/  @P2 LDC R8, c[0x0][0x42c] ;  /* 0x00010b00ff082b82 */ /* 0x000e300000000800 */
[----:B------:R-:W1:Y:S01]  /*db90*/  @P2 LDC R9, c[0x0][0x430] ;  /* 0x00010c00ff092b82 */ /* 0x000e620000000800 */
[----:B0-----:R-:W-:-:S05]  /*dba0*/  @P2 IMAD.HI.U32 R0, R3, R8, RZ ;  /* 0x0000000803002227 */ /* 0x001fca00078e00ff */
[----:B-1----:R-:W-:Y:S02]  /*dbb0*/  @P2 SHF.R.U32.HI R3, RZ, R9, R0 ;  /* 0x00000009ff032219 */ /* 0x002fe40000011600 */
[----:B------:R-:W-:Y:S02]  /*dbc0*/  CS2R R8, SRZ ;  /* 0x0000000000087805 */ /* 0x000fe4000001ff00 */
[----:B------:R-:W-:Y:S01]  /*dbd0*/  SHF.R.S32.HI R43, RZ, 0x1f, R3 ;  /* 0x0000001fff2b7819 */ /* 0x000fe20000011403 */
[----:B------:R-:W-:Y:S06]  /*dbe0*/  @P0 BRA `(.L_x_1277) ;  /* 0x0000000000480947 */ /* 0x000fec0003800000 */
[----:B------:R-:W-:Y:S01]  /*dbf0*/  ULDC.64 UR6, c[0x0][0x3c8] ;  /* 0x0000f20000067ab9 */ /* 0x000fe20000000a00 */
[----:B------:R-:W-:Y:S01]  /*dc00*/  ULDC UR4, c[0x0][0x3d4] ;  /* 0x0000f50000047ab9 */ /* 0x000fe20000000800 */
[----:B------:R-:W-:Y:S01]  /*dc10*/  IADD3 R14, P4, P5, R42, UR6, R53 ;  /* 0x000000062a0e7c10 */ /* 0x000fe2000fd9e035 */
[----:B------:R-:W-:Y:S01]  /*dc20*/  ULDC.64 UR8, c[0x0][0x3e0] ;  /* 0x0000f80000087ab9 */ /* 0x000fe20000000a00 */
[----:B------:R-:W-:Y:S02]  /*dc30*/  ISETP.GE.AND P3, PT, R228, UR4, PT ;  /* 0x00000004e4007c0c */ /* 0x000fe4000bf66270 */
[----:B------:R-:W-:Y:S02]  /*dc40*/  CS2R R38, SRZ ;  /* 0x0000000000267805 */ /* 0x000fe4000001ff00 */
[----:B------:R-:W-:Y:S02]  /*dc50*/  ISETP.GE.AND P2, PT, R235, UR4, PT ;  /* 0x00000004eb007c0c */ /* 0x000fe4000bf46270 */
[----:B------:R-:W-:-:S02]  /*dc60*/  CS2R R34, SRZ ;  /* 0x0000000000227805 */ /* 0x000fc4000001ff00 */
[----:B------:R-:W-:Y:S02]  /*dc70*/  IADD3.X R15, R46, UR7, R51, P4, P5 ;  /* 0x000000072e0f7c10 */ /* 0x000fe4000a7ea433 */
[----:B------:R-:W-:Y:S02]  /*dc80*/  CS2R R36, SRZ ;  /* 0x0000000000247805 */ /* 0x000fe4000001ff00 */
[----:B------:R-:W-:Y:S02]  /*dc90*/  IADD3 R40, P4, P5, R48, UR8, R55 ;  /* 0x0000000830287c10 */ /* 0x000fe4000fd9e037 */
[----:B------:R-:W-:Y:S01]  /*dca0*/  CS2R R32, SRZ ;  /* 0x0000000000207805 */ /* 0x000fe2000001ff00 */
[----:B------:R-:W-:Y:S01]  /*dcb0*/  ULDC.64 UR10, c[0x0][0x208] ;  /* 0x00008200000a7ab9 */ /* 0x000fe20000000a00 */
[----:B------:R-:W-:Y:S01]  /*dcc0*/  IADD3.X R41, R50, UR9, R52, P4, P5 ;  /* 0x0000000932297c10 */ /* 0x000fe2000a7ea434 */
[----:B------:R0:W5:Y:S04]  /*dcd0*/  @!P3 LDG.E.64 R38, desc[UR10][R14.64] ;  /* 0x0000000a0e26b981 */ /* 0x000168000c1e1b00 */
[----:B------:R0:W5:Y:S04]  /*dce0*/  @!P2 LDG.E.64 R34, desc[UR10][R14.64+0x20] ;  /* 0x0000200a0e22a981 */ /* 0x000168000c1e1b00 */
[----:B------:R0:W5:Y:S04]  /*dcf0*/  @!P3 LDG.E.64 R36, desc[UR10][R40.64] ;  /* 0x0000000a2824b981 */ /* 0x000168000c1e1b00 */
[----:B------:R0:W5:Y:S02]  /*dd00*/  @!P2 LDG.E.64 R32, desc[UR10][R40.64+0x20] ;  /* 0x0000200a2820a981 */ /* 0x000164000c1e1b00 */
.L_x_1277:
[----:B------:R-:W-:Y:S05]  /*dd10*/  BSYNC B1 ;  /* 0x0000000000017941 */ /* 0x000fea0003800000 */
.L_x_1276:
[----:B------:R-:W-:Y:S04]  /*dd20*/  BSSY B1, `(.L_x_1278) ;  /* 0x0000018000017945 */ /* 0x000fe80003800000 */
[----:B------:R-:W-:Y:S05]  /*dd30*/  @P1 BRA `(.L_x_1279) ;  /* 0x0000000000581947 */ /* 0x000fea0003800000 */
[----:B0-----:R-:W-:Y:S01]  /*dd40*/  IADD3 R40, P4, P5, R48, R58, R55 ;  /* 0x0000003a30287210 */ /* 0x001fe20007d9e037 */
[----:B------:R-:W-:Y:S01]  /*dd50*/  ULDC UR4, c[0x0][0x3d4] ;  /* 0x0000f50000047ab9 */ /* 0x000fe20000000800 */
[----:B------:R-:W-:Y:S01]  /*dd60*/  IADD3 R14, P2, P3, R42, R56, R53 ;  /* 0x000000382a0e7210 */ /* 0x000fe20007b5e035 */
[----:B------:R-:W-:Y:S01]  /*dd70*/  ULDC.64 UR6, c[0x0][0x3c8] ;  /* 0x0000f20000067ab9 */ /* 0x000fe20000000a00 */
[----:B------:R-:W-:Y:S01]  /*dd80*/  IADD3.X R0, R50, R59, R52, P4, P5 ;  /* 0x0000003b32007210 */ /* 0x000fe200027ea434 */
[----:B------:R-:W-:Y:S01]  /*dd90*/  ULDC.64 UR8, c[0x0][0x3e0] ;  /* 0x0000f80000087ab9 */ /* 0x000fe20000000a00 */
[----:B------:R-:W-:Y:S02]  /*dda0*/  ISETP.GE.AND P4, PT, R228, UR4, PT ;  /* 0x00000004e4007c0c */ /* 0x000fe4000bf86270 */
[----:B------:R-:W-:Y:S02]  /*ddb0*/  CS2R R30, SRZ ;  /* 0x00000000001e7805 */ /* 0x000fe4000001ff00 */
[----:B------:R-:W-:-:S02]  /*ddc0*/  ISETP.GE.AND P5, PT, R235, UR4, PT ;  /* 0x00000004eb007c0c */ /* 0x000fc4000bfa6270 */
[----:B------:R-:W-:Y:S02]  /*ddd0*/  CS2R R20, SRZ ;  /* 0x0000000000147805 */ /* 0x000fe4000001ff00 */
[----:B------:R-:W-:Y:S02]  /*dde0*/  IADD3.X R8, R46, R54, R51, P2, P3 ;  /* 0x000000362e087210 */ /* 0x000fe400017e6433 */
[----:B------:R-:W-:Y:S02]  /*ddf0*/  CS2R R28, SRZ ;  /* 0x00000000001c7805 */ /* 0x000fe4000001ff00 */
[----:B------:R-:W-:Y:S01]  /*de00*/  IADD3 R14, P2, R14, UR6, RZ ;  /* 0x000000060e0e7c10 */ /* 0x000fe2000ff5e0ff */
[----:B------:R-:W-:Y:S01]  /*de10*/  ULDC.64 UR10, c[0x0][0x208] ;  /* 0x00008200000a7ab9 */ /* 0x000fe20000000a00 */
[----:B------:R-:W-:Y:S02]  /*de20*/  IADD3 R40, P3, R40, UR8, RZ ;  /* 0x0000000828287c10 */ /* 0x000fe4000ff7e0ff */
[----:B------:R-:W-:-:S02]  /*de30*/  IADD3.X R15, R8, UR7, RZ, P2, !PT ;  /* 0x00000007080f7c10 */ /* 0x000fc400097fe4ff */
[----:B------:R-:W-:Y:S02]  /*de40*/  CS2R R8, SRZ ;  /* 0x0000000000087805 */ /* 0x000fe4000001ff00 */
[----:B------:R-:W-:Y:S01]  /*de50*/  IADD3.X R41, R0, UR9, RZ, P3, !PT ;  /* 0x0000000900297c10 */ /* 0x000fe20009ffe4ff */
[----:B------:R1:W5:Y:S04]  /*de60*/  @!P4 LDG.E.64 R30, desc[UR10][R14.64] ;  /* 0x0000000a0e1ec981 */ /* 0x000368000c1e1b00 */
[----:B------:R1:W5:Y:S04]  /*de70*/  @!P5 LDG.E.64 R20, desc[UR10][R14.64+0x20] ;  /* 0x0000200a0e14d981 */ /* 0x000368000c1e1b00 */
[----:B------:R1:W5:Y:S04]  /*de80*/  @!P4 LDG.E.64 R28, desc[UR10][R40.64] ;  /* 0x0000000a281cc981 */ /* 0x000368000c1e1b00 */
[----:B------:R1:W5:Y:S02]  /*de90*/  @!P5 LDG.E.64 R8, desc[UR10][R40.64+0x20] ;  /* 0x0000200a2808d981 */ /* 0x000364000c1e1b00 */
.L_x_1279:
[----:B------:R-:W-:Y:S05]  /*dea0*/  BSYNC B1 ;  /* 0x0000000000017941 */ /* 0x000fea0003800000 */
.L_x_1278:
[-C--:B------:R-:W-:Y:S01]  /*deb0*/  IMAD R0, R43, R6.reuse, RZ ;  /* 0x000000062b007224 */ /* 0x080fe200078e02ff */
[----:B------:R-:W-:Y:S01]  /*dec0*/  ULDC.64 UR4, c[0x0][0x3c8] ;  /* 0x0000f20000047ab9 */ /* 0x000fe20000000a00 */
[----:B------:R-:W-:Y:S01]  /*ded0*/  IMAD.WIDE.U32 R10, R3, R6, R10 ;  /* 0x00000006030a7225 */ /* 0x000fe200078e000a */
[----:B------:R-:W-:-:S03]  /*dee0*/  ULDC.64 UR6, c[0x0][0x3e0] ;  /* 0x0000f80000067ab9 */ /* 0x000fc60000000a00 */
[----:B------:R-:W-:-:S04]  /*def0*/  IMAD.WIDE.U32 R12, R3, R4, R12 ;  /* 0x00000004030c7225 */ /* 0x000fc800078e000c */
[----:B------:R-:W-:Y:S01]  /*df00*/  IMAD R6, R43, R4, RZ ;  /* 0x000000042b067224 */ /* 0x000fe200078e02ff */
[----:B------:R-:W-:Y:S01]  /*df10*/  IADD3 R4, P2, R10, UR4, RZ ;  /* 0x000000040a047c10 */ /* 0x000fe2000ff5e0ff */
[C---:B------:R-:W-:Y:S01]  /*df20*/  IMAD R7, R3.reuse, R7, R0 ;  /* 0x0000000703077224 */ /* 0x040fe200078e0200 */
[----:B------:R-:W-:Y:S01]  /*df30*/  IADD3 R0, P3, R12, UR6, RZ ;  /* 0x000000060c007c10 */ /* 0x000fe2000ff7e0ff */
[----:B------:R-:W-:Y:S01]  /*df40*/  IMAD R3, R3, R5, R6 ;  /* 0x0000000503037224 */ /* 0x000fe200078e0206 */
[----:B------:R-:W-:Y:S02]  /*df50*/  UMOV UR4, 0xffffffff ;  /* 0xffffffff00047882 */ /* 0x000fe40000000000 */
[----:B------:R-:W-:Y:S02]  /*df60*/  IADD3.X R5, R11, UR5, R7, P2, !PT ;  /* 0x000000050b057c10 */ /* 0x000fe400097fe407 */
[----:B------:R-:W-:Y:S01]  /*df70*/  IADD3.X R3, R13, UR7, R3, P3, !PT ;  /* 0x000000070d037c10 */ /* 0x000fe20009ffe403 */
[----:B------:R-:W-:Y:S06]  /*df80*/  BRA.DIV UR4, `(.L_x_1280) ;  /* 0x0000025204a07947 */ /* 0x000fec000b800000 */
.L_x_1553:
[----:B------:R-:W-:-:S03]  /*df90*/  UMOV UR4, 0xffffffff ;  /* 0xffffffff00047882 */ /* 0x000fc60000000000 */
[----:B------:R-:W-:Y:S05]  /*dfa0*/  BRA.DIV UR4, `(.L_x_1281) ;  /* 0x0000025204c07947 */ /* 0x000fea000b800000 */
.L_x_1556:
[----:B------:R-:W-:-:S03]  /*dfb0*/  UMOV UR4, 0xffffffff ;  /* 0xffffffff00047882 */ /* 0x000fc60000000000 */
[----:B------:R-:W-:Y:S05]  /*dfc0*/  BRA.DIV UR4, `(.L_x_1282) ;  /* 0x0000025204e07947 */ /* 0x000fea000b800000 */
.L_x_1559:
[----:B------:R-:W-:-:S03]  /*dfd0*/  UMOV UR4, 0xffffffff ;  /* 0xffffffff00047882 */ /* 0x000fc60000000000 */
[----:B------:R-:W-:Y:S05]  /*dfe0*/  BRA.DIV UR4, `(.L_x_1283) ;  /* 0x0000025604007947 */ /* 0x000fea000b800000 */
.L_x_1562:
[----:B------:R-:W-:-:S03]  /*dff0*/  UMOV UR4, 0xffffffff ;  /* 0xffffffff00047882 */ /* 0x000fc60000000000 */
[----:B------:R-:W-:Y:S05]  /*e000*/  BRA.DIV UR4, `(.L_x_1284) ;  /* 0x0000025604207947 */ /* 0x000fea000b800000 */
.L_x_1565:
[----:B------:R-:W-:-:S03]  /*e010*/  UMOV UR4, 0xffffffff ;  /* 0xffffffff00047882 */ /* 0x000fc60000000000 */
[----:B------:R-:W-:Y:S05]  /*e020*/  BRA.DIV UR4, `(.L_x_1285) ;  /* 0x0000025604407947 */ /* 0x000fea000b800000 */
.L_x_1568:
[----:B------:R-:W-:-:S03]  /*e030*/  UMOV UR4, 0xffffffff ;  /* 0xffffffff00047882 */ /* 0x000fc60000000000 */
[----:B------:R-:W-:Y:S05]  /*e040*/  BRA.DIV UR4, `(.L_x_1286) ;  /* 0x0000025604607947 */ /* 0x000fea000b800000 */
.L_x_1571:
[----:B------:R-:W-:-:S03]  /*e050*/  UMOV UR4, 0xffffffff ;  /* 0xffffffff00047882 */ /* 0x000fc60000000000 */
[----:B------:R-:W-:Y:S05]  /*e060*/  BRA.DIV UR4, `(.L_x_1287) ;  /* 0x0000025604807947 */ /* 0x000fea000b800000 */
.L_x_1574:
[----:B------:R-:W2:Y:S04]  /*e070*/  LDL R0, [R1+0x90] ;  /* 0x0000900001007983 */ /* 0x000ea80000100800 */
[----:B------:R-:W3:Y:S01]  /*e080*/  LDL R4, [R1+0x70] ;  /* 0x0000700001047983 */ /* 0x000ee20000100800 */
[----:B------:R-:W-:Y:S01]  /*e090*/  BSSY B1, `(.L_x_1288) ;  /* 0x0000012000017945 */ /* 0x000fe20003800000 */
[----:B------:R-:W-:Y:S02]  /*e0a0*/  LOP3.LUT P3, RZ, R232, 0x4, RZ, 0xc0, !PT ;  /* 0x00000004e8ff7812 */ /* 0x000fe4000786c0ff */
[----:B--2---:R-:W-:Y:S01]  /*e0b0*/  R2UR UR5, R0 ;  /* 0x00000000000572ca */ /* 0x004fe200000e0000 */
[----:B------:R-:W-:-:S05]  /*e0c0*/  IMAD.SHL.U32 R0, R232, 0x80, RZ ;  /* 0x00000080e8007824 */ /* 0x000fca00078e00ff */
[----:B------:R-:W-:-:S04]  /*e0d0*/  LOP3.LUT R3, R0, 0x380, RZ, 0xc0, !PT ;  /* 0x0000038000037812 */ /* 0x000fc800078ec0ff */
[----:B------:R-:W-:Y:S02]  /*e0e0*/  LOP3.LUT R0, R3, 0x30, R22, 0xf8, !PT ;  /* 0x0000003003007812 */ /* 0x000fe400078ef816 */
[----:B------:R-:W-:Y:S01]  /*e0f0*/  SHF.R.U32.HI R3, RZ, 0x3, R3 ;  /* 0x00000003ff037819 */ /* 0x000fe20000011603 */
[----:B------:R-:W-:-:S03]  /*e100*/  ULEA.HI UR4, UR5, UR5, URZ, 0x1 ;  /* 0x0000000505047291 */ /* 0x000fc6000f8f083f */
[----:B------:R-:W-:Y:S01]  /*e110*/  LOP3.LUT R3, R0, R3, RZ, 0x3c, !PT ;  /* 0x0000000300037212 */ /* 0x000fe200078e3cff */
[----:B------:R-:W-:-:S03]  /*e120*/  ULOP3.LUT UR4, UR4, 0xfffffffe, URZ, 0xc0, !UPT ;  /* 0xfffffffe04047892 */ /* 0x000fc6000f8ec03f */
[----:B---3--:R-:W-:Y:S01]  /*e130*/  IADD3 R3, R18, R3, R4 ;  /* 0x0000000312037210 */ /* 0x008fe20007ffe004 */
[----:B------:R-:W-:-:S04]  /*e140*/  UIADD3 UR4, UR5, -UR4, URZ ;  /* 0x8000000405047290 */ /* 0x000fc8000fffe03f */
[C---:B------:R-:W-:Y:S02]  /*e150*/  VIADD R4, R3.reuse, 0x1c400 ;  /* 0x0001c40003047836 */ /* 0x040fe40000000000 */
[----:B------:R-:W-:Y:S02]  /*e160*/  IMAD.U32 R5, RZ, RZ, UR4 ;  /* 0x00000004ff057e24 */ /* 0x000fe4000f8e00ff */
[----:B------:R-:W-:-:S03]  /*e170*/  VIADD R0, R3, 0x1c440 ;  /* 0x0001c44003007836 */ /* 0x000fc60000000000 */
[----:B------:R-:W-:-:S04]  /*e180*/  SHF.L.U32 R5, R5, 0x1f, RZ ;  /* 0x0000001f05057819 */ /* 0x000fc800000006ff */
[----:B------:R-:W2:Y:S02]  /*e190*/  SYNCS.PHASECHK.TRANS64.TRYWAIT P2, [R18+URZ+0x2e800], R5 ;  /* 0x02e80005120075a7 */ /* 0x000ea4000804017f */
[----:B--2---:R-:W-:Y:S05]  /*e1a0*/  @!P2 BRA `(.L_x_1289) ;  /* 0x000002540058a947 */ /* 0x004fea0003800000 */
.L_x_1575:
[----:B------:R-:W-:Y:S05]  /*e1b0*/  BSYNC B1 ;  /* 0x0000000000017941 */ /* 0x000fea0003800000 */
.L_x_1288:
[----:B------:R-:W-:Y:S01]  /*e1c0*/  BSSY B1, `(.L_x_1290) ;  /* 0x00000fa000017945 */ /* 0x000fe20003800000 */
[----:B------:R-:W-:-:S03]  /*e1d0*/  @P3 VIADD R0, R4, 0xffffffc0 ;  /* 0xffffffc004003836 */ /* 0x000fc60000000000 */
[----:B------:R-:W-:Y:S05]  /*e1e0*/  @P0 BRA `(.L_x_1291) ;  /* 0x0000000c00dc0947 */ /* 0x000fea0003800000 */
[----:B------:R-:W3:Y:S01]  /*e1f0*/  LDC R4, c[0x0][0x3d4] ;  /* 0x0000f500ff047b82 */ /* 0x000ee20000000800 */
[----:B------:R-:W-:Y:S01]  /*e200*/  BSSY B2, `(.L_x_1292) ;  /* 0x000007a000027945 */ /* 0x000fe20003800000 */
[-C--:B---3--:R-:W-:Y:S02]  /*e210*/  ISETP.GE.AND P0, PT, R228, R4.reuse, PT ;  /* 0x00000004e400720c */ /* 0x088fe40003f06270 */
[----:B------:R-:W-:-:S11]  /*e220*/  ISETP.GE.AND P2, PT, R235, R4, PT ;  /* 0x00000004eb00720c */ /* 0x000fd60003f46270 */
[----:B------:R-:W-:Y:S05]  /*e230*/  @P0 BRA `(.L_x_1293) ;  /* 0x0000000400d80947 */ /* 0x000fea0003800000 */
[----:B--2---:R-:W2:Y:S01]  /*e240*/  LDS.128 R4, [R3+0x1c400] ;  /* 0x01c4000003047984 */ /* 0x004ea20000000c00 */
[----:B-----5:R-:W-:Y:S02]  /*e250*/  SHF.R.U32.HI R10, RZ, 0x8, R38 ;  /* 0x00000008ff0a7819 */ /* 0x020fe40000011626 */
[----:B------:R-:W-:Y:S02]  /*e260*/  SHF.R.U32.HI R12, RZ, 0x8, R39 ;  /* 0x00000008ff0c7819 */ /* 0x000fe40000011627 */
[----:B------:R-:W-:Y:S02]  /*e270*/  LOP3.LUT R11, R38, 0xff, RZ, 0xc0, !PT ;  /* 0x000000ff260b7812 */ /* 0x000fe400078ec0ff */
[----:B------:R-:W-:Y:S02]  /*e280*/  LOP3.LUT R13, R39, 0xff, RZ, 0xc0, !PT ;  /* 0x000000ff270d7812 */ /* 0x000fe400078ec0ff */
[----:B------:R-:W-:Y:S02]  /*e290*/  LOP3.LUT R10, R10, 0xff, RZ, 0xc0, !PT ;  /* 0x000000ff0a0a7812 */ /* 0x000fe400078ec0ff */
[----:B------:R-:W-:-:S02]  /*e2a0*/  LOP3.LUT R12, R12, 0xff, RZ, 0xc0, !PT ;  /* 0x000000ff0c0c7812 */ /* 0x000fc400078ec0ff */
[----:B01----:R-:W-:Y:S02]  /*e2b0*/  SHF.R.U32.HI R14, RZ, 0x8, R37 ;  /* 0x00000008ff0e7819 */ /* 0x003fe40000011625 */
[----:B------:R-:W-:Y:S02]  /*e2c0*/  PRMT R11, R10, 0x7604, R11 ;  /* 0x000076040a0b7816 */ /* 0x000fe4000000000b */
[----:B------:R-:W-:Y:S02]  /*e2d0*/  PRMT R12, R12, 0x7604, R13 ;  /* 0x000076040c0c7816 */ /* 0x000fe4000000000d */
[----:B------:R-:W-:Y:S02]  /*e2e0*/  SHF.R.U32.HI R13, RZ, 0x10, R39 ;  /* 0x00000010ff0d7819 */ /* 0x000fe40000011627 */
[----:B------:R-:W-:Y:S02]  /*e2f0*/  SHF.R.U32.HI R10, RZ, 0x8, R36 ;  /* 0x00000008ff0a7819 */ /* 0x000fe40000011624 */
[----:B------:R-:W-:Y:S01]  /*e300*/  LOP3.LUT R41, R37, 0xff, RZ, 0xc0, !PT ;  /* 0x000000ff25297812 */ /* 0x000fe200078ec0ff */
[----:B------:R-:W-:Y:S01]  /*e310*/  IMAD.U32 R13, R13, 0x10000, RZ ;  /* 0x000100000d0d7824 */ /* 0x000fe200078e00ff */
[----:B------:R-:W-:-:S02]  /*e320*/  LOP3.LUT R14, R14, 0xff, RZ, 0xc0, !PT ;  /* 0x000000ff0e0e7812 */ /* 0x000fc400078ec0ff */
[----:B------:R-:W-:Y:S02]  /*e330*/  SHF.R.U32.HI R40, RZ, 0x10, R37 ;  /* 0x00000010ff287819 */ /* 0x000fe40000011625 */
[----:B------:R-:W-:Y:S02]  /*e340*/  LOP3.LUT R15, R36, 0xff, RZ, 0xc0, !PT ;  /* 0x000000ff240f7812 */ /* 0x000fe400078ec0ff */
[----:B------:R-:W-:Y:S02]  /*e350*/  LOP3.LUT R10, R10, 0xff, RZ, 0xc0, !PT ;  /* 0x000000ff0a0a7812 */ /* 0x000fe400078ec0ff */
[----:B------:R-:W-:Y:S01]  /*e360*/  PRMT R14, R14, 0x7604, R41 ;  /* 0x000076040e0e7816 */ /* 0x000fe20000000029 */
[----:B------:R-:W-:Y:S01]  /*e370*/  IMAD.U32 R41, R40, 0x10000, RZ ;  /* 0x0001000028297824 */ /* 0x000fe200078e00ff */
[----:B------:R-:W-:Y:S02]  /*e380*/  PRMT R15, R10, 0x7604, R15 ;  /* 0x000076040a0f7816 */ /* 0x000fe4000000000f */
[----:B------:R-:W-:-:S02]  /*e390*/  LOP3.LUT R11, R11, 0xff0000, R38, 0xf8, !PT ;  /* 0x00ff00000b0b7812 */ /* 0x000fc400078ef826 */
[----:B------:R-:W-:Y:S02]  /*e3a0*/  LOP3.LUT R13, R12, 0xff0000, R13, 0xf8, !PT ;  /* 0x00ff00000c0d7812 */ /* 0x000fe400078ef80d */
[----:B------:R-:W-:Y:S02]  /*e3b0*/  LOP3.LUT R43, R14, 0xff0000, R41, 0xf8, !PT ;  /* 0x00ff00000e2b7812 */ /* 0x000fe400078ef829 */
[----:B------:R-:W-:Y:S02]  /*e3c0*/  LOP3.LUT R41, R15, 0xff0000, R36, 0xf8, !PT ;  /* 0x00ff00000f297812 */ /* 0x000fe400078ef824 */
[----:B------:R-:W-:Y:S02]  /*e3d0*/  LOP3.LUT R15, R11, 0xff000000, R38, 0xf8, !PT ;  /* 0xff0000000b0f7812 */ /* 0x000fe400078ef826 */
[----:B------:R-:W-:Y:S02]  /*e3e0*/  LOP3.LUT R43, R43, 0xff000000, R37, 0xf8, !PT ;  /* 0xff0000002b2b7812 */ /* 0x000fe400078ef825 */
[----:B------:R-:W-:-:S02]  /*e3f0*/  LOP3.LUT R38, R13, 0xff000000, R39, 0xf8, !PT ;  /* 0xff0000000d267812 */ /* 0x000fc400078ef827 */
[----:B--2---:R-:W-:Y:S02]  /*e400*/  F2FP.F16.E4M3.UNPACK_B R10, R6.H1 ;  /* 0x00000006ff0a723e */ /* 0x004fe400030006ff */
[----:B------:R-:W-:Y:S02]  /*e410*/  LOP3.LUT R41, R41, 0xff000000, R36, 0xf8, !PT ;  /* 0xff00000029297812 */ /* 0x000fe400078ef824 */
[----:B------:R-:W-:Y:S01]  /*e420*/  F2FP.F16.E4M3.UNPACK_B R39, R43 ;  /* 0x0000002bff27723e */ /* 0x000fe200020006ff */
[--C-:B------:R-:W-:Y:S01]  /*e430*/  HADD2.F32 R13, -RZ, R10.reuse.H0_H0 ;  /* 0x2000000aff0d7230 */ /* 0x100fe20000004100 */
[----:B------:R-:W-:Y:S01]  /*e440*/  F2FP.F16.E4M3.UNPACK_B R36, R38 ;  /* 0x00000026ff24723e */ /* 0x000fe200020006ff */
[----:B------:R-:W-:Y:S01]  /*e450*/  HADD2.F32 R10, -RZ, R10.H1_H1 ;  /* 0x3000000aff0a7230 */ /* 0x000fe20000004100 */
[----:B------:R-:W-:Y:S01]  /*e460*/  F2FP.F16.E4M3.UNPACK_B R12, R6 ;  /* 0x00000006ff0c723e */ /* 0x000fe200020006ff */
[--C-:B------:R-:W-:Y:S01]  /*e470*/  HADD2.F32 R40, -RZ, R39.reuse.H1_H1 ;  /* 0x30000027ff287230 */ /* 0x100fe20000004100 */
[----:B------:R-:W-:Y:S01]  /*e480*/  F2FP.F16.E4M3.UNPACK_B R11, R5.H1 ;  /* 0x00000005ff0b723e */ /* 0x000fe200030006ff */
[----:B------:R-:W-:Y:S01]  /*e490*/  HADD2.F32 R37, -RZ, R36.H1_H1 ;  /* 0x30000024ff257230 */ /* 0x000fe20000004100 */
[----:B------:R-:W-:Y:S01]  /*e4a0*/  F2FP.F16.E4M3.UNPACK_B R14, R7 ;  /* 0x00000007ff0e723e */ /* 0x000fe200020006ff */
[----:B------:R-:W-:-:S02]  /*e4b0*/  HADD2.F32 R39, -RZ, R39.H0_H0 ;  /* 0x20000027ff277230 */ /* 0x000fc40000004100 */
[CC--:B------:R-:W-:Y:S01]  /*e4c0*/  FMUL.FTZ R42, R10.reuse, R40.reuse ;  /* 0x000000280a2a7220 */ /* 0x0c0fe20000410000 */
[----:B------:R-:W-:Y:S02]  /*e4d0*/  HADD2.F32 R36, -RZ, R36.H0_H0 ;  /* 0x20000024ff247230 */ /* 0x000fe40000004100 */
[----:B------:R-:W-:Y:S01]  /*e4e0*/  FMUL.FTZ R45, R10, R37 ;  /* 0x000000250a2d7220 */ /* 0x000fe20000410000 */
[----:B------:R-:W-:Y:S01]  /*e4f0*/  F2FP.F16.E4M3.UNPACK_B R10, R5 ;  /* 0x00000005ff0a723e */ /* 0x000fe200020006ff */
[--C-:B------:R-:W-:Y:S02]  /*e500*/  HADD2.F32 R5, -RZ, R12.reuse.H1_H1 ;  /* 0x3000000cff057230 */ /* 0x100fe40000004100 */
[C---:B------:R-:W-:Y:S01]  /*e510*/  FFMA.FTZ R44, R13.reuse, R37, -R42 ;  /* 0x000000250d2c7223 */ /* 0x040fe2000001082a */
[----:B------:R-:W-:Y:S01]  /*e520*/  FFMA.FTZ R47, R13, R40, R45 ;  /* 0x000000280d2f7223 */ /* 0x000fe2000001002d */
[----:B------:R-:W-:Y:S01]  /*e530*/  HADD2.F32 R12, -RZ, R12.H0_H0 ;  /* 0x2000000cff0c7230 */ /* 0x000fe20000004100 */
[----:B------:R-:W-:Y:S01]  /*e540*/  F2FP.F16.E4M3.UNPACK_B R43, R43.H1 ;  /* 0x0000002bff2b723e */ /* 0x000fe200030006ff */
[C---:B------:R-:W-:Y:S01]  /*e550*/  FMUL.FTZ R13, R5.reuse, R39 ;  /* 0x00000027050d7220 */ /* 0x040fe20000410000 */
[----:B------:R-:W-:Y:S01]  /*e560*/  F2FP.F16.E4M3.UNPACK_B R38, R38.H1 ;  /* 0x00000026ff26723e */ /* 0x000fe200030006ff */
[-C--:B------:R-:W-:Y:S01]  /*e570*/  FMUL.FTZ R42, R5, R36.reuse ;  /* 0x00000024052a7220 */ /* 0x080fe20000410000 */
[----:B------:R-:W-:Y:S01]  /*e580*/  F2FP.F16.E4M3.UNPACK_B R7, R7.H1 ;  /* 0x00000007ff07723e */ /* 0x000fe200030006ff */
[----:B------:R-:W-:Y:S01]  /*e590*/  FFMA.FTZ R40, R12, R36, -R13 ;  /* 0x000000240c287223 */ /* 0x000fe2000001080d */
[----:B------:R-:W-:-:S02]  /*e5a0*/  HADD2.F32 R5, -RZ, R14.H1_H1 ;  /* 0x3000000eff057230 */ /* 0x000fc40000004100 */
[----:B------:R-:W-:Y:S01]  /*e5b0*/  FFMA.FTZ R45, R12, R39, R42 ;  /* 0x000000270c2d7223 */ /* 0x000fe2000001002a */
[--C-:B------:R-:W-:Y:S01]  /*e5c0*/  HADD2.F32 R37, -RZ, R43.reuse.H0_H0 ;  /* 0x2000002bff257230 */ /* 0x100fe20000004100 */
[-C--:B------:R-:W-:Y:S01]  /*e5d0*/  F2FP.F16.E4M3.UNPACK_B R6, R4.reuse ;  /* 0x00000004ff06723e */ /* 0x080fe200020006ff */
[----:B------:R-:W-:Y:S01]  /*e5e0*/  HADD2.F32 R13, -RZ, R38.H0_H0 ;  /* 0x20000026ff0d7230 */ /* 0x000fe20000004100 */
[----:B------:R-:W-:Y:S01]  /*e5f0*/  F2FP.F16.E4M3.UNPACK_B R4, R4.H1 ;  /* 0x00000004ff04723e */ /* 0x000fe200030006ff */
[----:B------:R-:W-:Y:S02]  /*e600*/  HADD2.F32 R14, -RZ, R14.H0_H0 ;  /* 0x2000000eff0e7230 */ /* 0x000fe40000004100 */
[C---:B------:R-:W-:Y:S01]  /*e610*/  FMUL.FTZ R39, R5.reuse, R37 ;  /* 0x0000002505277220 */ /* 0x040fe20000410000 */
[----:B------:R-:W-:Y:S02]  /*e620*/  HADD2.F32 R43, -RZ, R43.H1_H1 ;  /* 0x3000002bff2b7230 */ /* 0x000fe40000004100 */
[----:B------:R-:W-:Y:S01]  /*e630*/  FMUL.FTZ R49, R5, R13 ;  /* 0x0000000d05317220 */ /* 0x000fe20000410000 */
[----:B------:R-:W-:-:S02]  /*e640*/  HADD2.F32 R12, -RZ, R7.H1_H1 ;  /* 0x30000007ff0c7230 */ /* 0x000fc40000004100 */
[C---:B------:R-:W-:Y:S01]  /*e650*/  FFMA.FTZ R42, R14.reuse, R13, -R39 ;  /* 0x0000000d0e2a7223 */ /* 0x040fe20000010827 */
[----:B------:R-:W-:Y:S02]  /*e660*/  HADD2.F32 R38, -RZ, R38.H1_H1 ;  /* 0x30000026ff267230 */ /* 0x000fe40000004100 */
[----:B------:R-:W-:Y:S01]  /*e670*/  FFMA.FTZ R49, R14, R37, R49 ;  /* 0x000000250e317223 */ /* 0x000fe20000010031 */
[----:B------:R-:W-:Y:S02]  /*e680*/  HADD2.F32 R5, -RZ, R7.H0_H0 ;  /* 0x20000007ff057230 */ /* 0x000fe40000004100 */
[C---:B------:R-:W-:Y:S01]  /*e690*/  FMUL.FTZ R36, R12.reuse, R43 ;  /* 0x0000002b0c247220 */ /* 0x040fe20000410000 */
[----:B------:R-:W-:Y:S01]  /*e6a0*/  F2FP.F16.E4M3.UNPACK_B R13, R41 ;  /* 0x00000029ff0d723e */ /* 0x000fe200020006ff */
[-C--:B------:R-:W-:Y:S01]  /*e6b0*/  FMUL.FTZ R14, R12, R38.reuse ;  /* 0x000000260c0e7220 */ /* 0x080fe20000410000 */
[----:B------:R-:W-:Y:S01]  /*e6c0*/  F2FP.F16.E4M3.UNPACK_B R12, R15 ;  /* 0x0000000fff0c723e */ /* 0x000fe200020006ff */
[----:B------:R-:W-:Y:S01]  /*e6d0*/  FFMA.FTZ R46, R5, R38, -R36 ;  /* 0x00000026052e7223 */ /* 0x000fe20000010824 */
[----:B------:R-:W-:-:S02]  /*e6e0*/  HADD2.F32 R7, -RZ, R4.H1_H1 ;  /* 0x30000004ff077230 */ /* 0x000fc40000004100 */
[----:B------:R-:W-:Y:S01]  /*e6f0*/  FFMA.FTZ R43, R5, R43, R14 ;  /* 0x0000002b052b7223 */ /* 0x000fe2000001000e */
[--C-:B------:R-:W-:Y:S01]  /*e700*/  HADD2.F32 R36, -RZ, R13.reuse.H1_H1 ;  /* 0x3000000dff247230 */ /* 0x100fe20000004100 */
[----:B------:R-:W-:Y:S01]  /*e710*/  F2FP.F16.E4M3.UNPACK_B R15, R15.H1 ;  /* 0x0000000fff0f723e */ /* 0x000fe200030006ff */
[----:B------:R-:W-:Y:S01]  /*e720*/  HADD2.F32 R14, -RZ, R12.H1_H1 ;  /* 0x3000000cff0e7230 */ /* 0x000fe20000004100 */
[----:B------:R-:W-:Y:S01]  /*e730*/  F2FP.F16.E4M3.UNPACK_B R41, R41.H1 ;  /* 0x00000029ff29723e */ /* 0x000fe200030006ff */
[----:B------:R-:W-:Y:S02]  /*e740*/  HADD2.F32 R5, -RZ, R4.H0_H0 ;  /* 0x20000004ff057230 */ /* 0x000fe40000004100 */
[----:B------:R-:W-:Y:S01]  /*e750*/  FMUL.FTZ R38, R7, R36 ;  /* 0x0000002407267220 */ /* 0x000fe20000410000 */
[----:B------:R-:W-:Y:S01]  /*e760*/  HADD2.F32 R37, -RZ, R13.H0_H0 ;  /* 0x2000000dff257230 */ /* 0x000fe20000004100 */
[----:B------:R-:W-:Y:S01]  /*e770*/  F2FP.SATFINITE.E4M3.F32.PACK_AB_MERGE_C R43, R43, R46, RZ ;  /* 0x0000002e2b2b723e */ /* 0x000fe200048070ff */
[----:B------:R-:W-:-:S02]  /*e780*/  HADD2.F32 R4, -RZ, R6.H1_H1 ;  /* 0x30000006ff047230 */ /* 0x000fc40000004100 */
[-C--:B------:R-:W-:Y:S01]  /*e790*/  FFMA.FTZ R38, R5, R14.reuse, -R38 ;  /* 0x0000000e05267223 */ /* 0x080fe20000010826 */
[----:B------:R-:W-:Y:S02]  /*e7a0*/  HADD2.F32 R13, -RZ, R12.H0_H0 ;  /* 0x2000000cff0d7230 */ /* 0x000fe40000004100 */
[----:B------:R-:W-:Y:S01]  /*e7b0*/  FMUL.FTZ R12, R7, R14 ;  /* 0x0000000e070c7220 */ /* 0x000fe20000410000 */
[----:B------:R-:W-:Y:S02]  /*e7c0*/  HADD2.F32 R6, -RZ, R6.H0_H0 ;  /* 0x20000006ff067230 */ /* 0x000fe40000004100 */
[C---:B------:R-:W-:Y:S01]  /*e7d0*/  FMUL.FTZ R7, R4.reuse, R37 ;  /* 0x0000002504077220 */ /* 0x040fe20000410000 */
[-C--:B------:R-:W-:Y:S01]  /*e7e0*/  FMUL.FTZ R4, R4, R13.reuse ;  /* 0x0000000d04047220 */ /* 0x080fe20000410000 */
[----:B------:R-:W-:Y:S02]  /*e7f0*/  FFMA.FTZ R39, R5, R36, R12 ;  /* 0x0000002405277223 */ /* 0x000fe4000001000c */
[----:B------:R-:W-:Y:S01]  /*e800*/  FFMA.FTZ R13, R6, R13, -R7 ;  /* 0x0000000d060d7223 */ /* 0x000fe20000010807 */
[----:B------:R-:W-:-:S02]  /*e810*/  HADD2.F32 R5, -RZ, R11.H1_H1 ;  /* 0x3000000bff057230 */ /* 0x000fc40000004100 */
[----:B------:R-:W-:Y:S01]  /*e820*/  FFMA.FTZ R14, R6, R37, R4 ;  /* 0x00000025060e7223 */ /* 0x000fe20000010004 */
[----:B------:R-:W-:Y:S02]  /*e830*/  HADD2.F32 R6, -RZ, R15.H1_H1 ;  /* 0x3000000fff067230 */ /* 0x000fe40000004100 */
[--C-:B------:R-:W-:Y:S02]  /*e840*/  HADD2.F32 R12, -RZ, R41.reuse.H1_H1 ;  /* 0x30000029ff0c7230 */ /* 0x100fe40000004100 */
[----:B------:R-:W-:Y:S02]  /*e850*/  HADD2.F32 R41, -RZ, R41.H0_H0 ;  /* 0x20000029ff297230 */ /* 0x000fe40000004100 */
[C---:B------:R-:W-:Y:S01]  /*e860*/  FMUL.FTZ R7, R5.reuse, R6 ;  /* 0x0000000605077220 */ /* 0x040fe20000410000 */
[----:B------:R-:W-:Y:S02]  /*e870*/  HADD2.F32 R4, -RZ, R10.H1_H1 ;  /* 0x3000000aff047230 */ /* 0x000fe40000004100 */
[----:B------:R-:W-:Y:S01]  /*e880*/  FMUL.FTZ R36, R5, R12 ;  /* 0x0000000c05247220 */ /* 0x000fe20000410000 */
[----:B------:R-:W-:-:S02]  /*e890*/  HADD2.F32 R15, -RZ, R15.H0_H0 ;  /* 0x2000000fff0f7230 */ /* 0x000fc40000004100 */
[----:B------:R-:W-:Y:S02]  /*e8a0*/  HADD2.F32 R11, -RZ, R11.H0_H0 ;  /* 0x2000000bff0b7230 */ /* 0x000fe40000004100 */
[C---:B------:R-:W-:Y:S01]  /*e8b0*/  FMUL.FTZ R5, R4.reuse, R41 ;  /* 0x0000002904057220 */ /* 0x040fe20000410000 */
[----:B------:R-:W-:Y:S02]  /*e8c0*/  HADD2.F32 R10, -RZ, R10.H0_H0 ;  /* 0x2000000aff0a7230 */ /* 0x000fe40000004100 */
[-C--:B------:R-:W-:Y:S01]  /*e8d0*/  FMUL.FTZ R4, R4, R15.reuse ;  /* 0x0000000f04047220 */ /* 0x080fe20000410000 */
[C---:B------:R-:W-:Y:S01]  /*e8e0*/  FFMA.FTZ R36, R11.reuse, R6, -R36 ;  /* 0x000000060b247223 */ /* 0x040fe20000010824 */
[----:B------:R-:W-:Y:S01]  /*e8f0*/  FFMA.FTZ R7, R11, R12, R7 ;  /* 0x0000000c0b077223 */ /* 0x000fe20000010007 */
[C---:B------:R-:W-:Y:S01]  /*e900*/  FFMA.FTZ R5, R10.reuse, R15, -R5 ;  /* 0x0000000f0a057223 */ /* 0x040fe20000010805 */
[----:B------:R-:W-:Y:S01]  /*e910*/  FFMA.FTZ R10, R10, R41, R4 ;  /* 0x000000290a0a7223 */ /* 0x000fe20000010004 */
[----:B------:R-:W-:-:S02]  /*e920*/  F2FP.SATFINITE.E4M3.F32.PACK_AB_MERGE_C R6, R47, R44, RZ ;  /* 0x0000002c2f06723e */ /* 0x000fc400048070ff */
[----:B------:R-:W-:Y:S02]  /*e930*/  F2FP.SATFINITE.E4M3.F32.PACK_AB_MERGE_C R4, R39, R38, RZ ;  /* 0x000000262704723e */ /* 0x000fe400048070ff */
[----:B------:R-:W-:Y:S02]  /*e940*/  F2FP.SATFINITE.E4M3.F32.PACK_AB_MERGE_C R36, R7, R36, RZ ;  /* 0x000000240724723e */ /* 0x000fe400048070ff */
[----:B------:R-:W-:Y:S02]  /*e950*/  F2FP.SATFINITE.E4M3.F32.PACK_AB_MERGE_C R6, R45, R40, R6 ;  /* 0x000000282d06723e */ /* 0x000fe40004807006 */
[----:B------:R-:W-:Y:S02]  /*e960*/  F2FP.SATFINITE.E4M3.F32.PACK_AB_MERGE_C R7, R49, R42, R43 ;  /* 0x0000002a3107723e */ /* 0x000fe4000480702b */
[----:B------:R-:W-:Y:S02]  /*e970*/  F2FP.SATFINITE.E4M3.F32.PACK_AB_MERGE_C R4, R14, R13, R4 ;  /* 0x0000000d0e04723e */ /* 0x000fe40004807004 */
[----:B------:R-:W-:-:S05]  /*e980*/  F2FP.SATFINITE.E4M3.F32.PACK_AB_MERGE_C R5, R10, R5, R36 ;  /* 0x000000050a05723e */ /* 0x000fca0004807024 */
[----:B------:R3:W-:Y:S02]  /*e990*/  STS.128 [R3+0x1c400], R4 ;  /* 0x01c4000403007388 */ /* 0x0007e40000000c00 */
.L_x_1293:
[----:B------:R-:W-:Y:S05]  /*e9a0*/  BSYNC B2 ;  /* 0x0000000000027941 */ /* 0x000fea0003800000 */
.L_x_1292:
[----:B------:R-:W-:Y:S05]  /*e9b0*/  @P2 BRA `(.L_x_1291) ;  /* 0x0000000400e82947 */ /* 0x000fea0003800000 */
[----:B--23--:R-:W2:Y:S01]  /*e9c0*/  LDS.128 R4, [R0] ;  /* 0x0000000000047984 */ /* 0x00cea20000000c00 */
[----:B-----5:R-:W-:Y:S02]  /*e9d0*/  SHF.R.U32.HI R11, RZ, 0x8, R34 ;  /* 0x00000008ff0b7819 */ /* 0x020fe40000011622 */
[----:B------:R-:W-:Y:S02]  /*e9e0*/  SHF.R.U32.HI R13, RZ, 0x8, R35 ;  /* 0x00000008ff0d7819 */ /* 0x000fe40000011623 */
[----:B------:R-:W-:Y:S02]  /*e9f0*/  SHF.R.U32.HI R37, RZ, 0x8, R33 ;  /* 0x00000008ff257819 */ /* 0x000fe40000011621 */
[----:B01----:R-:W-:Y:S02]  /*ea00*/  SHF.R.U32.HI R15, RZ, 0x8, R32 ;  /* 0x00000008ff0f7819 */ /* 0x003fe40000011620 */
[----:B------:R-:W-:Y:S02]  /*ea10*/  LOP3.LUT R10, R34, 0xff, RZ, 0xc0, !PT ;  /* 0x000000ff220a7812 */ /* 0x000fe400078ec0ff */
[----:B------:R-:W-:-:S02]  /*ea20*/  LOP3.LUT R11, R11, 0xff, RZ, 0xc0, !PT ;  /* 0x000000ff0b0b7812 */ /* 0x000fc400078ec0ff */
[----:B------:R-:W-:Y:S02]  /*ea30*/  LOP3.LUT R12, R35, 0xff, RZ, 0xc0, !PT ;  /* 0x000000ff230c7812 */ /* 0x000fe400078ec0ff */
[----:B------:R-:W-:Y:S02]  /*ea40*/  LOP3.LUT R36, R33, 0xff, RZ, 0xc0, !PT ;  /* 0x000000ff21247812 */ /* 0x000fe400078ec0ff */
[----:B------:R-:W-:Y:S02]  /*ea50*/  LOP3.LUT R13, R13, 0xff, RZ, 0xc0, !PT ;  /* 0x000000ff0d0d7812 */ /* 0x000fe400078ec0ff */
[----:B------:R-:W-:Y:S02]  /*ea60*/  LOP3.LUT R37, R37, 0xff, RZ, 0xc0, !PT ;  /* 0x000000ff25257812 */ /* 0x000fe400078ec0ff */
[----:B------:R-:W-:Y:S02]  /*ea70*/  LOP3.LUT R14, R32, 0xff, RZ, 0xc0, !PT ;  /* 0x000000ff200e7812 */ /* 0x000fe400078ec0ff */
[----:B------:R-:W-:-:S02]  /*ea80*/  LOP3.LUT R15, R15, 0xff, RZ, 0xc0, !PT ;  /* 0x000000ff0f0f7812 */ /* 0x000fc400078ec0ff */
[----:B------:R-:W-:Y:S02]  /*ea90*/  PRMT R11, R11, 0x7604, R10 ;  /* 0x000076040b0b7816 */ /* 0x000fe4000000000a */
[----:B------:R-:W-:Y:S02]  /*eaa0*/  PRMT R13, R13, 0x7604, R12 ;  /* 0x000076040d0d7816 */ /* 0x000fe4000000000c */
[----:B------:R-:W-:Y:S02]  /*eab0*/  PRMT R37, R37, 0x7604, R36 ;  /* 0x0000760425257816 */ /* 0x000fe40000000024 */
[----:B------:R-:W-:Y:S02]  /*eac0*/  SHF.R.U32.HI R10, RZ, 0x10, R34 ;  /* 0x00000010ff0a7819 */ /* 0x000fe40000011622 */
[----:B------:R-:W-:Y:S02]  /*ead0*/  SHF.R.U32.HI R12, RZ, 0x10, R35 ;  /* 0x00000010ff0c7819 */ /* 0x000fe40000011623 */
[----:B------:R-:W-:-:S02]  /*eae0*/  SHF.R.U32.HI R36, RZ, 0x10, R33 ;  /* 0x00000010ff247819 */ /* 0x000fc40000011621 */
[----:B------:R-:W-:Y:S02]  /*eaf0*/  PRMT R15, R15, 0x7604, R14 ;  /* 0x000076040f0f7816 */ /* 0x000fe4000000000e */
[----:B------:R-:W-:Y:S02]  /*eb00*/  SHF.R.U32.HI R14, RZ, 0x10, R32 ;  /* 0x00000010ff0e7819 */ /* 0x000fe40000011620 */
[----:B------:R-:W-:Y:S02]  /*eb10*/  LOP3.LUT R10, R10, 0xff, RZ, 0xc0, !PT ;  /* 0x000000ff0a0a7812 */ /* 0x000fe400078ec0ff */
[----:B------:R-:W-:Y:S02]  /*eb20*/  LOP3.LUT R12, R12, 0xff, RZ, 0xc0, !PT ;  /* 0x000000ff0c0c7812 */ /* 0x000fe400078ec0ff */
[----:B------:R-:W-:Y:S02]  /*eb30*/  LOP3.LUT R36, R36, 0xff, RZ, 0xc0, !PT ;  /* 0x000000ff24247812 */ /* 0x000fe400078ec0ff */
[----:B------:R-:W-:-:S02]  /*eb40*/  LOP3.LUT R14, R14, 0xff, RZ, 0xc0, !PT ;  /* 0x000000ff0e0e7812 */ /* 0x000fc400078ec0ff */
[----:B------:R-:W-:Y:S02]  /*eb50*/  PRMT R11, R10, 0x7054, R11 ;  /* 0x000070540a0b7816 */ /* 0x000fe4000000000b */
[----:B------:R-:W-:Y:S02]  /*eb60*/  PRMT R13, R12, 0x7054, R13 ;  /* 0x000070540c0d7816 */ /* 0x000fe4000000000d */
[----:B------:R-:W-:Y:S02]  /*eb70*/  PRMT R39, R36, 0x7054, R37 ;  /* 0x0000705424277816 */ /* 0x000fe40000000025 */
[----:B------:R-:W-:Y:S02]  /*eb80*/  PRMT R37, R14, 0x7054, R15 ;  /* 0x000070540e257816 */ /* 0x000fe4000000000f */
[----:B------:R-:W-:Y:S02]  /*eb90*/  LOP3.LUT R15, R11, 0xff000000, R34, 0xf8, !PT ;  /* 0xff0000000b0f7812 */ /* 0x000fe400078ef822 */
[----:B------:R-:W-:-:S02]  /*eba0*/  LOP3.LUT R39, R39, 0xff000000, R33, 0xf8, !PT ;  /* 0xff00000027277812 */ /* 0x000fc400078ef821 */
[----:B------:R-:W-:Y:S02]  /*ebb0*/  LOP3.LUT R34, R13, 0xff000000, R35, 0xf8, !PT ;  /* 0xff0000000d227812 */ /* 0x000fe400078ef823 */
        /* <DEDUP_REMOVED lines=89> */
[----:B------:R4:W-:Y:S02]  /*f150*/  STS.128 [R0], R4 ;  /* 0x0000000400007388 */ /* 0x0009e40000000c00 */
.L_x_1291:
[----:B------:R-:W-:Y:S05]  /*f160*/  BSYNC B1 ;  /* 0x0000000000017941 */ /* 0x000fea0003800000 */
.L_x_1290:
[----:B------:R-:W-:Y:S05]  /*f170*/  @P1 BRA `(.L_x_1294) ;  /* 0x0000003400281947 */ /* 0x000fea0003800000 */
[----:B---34-:R-:W3:Y:S01]  /*f180*/  LDC R4, c[0x0][0x3d4] ;  /* 0x0000f500ff047b82 */ /* 0x018ee20000000800 */
[----:B------:R-:W-:Y:S01]  /*f190*/  BSSY B1, `(.L_x_1295) ;  /* 0x000007e000017945 */ /* 0x000fe20003800000 */
[-C--:B---3--:R-:W-:Y:S02]  /*f1a0*/  ISETP.GE.AND P0, PT, R228, R4.reuse, PT ;  /* 0x00000004e400720c */ /* 0x088fe40003f06270 */
[----:B------:R-:W-:-:S11]  /*f1b0*/  ISETP.GE.AND P1, PT, R235, R4, PT ;  /* 0x00000004eb00720c */ /* 0x000fd60003f26270 */
[----:B------:R-:W-:Y:S05]  /*f1c0*/  @P0 BRA `(.L_x_1296) ;  /* 0x0000000400e80947 */ /* 0x000fea0003800000 */
[----:B--2---:R-:W2:Y:S01]  /*f1d0*/  LDS.128 R4, [R3+0x1e400] ;  /* 0x01e4000003047984 */ /* 0x004ea20000000c00 */
        /* <DEDUP_REMOVED lines=121> */
.L_x_1296:
[----:B------:R-:W-:Y:S05]  /*f970*/  BSYNC B1 ;  /* 0x0000000000017941 */ /* 0x000fea0003800000 */
.L_x_1295:
[----:B------:R-:W-:Y:S05]  /*f980*/  @P1 BRA `(.L_x_1294) ;  /* 0x0000002c00241947 */ /* 0x000fea0003800000 */
[----:B--23--:R-:W2:Y:S01]  /*f990*/  LDS.128 R4, [R0+0x2000] ;  /* 0x0020000000047984 */ /* 0x00cea20000000c00 */
[----:B-----5:R-:W-:Y:S02]  /*f9a0*/  SHF.R.U32.HI R3, RZ, 0x8, R20 ;  /* 0x00000008ff037819 */ /* 0x020fe40000011614 */
[----:B------:R-:W-:Y:S02]  /*f9b0*/  SHF.R.U32.HI R11, RZ, 0x8, R21 ;  /* 0x00000008ff0b7819 */ /* 0x000fe40000011615 */
[----:B------:R-:W-:Y:S02]  /*f9c0*/  LOP3.LUT R10, R20, 0xff, RZ, 0xc0, !PT ;  /* 0x000000ff140a7812 */ /* 0x000fe400078ec0ff */
[----:B------:R-:W-:Y:S02]  /*f9d0*/  LOP3.LUT R3, R3, 0xff, RZ, 0xc0, !PT ;  /* 0x000000ff03037812 */ /* 0x000fe400078ec0ff */
[----:B01----:R-:W-:Y:S02]  /*f9e0*/  SHF.R.U32.HI R14, RZ, 0x8, R9 ;  /* 0x00000008ff0e7819 */ /* 0x003fe40000011609 */
[----:B------:R-:W-:-:S02]  /*f9f0*/  LOP3.LUT R12, R21, 0xff, RZ, 0xc0, !PT ;  /* 0x000000ff150c7812 */ /* 0x000fc400078ec0ff */
[----:B------:R-:W-:Y:S02]  /*fa00*/  LOP3.LUT R11, R11, 0xff, RZ, 0xc0, !PT ;  /* 0x000000ff0b0b7812 */ /* 0x000fe400078ec0ff */
[----:B------:R-:W-:Y:S02]  /*fa10*/  PRMT R3, R3, 0x7604, R10 ;  /* 0x0000760403037816 */ /* 0x000fe4000000000a */
[----:B------:R-:W-:Y:S02]  /*fa20*/  SHF.R.U32.HI R28, RZ, 0x10, R21 ;  /* 0x00000010ff1c7819 */ /* 0x000fe40000011615 */
[----:B------:R-:W-:Y:S02]  /*fa30*/  SHF.R.U32.HI R10, RZ, 0x8, R8 ;  /* 0x00000008ff0a7819 */ /* 0x000fe40000011608 */
[----:B------:R-:W-:Y:S02]  /*fa40*/  SHF.R.U32.HI R29, RZ, 0x10, R9 ;  /* 0x00000010ff1d7819 */ /* 0x000fe40000011609 */
[----:B------:R-:W-:-:S02]  /*fa50*/  LOP3.LUT R15, R9, 0xff, RZ, 0xc0, !PT ;  /* 0x000000ff090f7812 */ /* 0x000fc400078ec0ff */
[----:B------:R-:W-:Y:S01]  /*fa60*/  LOP3.LUT R14, R14, 0xff, RZ, 0xc0, !PT ;  /* 0x000000ff0e0e7812 */ /* 0x000fe200078ec0ff */
[----:B------:R-:W-:Y:S01]  /*fa70*/  IMAD.U32 R29, R29, 0x10000, RZ ;  /* 0x000100001d1d7824 */ /* 0x000fe200078e00ff */
[----:B------:R-:W-:Y:S02]  /*fa80*/  PRMT R11, R11, 0x7604, R12 ;  /* 0x000076040b0b7816 */ /* 0x000fe4000000000c */
[----:B------:R-:W-:Y:S01]  /*fa90*/  LOP3.LUT R12, R10, 0xff, RZ, 0xc0, !PT ;  /* 0x000000ff0a0c7812 */ /* 0x000fe200078ec0ff */
[----:B------:R-:W-:Y:S01]  /*faa0*/  IMAD.U32 R10, R28, 0x10000, RZ ;  /* 0x000100001c0a7824 */ /* 0x000fe200078e00ff */
[----:B------:R-:W-:Y:S02]  /*fab0*/  LOP3.LUT R13, R8, 0xff, RZ, 0xc0, !PT ;  /* 0x000000ff080d7812 */ /* 0x000fe400078ec0ff */
[----:B------:R-:W-:Y:S02]  /*fac0*/  PRMT R14, R14, 0x7604, R15 ;  /* 0x000076040e0e7816 */ /* 0x000fe4000000000f */
[----:B------:R-:W-:-:S02]  /*fad0*/  PRMT R15, R12, 0x7604, R13 ;  /* 0x000076040c0f7816 */ /* 0x000fc4000000000d */
[----:B------:R-:W-:Y:S02]  /*fae0*/  LOP3.LUT R13, R11, 0xff0000, R10, 0xf8, !PT ;  /* 0x00ff00000b0d7812 */ /* 0x000fe400078ef80a */
[----:B------:R-:W-:Y:S02]  /*faf0*/  LOP3.LUT R29, R14, 0xff0000, R29, 0xf8, !PT ;  /* 0x00ff00000e1d7812 */ /* 0x000fe400078ef81d */
[----:B------:R-:W-:Y:S02]  /*fb00*/  LOP3.LUT R13, R13, 0xff000000, R21, 0xf8, !PT ;  /* 0xff0000000d0d7812 */ /* 0x000fe400078ef815 */
[----:B------:R-:W-:Y:S02]  /*fb10*/  LOP3.LUT R29, R29, 0xff000000, R9, 0xf8, !PT ;  /* 0xff0000001d1d7812 */ /* 0x000fe400078ef809 */
[----:B------:R-:W-:Y:S02]  /*fb20*/  LOP3.LUT R11, R3, 0xff0000, R20, 0xf8, !PT ;  /* 0x00ff0000030b7812 */ /* 0x000fe400078ef814 */
[----:B--2---:R-:W-:-:S02]  /*fb30*/  F2FP.F16.E4M3.UNPACK_B R3, R6.H1 ;  /* 0x00000006ff03723e */ /* 0x004fc400030006ff */
[----:B------:R-:W-:Y:S02]  /*fb40*/  LOP3.LUT R15, R15, 0xff0000, R8, 0xf8, !PT ;  /* 0x00ff00000f0f7812 */ /* 0x000fe400078ef808 */
[----:B------:R-:W-:Y:S01]  /*fb50*/  F2FP.F16.E4M3.UNPACK_B R21, R29 ;  /* 0x0000001dff15723e */ /* 0x000fe200020006ff */
[----:B------:R-:W-:Y:S01]  /*fb60*/  HADD2.F32 R9, -RZ, R3.H0_H0 ;  /* 0x20000003ff097230 */ /* 0x000fe20000004100 */
[----:B------:R-:W-:Y:S02]  /*fb70*/  F2FP.F16.E4M3.UNPACK_B R14, R13 ;  /* 0x0000000dff0e723e */ /* 0x000fe400020006ff */
[----:B------:R-:W-:Y:S01]  /*fb80*/  LOP3.LUT R12, R11, 0xff000000, R20, 0xf8, !PT ;  /* 0xff0000000b0c7812 */ /* 0x000fe200078ef814 */
[----:B------:R-:W-:Y:S01]  /*fb90*/  HADD2.F32 R28, -RZ, R21.H1_H1 ;  /* 0x30000015ff1c7230 */ /* 0x000fe20000004100 */
[----:B------:R-:W-:Y:S01]  /*fba0*/  LOP3.LUT R20, R15, 0xff000000, R8, 0xf8, !PT ;  /* 0xff0000000f147812 */ /* 0x000fe200078ef808 */
[----:B------:R-:W-:Y:S01]  /*fbb0*/  HADD2.F32 R8, -RZ, R3.H1_H1 ;  /* 0x30000003ff087230 */ /* 0x000fe20000004100 */
[----:B------:R-:W-:Y:S01]  /*fbc0*/  F2FP.F16.E4M3.UNPACK_B R6, R6 ;  /* 0x00000006ff06723e */ /* 0x000fe200020006ff */
[--C-:B------:R-:W-:Y:S01]  /*fbd0*/  HADD2.F32 R15, -RZ, R14.reuse.H1_H1 ;  /* 0x3000000eff0f7230 */ /* 0x100fe20000004100 */
[-C--:B------:R-:W-:Y:S01]  /*fbe0*/  F2FP.F16.E4M3.UNPACK_B R10, R7.reuse ;  /* 0x00000007ff0a723e */ /* 0x080fe200020006ff */
[----:B------:R-:W-:Y:S01]  /*fbf0*/  HADD2.F32 R21, -RZ, R21.H0_H0 ;  /* 0x20000015ff157230 */ /* 0x000fe20000004100 */
[----:B------:R-:W-:Y:S01]  /*fc00*/  F2FP.F16.E4M3.UNPACK_B R11, R7.H1 ;  /* 0x00000007ff0b723e */ /* 0x000fe200030006ff */
[C---:B------:R-:W-:Y:S01]  /*fc10*/  FMUL.FTZ R30, R8.reuse, R28 ;  /* 0x0000001c081e7220 */ /* 0x040fe20000410000 */
[----:B------:R-:W-:Y:S01]  /*fc20*/  FMUL.FTZ R33, R8, R15 ;  /* 0x0000000f08217220 */ /* 0x000fe20000410000 */
[-C--:B------:R-:W-:Y:S01]  /*fc30*/  F2FP.F16.E4M3.UNPACK_B R7, R5.reuse ;  /* 0x00000005ff07723e */ /* 0x080fe200020006ff */
[----:B------:R-:W-:Y:S01]  /*fc40*/  HADD2.F32 R14, -RZ, R14.H0_H0 ;  /* 0x2000000eff0e7230 */ /* 0x000fe20000004100 */
[----:B------:R-:W-:Y:S01]  /*fc50*/  F2FP.F16.E4M3.UNPACK_B R8, R5.H1 ;  /* 0x00000005ff08723e */ /* 0x000fe200030006ff */
[----:B------:R-:W-:-:S02]  /*fc60*/  HADD2.F32 R5, -RZ, R6.H1_H1 ;  /* 0x30000006ff057230 */ /* 0x000fc40000004100 */
[C---:B------:R-:W-:Y:S01]  /*fc70*/  FFMA.FTZ R31, R9.reuse, R15, -R30 ;  /* 0x0000000f091f7223 */ /* 0x040fe2000001081e */
[----:B------:R-:W-:Y:S01]  /*fc80*/  FFMA.FTZ R32, R9, R28, R33 ;  /* 0x0000001c09207223 */ /* 0x000fe20000010021 */
[----:B------:R-:W-:Y:S01]  /*fc90*/  HADD2.F32 R6, -RZ, R6.H0_H0 ;  /* 0x20000006ff067230 */ /* 0x000fe20000004100 */
[----:B------:R-:W-:Y:S01]  /*fca0*/  F2FP.F16.E4M3.UNPACK_B R29, R29.H1 ;  /* 0x0000001dff1d723e */ /* 0x000fe200030006ff */
[C---:B------:R-:W-:Y:S01]  /*fcb0*/  FMUL.FTZ R9, R5.reuse, R21 ;  /* 0x0000001505097220 */ /* 0x040fe20000410000 */
[----:B------:R-:W-:Y:S01]  /*fcc0*/  F2FP.F16.E4M3.UNPACK_B R13, R13.H1 ;  /* 0x0000000dff0d723e */ /* 0x000fe200030006ff */
[-C--:B------:R-:W-:Y:S01]  /*fcd0*/  FMUL.FTZ R28, R5, R14.reuse ;  /* 0x0000000e051c7220 */ /* 0x080fe20000410000 */
[----:B------:R-:W-:Y:S02]  /*fce0*/  HADD2.F32 R5, -RZ, R10.H1_H1 ;  /* 0x3000000aff057230 */ /* 0x000fe40000004100 */
[----:B------:R-:W-:Y:S01]  /*fcf0*/  FFMA.FTZ R30, R6, R14, -R9 ;  /* 0x0000000e061e7223 */ /* 0x000fe20000010809 */
[----:B------:R-:W-:-:S02]  /*fd00*/  HADD2.F32 R15, -RZ, R29.H0_H0 ;  /* 0x2000001dff0f7230 */ /* 0x000fc40000004100 */
[----:B------:R-:W-:Y:S01]  /*fd10*/  FFMA.FTZ R21, R6, R21, R28 ;  /* 0x0000001506157223 */ /* 0x000fe2000001001c */
[----:B------:R-:W-:Y:S01]  /*fd20*/  HADD2.F32 R9, -RZ, R13.H0_H0 ;  /* 0x2000000dff097230 */ /* 0x000fe20000004100 */
[----:B------:R-:W-:Y:S01]  /*fd30*/  F2FP.F16.E4M3.UNPACK_B R3, R4 ;  /* 0x00000004ff03723e */ /* 0x000fe200020006ff */
[----:B------:R-:W-:Y:S02]  /*fd40*/  HADD2.F32 R10, -RZ, R10.H0_H0 ;  /* 0x2000000aff0a7230 */ /* 0x000fe40000004100 */
[C---:B------:R-:W-:Y:S01]  /*fd50*/  FMUL.FTZ R33, R5.reuse, R15 ;  /* 0x0000000f05217220 */ /* 0x040fe20000410000 */
[----:B------:R-:W-:Y:S02]  /*fd60*/  HADD2.F32 R29, -RZ, R29.H1_H1 ;  /* 0x3000001dff1d7230 */ /* 0x000fe40000004100 */
[-C--:B------:R-:W-:Y:S01]  /*fd70*/  FMUL.FTZ R5, R5, R9.reuse ;  /* 0x0000000905057220 */ /* 0x080fe20000410000 */
[----:B------:R-:W-:Y:S02]  /*fd80*/  HADD2.F32 R6, -RZ, R11.H1_H1 ;  /* 0x3000000bff067230 */ /* 0x000fe40000004100 */
[----:B------:R-:W-:Y:S01]  /*fd90*/  FFMA.FTZ R33, R10, R9, -R33 ;  /* 0x000000090a217223 */ /* 0x000fe20000010821 */
[----:B------:R-:W-:-:S02]  /*fda0*/  HADD2.F32 R13, -RZ, R13.H1_H1 ;  /* 0x3000000dff0d7230 */ /* 0x000fc40000004100 */
[----:B------:R-:W-:Y:S01]  /*fdb0*/  FFMA.FTZ R34, R10, R15, R5 ;  /* 0x0000000f0a227223 */ /* 0x000fe20000010005 */
[----:B------:R-:W-:Y:S02]  /*fdc0*/  HADD2.F32 R11, -RZ, R11.H0_H0 ;  /* 0x2000000bff0b7230 */ /* 0x000fe40000004100 */
[C---:B------:R-:W-:Y:S01]  /*fdd0*/  FMUL.FTZ R14, R6.reuse, R29 ;  /* 0x0000001d060e7220 */ /* 0x040fe20000410000 */
[----:B------:R-:W-:Y:S01]  /*fde0*/  F2FP.F16.E4M3.UNPACK_B R5, R20 ;  /* 0x00000014ff05723e */ /* 0x000fe200020006ff */
[-C--:B------:R-:W-:Y:S01]  /*fdf0*/  FMUL.FTZ R10, R6, R13.reuse ;  /* 0x0000000d060a7220 */ /* 0x080fe20000410000 */
[----:B------:R-:W-:Y:S01]  /*fe00*/  F2FP.F16.E4M3.UNPACK_B R4, R4.H1 ;  /* 0x00000004ff04723e */ /* 0x000fe200030006ff */
[C---:B------:R-:W-:Y:S01]  /*fe10*/  FFMA.FTZ R35, R11.reuse, R13, -R14 ;  /* 0x0000000d0b237223 */ /* 0x040fe2000001080e */
[-C--:B------:R-:W-:Y:S01]  /*fe20*/  F2FP.F16.E4M3.UNPACK_B R9, R12.reuse ;  /* 0x0000000cff09723e */ /* 0x080fe200020006ff */
[----:B------:R-:W-:Y:S01]  /*fe30*/  FFMA.FTZ R36, R11, R29, R10 ;  /* 0x0000001d0b247223 */ /* 0x000fe2000001000a */
[--C-:B------:R-:W-:Y:S01]  /*fe40*/  HADD2.F32 R13, -RZ, R5.reuse.H1_H1 ;  /* 0x30000005ff0d7230 */ /* 0x100fe20000004100 */
[----:B------:R-:W-:Y:S01]  /*fe50*/  F2FP.F16.E4M3.UNPACK_B R12, R12.H1 ;  /* 0x0000000cff0c723e */ /* 0x000fe200030006ff */
[----:B------:R-:W-:Y:S01]  /*fe60*/  HADD2.F32 R11, -RZ, R5.H0_H0 ;  /* 0x20000005ff0b7230 */ /* 0x000fe20000004100 */
[----:B------:R-:W-:Y:S01]  /*fe70*/  F2FP.F16.E4M3.UNPACK_B R20, R20.H1 ;  /* 0x00000014ff14723e */ /* 0x000fe200030006ff */
[----:B------:R-:W-:Y:S01]  /*fe80*/  HADD2.F32 R6, -RZ, R4.H1_H1 ;  /* 0x30000004ff067230 */ /* 0x000fe20000004100 */
[----:B------:R-:W-:Y:S01]  /*fe90*/  F2FP.SATFINITE.E4M3.F32.PACK_AB_MERGE_C R31, R32, R31, RZ ;  /* 0x0000001f201f723e */ /* 0x000fe200048070ff */
[----:B------:R-:W-:-:S02]  /*fea0*/  HADD2.F32 R10, -RZ, R9.H1_H1 ;  /* 0x30000009ff0a7230 */ /* 0x000fc40000004100 */
[----:B------:R-:W-:Y:S02]  /*feb0*/  HADD2.F32 R5, -RZ, R4.H0_H0 ;  /* 0x20000004ff057230 */ /* 0x000fe40000004100 */
[C---:B------:R-:W-:Y:S01]  /*fec0*/  FMUL.FTZ R14, R6.reuse, R13 ;  /* 0x0000000d060e7220 */ /* 0x040fe20000410000 */
[----:B------:R-:W-:Y:S02]  /*fed0*/  HADD2.F32 R4, -RZ, R3.H1_H1 ;  /* 0x30000003ff047230 */ /* 0x000fe40000004100 */
[-C--:B------:R-:W-:Y:S01]  /*fee0*/  FMUL.FTZ R28, R6, R10.reuse ;  /* 0x0000000a061c7220 */ /* 0x080fe20000410000 */
[----:B------:R-:W-:Y:S02]  /*fef0*/  HADD2.F32 R9, -RZ, R9.H0_H0 ;  /* 0x20000009ff097230 */ /* 0x000fe40000004100 */
[C---:B------:R-:W-:Y:S01]  /*ff00*/  FFMA.FTZ R14, R5.reuse, R10, -R14 ;  /* 0x0000000a050e7223 */ /* 0x040fe2000001080e */
[----:B------:R-:W-:Y:S02]  /*ff10*/  HADD2.F32 R3, -RZ, R3.H0_H0 ;  /* 0x20000003ff037230 */ /* 0x000fe40000004100 */
[C---:B------:R-:W-:Y:S01]  /*ff20*/  FMUL.FTZ R6, R4.reuse, R11 ;  /* 0x0000000b04067220 */ /* 0x040fe20000410000 */
[----:B------:R-:W-:Y:S01]  /*ff30*/  FFMA.FTZ R13, R5, R13, R28 ;  /* 0x0000000d050d7223 */ /* 0x000fe2000001001c */
[----:B------:R-:W-:Y:S01]  /*ff40*/  FMUL.FTZ R4, R4, R9 ;  /* 0x0000000904047220 */ /* 0x000fe20000410000 */
[----:B------:R-:W-:-:S02]  /*ff50*/  HADD2.F32 R5, -RZ, R12.H1_H1 ;  /* 0x3000000cff057230 */ /* 0x000fc40000004100 */
[C---:B------:R-:W-:Y:S01]  /*ff60*/  FFMA.FTZ R10, R3.reuse, R9, -R6 ;  /* 0x00000009030a7223 */ /* 0x040fe20000010806 */
[----:B------:R-:W-:Y:S02]  /*ff70*/  HADD2.F32 R9, -RZ, R20.H1_H1 ;  /* 0x30000014ff097230 */ /* 0x000fe40000004100 */
[----:B------:R-:W-:Y:S01]  /*ff80*/  FFMA.FTZ R11, R3, R11, R4 ;  /* 0x0000000b030b7223 */ /* 0x000fe20000010004 */
[----:B------:R-:W-:Y:S02]  /*ff90*/  HADD2.F32 R4, -RZ, R8.H1_H1 ;  /* 0x30000008ff047230 */ /* 0x000fe40000004100 */
[----:B------:R-:W-:Y:S02]  /*ffa0*/  HADD2.F32 R20, -RZ, R20.H0_H0 ;  /* 0x20000014ff147230 */ /* 0x000fe40000004100 */
[----:B------:R-:W-:Y:S02]  /*ffb0*/  HADD2.F32 R3, -RZ, R7.H1_H1 ;  /* 0x30000007ff037230 */ /* 0x000fe40000004100 */
[----:B------:R-:W-:Y:S01]  /*ffc0*/  FMUL.FTZ R15, R4, R9 ;  /* 0x00000009040f7220 */ /* 0x000fe20000410000 */
[----:B------:R-:W-:-:S02]  /*ffd0*/  HADD2.F32 R12, -RZ, R12.H0_H0 ;  /* 0x2000000cff0c7230 */ /* 0x000fc40000004100 */
[-C--:B------:R-:W-:Y:S01]  /*ffe0*/  FMUL.FTZ R6, R4, R5.reuse ;  /* 0x0000000504067220 */ /* 0x080fe20000410000 */
        /* <DEDUP_REMOVED lines=15> */
[----:B------:R0:W-:Y:S01]  /*100e0*/  STS.128 [R0+0x2000], R4 ;  /* 0x0020000400007388 */ /* 0x0001e20000000c00 */
[----:B------:R-:W-:Y:S05]  /*100f0*/  BRA `(.L_x_1294) ;  /* 0x0000002400487947 */ /* 0x000fea0003800000 */
.L_x_1275:
[----:B------:R-:W2:Y:S01]  /*10100*/  LDL R3, [R1+0x5c] ;  /* 0x00005c0001037983 */ /* 0x000ea20000100800 */
[----:B------:R-:W0:Y:S01]  /*10110*/  LDC R21, c[0x0][0x3d4] ;  /* 0x0000f500ff157b82 */ /* 0x000e220000000800 */
[C---:B------:R-:W-:Y:S01]  /*10120*/  VIADD R46, R230.reuse, 0x40 ;  /* 0x00000040e62e7836 */ /* 0x040fe20000000000 */
[-C--:B------:R-:W-:Y:S01]  /*10130*/  ISETP.GE.AND P1, PT, R230, R57.reuse, PT ;  /* 0x00000039e600720c */ /* 0x080fe20003f26270 */
[----:B------:R-:W-:Y:S01]  /*10140*/  ULDC.64 UR4, c[0x0][0x3c8] ;  /* 0x0000f20000047ab9 */ /* 0x000fe20000000a00 */
[----:B------:R-:W-:Y:S01]  /*10150*/  ULDC.64 UR6, c[0x0][0x3e0] ;  /* 0x0000f80000067ab9 */ /* 0x000fe20000000a00 */
[----:B------:R-:W-:Y:S01]  /*10160*/  ULDC.64 UR8, c[0x0][0x208] ;  /* 0x0000820000087ab9 */ /* 0x000fe20000000a00 */
[----:B------:R-:W-:-:S04]  /*10170*/  ISETP.GE.AND P0, PT, R46, R57, PT ;  /* 0x000000392e00720c */ /* 0x000fc80003f06270 */
[CC--:B0-----:R-:W-:Y:S02]  /*10180*/  ISETP.GE.OR P0, PT, R22.reuse, R21.reuse, P0 ;  /* 0x000000151600720c */ /* 0x0c1fe40000706670 */
[----:B------:R-:W-:-:S11]  /*10190*/  ISETP.GE.OR P1, PT, R22, R21, P1 ;  /* 0x000000151600720c */ /* 0x000fd60000f26670 */
[----:B------:R-:W0:Y:S01]  /*101a0*/  @!P0 LDC.64 R34, c[0x0][0x3e0] ;  /* 0x0000f800ff228b82 */ /* 0x000e220000000a00 */
[C-C-:B------:R-:W-:Y:S02]  /*101b0*/  @!P0 IADD3 R13, P4, P5, R28.reuse, R56, R53.reuse ;  /* 0x000000381c0d8210 */ /* 0x140fe40007d9e035 */
[----:B------:R-:W-:Y:S02]  /*101c0*/  @!P1 IADD3 R8, P2, P3, R28, UR4, R53 ;  /* 0x000000041c089c10 */ /* 0x000fe4000fb5e035 */
[C-C-:B------:R-:W-:Y:S02]  /*101d0*/  @!P0 IADD3.X R20, R29.reuse, R54, R51.reuse, P4, P5 ;  /* 0x000000361d148210 */ /* 0x140fe400027ea433 */
[----:B------:R-:W-:Y:S01]  /*101e0*/  @!P1 IADD3.X R9, R29, UR5, R51, P2, P3 ;  /* 0x000000051d099c10 */ /* 0x000fe200097e6433 */
[----:B------:R-:W1:Y:S01]  /*101f0*/  @!P0 LDC.64 R32, c[0x0][0x3c8] ;  /* 0x0000f200ff208b82 */ /* 0x000e620000000a00 */
[----:B------:R-:W-:Y:S02]  /*10200*/  @!P1 IADD3 R10, P2, P3, R30, UR6, R55 ;  /* 0x000000061e0a9c10 */ /* 0x000fe4000fb5e037 */
[----:B------:R-:W-:-:S02]  /*10210*/  CS2R R36, SRZ ;  /* 0x0000000000247805 */ /* 0x000fc4000001ff00 */
[----:B------:R-:W-:Y:S02]  /*10220*/  @!P0 IADD3 R15, P4, P5, R30, R58, R55 ;  /* 0x0000003a1e0f8210 */ /* 0x000fe40007d9e037 */
[----:B------:R-:W-:Y:S02]  /*10230*/  CS2R R38, SRZ ;  /* 0x0000000000267805 */ /* 0x000fe4000001ff00 */
[C-C-:B------:R-:W-:Y:S02]  /*10240*/  @!P1 IADD3.X R11, R31.reuse, UR7, R52.reuse, P2, P3 ;  /* 0x000000071f0b9c10 */ /* 0x140fe400097e6434 */
[----:B------:R-:W-:Y:S02]  /*10250*/  CS2R R40, SRZ ;  /* 0x0000000000287805 */ /* 0x000fe4000001ff00 */
[----:B------:R-:W-:Y:S02]  /*10260*/  @!P0 IADD3.X R0, R31, R59, R52, P4, P5 ;  /* 0x0000003b1f008210 */ /* 0x000fe400027ea434 */
[----:B------:R-:W-:-:S02]  /*10270*/  CS2R R42, SRZ ;  /* 0x00000000002a7805 */ /* 0x000fc4000001ff00 */
[----:B------:R-:W-:Y:S02]  /*10280*/  CS2R R28, SRZ ;  /* 0x00000000001c7805 */ /* 0x000fe4000001ff00 */
[----:B------:R-:W-:Y:S02]  /*10290*/  CS2R R30, SRZ ;  /* 0x00000000001e7805 */ /* 0x000fe4000001ff00 */
[----:B0-----:R-:W-:-:S04]  /*102a0*/  @!P0 IADD3 R14, P3, R15, R34, RZ ;  /* 0x000000220f0e8210 */ /* 0x001fc80007f7e0ff */
[----:B------:R0:W5:Y:S01]  /*102b0*/  @!P1 LDG.E.128 R28, desc[UR8][R8.64] ;  /* 0x00000008081c9981 */ /* 0x000162000c1e1d00 */
[----:B------:R-:W-:Y:S02]  /*102c0*/  @!P0 IMAD.X R15, R0, 0x1, R35, P3 ;  /* 0x00000001000f8824 */ /* 0x000fe400018e0623 */
[----:B------:R-:W3:Y:S01]  /*102d0*/  LDC R0, c[0x0][0x428] ;  /* 0x00010a00ff007b82 */ /* 0x000ee20000000800 */
[----:B-1----:R-:W-:Y:S02]  /*102e0*/  @!P0 IADD3 R12, P2, R13, R32, RZ ;  /* 0x000000200d0c8210 */ /* 0x002fe40007f5e0ff */
[----:B------:R-:W5:Y:S03]  /*102f0*/  @!P0 LDG.E.128 R40, desc[UR8][R14.64] ;  /* 0x000000080e288981 */ /* 0x000f66000c1e1d00 */
[----:B------:R-:W-:-:S05]  /*10300*/  @!P0 IMAD.X R13, R20, 0x1, R33, P2 ;  /* 0x00000001140d8824 */ /* 0x000fca00010e0621 */
[----:B------:R-:W5:Y:S01]  /*10310*/  @!P0 LDG.E.128 R36, desc[UR8][R12.64] ;  /* 0x000000080c248981 */ /* 0x000f62000c1e1d00 */
[----:B---3--:R-:W-:-:S13]  /*10320*/  ISETP.NE.AND P0, PT, R0, 0x1, PT ;  /* 0x000000010000780c */ /* 0x008fda0003f05270 */
[----:B------:R-:W1:Y:S08]  /*10330*/  @P0 LDC R0, c[0x0][0x42c] ;  /* 0x00010b00ff000b82 */ /* 0x000e700000000800 */
[----:B0-----:R-:W0:Y:S01]  /*10340*/  @P0 LDC R9, c[0x0][0x430] ;  /* 0x00010c00ff090b82 */ /* 0x001e220000000800 */
[----:B------:R-:W-:Y:S02]  /*10350*/  CS2R R32, SRZ ;  /* 0x0000000000207805 */ /* 0x000fe4000001ff00 */
[----:B------:R-:W-:Y:S01]  /*10360*/  CS2R R34, SRZ ;  /* 0x0000000000227805 */ /* 0x000fe2000001ff00 */
[----:B------:R-:W-:-:S05]  /*10370*/  IMAD.MOV.U32 R8, RZ, RZ, R44 ;  /* 0x000000ffff087224 */ /* 0x000fca00078e002c */
[----:B------:R3:W5:Y:S02]  /*10380*/  @!P1 LDG.E.128 R32, desc[UR8][R10.64] ;  /* 0x000000080a209981 */ /* 0x000764000c1e1d00 */
[----:B---3--:R-:W-:Y:S02]  /*10390*/  IMAD.MOV.U32 R10, RZ, RZ, R124 ;  /* 0x000000ffff0a7224 */ /* 0x008fe400078e007c */
[----:B------:R-:W-:Y:S02]  /*103a0*/  IMAD.MOV.U32 R11, RZ, RZ, R49 ;  /* 0x000000ffff0b7224 */ /* 0x000fe400078e0031 */
[----:B--2---:R-:W-:-:S04]  /*103b0*/  IMAD R3, R3, 0x80, R230 ;  /* 0x0000008003037824 */ /* 0x004fc800078e02e6 */
[----:B------:R-:W-:-:S04]  /*103c0*/  IMAD R3, R60, 0x40, R3 ;  /* 0x000000403c037824 */ /* 0x000fc800078e0203 */
[----:B-1----:R-:W-:-:S05]  /*103d0*/  @P0 IMAD.HI.U32 R0, R3, R0, RZ ;  /* 0x0000000003000227 */ /* 0x002fca00078e00ff */
[----:B0-----:R-:W-:Y:S01]  /*103e0*/  @P0 SHF.R.U32.HI R3, RZ, R9, R0 ;  /* 0x00000009ff030219 */ /* 0x001fe20000011600 */
[----:B------:R-:W-:-:S03]  /*103f0*/  IMAD.MOV.U32 R9, RZ, RZ, R47 ;  /* 0x000000ffff097224 */ /* 0x000fc600078e002f */
[----:B------:R-:W-:Y:S01]  /*10400*/  SHF.R.S32.HI R45, RZ, 0x1f, R3 ;  /* 0x0000001fff2d7819 */ /* 0x000fe20000011403 */
[----:B------:R-:W-:-:S04]  /*10410*/  IMAD.WIDE.U32 R8, R3, R6, R8 ;  /* 0x0000000603087225 */ /* 0x000fc800078e0008 */
[C---:B------:R-:W-:Y:S02]  /*10420*/  IMAD R6, R45.reuse, R6, RZ ;  /* 0x000000062d067224 */ /* 0x040fe400078e02ff */
[-C--:B------:R-:W-:Y:S02]  /*10430*/  IMAD R0, R45, R4.reuse, RZ ;  /* 0x000000042d007224 */ /* 0x080fe400078e02ff */
[----:B------:R-:W-:Y:S01]  /*10440*/  IMAD.WIDE.U32 R10, R3, R4, R10 ;  /* 0x00000004030a7225 */ /* 0x000fe200078e000a */
[----:B------:R-:W-:-:S03]  /*10450*/  IADD3 R4, P0, R8, UR4, RZ ;  /* 0x0000000408047c10 */ /* 0x000fc6000ff1e0ff */
[C---:B------:R-:W-:Y:S02]  /*10460*/  IMAD R7, R3.reuse, R7, R6 ;  /* 0x0000000703077224 */ /* 0x040fe400078e0206 */
[----:B------:R-:W-:Y:S01]  /*10470*/  IMAD R3, R3, R5, R0 ;  /* 0x0000000503037224 */ /* 0x000fe200078e0200 */
[----:B------:R-:W-:Y:S01]  /*10480*/  IADD3 R0, P1, R10, UR6, RZ ;  /* 0x000000060a007c10 */ /* 0x000fe2000ff3e0ff */
[----:B------:R-:W-:Y:S01]  /*10490*/  UMOV UR4, 0xffffffff ;  /* 0xffffffff00047882 */ /* 0x000fe20000000000 */
[----:B------:R-:W-:Y:S02]  /*104a0*/  IADD3.X R5, R9, UR5, R7, P0, !PT ;  /* 0x0000000509057c10 */ /* 0x000fe400087fe407 */
[----:B------:R-:W-:Y:S01]  /*104b0*/  IADD3.X R3, R11, UR7, R3, P1, !PT ;  /* 0x000000070b037c10 */ /* 0x000fe20008ffe403 */
[----:B------:R-:W-:Y:S08]  /*104c0*/  BRA.DIV UR4, `(.L_x_1297) ;  /* 0x0000023204a47947 */ /* 0x000ff0000b800000 */
.L_x_1578:
[----:B------:R-:W-:-:S03]  /*104d0*/  UMOV UR4, 0xffffffff ;  /* 0xffffffff00047882 */ /* 0x000fc60000000000 */
[----:B------:R-:W-:Y:S05]  /*104e0*/  BRA.DIV UR4, `(.L_x_1298) ;  /* 0x0000023204c47947 */ /* 0x000fea000b800000 */
.L_x_1581:
[----:B------:R-:W-:-:S03]  /*104f0*/  UMOV UR4, 0xffffffff ;  /* 0xffffffff00047882 */ /* 0x000fc60000000000 */
[----:B------:R-:W-:Y:S05]  /*10500*/  BRA.DIV UR4, `(.L_x_1299) ;  /* 0x0000023204e47947 */ /* 0x000fea000b800000 */
.L_x_1584:
[----:B------:R-:W-:-:S03]  /*10510*/  UMOV UR4, 0xffffffff ;  /* 0xffffffff00047882 */ /* 0x000fc60000000000 */
[----:B------:R-:W-:Y:S05]  /*10520*/  BRA.DIV UR4, `(.L_x_1300) ;  /* 0x0000023604047947 */ /* 0x000fea000b800000 */
.L_x_1587:
[----:B------:R-:W-:-:S03]  /*10530*/  UMOV UR4, 0xffffffff ;  /* 0xffffffff00047882 */ /* 0x000fc60000000000 */
[----:B------:R-:W-:Y:S05]  /*10540*/  BRA.DIV UR4, `(.L_x_1301) ;  /* 0x0000023604247947 */ /* 0x000fea000b800000 */
.L_x_1590:
[----:B------:R-:W-:-:S03]  /*10550*/  UMOV UR4, 0xffffffff ;  /* 0xffffffff00047882 */ /* 0x000fc60000000000 */
[----:B------:R-:W-:Y:S05]  /*10560*/  BRA.DIV UR4, `(.L_x_1302) ;  /* 0x0000023604447947 */ /* 0x000fea000b800000 */
.L_x_1593:
[----:B------:R-:W-:-:S03]  /*10570*/  UMOV UR4, 0xffffffff ;  /* 0xffffffff00047882 */ /* 0x000fc60000000000 */
[----:B------:R-:W-:Y:S05]  /*10580*/  BRA.DIV UR4, `(.L_x_1303) ;  /* 0x0000023604647947 */ /* 0x000fea000b800000 */
.L_x_1596:
[----:B------:R-:W-:-:S03]  /*10590*/  UMOV UR4, 0xffffffff ;  /* 0xffffffff00047882 */ /* 0x000fc60000000000 */
[----:B------:R-:W-:Y:S05]  /*105a0*/  BRA.DIV UR4, `(.L_x_1304) ;  /* 0x0000023604847947 */ /* 0x000fea000b800000 */
.L_x_1599:
[----:B------:R-:W2:Y:S01]  /*105b0*/  LDL R0, [R1+0x90] ;  /* 0x0000900001007983 */ /* 0x000ea20000100800 */
[----:B------:R-:W-:Y:S01]  /*105c0*/  ISETP.GE.AND P0, PT, R22, R21, PT ;  /* 0x000000151600720c */ /* 0x000fe20003f06270 */
[----:B------:R-:W-:Y:S03]  /*105d0*/  BSSY B1, `(.L_x_1305) ;  /* 0x000000b000017945 */ /* 0x000fe60003800000 */
[-C--:B------:R-:W-:Y:S02]  /*105e0*/  ISETP.GE.OR P2, PT, R230, R57.reuse, P0 ;  /* 0x00000039e600720c */ /* 0x080fe40000746670 */
[----:B------:R-:W-:Y:S02]  /*105f0*/  ISETP.GE.OR P0, PT, R46, R57, P0 ;  /* 0x000000392e00720c */ /* 0x000fe40000706670 */
[----:B--2---:R-:W-:-:S13]  /*10600*/  R2UR UR5, R0 ;  /* 0x00000000000572ca */ /* 0x004fda00000e0000 */
[----:B------:R-:W-:-:S04]  /*10610*/  ULEA.HI UR4, UR5, UR5, URZ, 0x1 ;  /* 0x0000000505047291 */ /* 0x000fc8000f8f083f */
[----:B------:R-:W-:-:S04]  /*10620*/  ULOP3.LUT UR4, UR4, 0xfffffffe, URZ, 0xc0, !UPT ;  /* 0xfffffffe04047892 */ /* 0x000fc8000f8ec03f */
[----:B------:R-:W-:-:S06]  /*10630*/  UIADD3 UR4, UR5, -UR4, URZ ;  /* 0x8000000405047290 */ /* 0x000fcc000fffe03f */
[----:B------:R-:W-:-:S05]  /*10640*/  IMAD.U32 R3, RZ, RZ, UR4 ;  /* 0x00000004ff037e24 */ /* 0x000fca000f8e00ff */
[----:B------:R-:W-:-:S04]  /*10650*/  SHF.L.U32 R3, R3, 0x1f, RZ ;  /* 0x0000001f03037819 */ /* 0x000fc800000006ff */
[----:B------:R-:W0:Y:S02]  /*10660*/  SYNCS.PHASECHK.TRANS64.TRYWAIT P1, [R18+URZ+0x2e800], R3 ;  /* 0x02e80003120075a7 */ /* 0x000e24000802017f */
[----:B0-----:R-:W-:Y:S05]  /*10670*/  @!P1 BRA `(.L_x_1306) ;  /* 0x0000023400789947 */ /* 0x001fea0003800000 */
.L_x_1600:
[----:B------:R-:W-:Y:S05]  /*10680*/  BSYNC B1 ;  /* 0x0000000000017941 */ /* 0x000fea0003800000 */
.L_x_1305:
[----:B------:R-:W-:Y:S04]  /*10690*/  BSSY B1, `(.L_x_1307) ;  /* 0x0000101000017945 */ /* 0x000fe80003800000 */
[----:B------:R-:W-:Y:S05]  /*106a0*/  @P2 BRA `(.L_x_1308) ;  /* 0x0000000c00fc2947 */ /* 0x000fea0003800000 */
[----:B------:R-:W2:Y:S01]  /*106b0*/  LDL R14, [R1+0x70] ;  /* 0x00007000010e7983 */ /* 0x000ea20000100800 */
[----:B0----5:R-:W-:Y:S02]  /*106c0*/  SHF.R.U32.HI R3, RZ, 0x8, R28 ;  /* 0x00000008ff037819 */ /* 0x021fe4000001161c */
[----:B------:R-:W-:Y:S02]  /*106d0*/  LOP3.LUT R0, R28, 0xff, RZ, 0xc0, !PT ;  /* 0x000000ff1c007812 */ /* 0x000fe400078ec0ff */
[----:B------:R-:W-:Y:S02]  /*106e0*/  LOP3.LUT R3, R3, 0xff, RZ, 0xc0, !PT ;  /* 0x000000ff03037812 */ /* 0x000fe400078ec0ff */
[----:B------:R-:W-:Y:S02]  /*106f0*/  SHF.R.U32.HI R5, RZ, 0x8, R29 ;  /* 0x00000008ff057819 */ /* 0x000fe4000001161d */
[----:B------:R-:W-:Y:S02]  /*10700*/  SHF.R.U32.HI R7, RZ, 0x8, R30 ;  /* 0x00000008ff077819 */ /* 0x000fe4000001161e */
[----:B------:R-:W-:Y:S01]  /*10710*/  PRMT R13, R3, 0x7604, R0 ;  /* 0x00007604030d7816 */ /* 0x000fe20000000000 */
[----:B------:R-:W-:Y:S01]  /*10720*/  IMAD.SHL.U32 R3, R232, 0x80, RZ ;  /* 0x00000080e8037824 */ /* 0x000fe200078e00ff */
[----:B------:R-:W-:-:S02]  /*10730*/  LOP3.LUT R4, R29, 0xff, RZ, 0xc0, !PT ;  /* 0x000000ff1d047812 */ /* 0x000fc400078ec0ff */
[----:B------:R-:W-:Y:S02]  /*10740*/  LOP3.LUT R6, R30, 0xff, RZ, 0xc0, !PT ;  /* 0x000000ff1e067812 */ /* 0x000fe400078ec0ff */
[----:B------:R-:W-:Y:S02]  /*10750*/  LOP3.LUT R5, R5, 0xff, RZ, 0xc0, !PT ;  /* 0x000000ff05057812 */ /* 0x000fe400078ec0ff */
[----:B------:R-:W-:Y:S02]  /*10760*/  LOP3.LUT R7, R7, 0xff, RZ, 0xc0, !PT ;  /* 0x000000ff07077812 */ /* 0x000fe400078ec0ff */
[----:B------:R-:W-:Y:S02]  /*10770*/  PRMT R15, R5, 0x7604, R4 ;  /* 0x00007604050f7816 */ /* 0x000fe40000000004 */
[----:B------:R-:W-:Y:S02]  /*10780*/  PRMT R45, R7, 0x7604, R6 ;  /* 0x00007604072d7816 */ /* 0x000fe40000000006 */
[----:B------:R-:W-:-:S02]  /*10790*/  SHF.R.U32.HI R0, RZ, 0x8, R32 ;  /* 0x00000008ff007819 */ /* 0x000fc40000011620 */
[----:B------:R-:W-:Y:S02]  /*107a0*/  SHF.R.U32.HI R6, RZ, 0x8, R31 ;  /* 0x00000008ff067819 */ /* 0x000fe4000001161f */
[----:B------:R-:W-:Y:S01]  /*107b0*/  LOP3.LUT R4, R3, 0x380, RZ, 0xc0, !PT ;  /* 0x0000038003047812 */ /* 0x000fe200078ec0ff */
[----:B------:R-:W-:Y:S01]  /*107c0*/  IMAD.IADD R3, R22, 0x1, R21 ;  /* 0x0000000116037824 */ /* 0x000fe200078e0215 */
[----:B------:R-:W-:Y:S02]  /*107d0*/  LOP3.LUT R8, R0, 0xff, RZ, 0xc0, !PT ;  /* 0x000000ff00087812 */ /* 0x000fe400078ec0ff */
[----:B------:R-:W-:Y:S02]  /*107e0*/  LOP3.LUT R5, R31, 0xff, RZ, 0xc0, !PT ;  /* 0x000000ff1f057812 */ /* 0x000fe400078ec0ff */
[----:B------:R-:W-:Y:S02]  /*107f0*/  LOP3.LUT R6, R6, 0xff, RZ, 0xc0, !PT ;  /* 0x000000ff06067812 */ /* 0x000fe400078ec0ff */
[----:B------:R-:W-:-:S02]  /*10800*/  LOP3.LUT R0, R4, 0x70, R22, 0xf8, !PT ;  /* 0x0000007004007812 */ /* 0x000fc400078ef816 */
[----:B------:R-:W-:Y:S02]  /*10810*/  SHF.R.U32.HI R9, RZ, 0x3, R4 ;  /* 0x00000003ff097819 */ /* 0x000fe40000011604 */
[----:B------:R-:W-:Y:S02]  /*10820*/  LOP3.LUT R4, R4, 0x70, R3, 0xf8, !PT ;  /* 0x0000007004047812 */ /* 0x000fe400078ef803 */
[----:B------:R-:W-:Y:S02]  /*10830*/  LOP3.LUT R7, R32, 0xff, RZ, 0xc0, !PT ;  /* 0x000000ff20077812 */ /* 0x000fe400078ec0ff */
[----:B------:R-:W-:Y:S02]  /*10840*/  PRMT R49, R6, 0x7604, R5 ;  /* 0x0000760406317816 */ /* 0x000fe40000000005 */
[----:B------:R-:W-:Y:S02]  /*10850*/  LOP3.LUT R3, R0, R9, RZ, 0x3c, !PT ;  /* 0x0000000900037212 */ /* 0x000fe400078e3cff */
[----:B------:R-:W-:-:S02]  /*10860*/  SHF.R.U32.HI R5, RZ, 0x8, R33 ;  /* 0x00000008ff057819 */ /* 0x000fc40000011621 */
[----:B------:R-:W-:Y:S02]  /*10870*/  PRMT R51, R8, 0x7604, R7 ;  /* 0x0000760408337816 */ /* 0x000fe40000000007 */
[----:B------:R-:W-:Y:S02]  /*10880*/  LOP3.LUT R9, R4, R9, RZ, 0x3c, !PT ;  /* 0x0000000904097212 */ /* 0x000fe400078e3cff */
[----:B------:R-:W-:Y:S02]  /*10890*/  LOP3.LUT R8, R33, 0xff, RZ, 0xc0, !PT ;  /* 0x000000ff21087812 */ /* 0x000fe400078ec0ff */
[----:B------:R-:W-:Y:S02]  /*108a0*/  SHF.R.U32.HI R4, RZ, 0x8, R34 ;  /* 0x00000008ff047819 */ /* 0x000fe40000011622 */
[----:B------:R-:W-:Y:S02]  /*108b0*/  LOP3.LUT R10, R34, 0xff, RZ, 0xc0, !PT ;  /* 0x000000ff220a7812 */ /* 0x000fe400078ec0ff */
[----:B------:R-:W-:-:S02]  /*108c0*/  LOP3.LUT R11, R4, 0xff, RZ, 0xc0, !PT ;  /* 0x000000ff040b7812 */ /* 0x000fc400078ec0ff */
[----:B------:R-:W-:Y:S02]  /*108d0*/  SHF.R.U32.HI R47, RZ, 0x8, R35 ;  /* 0x00000008ff2f7819 */ /* 0x000fe40000011623 */
[----:B------:R-:W-:Y:S02]  /*108e0*/  PRMT R55, R11, 0x7604, R10 ;  /* 0x000076040b377816 */ /* 0x000fe4000000000a */
[----:B------:R-:W-:Y:S02]  /*108f0*/  SHF.R.U32.HI R44, RZ, 0x10, R31 ;  /* 0x00000010ff2c7819 */ /* 0x000fe4000001161f */
[----:B------:R-:W-:Y:S02]  /*10900*/  SHF.R.U32.HI R20, RZ, 0x10, R30 ;  /* 0x00000010ff147819 */ /* 0x000fe4000001161e */
[----:B------:R-:W-:Y:S02]  /*10910*/  LOP3.LUT R12, R35, 0xff, RZ, 0xc0, !PT ;  /* 0x000000ff230c7812 */ /* 0x000fe400078ec0ff */
[----:B------:R-:W-:-:S02]  /*10920*/  LOP3.LUT R47, R47, 0xff, RZ, 0xc0, !PT ;  /* 0x000000ff2f2f7812 */ /* 0x000fc400078ec0ff */
[----:B------:R-:W-:Y:S02]  /*10930*/  LOP3.LUT R44, R44, 0xff, RZ, 0xc0, !PT ;  /* 0x000000ff2c2c7812 */ /* 0x000fe400078ec0ff */
[----:B------:R-:W-:Y:S02]  /*10940*/  LOP3.LUT R20, R20, 0xff, RZ, 0xc0, !PT ;  /* 0x000000ff14147812 */ /* 0x000fe400078ec0ff */
[----:B------:R-:W-:Y:S02]  /*10950*/  PRMT R57, R47, 0x7604, R12 ;  /* 0x000076042f397816 */ /* 0x000fe4000000000c */
[----:B------:R-:W-:Y:S02]  /*10960*/  SHF.R.U32.HI R12, RZ, 0x10, R28 ;  /* 0x00000010ff0c7819 */ /* 0x000fe4000001161c */
[----:B------:R-:W-:Y:S02]  /*10970*/  PRMT R49, R44, 0x7054, R49 ;  /* 0x000070542c317816 */ /* 0x000fe40000000031 */
[----:B------:R-:W-:-:S02]  /*10980*/  PRMT R47, R20, 0x7054, R45 ;  /* 0x00007054142f7816 */ /* 0x000fc4000000002d */
[----:B------:R-:W-:Y:S02]  /*10990*/  SHF.R.U32.HI R44, RZ, 0x10, R35 ;  /* 0x00000010ff2c7819 */ /* 0x000fe40000011623 */
[----:B------:R-:W-:Y:S02]  /*109a0*/  SHF.R.U32.HI R20, RZ, 0x10, R34 ;  /* 0x00000010ff147819 */ /* 0x000fe40000011622 */
[----:B------:R-:W-:Y:S02]  /*109b0*/  LOP3.LUT R12, R12, 0xff, RZ, 0xc0, !PT ;  /* 0x000000ff0c0c7812 */ /* 0x000fe400078ec0ff */
[----:B------:R-:W-:Y:S02]  /*109c0*/  LOP3.LUT R44, R44, 0xff, RZ, 0xc0, !PT ;  /* 0x000000ff2c2c7812 */ /* 0x000fe400078ec0ff */
[----:B------:R-:W-:Y:S02]  /*109d0*/  LOP3.LUT R20, R20, 0xff, RZ, 0xc0, !PT ;  /* 0x000000ff14147812 */ /* 0x000fe400078ec0ff */
[----:B------:R-:W-:-:S02]  /*109e0*/  PRMT R13, R12, 0x7054, R13 ;  /* 0x000070540c0d7816 */ /* 0x000fc4000000000d */
[----:B------:R-:W-:Y:S02]  /*109f0*/  PRMT R57, R44, 0x7054, R57 ;  /* 0x000070542c397816 */ /* 0x000fe40000000039 */
[----:B------:R-:W-:Y:S02]  /*10a00*/  SHF.R.U32.HI R12, RZ, 0x10, R32 ;  /* 0x00000010ff0c7819 */ /* 0x000fe40000011620 */
[----:B------:R-:W-:Y:S02]  /*10a10*/  PRMT R55, R20, 0x7054, R55 ;  /* 0x0000705414377816 */ /* 0x000fe40000000037 */
[----:B------:R-:W-:Y:S02]  /*10a20*/  LOP3.LUT R44, R13, 0xff000000, R28, 0xf8, !PT ;  /* 0xff0000000d2c7812 */ /* 0x000fe400078ef81c */
[----:B------:R-:W-:Y:S02]  /*10a30*/  LOP3.LUT R47, R47, 0xff000000, R30, 0xf8, !PT ;  /* 0xff0000002f2f7812 */ /* 0x000fe400078ef81e */
[----:B------:R-:W-:-:S02]  /*10a40*/  LOP3.LUT R57, R57, 0xff000000, R35, 0xf8, !PT ;  /* 0xff00000039397812 */ /* 0x000fc400078ef823 */
[----:B------:R-:W-:Y:S02]  /*10a50*/  LOP3.LUT R12, R12, 0xff, RZ, 0xc0, !PT ;  /* 0x000000ff0c0c7812 */ /* 0x000fe400078ec0ff */
[----:B------:R-:W-:Y:S02]  /*10a60*/  LOP3.LUT R48, R55, 0xff000000, R34, 0xf8, !PT ;  /* 0xff00000037307812 */ /* 0x000fe400078ef822 */
[----:B------:R-:W-:Y:S02]  /*10a70*/  PRMT R51, R12, 0x7054, R51 ;  /* 0x000070540c337816 */ /* 0x000fe40000000033 */
[----:B------:R-:W-:Y:S02]  /*10a80*/  LOP3.LUT R49, R49, 0xff000000, R31, 0xf8, !PT ;  /* 0xff00000031317812 */ /* 0x000fe400078ef81f */
[----:B------:R-:W-:Y:S02]  /*10a90*/  LOP3.LUT R51, R51, 0xff000000, R32, 0xf8, !PT ;  /* 0xff00000033337812 */ /* 0x000fe400078ef820 */
[----:B--2---:R-:W-:-:S02]  /*10aa0*/  IADD3 R0, R18, R3, R14 ;  /* 0x0000000312007210 */ /* 0x004fc40007ffe00e */
[----:B------:R-:W-:-:S03]  /*10ab0*/  LOP3.LUT R3, R5, 0xff, RZ, 0xc0, !PT ;  /* 0x000000ff05037812 */ /* 0x000fc600078ec0ff */
[----:B------:R-:W0:Y:S01]  /*10ac0*/  LDS.128 R4, [R0+0x1c400] ;  /* 0x01c4000000047984 */ /* 0x000e220000000c00 */
[----:B------:R-:W-:Y:S02]  /*10ad0*/  PRMT R53, R3, 0x7604, R8 ;  /* 0x0000760403357816 */ /* 0x000fe40000000008 */
[----:B------:R-:W-:Y:S02]  /*10ae0*/  IADD3 R3, R18, R9, R14 ;  /* 0x0000000912037210 */ /* 0x000fe40007ffe00e */
[----:B------:R-:W-:-:S03]  /*10af0*/  SHF.R.U32.HI R14, RZ, 0x10, R29 ;  /* 0x00000010ff0e7819 */ /* 0x000fc6000001161d */
[----:B------:R-:W1:Y:S01]  /*10b00*/  LDS.128 R8, [R3+0x1c400] ;  /* 0x01c4000003087984 */ /* 0x000e620000000c00 */
[----:B------:R-:W-:-:S04]  /*10b10*/  LOP3.LUT R14, R14, 0xff, RZ, 0xc0, !PT ;  /* 0x000000ff0e0e7812 */ /* 0x000fc800078ec0ff */
[----:B------:R-:W-:Y:S02]  /*10b20*/  PRMT R15, R14, 0x7054, R15 ;  /* 0x000070540e0f7816 */ /* 0x000fe4000000000f */
[----:B------:R-:W-:Y:S02]  /*10b30*/  SHF.R.U32.HI R14, RZ, 0x10, R33 ;  /* 0x00000010ff0e7819 */ /* 0x000fe40000011621 */
[----:B------:R-:W-:Y:S02]  /*10b40*/  LOP3.LUT R45, R15, 0xff000000, R29, 0xf8, !PT ;  /* 0xff0000000f2d7812 */ /* 0x000fe400078ef81d */
[----:B------:R-:W-:-:S04]  /*10b50*/  LOP3.LUT R14, R14, 0xff, RZ, 0xc0, !PT ;  /* 0x000000ff0e0e7812 */ /* 0x000fc800078ec0ff */
[----:B------:R-:W-:-:S04]  /*10b60*/  PRMT R53, R14, 0x7054, R53 ;  /* 0x000070540e357816 */ /* 0x000fc80000000035 */
[----:B------:R-:W-:Y:S02]  /*10b70*/  LOP3.LUT R53, R53, 0xff000000, R33, 0xf8, !PT ;  /* 0xff00000035357812 */ /* 0x000fe400078ef821 */
[----:B------:R-:W-:Y:S02]  /*10b80*/  F2FP.F16.E4M3.UNPACK_B R33, R45.H1 ;  /* 0x0000002dff21723e */ /* 0x000fe400030006ff */
[-C--:B------:R-:W-:Y:S02]  /*10b90*/  F2FP.F16.E4M3.UNPACK_B R46, R53.reuse.H1 ;  /* 0x00000035ff2e723e */ /* 0x080fe400030006ff */
[----:B------:R-:W-:Y:S01]  /*10ba0*/  F2FP.F16.E4M3.UNPACK_B R53, R53 ;  /* 0x00000035ff35723e */ /* 0x000fe200020006ff */
[----:B------:R-:W-:Y:S01]  /*10bb0*/  HADD2.F32 R35, -RZ, R33.H0_H0 ;  /* 0x20000021ff237230 */ /* 0x000fe20000004100 */
[----:B------:R-:W-:Y:S01]  /*10bc0*/  F2FP.F16.E4M3.UNPACK_B R45, R45 ;  /* 0x0000002dff2d723e */ /* 0x000fe200020006ff */
[--C-:B------:R-:W-:Y:S02]  /*10bd0*/  HADD2.F32 R55, -RZ, R46.reuse.H0_H0 ;  /* 0x2000002eff377230 */ /* 0x100fe40000004100 */
[----:B------:R-:W-:Y:S01]  /*10be0*/  HADD2.F32 R46, -RZ, R46.H1_H1 ;  /* 0x3000002eff2e7230 */ /* 0x000fe20000004100 */
[----:B0-----:R-:W-:-:S02]  /*10bf0*/  F2FP.F16.E4M3.UNPACK_B R13, R5.H1 ;  /* 0x00000005ff0d723e */ /* 0x001fc400030006ff */
[-C--:B------:R-:W-:Y:S02]  /*10c00*/  F2FP.F16.E4M3.UNPACK_B R15, R7.reuse ;  /* 0x00000007ff0f723e */ /* 0x080fe400020006ff */
[----:B------:R-:W-:Y:S02]  /*10c10*/  F2FP.F16.E4M3.UNPACK_B R20, R7.H1 ;  /* 0x00000007ff14723e */ /* 0x000fe400030006ff */
[-C--:B------:R-:W-:Y:S02]  /*10c20*/  F2FP.F16.E4M3.UNPACK_B R7, R6.reuse ;  /* 0x00000006ff07723e */ /* 0x080fe400020006ff */
[-C--:B-1----:R-:W-:Y:S02]  /*10c30*/  F2FP.F16.E4M3.UNPACK_B R29, R9.reuse.H1 ;  /* 0x00000009ff1d723e */ /* 0x082fe400030006ff */
[----:B------:R-:W-:Y:S01]  /*10c40*/  F2FP.F16.E4M3.UNPACK_B R14, R6.H1 ;  /* 0x00000006ff0e723e */ /* 0x000fe200030006ff */
[----:B------:R-:W-:Y:S01]  /*10c50*/  HADD2.F32 R6, -RZ, R13.H0_H0 ;  /* 0x2000000dff067230 */ /* 0x000fe20000004100 */
[----:B------:R-:W-:Y:S01]  /*10c60*/  F2FP.F16.E4M3.UNPACK_B R28, R9 ;  /* 0x00000009ff1c723e */ /* 0x000fe200020006ff */
[--C-:B------:R-:W-:Y:S01]  /*10c70*/  HADD2.F32 R30, -RZ, R29.reuse.H0_H0 ;  /* 0x2000001dff1e7230 */ /* 0x100fe20000004100 */
[-C--:B------:R-:W-:Y:S01]  /*10c80*/  F2FP.F16.E4M3.UNPACK_B R31, R11.reuse ;  /* 0x0000000bff1f723e */ /* 0x080fe200020006ff */
[----:B------:R-:W-:Y:S01]  /*10c90*/  HADD2.F32 R29, -RZ, R29.H1_H1 ;  /* 0x3000001dff1d7230 */ /* 0x000fe20000004100 */
[----:B------:R-:W-:Y:S01]  /*10ca0*/  F2FP.F16.E4M3.UNPACK_B R32, R11.H1 ;  /* 0x0000000bff20723e */ /* 0x000fe200030006ff */
[----:B------:R-:W-:-:S02]  /*10cb0*/  HADD2.F32 R13, -RZ, R13.H1_H1 ;  /* 0x3000000dff0d7230 */ /* 0x000fc40000004100 */
[C---:B------:R-:W-:Y:S01]  /*10cc0*/  FMUL.FTZ R34, R30.reuse, R35 ;  /* 0x000000231e227220 */ /* 0x040fe20000410000 */
[----:B------:R-:W-:Y:S01]  /*10cd0*/  FMUL.FTZ R59, R30, R55 ;  /* 0x000000371e3b7220 */ /* 0x000fe20000410000 */
[----:B------:R-:W-:Y:S01]  /*10ce0*/  F2FP.F16.E4M3.UNPACK_B R12, R5 ;  /* 0x00000005ff0c723e */ /* 0x000fe200020006ff */
[----:B------:R-:W-:Y:S01]  /*10cf0*/  FMUL.FTZ R52, R29, R46 ;  /* 0x0000002e1d347220 */ /* 0x000fe20000410000 */
[C---:B------:R-:W-:Y:S01]  /*10d00*/  FFMA.FTZ R50, R6.reuse, R55, R34 ;  /* 0x0000003706327223 */ /* 0x040fe20000010022 */
[-C--:B------:R-:W-:Y:S01]  /*10d10*/  F2FP.F16.E4M3.UNPACK_B R11, R10.reuse ;  /* 0x0000000aff0b723e */ /* 0x080fe200020006ff */
[----:B------:R-:W-:Y:S01]  /*10d20*/  FFMA.FTZ R59, R6, R35, -R59 ;  /* 0x00000023063b7223 */ /* 0x000fe2000001083b */
[----:B------:R-:W-:Y:S01]  /*10d30*/  F2FP.F16.E4M3.UNPACK_B R30, R10.H1 ;  /* 0x0000000aff1e723e */ /* 0x000fe200030006ff */
[----:B------:R-:W-:Y:S01]  /*10d40*/  HADD2.F32 R34, -RZ, R33.H1_H1 ;  /* 0x30000021ff227230 */ /* 0x000fe20000004100 */
[-C--:B------:R-:W-:Y:S01]  /*10d50*/  F2FP.F16.E4M3.UNPACK_B R9, R8.reuse ;  /* 0x00000008ff09723e */ /* 0x080fe200020006ff */
[----:B------:R-:W-:Y:S01]  /*10d60*/  HADD2.F32 R35, -RZ, R53.H0_H0 ;  /* 0x20000035ff237230 */ /* 0x000fe20000004100 */
[----:B------:R-:W-:Y:S01]  /*10d70*/  F2FP.F16.E4M3.UNPACK_B R8, R8.H1 ;  /* 0x00000008ff08723e */ /* 0x000fe200030006ff */
[----:B------:R-:W-:-:S02]  /*10d80*/  HADD2.F32 R10, -RZ, R28.H0_H0 ;  /* 0x2000001cff0a7230 */ /* 0x000fc40000004100 */
[-C--:B------:R-:W-:Y:S01]  /*10d90*/  FMUL.FTZ R55, R29, R34.reuse ;  /* 0x000000221d377220 */ /* 0x080fe20000410000 */
[----:B------:R-:W-:Y:S02]  /*10da0*/  HADD2.F32 R33, -RZ, R45.H0_H0 ;  /* 0x2000002dff217230 */ /* 0x000fe40000004100 */
[C---:B------:R-:W-:Y:S01]  /*10db0*/  FFMA.FTZ R52, R13.reuse, R34, -R52 ;  /* 0x000000220d347223 */ /* 0x040fe20000010834 */
[----:B------:R-:W-:Y:S02]  /*10dc0*/  HADD2.F32 R6, -RZ, R12.H0_H0 ;  /* 0x2000000cff067230 */ /* 0x000fe40000004100 */
[C---:B------:R-:W-:Y:S01]  /*10dd0*/  FMUL.FTZ R29, R10.reuse, R35 ;  /* 0x000000230a1d7220 */ /* 0x040fe20000410000 */
[----:B------:R-:W-:Y:S01]  /*10de0*/  FFMA.FTZ R61, R13, R46, R55 ;  /* 0x0000002e0d3d7223 */ /* 0x000fe20000010037 */
[----:B------:R-:W-:Y:S01]  /*10df0*/  FMUL.FTZ R10, R10, R33 ;  /* 0x000000210a0a7220 */ /* 0x000fe20000410000 */
[----:B------:R-:W-:Y:S01]  /*10e00*/  F2FP.F16.E4M3.UNPACK_B R13, R49.H1 ;  /* 0x00000031ff0d723e */ /* 0x000fe200030006ff */
[C---:B------:R-:W-:Y:S01]  /*10e10*/  FFMA.FTZ R34, R6.reuse, R33, -R29 ;  /* 0x0000002106227223 */ /* 0x040fe2000001081d */
[----:B------:R-:W-:Y:S01]  /*10e20*/  F2FP.F16.E4M3.UNPACK_B R33, R57.H1 ;  /* 0x00000039ff21723e */ /* 0x000fe200030006ff */
[----:B------:R-:W-:Y:S01]  /*10e30*/  FFMA.FTZ R46, R6, R35, R10 ;  /* 0x00000023062e7223 */ /* 0x000fe2000001000a */
[----:B------:R-:W-:Y:S01]  /*10e40*/  HADD2.F32 R10, -RZ, R32.H0_H0 ;  /* 0x20000020ff0a7230 */ /* 0x000fe20000004100 */
[----:B------:R-:W-:Y:S01]  /*10e50*/  F2FP.F16.E4M3.UNPACK_B R57, R57 ;  /* 0x00000039ff39723e */ /* 0x000fe200020006ff */
[----:B------:R-:W-:Y:S01]  /*10e60*/  HADD2.F32 R29, -RZ, R13.H0_H0 ;  /* 0x2000000dff1d7230 */ /* 0x000fe20000004100 */
[----:B------:R-:W-:Y:S01]  /*10e70*/  F2FP.F16.E4M3.UNPACK_B R49, R49 ;  /* 0x00000031ff31723e */ /* 0x000fe200020006ff */
[----:B------:R-:W-:Y:S01]  /*10e80*/  HADD2.F32 R35, -RZ, R33.H0_H0 ;  /* 0x20000021ff237230 */ /* 0x000fe20000004100 */
[-C--:B------:R-:W-:Y:S01]  /*10e90*/  F2FP.F16.E4M3.UNPACK_B R5, R4.reuse ;  /* 0x00000004ff05723e */ /* 0x080fe200020006ff */
[----:B------:R-:W-:Y:S01]  /*10ea0*/  HADD2.F32 R6, -RZ, R20.H0_H0 ;  /* 0x20000014ff067230 */ /* 0x000fe20000004100 */
[----:B------:R-:W-:Y:S01]  /*10eb0*/  F2FP.F16.E4M3.UNPACK_B R4, R4.H1 ;  /* 0x00000004ff04723e */ /* 0x000fe200030006ff */
[----:B------:R-:W-:-:S02]  /*10ec0*/  HADD2.F32 R53, -RZ, R53.H1_H1 ;  /* 0x30000035ff357230 */ /* 0x000fc40000004100 */
[C---:B------:R-:W-:Y:S01]  /*10ed0*/  FMUL.FTZ R63, R10.reuse, R35 ;  /* 0x000000230a3f7220 */ /* 0x040fe20000410000 */
[----:B------:R-:W-:Y:S01]  /*10ee0*/  FMUL.FTZ R10, R10, R29 ;  /* 0x0000001d0a0a7220 */ /* 0x000fe20000410000 */
[----:B------:R-:W-:Y:S02]  /*10ef0*/  HADD2.F32 R28, -RZ, R28.H1_H1 ;  /* 0x3000001cff1c7230 */ /* 0x000fe40000004100 */
[----:B------:R-:W-:Y:S02]  /*10f00*/  HADD2.F32 R45, -RZ, R45.H1_H1 ;  /* 0x3000002dff2d7230 */ /* 0x000fe40000004100 */
[C---:B------:R-:W-:Y:S01]  /*10f10*/  FFMA.FTZ R62, R6.reuse, R35, R10 ;  /* 0x00000023063e7223 */ /* 0x040fe2000001000a */
[----:B------:R-:W-:Y:S02]  /*10f20*/  HADD2.F32 R12, -RZ, R12.H1_H1 ;  /* 0x3000000cff0c7230 */ /* 0x000fe40000004100 */
[----:B------:R-:W-:Y:S01]  /*10f30*/  FFMA.FTZ R60, R6, R29, -R63 ;  /* 0x0000001d063c7223 */ /* 0x000fe2000001083f */
[----:B------:R-:W-:-:S02]  /*10f40*/  HADD2.F32 R35, -RZ, R33.H1_H1 ;  /* 0x30000021ff237230 */ /* 0x000fc40000004100 */
[C---:B------:R-:W-:Y:S01]  /*10f50*/  FMUL.FTZ R55, R28.reuse, R53 ;  /* 0x000000351c377220 */ /* 0x040fe20000410000 */
[----:B------:R-:W-:Y:S02]  /*10f60*/  HADD2.F32 R32, -RZ, R32.H1_H1 ;  /* 0x30000020ff207230 */ /* 0x000fe40000004100 */
[-C--:B------:R-:W-:Y:S01]  /*10f70*/  FMUL.FTZ R28, R28, R45.reuse ;  /* 0x0000002d1c1c7220 */ /* 0x080fe20000410000 */
[----:B------:R-:W-:Y:S02]  /*10f80*/  HADD2.F32 R29, -RZ, R13.H1_H1 ;  /* 0x3000000dff1d7230 */ /* 0x000fe40000004100 */
[----:B------:R-:W-:Y:S01]  /*10f90*/  FFMA.FTZ R55, R12, R45, -R55 ;  /* 0x0000002d0c377223 */ /* 0x000fe20000010837 */
[----:B------:R-:W-:Y:S02]  /*10fa0*/  HADD2.F32 R33, -RZ, R57.H0_H0 ;  /* 0x20000039ff217230 */ /* 0x000fe40000004100 */
[----:B------:R-:W-:Y:S01]  /*10fb0*/  FMUL.FTZ R63, R32, R35 ;  /* 0x00000023203f7220 */ /* 0x000fe20000410000 */
[----:B------:R-:W-:-:S02]  /*10fc0*/  HADD2.F32 R10, -RZ, R31.H0_H0 ;  /* 0x2000001fff0a7230 */ /* 0x000fc40000004100 */
[----:B------:R-:W-:Y:S01]  /*10fd0*/  FFMA.FTZ R53, R12, R53, R28 ;  /* 0x000000350c357223 */ /* 0x000fe2000001001c */
[----:B------:R-:W-:Y:S02]  /*10fe0*/  HADD2.F32 R13, -RZ, R49.H0_H0 ;  /* 0x20000031ff0d7230 */ /* 0x000fe40000004100 */
[----:B------:R-:W-:Y:S01]  /*10ff0*/  FMUL.FTZ R32, R32, R29 ;  /* 0x0000001d20207220 */ /* 0x000fe20000410000 */
[----:B------:R-:W-:Y:S02]  /*11000*/  HADD2.F32 R20, -RZ, R20.H1_H1 ;  /* 0x30000014ff147230 */ /* 0x000fe40000004100 */
[C---:B------:R-:W-:Y:S01]  /*11010*/  FMUL.FTZ R45, R10.reuse, R33 ;  /* 0x000000210a2d7220 */ /* 0x040fe20000410000 */
[----:B------:R-:W-:Y:S02]  /*11020*/  HADD2.F32 R6, -RZ, R15.H0_H0 ;  /* 0x2000000fff067230 */ /* 0x000fe40000004100 */
[----:B------:R-:W-:Y:S01]  /*11030*/  FMUL.FTZ R10, R10, R13 ;  /* 0x0000000d0a0a7220 */ /* 0x000fe20000410000 */
[----:B------:R-:W-:Y:S01]  /*11040*/  F2FP.F16.E4M3.UNPACK_B R28, R51.H1 ;  /* 0x00000033ff1c723e */ /* 0x000fe200030006ff */
[C---:B------:R-:W-:Y:S01]  /*11050*/  FFMA.FTZ R65, R20.reuse, R29, -R63 ;  /* 0x0000001d14417223 */ /* 0x040fe2000001083f */
[----:B------:R-:W-:Y:S01]  /*11060*/  F2FP.F16.E4M3.UNPACK_B R12, R44.H1 ;  /* 0x0000002cff0c723e */ /* 0x000fe200030006ff */
[----:B------:R-:W-:Y:S01]  /*11070*/  FFMA.FTZ R67, R20, R35, R32 ;  /* 0x0000002314437223 */ /* 0x000fe20000010020 */
[----:B------:R-:W-:Y:S01]  /*11080*/  FFMA.FTZ R56, R6, R33, R10 ;  /* 0x0000002106387223 */ /* 0x000fe2000001000a */
[----:B------:R-:W-:-:S02]  /*11090*/  HADD2.F32 R20, -RZ, R49.H1_H1 ;  /* 0x30000031ff147230 */ /* 0x000fc40000004100 */
[----:B------:R-:W-:Y:S01]  /*110a0*/  FFMA.FTZ R54, R6, R13, -R45 ;  /* 0x0000000d06367223 */ /* 0x000fe2000001082d */
[----:B------:R-:W-:Y:S01]  /*110b0*/  HADD2.F32 R32, -RZ, R57.H1_H1 ;  /* 0x30000039ff207230 */ /* 0x000fe20000004100 */
[----:B------:R-:W-:Y:S01]  /*110c0*/  F2FP.F16.E4M3.UNPACK_B R51, R51 ;  /* 0x00000033ff33723e */ /* 0x000fe200020006ff */
[----:B------:R-:W-:Y:S01]  /*110d0*/  HADD2.F32 R31, -RZ, R31.H1_H1 ;  /* 0x3000001fff1f7230 */ /* 0x000fe20000004100 */
[----:B------:R-:W-:Y:S01]  /*110e0*/  F2FP.F16.E4M3.UNPACK_B R44, R44 ;  /* 0x0000002cff2c723e */ /* 0x000fe200020006ff */
[----:B------:R-:W-:Y:S02]  /*110f0*/  HADD2.F32 R29, -RZ, R28.H0_H0 ;  /* 0x2000001cff1d7230 */ /* 0x000fe40000004100 */
[----:B------:R-:W-:Y:S02]  /*11100*/  HADD2.F32 R10, -RZ, R8.H0_H0 ;  /* 0x20000008ff0a7230 */ /* 0x000fe40000004100 */
[----:B------:R-:W-:Y:S01]  /*11110*/  FMUL.FTZ R58, R31, R32 ;  /* 0x000000201f3a7220 */ /* 0x000fe20000410000 */
[----:B------:R-:W-:-:S02]  /*11120*/  HADD2.F32 R13, -RZ, R12.H0_H0 ;  /* 0x2000000cff0d7230 */ /* 0x000fc40000004100 */
[----:B------:R-:W-:Y:S01]  /*11130*/  FMUL.FTZ R33, R31, R20 ;  /* 0x000000141f217220 */ /* 0x000fe20000410000 */
[----:B------:R-:W-:Y:S02]  /*11140*/  HADD2.F32 R15, -RZ, R15.H1_H1 ;  /* 0x3000000fff0f7230 */ /* 0x000fe40000004100 */
[C---:B------:R-:W-:Y:S01]  /*11150*/  FMUL.FTZ R31, R10.reuse, R29 ;  /* 0x0000001d0a1f7220 */ /* 0x040fe20000410000 */
[----:B------:R-:W-:Y:S02]  /*11160*/  HADD2.F32 R6, -RZ, R4.H0_H0 ;  /* 0x20000004ff067230 */ /* 0x000fe40000004100 */
[----:B------:R-:W-:Y:S01]  /*11170*/  FMUL.FTZ R10, R10, R13 ;  /* 0x0000000d0a0a7220 */ /* 0x000fe20000410000 */
[----:B------:R-:W-:Y:S02]  /*11180*/  HADD2.F32 R8, -RZ, R8.H1_H1 ;  /* 0x30000008ff087230 */ /* 0x000fe40000004100 */
[C---:B------:R-:W-:Y:S01]  /*11190*/  FFMA.FTZ R63, R15.reuse, R32, R33 ;  /* 0x000000200f3f7223 */ /* 0x040fe20000010021 */
[----:B------:R-:W-:Y:S01]  /*111a0*/  FFMA.FTZ R57, R15, R20, -R58 ;  /* 0x000000140f397223 */ /* 0x000fe2000001083a */
[----:B------:R-:W-:Y:S01]  /*111b0*/  FFMA.FTZ R32, R6, R29, R10 ;  /* 0x0000001d06207223 */ /* 0x000fe2000001000a */
[----:B------:R-:W-:-:S02]  /*111c0*/  HADD2.F32 R29, -RZ, R28.H1_H1 ;  /* 0x3000001cff1d7230 */ /* 0x000fc40000004100 */
[----:B------:R-:W-:Y:S01]  /*111d0*/  FFMA.FTZ R20, R6, R13, -R31 ;  /* 0x0000000d06147223 */ /* 0x000fe2000001081f */
[----:B------:R-:W-:Y:S01]  /*111e0*/  HADD2.F32 R13, -RZ, R12.H1_H1 ;  /* 0x3000000cff0d7230 */ /* 0x000fe20000004100 */
[----:B------:R-:W-:Y:S01]  /*111f0*/  F2FP.F16.E4M3.UNPACK_B R10, R48.H1 ;  /* 0x00000030ff0a723e */ /* 0x000fe200030006ff */
[----:B------:R-:W-:Y:S02]  /*11200*/  HADD2.F32 R4, -RZ, R4.H1_H1 ;  /* 0x30000004ff047230 */ /* 0x000fe40000004100 */
[C---:B------:R-:W-:Y:S01]  /*11210*/  FMUL.FTZ R31, R8.reuse, R29 ;  /* 0x0000001d081f7220 */ /* 0x040fe20000410000 */
[----:B------:R-:W-:Y:S02]  /*11220*/  HADD2.F32 R15, -RZ, R51.H0_H0 ;  /* 0x20000033ff0f7230 */ /* 0x000fe40000004100 */
[-C--:B------:R-:W-:Y:S01]  /*11230*/  FMUL.FTZ R8, R8, R13.reuse ;  /* 0x0000000d08087220 */ /* 0x080fe20000410000 */
[----:B------:R-:W-:Y:S02]  /*11240*/  HADD2.F32 R6, -RZ, R9.H0_H0 ;  /* 0x20000009ff067230 */ /* 0x000fe40000004100 */
[----:B------:R-:W-:Y:S01]  /*11250*/  FFMA.FTZ R33, R4, R13, -R31 ;  /* 0x0000000d04217223 */ /* 0x000fe2000001081f */
[----:B------:R-:W-:-:S02]  /*11260*/  HADD2.F32 R13, -RZ, R44.H0_H0 ;  /* 0x2000002cff0d7230 */ /* 0x000fc40000004100 */
[----:B------:R-:W-:Y:S01]  /*11270*/  FFMA.FTZ R35, R4, R29, R8 ;  /* 0x0000001d04237223 */ /* 0x000fe20000010008 */
[----:B------:R-:W-:Y:S02]  /*11280*/  HADD2.F32 R8, -RZ, R51.H1_H1 ;  /* 0x30000033ff087230 */ /* 0x000fe40000004100 */
[C---:B------:R-:W-:Y:S01]  /*11290*/  FMUL.FTZ R29, R6.reuse, R15 ;  /* 0x0000000f061d7220 */ /* 0x040fe20000410000 */
[----:B------:R-:W-:Y:S02]  /*112a0*/  HADD2.F32 R9, -RZ, R9.H1_H1 ;  /* 0x30000009ff097230 */ /* 0x000fe40000004100 */
[----:B------:R-:W-:Y:S01]  /*112b0*/  FMUL.FTZ R31, R6, R13 ;  /* 0x0000000d061f7220 */ /* 0x000fe20000410000 */
[--C-:B------:R-:W-:Y:S01]  /*112c0*/  HADD2.F32 R4, -RZ, R5.reuse.H0_H0 ;  /* 0x20000005ff047230 */ /* 0x100fe20000004100 */
[----:B------:R-:W-:Y:S01]  /*112d0*/  F2FP.F16.E4M3.UNPACK_B R48, R48 ;  /* 0x00000030ff30723e */ /* 0x000fe200020006ff */
[----:B------:R-:W-:Y:S02]  /*112e0*/  HADD2.F32 R44, -RZ, R44.H1_H1 ;  /* 0x3000002cff2c7230 */ /* 0x000fe40000004100 */
[----:B------:R-:W-:Y:S01]  /*112f0*/  FMUL.FTZ R6, R9, R8 ;  /* 0x0000000809067220 */ /* 0x000fe20000410000 */
[----:B------:R-:W-:-:S02]  /*11300*/  HADD2.F32 R5, -RZ, R5.H1_H1 ;  /* 0x30000005ff057230 */ /* 0x000fc40000004100 */
[C---:B------:R-:W-:Y:S01]  /*11310*/  FFMA.FTZ R29, R4.reuse, R13, -R29 ;  /* 0x0000000d041d7223 */ /* 0x040fe2000001081d */
[----:B------:R-:W-:Y:S01]  /*11320*/  FFMA.FTZ R31, R4, R15, R31 ;  /* 0x0000000f041f7223 */ /* 0x000fe2000001001f */
[-C--:B------:R-:W-:Y:S01]  /*11330*/  F2FP.F16.E4M3.UNPACK_B R4, R47.reuse.H1 ;  /* 0x0000002fff04723e */ /* 0x080fe200030006ff */
[-C--:B------:R-:W-:Y:S01]  /*11340*/  FMUL.FTZ R9, R9, R44.reuse ;  /* 0x0000002c09097220 */ /* 0x080fe20000410000 */
[C---:B------:R-:W-:Y:S01]  /*11350*/  FFMA.FTZ R44, R5.reuse, R44, -R6 ;  /* 0x0000002c052c7223 */ /* 0x040fe20000010806 */
[----:B------:R-:W-:Y:S01]  /*11360*/  HADD2.F32 R13, -RZ, R10.H0_H0 ;  /* 0x2000000aff0d7230 */ /* 0x000fe20000004100 */
[----:B------:R-:W-:Y:S01]  /*11370*/  F2FP.F16.E4M3.UNPACK_B R47, R47 ;  /* 0x0000002fff2f723e */ /* 0x000fe200020006ff */
[----:B------:R-:W-:Y:S02]  /*11380*/  HADD2.F32 R6, -RZ, R30.H0_H0 ;  /* 0x2000001eff067230 */ /* 0x000fe40000004100 */
[----:B------:R-:W-:Y:S01]  /*11390*/  FFMA.FTZ R12, R5, R8, R9 ;  /* 0x00000008050c7223 */ /* 0x000fe20000010009 */
[----:B------:R-:W-:-:S02]  /*113a0*/  HADD2.F32 R5, -RZ, R4.H0_H0 ;  /* 0x20000004ff057230 */ /* 0x000fc40000004100 */
[----:B------:R-:W-:Y:S02]  /*113b0*/  HADD2.F32 R9, -RZ, R4.H1_H1 ;  /* 0x30000004ff097230 */ /* 0x000fe40000004100 */
[C---:B------:R-:W-:Y:S01]  /*113c0*/  FMUL.FTZ R45, R6.reuse, R13 ;  /* 0x0000000d062d7220 */ /* 0x040fe20000410000 */
[----:B------:R-:W-:Y:S02]  /*113d0*/  HADD2.F32 R4, -RZ, R14.H0_H0 ;  /* 0x2000000eff047230 */ /* 0x000fe40000004100 */
[-C--:B------:R-:W-:Y:S01]  /*113e0*/  FMUL.FTZ R49, R6, R5.reuse ;  /* 0x0000000506317220 */ /* 0x080fe20000410000 */
[----:B------:R-:W-:Y:S02]  /*113f0*/  HADD2.F32 R15, -RZ, R10.H1_H1 ;  /* 0x3000000aff0f7230 */ /* 0x000fe40000004100 */
[----:B------:R-:W-:Y:S02]  /*11400*/  HADD2.F32 R30, -RZ, R30.H1_H1 ;  /* 0x3000001eff1e7230 */ /* 0x000fe40000004100 */
[----:B------:R-:W-:Y:S01]  /*11410*/  FFMA.FTZ R45, R4, R5, -R45 ;  /* 0x00000005042d7223 */ /* 0x000fe2000001082d */
[----:B------:R-:W-:-:S02]  /*11420*/  HADD2.F32 R14, -RZ, R14.H1_H1 ;  /* 0x3000000eff0e7230 */ /* 0x000fc40000004100 */
[----:B------:R-:W-:Y:S01]  /*11430*/  FFMA.FTZ R49, R4, R13, R49 ;  /* 0x0000000d04317223 */ /* 0x000fe20000010031 */
[--C-:B------:R-:W-:Y:S02]  /*11440*/  HADD2.F32 R6, -RZ, R47.reuse.H0_H0 ;  /* 0x2000002fff067230 */ /* 0x100fe40000004100 */
[C---:B------:R-:W-:Y:S01]  /*11450*/  FMUL.FTZ R5, R30.reuse, R15 ;  /* 0x0000000f1e057220 */ /* 0x040fe20000410000 */
[-C--:B------:R-:W-:Y:S01]  /*11460*/  FMUL.FTZ R30, R30, R9.reuse ;  /* 0x000000091e1e7220 */ /* 0x080fe20000410000 */
[----:B------:R-:W-:Y:S02]  /*11470*/  HADD2.F32 R8, -RZ, R47.H1_H1 ;  /* 0x3000002fff087230 */ /* 0x000fe40000004100 */
[C---:B------:R-:W-:Y:S01]  /*11480*/  FFMA.FTZ R28, R14.reuse, R9, -R5 ;  /* 0x000000090e1c7223 */ /* 0x040fe20000010805 */
[----:B------:R-:W-:Y:S02]  /*11490*/  HADD2.F32 R9, -RZ, R48.H0_H0 ;  /* 0x20000030ff097230 */ /* 0x000fe40000004100 */
[----:B------:R-:W-:Y:S01]  /*114a0*/  FFMA.FTZ R30, R14, R15, R30 ;  /* 0x0000000f0e1e7223 */ /* 0x000fe2000001001e */
[----:B------:R-:W-:-:S02]  /*114b0*/  HADD2.F32 R5, -RZ, R11.H0_H0 ;  /* 0x2000000bff057230 */ /* 0x000fc40000004100 */
[----:B------:R-:W-:Y:S01]  /*114c0*/  HADD2.F32 R48, -RZ, R48.H1_H1 ;  /* 0x30000030ff307230 */ /* 0x000fe20000004100 */
[----:B------:R-:W-:Y:S01]  /*114d0*/  F2FP.SATFINITE.E4M3.F32.PACK_AB_MERGE_C R28, R28, R45, RZ ;  /* 0x0000002d1c1c723e */ /* 0x000fe200048070ff */
[----:B------:R-:W-:Y:S02]  /*114e0*/  HADD2.F32 R11, -RZ, R11.H1_H1 ;  /* 0x3000000bff0b7230 */ /* 0x000fe40000004100 */
[CC--:B------:R-:W-:Y:S01]  /*114f0*/  FMUL.FTZ R13, R5.reuse, R9.reuse ;  /* 0x00000009050d7220 */ /* 0x0c0fe20000410000 */
[--C-:B------:R-:W-:Y:S02]  /*11500*/  HADD2.F32 R4, -RZ, R7.reuse.H0_H0 ;  /* 0x20000007ff047230 */ /* 0x100fe40000004100 */
[----:B------:R-:W-:Y:S01]  /*11510*/  FMUL.FTZ R10, R5, R6 ;  /* 0x00000006050a7220 */ /* 0x000fe20000410000 */
        /* <DEDUP_REMOVED lines=24> */
.L_x_1308:
[----:B------:R-:W-:Y:S05]  /*116a0*/  BSYNC B1 ;  /* 0x0000000000017941 */ /* 0x000fea0003800000 */
.L_x_1307:
[----:B------:R-:W-:Y:S05]  /*116b0*/  @P0 BRA `(.L_x_1294) ;  /* 0x0000000c00d80947 */ /* 0x000fea0003800000 */
[----:B-1----:R-:W2:Y:S04]  /*116c0*/  LDL R10, [R1+0x74] ;  /* 0x00007400010a7983 */ /* 0x002ea80000100800 */
[----:B------:R-:W3:Y:S01]  /*116d0*/  LDL R56, [R1+0x94] ;  /* 0x0000940001387983 */ /* 0x000ee20000100800 */
[----:B-----5:R-:W-:Y:S01]  /*116e0*/  SHF.R.U32.HI R4, RZ, 0x8, R37 ;  /* 0x00000008ff047819 */ /* 0x020fe20000011625 */
[----:B------:R-:W-:Y:S01]  /*116f0*/  VIADD R8, R230, 0x40 ;  /* 0x00000040e6087836 */ /* 0x000fe20000000000 */
[----:B------:R-:W-:Y:S01]  /*11700*/  SHF.R.U32.HI R0, RZ, 0x8, R36 ;  /* 0x00000008ff007819 */ /* 0x000fe20000011624 */
[----:B------:R-:W-:Y:S01]  /*11710*/  IMAD.IADD R21, R22, 0x1, R21 ;  /* 0x0000000116157824 */ /* 0x000fe200078e0215 */
[----:B------:R-:W-:Y:S02]  /*11720*/  LOP3.LUT R5, R37, 0xff, RZ, 0xc0, !PT ;  /* 0x000000ff25057812 */ /* 0x000fe400078ec0ff */
[----:B------:R-:W-:-:S02]  /*11730*/  LOP3.LUT R4, R4, 0xff, RZ, 0xc0, !PT ;  /* 0x000000ff04047812 */ /* 0x000fc400078ec0ff */
[----:B0-----:R-:W-:Y:S02]  /*11740*/  LOP3.LUT R3, R36, 0xff, RZ, 0xc0, !PT ;  /* 0x000000ff24037812 */ /* 0x001fe400078ec0ff */
[----:B------:R-:W-:Y:S02]  /*11750*/  LOP3.LUT R0, R0, 0xff, RZ, 0xc0, !PT ;  /* 0x000000ff00007812 */ /* 0x000fe400078ec0ff */
[----:B------:R-:W-:Y:S01]  /*11760*/  PRMT R12, R4, 0x7604, R5 ;  /* 0x00007604040c7816 */ /* 0x000fe20000000005 */
[----:B------:R-:W-:Y:S01]  /*11770*/  IMAD.SHL.U32 R5, R8, 0x80, RZ ;  /* 0x0000008008057824 */ /* 0x000fe200078e00ff */
[----:B------:R-:W-:Y:S02]  /*11780*/  PRMT R13, R0, 0x7604, R3 ;  /* 0x00007604000d7816 */ /* 0x000fe40000000003 */
[----:B------:R-:W-:Y:S02]  /*11790*/  SHF.R.U32.HI R3, RZ, 0x8, R39 ;  /* 0x00000008ff037819 */ /* 0x000fe40000011627 */
[----:B------:R-:W-:-:S02]  /*117a0*/  SHF.R.U32.HI R0, RZ, 0x8, R40 ;  /* 0x00000008ff007819 */ /* 0x000fc40000011628 */
[----:B------:R-:W-:Y:S02]  /*117b0*/  LOP3.LUT R8, R5, 0x380, RZ, 0xc0, !PT ;  /* 0x0000038005087812 */ /* 0x000fe400078ec0ff */
[----:B------:R-:W-:Y:S02]  /*117c0*/  LOP3.LUT R4, R39, 0xff, RZ, 0xc0, !PT ;  /* 0x000000ff27047812 */ /* 0x000fe400078ec0ff */
[----:B------:R-:W-:Y:S02]  /*117d0*/  LOP3.LUT R3, R3, 0xff, RZ, 0xc0, !PT ;  /* 0x000000ff03037812 */ /* 0x000fe400078ec0ff */
[----:B------:R-:W-:Y:S02]  /*117e0*/  LOP3.LUT R5, R0, 0xff, RZ, 0xc0, !PT ;  /* 0x000000ff00057812 */ /* 0x000fe400078ec0ff */
[----:B------:R-:W-:Y:S02]  /*117f0*/  LOP3.LUT R0, R8, 0x70, R21, 0xf8, !PT ;  /* 0x0000007008007812 */ /* 0x000fe400078ef815 */
[----:B------:R-:W-:-:S02]  /*11800*/  SHF.R.U32.HI R9, RZ, 0x3, R8 ;  /* 0x00000003ff097819 */ /* 0x000fc40000011608 */
[----:B------:R-:W-:Y:S02]  /*11810*/  SHF.R.U32.HI R6, RZ, 0x8, R38 ;  /* 0x00000008ff067819 */ /* 0x000fe40000011626 */
[----:B------:R-:W-:Y:S02]  /*11820*/  PRMT R14, R3, 0x7604, R4 ;  /* 0x00007604030e7816 */ /* 0x000fe40000000004 */
[----:B------:R-:W-:Y:S02]  /*11830*/  LOP3.LUT R3, R0, R9, RZ, 0x3c, !PT ;  /* 0x0000000900037212 */ /* 0x000fe400078e3cff */
[----:B------:R-:W-:Y:S02]  /*11840*/  LOP3.LUT R7, R38, 0xff, RZ, 0xc0, !PT ;  /* 0x000000ff26077812 */ /* 0x000fe400078ec0ff */
[----:B------:R-:W-:Y:S02]  /*11850*/  LOP3.LUT R6, R6, 0xff, RZ, 0xc0, !PT ;  /* 0x000000ff06067812 */ /* 0x000fe400078ec0ff */
[----:B------:R-:W-:-:S02]  /*11860*/  SHF.R.U32.HI R8, RZ, 0x8, R41 ;  /* 0x00000008ff087819 */ /* 0x000fc40000011629 */
[----:B------:R-:W-:Y:S02]  /*11870*/  PRMT R15, R6, 0x7604, R7 ;  /* 0x00007604060f7816 */ /* 0x000fe40000000007 */
[----:B------:R-:W-:Y:S02]  /*11880*/  LOP3.LUT R6, R40, 0xff, RZ, 0xc0, !PT ;  /* 0x000000ff28067812 */ /* 0x000fe400078ec0ff */
[----:B------:R-:W-:Y:S02]  /*11890*/  SHF.R.U32.HI R30, RZ, 0x8, R43 ;  /* 0x00000008ff1e7819 */ /* 0x000fe4000001162b */
[----:B------:R-:W-:Y:S02]  /*118a0*/  PRMT R29, R5, 0x7604, R6 ;  /* 0x00007604051d7816 */ /* 0x000fe40000000006 */
[----:B------:R-:W-:Y:S02]  /*118b0*/  LOP3.LUT R20, R41, 0xff, RZ, 0xc0, !PT ;  /* 0x000000ff29147812 */ /* 0x000fe400078ec0ff */
[----:B------:R-:W-:-:S02]  /*118c0*/  LOP3.LUT R31, R43, 0xff, RZ, 0xc0, !PT ;  /* 0x000000ff2b1f7812 */ /* 0x000fc400078ec0ff */
[----:B------:R-:W-:Y:S02]  /*118d0*/  LOP3.LUT R30, R30, 0xff, RZ, 0xc0, !PT ;  /* 0x000000ff1e1e7812 */ /* 0x000fe400078ec0ff */
[----:B------:R-:W-:Y:S02]  /*118e0*/  SHF.R.U32.HI R21, RZ, 0x8, R42 ;  /* 0x00000008ff157819 */ /* 0x000fe4000001162a */
[----:B------:R-:W-:Y:S02]  /*118f0*/  PRMT R30, R30, 0x7604, R31 ;  /* 0x000076041e1e7816 */ /* 0x000fe4000000001f */
[----:B------:R-:W-:Y:S02]  /*11900*/  SHF.R.U32.HI R31, RZ, 0x10, R41 ;  /* 0x00000010ff1f7819 */ /* 0x000fe40000011629 */
[----:B------:R-:W-:Y:S02]  /*11910*/  LOP3.LUT R28, R42, 0xff, RZ, 0xc0, !PT ;  /* 0x000000ff2a1c7812 */ /* 0x000fe400078ec0ff */
[----:B------:R-:W-:Y:S01]  /*11920*/  LOP3.LUT R21, R21, 0xff, RZ, 0xc0, !PT ;  /* 0x000000ff15157812 */ /* 0x000fe200078ec0ff */
[----:B------:R-:W-:Y:S01]  /*11930*/  IMAD.U32 R31, R31, 0x10000, RZ ;  /* 0x000100001f1f7824 */ /* 0x000fe200078e00ff */
[----:B------:R-:W-:-:S02]  /*11940*/  LOP3.LUT R13, R13, 0xff0000, R36, 0xf8, !PT ;  /* 0x00ff00000d0d7812 */ /* 0x000fc400078ef824 */
[----:B------:R-:W-:Y:S02]  /*11950*/  PRMT R35, R21, 0x7604, R28 ;  /* 0x0000760415237816 */ /* 0x000fe4000000001c */
[----:B------:R-:W-:Y:S02]  /*11960*/  SHF.R.U32.HI R21, RZ, 0x10, R39 ;  /* 0x00000010ff157819 */ /* 0x000fe40000011627 */
[----:B------:R-:W-:Y:S02]  /*11970*/  LOP3.LUT R29, R29, 0xff0000, R40, 0xf8, !PT ;  /* 0x00ff00001d1d7812 */ /* 0x000fe400078ef828 */
[----:B------:R-:W-:Y:S01]  /*11980*/  LOP3.LUT R35, R35, 0xff0000, R42, 0xf8, !PT ;  /* 0x00ff000023237812 */ /* 0x000fe200078ef82a */
[----:B------:R-:W-:Y:S01]  /*11990*/  IMAD.U32 R21, R21, 0x10000, RZ ;  /* 0x0001000015157824 */ /* 0x000fe200078e00ff */
[----:B------:R-:W-:Y:S02]  /*119a0*/  SHF.R.U32.HI R45, RZ, 0x10, R43 ;  /* 0x00000010ff2d7819 */ /* 0x000fe4000001162b */
[----:B------:R-:W-:-:S02]  /*119b0*/  LOP3.LUT R15, R15, 0xff0000, R38, 0xf8, !PT ;  /* 0x00ff00000f0f7812 */ /* 0x000fc400078ef826 */
[----:B------:R-:W-:Y:S01]  /*119c0*/  LOP3.LUT R42, R35, 0xff000000, R42, 0xf8, !PT ;  /* 0xff000000232a7812 */ /* 0x000fe200078ef82a */
[----:B------:R-:W-:Y:S01]  /*119d0*/  IMAD.U32 R45, R45, 0x10000, RZ ;  /* 0x000100002d2d7824 */ /* 0x000fe200078e00ff */
[----:B------:R-:W-:Y:S02]  /*119e0*/  LOP3.LUT R21, R14, 0xff0000, R21, 0xf8, !PT ;  /* 0x00ff00000e157812 */ /* 0x000fe400078ef815 */
[----:B------:R-:W-:Y:S02]  /*119f0*/  LOP3.LUT R34, R15, 0xff000000, R38, 0xf8, !PT ;  /* 0xff0000000f227812 */ /* 0x000fe400078ef826 */
[----:B------:R-:W-:Y:S02]  /*11a00*/  LOP3.LUT R38, R21, 0xff000000, R39, 0xf8, !PT ;  /* 0xff00000015267812 */ /* 0x000fe400078ef827 */
[----:B------:R-:W-:-:S04]  /*11a10*/  LOP3.LUT R45, R30, 0xff0000, R45, 0xf8, !PT ;  /* 0x00ff00001e2d7812 */ /* 0x000fc800078ef82d */
[----:B------:R-:W-:Y:S02]  /*11a20*/  LOP3.LUT R45, R45, 0xff000000, R43, 0xf8, !PT ;  /* 0xff0000002d2d7812 */ /* 0x000fe400078ef82b */
[----:B--2---:R-:W-:Y:S02]  /*11a30*/  IADD3 R0, R18, R3, R10 ;  /* 0x0000000312007210 */ /* 0x004fe40007ffe00a */
[----:B------:R-:W-:Y:S01]  /*11a40*/  LOP3.LUT R3, R8, 0xff, RZ, 0xc0, !PT ;  /* 0x000000ff08037812 */ /* 0x000fe200078ec0ff */
[----:B---3--:R-:W0:Y:S03]  /*11a50*/  LDS.128 R4, [R56+0x1c400] ;  /* 0x01c4000038047984 */ /* 0x008e260000000c00 */
[----:B------:R-:W-:Y:S01]  /*11a60*/  PRMT R20, R3, 0x7604, R20 ;  /* 0x0000760403147816 */ /* 0x000fe20000000014 */
[----:B------:R-:W1:Y:S01]  /*11a70*/  LDS.128 R8, [R0+0x1c400] ;  /* 0x01c4000000087984 */ /* 0x000e620000000c00 */
[----:B------:R-:W-:-:S02]  /*11a80*/  SHF.R.U32.HI R3, RZ, 0x10, R37 ;  /* 0x00000010ff037819 */ /* 0x000fc40000011625 */
[----:B------:R-:W-:Y:S02]  /*11a90*/  LOP3.LUT R33, R20, 0xff0000, R31, 0xf8, !PT ;  /* 0x00ff000014217812 */ /* 0x000fe400078ef81f */
[----:B------:R-:W-:Y:S01]  /*11aa0*/  LOP3.LUT R31, R13, 0xff000000, R36, 0xf8, !PT ;  /* 0xff0000000d1f7812 */ /* 0x000fe200078ef824 */
[----:B------:R-:W-:-:S05]  /*11ab0*/  IMAD.U32 R3, R3, 0x10000, RZ ;  /* 0x0001000003037824 */ /* 0x000fca00078e00ff */
[----:B------:R-:W-:-:S04]  /*11ac0*/  LOP3.LUT R3, R12, 0xff0000, R3, 0xf8, !PT ;  /* 0x00ff00000c037812 */ /* 0x000fc800078ef803 */
[----:B------:R-:W-:Y:S02]  /*11ad0*/  LOP3.LUT R36, R3, 0xff000000, R37, 0xf8, !PT ;  /* 0xff00000003247812 */ /* 0x000fe400078ef825 */
[----:B------:R-:W-:Y:S02]  /*11ae0*/  LOP3.LUT R37, R29, 0xff000000, R40, 0xf8, !PT ;  /* 0xff0000001d257812 */ /* 0x000fe400078ef828 */
[----:B------:R-:W-:Y:S02]  /*11af0*/  LOP3.LUT R40, R33, 0xff000000, R41, 0xf8, !PT ;  /* 0xff00000021287812 */ /* 0x000fe400078ef829 */
[----:B------:R-:W-:Y:S02]  /*11b00*/  F2FP.F16.E4M3.UNPACK_B R32, R36 ;  /* 0x00000024ff20723e */ /* 0x000fe400020006ff */
[-C--:B------:R-:W-:Y:S02]  /*11b10*/  F2FP.F16.E4M3.UNPACK_B R35, R40.reuse ;  /* 0x00000028ff23723e */ /* 0x080fe400020006ff */
[----:B------:R-:W-:Y:S01]  /*11b20*/  F2FP.F16.E4M3.UNPACK_B R40, R40.H1 ;  /* 0x00000028ff28723e */ /* 0x000fe200030006ff */
[----:B------:R-:W-:Y:S01]  /*11b30*/  HADD2.F32 R33, -RZ, R32.H0_H0 ;  /* 0x20000020ff217230 */ /* 0x000fe20000004100 */
[----:B------:R-:W-:Y:S01]  /*11b40*/  F2FP.F16.E4M3.UNPACK_B R36, R36.H1 ;  /* 0x00000024ff24723e */ /* 0x000fe200030006ff */
[----:B------:R-:W-:Y:S01]  /*11b50*/  HADD2.F32 R39, -RZ, R35.H0_H0 ;  /* 0x20000023ff277230 */ /* 0x000fe20000004100 */
[----:B0-----:R-:W-:-:S02]  /*11b60*/  F2FP.F16.E4M3.UNPACK_B R12, R5 ;  /* 0x00000005ff0c723e */ /* 0x001fc400020006ff */
[----:B------:R-:W-:Y:S02]  /*11b70*/  F2FP.F16.E4M3.UNPACK_B R14, R7 ;  /* 0x00000007ff0e723e */ /* 0x000fe400020006ff */
[----:B-1----:R-:W-:Y:S02]  /*11b80*/  F2FP.F16.E4M3.UNPACK_B R20, R9 ;  /* 0x00000009ff14723e */ /* 0x002fe400020006ff */
[----:B------:R-:W-:Y:S02]  /*11b90*/  F2FP.F16.E4M3.UNPACK_B R15, R7.H1 ;  /* 0x00000007ff0f723e */ /* 0x000fe400030006ff */
[-C--:B------:R-:W-:Y:S01]  /*11ba0*/  F2FP.F16.E4M3.UNPACK_B R7, R6.reuse ;  /* 0x00000006ff07723e */ /* 0x080fe200020006ff */
[----:B------:R-:W-:Y:S01]  /*11bb0*/  HADD2.F32 R28, -RZ, R20.H0_H0 ;  /* 0x20000014ff1c7230 */ /* 0x000fe20000004100 */
[----:B------:R-:W-:Y:S01]  /*11bc0*/  F2FP.F16.E4M3.UNPACK_B R13, R6.H1 ;  /* 0x00000006ff0d723e */ /* 0x000fe200030006ff */
[----:B------:R-:W-:Y:S01]  /*11bd0*/  HADD2.F32 R6, -RZ, R12.H0_H0 ;  /* 0x2000000cff067230 */ /* 0x000fe20000004100 */
[----:B------:R-:W-:Y:S01]  /*11be0*/  F2FP.F16.E4M3.UNPACK_B R21, R9.H1 ;  /* 0x00000009ff15723e */ /* 0x000fe200030006ff */
[----:B------:R-:W-:-:S02]  /*11bf0*/  HADD2.F32 R20, -RZ, R20.H1_H1 ;  /* 0x30000014ff147230 */ /* 0x000fc40000004100 */
[C---:B------:R-:W-:Y:S01]  /*11c00*/  FMUL.FTZ R44, R28.reuse, R33 ;  /* 0x000000211c2c7220 */ /* 0x040fe20000410000 */
[----:B------:R-:W-:Y:S01]  /*11c10*/  FMUL.FTZ R41, R28, R39 ;  /* 0x000000271c297220 */ /* 0x000fe20000410000 */
[----:B------:R-:W-:Y:S01]  /*11c20*/  F2FP.F16.E4M3.UNPACK_B R29, R11 ;  /* 0x0000000bff1d723e */ /* 0x000fe200020006ff */
[----:B------:R-:W-:Y:S02]  /*11c30*/  HADD2.F32 R12, -RZ, R12.H1_H1 ;  /* 0x3000000cff0c7230 */ /* 0x000fe40000004100 */
[C---:B------:R-:W-:Y:S01]  /*11c40*/  FFMA.FTZ R44, R6.reuse, R39, R44 ;  /* 0x00000027062c7223 */ /* 0x040fe2000001002c */
[----:B------:R-:W-:Y:S01]  /*11c50*/  FFMA.FTZ R43, R6, R33, -R41 ;  /* 0x00000021062b7223 */ /* 0x000fe20000010829 */
[----:B------:R-:W-:Y:S01]  /*11c60*/  HADD2.F32 R39, -RZ, R35.H1_H1 ;  /* 0x30000023ff277230 */ /* 0x000fe20000004100 */
[----:B------:R-:W-:Y:S01]  /*11c70*/  F2FP.F16.E4M3.UNPACK_B R30, R11.H1 ;  /* 0x0000000bff1e723e */ /* 0x000fe200030006ff */
[----:B------:R-:W-:Y:S01]  /*11c80*/  HADD2.F32 R33, -RZ, R32.H1_H1 ;  /* 0x30000020ff217230 */ /* 0x000fe20000004100 */
[-C--:B------:R-:W-:Y:S01]  /*11c90*/  F2FP.F16.E4M3.UNPACK_B R11, R10.reuse ;  /* 0x0000000aff0b723e */ /* 0x080fe200020006ff */
[----:B------:R-:W-:Y:S01]  /*11ca0*/  HADD2.F32 R41, -RZ, R40.H0_H0 ;  /* 0x20000028ff297230 */ /* 0x000fe20000004100 */
[----:B------:R-:W-:Y:S01]  /*11cb0*/  F2FP.F16.E4M3.UNPACK_B R28, R10.H1 ;  /* 0x0000000aff1c723e */ /* 0x000fe200030006ff */
[----:B------:R-:W-:Y:S01]  /*11cc0*/  HADD2.F32 R10, -RZ, R21.H0_H0 ;  /* 0x20000015ff0a7230 */ /* 0x000fe20000004100 */
[----:B------:R-:W-:Y:S01]  /*11cd0*/  F2FP.F16.E4M3.UNPACK_B R5, R5.H1 ;  /* 0x00000005ff05723e */ /* 0x000fe200030006ff */
[----:B------:R-:W-:Y:S01]  /*11ce0*/  FMUL.FTZ R47, R20, R39 ;  /* 0x00000027142f7220 */ /* 0x000fe20000410000 */
[----:B------:R-:W-:-:S02]  /*11cf0*/  HADD2.F32 R35, -RZ, R36.H0_H0 ;  /* 0x20000024ff237230 */ /* 0x000fc40000004100 */
[----:B------:R-:W-:Y:S01]  /*11d00*/  FMUL.FTZ R20, R20, R33 ;  /* 0x0000002114147220 */ /* 0x000fe20000410000 */
[----:B------:R-:W-:Y:S01]  /*11d10*/  FMUL.FTZ R49, R10, R41 ;  /* 0x000000290a317220 */ /* 0x000fe20000410000 */
[----:B------:R-:W-:Y:S02]  /*11d20*/  HADD2.F32 R6, -RZ, R5.H0_H0 ;  /* 0x20000005ff067230 */ /* 0x000fe40000004100 */
[C---:B------:R-:W-:Y:S01]  /*11d30*/  FFMA.FTZ R46, R12.reuse, R33, -R47 ;  /* 0x000000210c2e7223 */ /* 0x040fe2000001082f */
[----:B------:R-:W-:Y:S01]  /*11d40*/  FFMA.FTZ R39, R12, R39, R20 ;  /* 0x000000270c277223 */ /* 0x000fe20000010014 */
[----:B------:R-:W-:Y:S01]  /*11d50*/  FMUL.FTZ R10, R10, R35 ;  /* 0x000000230a0a7220 */ /* 0x000fe20000410000 */
[----:B------:R-:W-:Y:S01]  /*11d60*/  F2FP.F16.E4M3.UNPACK_B R20, R45 ;  /* 0x0000002dff14723e */ /* 0x000fe200020006ff */
[C---:B------:R-:W-:Y:S01]  /*11d70*/  FFMA.FTZ R49, R6.reuse, R35, -R49 ;  /* 0x0000002306317223 */ /* 0x040fe20000010831 */
[-C--:B------:R-:W-:Y:S01]  /*11d80*/  F2FP.F16.E4M3.UNPACK_B R12, R38.reuse ;  /* 0x00000026ff0c723e */ /* 0x080fe200020006ff */
[----:B------:R-:W-:Y:S01]  /*11d90*/  FFMA.FTZ R41, R6, R41, R10 ;  /* 0x0000002906297223 */ /* 0x000fe2000001000a */
[----:B------:R-:W-:Y:S01]  /*11da0*/  HADD2.F32 R40, -RZ, R40.H1_H1 ;  /* 0x30000028ff287230 */ /* 0x000fe20000004100 */
[----:B------:R-:W-:Y:S01]  /*11db0*/  F2FP.F16.E4M3.UNPACK_B R45, R45.H1 ;  /* 0x0000002dff2d723e */ /* 0x000fe200030006ff */
[----:B------:R-:W-:Y:S01]  /*11dc0*/  HADD2.F32 R21, -RZ, R21.H1_H1 ;  /* 0x30000015ff157230 */ /* 0x000fe20000004100 */
[----:B------:R-:W-:Y:S01]  /*11dd0*/  F2FP.F16.E4M3.UNPACK_B R38, R38.H1 ;  /* 0x00000026ff26723e */ /* 0x000fe200030006ff */
[----:B------:R-:W-:Y:S01]  /*11de0*/  HADD2.F32 R35, -RZ, R20.H0_H0 ;  /* 0x20000014ff237230 */ /* 0x000fe20000004100 */
[----:B------:R-:W-:Y:S01]  /*11df0*/  F2FP.F16.E4M3.UNPACK_B R9, R8 ;  /* 0x00000008ff09723e */ /* 0x000fe200020006ff */
[----:B------:R-:W-:-:S02]  /*11e00*/  HADD2.F32 R10, -RZ, R29.H0_H0 ;  /* 0x2000001dff0a7230 */ /* 0x000fc40000004100 */
[C---:B------:R-:W-:Y:S01]  /*11e10*/  FMUL.FTZ R32, R21.reuse, R40 ;  /* 0x0000002815207220 */ /* 0x040fe20000410000 */
[----:B------:R-:W-:Y:S01]  /*11e20*/  HADD2.F32 R36, -RZ, R36.H1_H1 ;  /* 0x30000024ff247230 */ /* 0x000fe20000004100 */
[----:B------:R-:W-:Y:S01]  /*11e30*/  F2FP.F16.E4M3.UNPACK_B R8, R8.H1 ;  /* 0x00000008ff08723e */ /* 0x000fe200030006ff */
[----:B------:R-:W-:Y:S02]  /*11e40*/  HADD2.F32 R33, -RZ, R12.H0_H0 ;  /* 0x2000000cff217230 */ /* 0x000fe40000004100 */
[C---:B------:R-:W-:Y:S01]  /*11e50*/  FMUL.FTZ R47, R10.reuse, R35 ;  /* 0x000000230a2f7220 */ /* 0x040fe20000410000 */
[----:B------:R-:W-:Y:S02]  /*11e60*/  HADD2.F32 R5, -RZ, R5.H1_H1 ;  /* 0x30000005ff057230 */ /* 0x000fe40000004100 */
[----:B------:R-:W-:Y:S01]  /*11e70*/  FMUL.FTZ R21, R21, R36 ;  /* 0x0000002415157220 */ /* 0x000fe20000410000 */
[----:B------:R-:W-:Y:S02]  /*11e80*/  HADD2.F32 R6, -RZ, R14.H0_H0 ;  /* 0x2000000eff067230 */ /* 0x000fe40000004100 */
[----:B------:R-:W-:Y:S01]  /*11e90*/  FMUL.FTZ R10, R10, R33 ;  /* 0x000000210a0a7220 */ /* 0x000fe20000410000 */
[----:B------:R-:W-:-:S02]  /*11ea0*/  HADD2.F32 R20, -RZ, R20.H1_H1 ;  /* 0x30000014ff147230 */ /* 0x000fc40000004100 */
[C---:B------:R-:W-:Y:S01]  /*11eb0*/  FFMA.FTZ R40, R5.reuse, R40, R21 ;  /* 0x0000002805287223 */ /* 0x040fe20000010015 */
[----:B------:R-:W-:Y:S02]  /*11ec0*/  HADD2.F32 R21, -RZ, R45.H0_H0 ;  /* 0x2000002dff157230 */ /* 0x000fe40000004100 */
[C---:B------:R-:W-:Y:S01]  /*11ed0*/  FFMA.FTZ R47, R6.reuse, R33, -R47 ;  /* 0x00000021062f7223 */ /* 0x040fe2000001082f */
[----:B------:R-:W-:Y:S01]  /*11ee0*/  FFMA.FTZ R48, R6, R35, R10 ;  /* 0x0000002306307223 */ /* 0x000fe2000001000a */
[----:B------:R-:W-:Y:S02]  /*11ef0*/  HADD2.F32 R6, -RZ, R30.H0_H0 ;  /* 0x2000001eff067230 */ /* 0x000fe40000004100 */
[----:B------:R-:W-:Y:S01]  /*11f00*/  FFMA.FTZ R36, R5, R36, -R32 ;  /* 0x0000002405247223 */ /* 0x000fe20000010820 */
[----:B------:R-:W-:Y:S01]  /*11f10*/  HADD2.F32 R29, -RZ, R29.H1_H1 ;  /* 0x3000001dff1d7230 */ /* 0x000fe20000004100 */
[----:B------:R-:W-:Y:S01]  /*11f20*/  F2FP.F16.E4M3.UNPACK_B R3, R4 ;  /* 0x00000004ff03723e */ /* 0x000fe200020006ff */
        /* <DEDUP_REMOVED lines=8> */
[----:B------:R-:W-:Y:S01]  /*11fb0*/  F2FP.F16.E4M3.UNPACK_B R4, R4.H1 ;  /* 0x00000004ff04723e */ /* 0x000fe200030006ff */
[C---:B------:R-:W-:Y:S01]  /*11fc0*/  FFMA.FTZ R52, R5.reuse, R10, -R32 ;  /* 0x0000000a05347223 */ /* 0x040fe20000010820 */
[----:B------:R-:W-:Y:S01]  /*11fd0*/  F2FP.F16.E4M3.UNPACK_B R10, R31.H1 ;  /* 0x0000001fff0a723e */ /* 0x000fe200030006ff */
[C---:B------:R-:W-:Y:S01]  /*11fe0*/  FFMA.FTZ R50, R14.reuse, R12, -R33 ;  /* 0x0000000c0e327223 */ /* 0x040fe20000010821 */
[----:B------:R-:W-:Y:S01]  /*11ff0*/  FFMA.FTZ R51, R14, R20, R29 ;  /* 0x000000140e337223 */ /* 0x000fe2000001001d */
[----:B------:R-:W-:Y:S01]  /*12000*/  FFMA.FTZ R53, R5, R21, R6 ;  /* 0x0000001505357223 */ /* 0x000fe20000010006 */
[-C--:B------:R-:W-:Y:S01]  /*12010*/  F2FP.F16.E4M3.UNPACK_B R14, R37.reuse.H1 ;  /* 0x00000025ff0e723e */ /* 0x080fe200030006ff */
[----:B------:R-:W-:Y:S01]  /*12020*/  HADD2.F32 R38, -RZ, R38.H1_H1 ;  /* 0x30000026ff267230 */ /* 0x000fe20000004100 */
[----:B------:R-:W-:Y:S01]  /*12030*/  F2FP.F16.E4M3.UNPACK_B R37, R37 ;  /* 0x00000025ff25723e */ /* 0x000fe200020006ff */
[----:B------:R-:W-:Y:S01]  /*12040*/  HADD2.F32 R45, -RZ, R45.H1_H1 ;  /* 0x3000002dff2d7230 */ /* 0x000fe20000004100 */
[----:B------:R-:W-:Y:S01]  /*12050*/  F2FP.F16.E4M3.UNPACK_B R31, R31 ;  /* 0x0000001fff1f723e */ /* 0x000fe200020006ff */
[----:B------:R-:W-:-:S02]  /*12060*/  HADD2.F32 R30, -RZ, R30.H1_H1 ;  /* 0x3000001eff1e7230 */ /* 0x000fc40000004100 */
[----:B------:R-:W-:Y:S02]  /*12070*/  HADD2.F32 R6, -RZ, R8.H0_H0 ;  /* 0x20000008ff067230 */ /* 0x000fe40000004100 */
[----:B------:R-:W-:Y:S02]  /*12080*/  HADD2.F32 R12, -RZ, R10.H0_H0 ;  /* 0x2000000aff0c7230 */ /* 0x000fe40000004100 */
[C---:B------:R-:W-:Y:S01]  /*12090*/  FMUL.FTZ R32, R30.reuse, R45 ;  /* 0x0000002d1e207220 */ /* 0x040fe20000410000 */
[----:B------:R-:W-:Y:S02]  /*120a0*/  HADD2.F32 R15, -RZ, R15.H1_H1 ;  /* 0x3000000fff0f7230 */ /* 0x000fe40000004100 */
[----:B------:R-:W-:Y:S01]  /*120b0*/  FMUL.FTZ R54, R30, R38 ;  /* 0x000000261e367220 */ /* 0x000fe20000410000 */
[----:B------:R-:W-:Y:S02]  /*120c0*/  HADD2.F32 R20, -RZ, R14.H0_H0 ;  /* 0x2000000eff147230 */ /* 0x000fe40000004100 */
[----:B------:R-:W-:Y:S01]  /*120d0*/  FMUL.FTZ R21, R6, R12 ;  /* 0x0000000c06157220 */ /* 0x000fe20000410000 */
[----:B------:R-:W-:-:S02]  /*120e0*/  HADD2.F32 R5, -RZ, R4.H0_H0 ;  /* 0x20000004ff057230 */ /* 0x000fc40000004100 */
[C---:B------:R-:W-:Y:S01]  /*120f0*/  FFMA.FTZ R55, R15.reuse, R38, -R32 ;  /* 0x000000260f377223 */ /* 0x040fe20000010820 */
[----:B------:R-:W-:Y:S01]  /*12100*/  FFMA.FTZ R54, R15, R45, R54 ;  /* 0x0000002d0f367223 */ /* 0x000fe20000010036 */
[----:B------:R-:W-:Y:S02]  /*12110*/  HADD2.F32 R8, -RZ, R8.H1_H1 ;  /* 0x30000008ff087230 */ /* 0x000fe40000004100 */
[-C--:B------:R-:W-:Y:S01]  /*12120*/  FMUL.FTZ R30, R6, R20.reuse ;  /* 0x00000014061e7220 */ /* 0x080fe20000410000 */
[C---:B------:R-:W-:Y:S01]  /*12130*/  FFMA.FTZ R29, R5.reuse, R20, R21 ;  /* 0x00000014051d7223 */ /* 0x040fe20000010015 */
[----:B------:R-:W-:Y:S02]  /*12140*/  HADD2.F32 R21, -RZ, R14.H1_H1 ;  /* 0x3000000eff157230 */ /* 0x000fe40000004100 */
[----:B------:R-:W-:Y:S02]  /*12150*/  HADD2.F32 R15, -RZ, R10.H1_H1 ;  /* 0x3000000aff0f7230 */ /* 0x000fe40000004100 */
[----:B------:R-:W-:Y:S01]  /*12160*/  FFMA.FTZ R30, R5, R12, -R30 ;  /* 0x0000000c051e7223 */ /* 0x000fe2000001081e */
[----:B------:R-:W-:-:S02]  /*12170*/  HADD2.F32 R4, -RZ, R4.H1_H1 ;  /* 0x30000004ff047230 */ /* 0x000fc40000004100 */
[C---:B------:R-:W-:Y:S01]  /*12180*/  FMUL.FTZ R33, R8.reuse, R21 ;  /* 0x0000001508217220 */ /* 0x040fe20000410000 */
[----:B------:R-:W-:Y:S02]  /*12190*/  HADD2.F32 R5, -RZ, R9.H0_H0 ;  /* 0x20000009ff057230 */ /* 0x000fe40000004100 */
[-C--:B------:R-:W-:Y:S01]  /*121a0*/  FMUL.FTZ R6, R8, R15.reuse ;  /* 0x0000000f08067220 */ /* 0x080fe20000410000 */
[--C-:B------:R-:W-:Y:S02]  /*121b0*/  HADD2.F32 R8, -RZ, R37.reuse.H0_H0 ;  /* 0x20000025ff087230 */ /* 0x100fe40000004100 */
[C---:B------:R-:W-:Y:S01]  /*121c0*/  FFMA.FTZ R33, R4.reuse, R15, -R33 ;  /* 0x0000000f04217223 */ /* 0x040fe20000010821 */
[----:B------:R-:W-:Y:S02]  /*121d0*/  HADD2.F32 R10, -RZ, R37.H1_H1 ;  /* 0x30000025ff0a7230 */ /* 0x000fe40000004100 */
[----:B------:R-:W-:Y:S01]  /*121e0*/  FFMA.FTZ R32, R4, R21, R6 ;  /* 0x0000001504207223 */ /* 0x000fe20000010006 */
[----:B------:R-:W-:-:S02]  /*121f0*/  HADD2.F32 R6, -RZ, R31.H0_H0 ;  /* 0x2000001fff067230 */ /* 0x000fc40000004100 */
[C---:B------:R-:W-:Y:S01]  /*12200*/  FMUL.FTZ R15, R5.reuse, R8 ;  /* 0x00000008050f7220 */ /* 0x040fe20000410000 */
[----:B------:R-:W-:Y:S01]  /*12210*/  HADD2.F32 R4, -RZ, R3.H0_H0 ;  /* 0x20000003ff047230 */ /* 0x000fe20000004100 */
[----:B------:R-:W-:Y:S01]  /*12220*/  F2FP.F16.E4M3.UNPACK_B R12, R42.H1 ;  /* 0x0000002aff0c723e */ /* 0x000fe200030006ff */
[----:B------:R-:W-:Y:S02]  /*12230*/  HADD2.F32 R9, -RZ, R9.H1_H1 ;  /* 0x30000009ff097230 */ /* 0x000fe40000004100 */
[-C--:B------:R-:W-:Y:S01]  /*12240*/  FMUL.FTZ R5, R5, R6.reuse ;  /* 0x0000000605057220 */ /* 0x080fe20000410000 */
[----:B------:R-:W-:Y:S02]  /*12250*/  HADD2.F32 R3, -RZ, R3.H1_H1 ;  /* 0x30000003ff037230 */ /* 0x000fe40000004100 */
[C---:B------:R-:W-:Y:S01]  /*12260*/  FFMA.FTZ R15, R4.reuse, R6, -R15 ;  /* 0x00000006040f7223 */ /* 0x040fe2000001080f */
[----:B------:R-:W-:Y:S02]  /*12270*/  HADD2.F32 R6, -RZ, R31.H1_H1 ;  /* 0x3000001fff067230 */ /* 0x000fe40000004100 */
[----:B------:R-:W-:Y:S01]  /*12280*/  FMUL.FTZ R20, R9, R10 ;  /* 0x0000000a09147220 */ /* 0x000fe20000410000 */
[----:B------:R-:W-:Y:S01]  /*12290*/  FFMA.FTZ R14, R4, R8, R5 ;  /* 0x00000008040e7223 */ /* 0x000fe20000010005 */
[----:B------:R-:W-:Y:S01]  /*122a0*/  F2FP.F16.E4M3.UNPACK_B R5, R34.H1 ;  /* 0x00000022ff05723e */ /* 0x000fe200030006ff */
[----:B------:R-:W-:-:S02]  /*122b0*/  HADD2.F32 R8, -RZ, R12.H0_H0 ;  /* 0x2000000cff087230 */ /* 0x000fc40000004100 */
[-C--:B------:R-:W-:Y:S01]  /*122c0*/  FMUL.FTZ R9, R9, R6.reuse ;  /* 0x0000000609097220 */ /* 0x080fe20000410000 */
[----:B------:R-:W-:Y:S02]  /*122d0*/  HADD2.F32 R4, -RZ, R28.H0_H0 ;  /* 0x2000001cff047230 */ /* 0x000fe40000004100 */
[C---:B------:R-:W-:Y:S01]  /*122e0*/  FFMA.FTZ R20, R3.reuse, R6, -R20 ;  /* 0x0000000603147223 */ /* 0x040fe20000010814 */
[----:B------:R-:W-:Y:S02]  /*122f0*/  HADD2.F32 R6, -RZ, R5.H0_H0 ;  /* 0x20000005ff067230 */ /* 0x000fe40000004100 */
[----:B------:R-:W-:Y:S01]  /*12300*/  FFMA.FTZ R21, R3, R10, R9 ;  /* 0x0000000a03157223 */ /* 0x000fe20000010009 */
[----:B------:R-:W-:Y:S02]  /*12310*/  HADD2.F32 R3, -RZ, R13.H0_H0 ;  /* 0x2000000dff037230 */ /* 0x000fe40000004100 */
[----:B------:R-:W-:Y:S01]  /*12320*/  FMUL.FTZ R10, R4, R8 ;  /* 0x00000008040a7220 */ /* 0x000fe20000410000 */
[----:B------:R-:W-:-:S02]  /*12330*/  HADD2.F32 R12, -RZ, R12.H1_H1 ;  /* 0x3000000cff0c7230 */ /* 0x000fc40000004100 */
[-C--:B------:R-:W-:Y:S01]  /*12340*/  FMUL.FTZ R4, R4, R6.reuse ;  /* 0x0000000604047220 */ /* 0x080fe20000410000 */
[----:B------:R-:W-:Y:S02]  /*12350*/  HADD2.F32 R28, -RZ, R28.H1_H1 ;  /* 0x3000001cff1c7230 */ /* 0x000fe40000004100 */
[C---:B------:R-:W-:Y:S01]  /*12360*/  FFMA.FTZ R31, R3.reuse, R6, -R10 ;  /* 0x00000006031f7223 */ /* 0x040fe2000001080a */
[----:B------:R-:W-:Y:S01]  /*12370*/  HADD2.F32 R5, -RZ, R5.H1_H1 ;  /* 0x30000005ff057230 */ /* 0x000fe20000004100 */
[----:B------:R-:W-:Y:S01]  /*12380*/  F2FP.F16.E4M3.UNPACK_B R34, R34 ;  /* 0x00000022ff22723e */ /* 0x000fe200020006ff */
[----:B------:R-:W-:Y:S02]  /*12390*/  HADD2.F32 R13, -RZ, R13.H1_H1 ;  /* 0x3000000dff0d7230 */ /* 0x000fe40000004100 */
[C---:B------:R-:W-:Y:S01]  /*123a0*/  FMUL.FTZ R6, R28.reuse, R12 ;  /* 0x0000000c1c067220 */ /* 0x040fe20000410000 */
[----:B------:R-:W-:Y:S01]  /*123b0*/  F2FP.F16.E4M3.UNPACK_B R42, R42 ;  /* 0x0000002aff2a723e */ /* 0x000fe200020006ff */
[-C--:B------:R-:W-:Y:S01]  /*123c0*/  FMUL.FTZ R9, R28, R5.reuse ;  /* 0x000000051c097220 */ /* 0x080fe20000410000 */
[----:B------:R-:W-:Y:S01]  /*123d0*/  FFMA.FTZ R28, R3, R8, R4 ;  /* 0x00000008031c7223 */ /* 0x000fe20000010004 */
[----:B------:R-:W-:Y:S01]  /*123e0*/  FFMA.FTZ R38, R13, R5, -R6 ;  /* 0x000000050d267223 */ /* 0x000fe20000010806 */
[----:B------:R-:W-:-:S02]  /*123f0*/  HADD2.F32 R5, -RZ, R34.H0_H0 ;  /* 0x20000022ff057230 */ /* 0x000fc40000004100 */
[----:B------:R-:W-:Y:S01]  /*12400*/  FFMA.FTZ R35, R13, R12, R9 ;  /* 0x0000000c0d237223 */ /* 0x000fe20000010009 */
[--C-:B------:R-:W-:Y:S02]  /*12410*/  HADD2.F32 R6, -RZ, R42.reuse.H0_H0 ;  /* 0x2000002aff067230 */ /* 0x100fe40000004100 */
[--C-:B------:R-:W-:Y:S02]  /*12420*/  HADD2.F32 R4, -RZ, R11.reuse.H0_H0 ;  /* 0x2000000bff047230 */ /* 0x100fe40000004100 */
[----:B------:R-:W-:Y:S01]  /*12430*/  HADD2.F32 R42, -RZ, R42.H1_H1 ;  /* 0x3000002aff2a7230 */ /* 0x000fe20000004100 */
[----:B------:R-:W-:Y:S01]  /*12440*/  F2FP.SATFINITE.E4M3.F32.PACK_AB_MERGE_C R28, R35, R28, RZ ;  /* 0x0000001c231c723e */ /* 0x000fe200048070ff */
[----:B------:R-:W-:Y:S02]  /*12450*/  HADD2.F32 R11, -RZ, R11.H1_H1 ;  /* 0x3000000bff0b7230 */ /* 0x000fe40000004100 */
[----:B------:R-:W-:Y:S01]  /*12460*/  FMUL.FTZ R8, R4, R6 ;  /* 0x0000000604087220 */ /* 0x000fe20000410000 */
[----:B------:R-:W-:-:S02]  /*12470*/  HADD2.F32 R34, -RZ, R34.H1_H1 ;  /* 0x30000022ff227230 */ /* 0x000fc40000004100 */
[-C--:B------:R-:W-:Y:S01]  /*12480*/  FMUL.FTZ R9, R4, R5.reuse ;  /* 0x0000000504097220 */ /* 0x080fe20000410000 */
[--C-:B------:R-:W-:Y:S02]  /*12490*/  HADD2.F32 R3, -RZ, R7.reuse.H0_H0 ;  /* 0x20000007ff037230 */ /* 0x100fe40000004100 */
[C---:B------:R-:W-:Y:S01]  /*124a0*/  FMUL.FTZ R4, R11.reuse, R42 ;  /* 0x0000002a0b047220 */ /* 0x040fe20000410000 */
[----:B------:R-:W-:Y:S02]  /*124b0*/  HADD2.F32 R7, -RZ, R7.H1_H1 ;  /* 0x30000007ff077230 */ /* 0x000fe40000004100 */
        /* <DEDUP_REMOVED lines=22> */
.L_x_1294:
[----:B------:R-:W-:Y:S05]  /*12620*/  BSYNC B0 ;  /* 0x0000000000007941 */ /* 0x000fea0003800000 */
.L_x_1274:
[----:B------:R-:W-:Y:S01]  /*12630*/  @!PT LDS RZ, [RZ] ;  /* 0x00000000fffff984 */ /* 0x000fe20000000800 */
[----:B------:R-:W-:Y:S01]  /*12640*/  @!PT LDS RZ, [RZ] ;  /* 0x00000000fffff984 */ /* 0x000fe20000000800 */
[----:B------:R-:W-:Y:S01]  /*12650*/  @!PT LDS RZ, [RZ] ;  /* 0x00000000fffff984 */ /* 0x000fe20000000800 */
[----:B------:R-:W-:Y:S01]  /*12660*/  @!PT LDS RZ, [RZ] ;  /* 0x00000000fffff984 */ /* 0x000fe20000000800 */
[----:B------:R1:W-:Y:S06]  /*12670*/  MEMBAR.ALL.CTA ;  /* 0x0000000000007992 */ /* 0x0003ec0000008000 */
[----:B-1----:R-:W1:Y:S01]  /*12680*/  FENCE.VIEW.ASYNC.S ;  /* 0x00000000000073c6 */ /* 0x002e620000000000 */
[----:B------:R-:W-:Y:S05]  /*12690*/  WARPSYNC.ALL ;  /* 0x0000000000007948 */ /* 0x000fea0003800000 */
[----:B-1----:R-:W-:Y:S06]  /*126a0*/  BAR.SYNC.DEFER_BLOCKING 0xd, 0x100 ;  /* 0x0344000000007b1d */ /* 0x002fec0000010000 */
.L_x_1271:
[----:B0---4-:R-:W4:Y:S02]  /*126b0*/  LDL R0, [R1+0x6c] ;  /* 0x00006c0001007983 */ /* 0x011f240000100800 */
[----:B----4-:R-:W-:-:S13]  /*126c0*/  R2UR UR4, R0 ;  /* 0x00000000000472ca */ /* 0x010fda00000e0000 */
[----:B------:R-:W-:-:S05]  /*126d0*/  IMAD.U32 R0, RZ, RZ, UR4 ;  /* 0x00000004ff007e24 */ /* 0x000fca000f8e00ff */
[----:B------:R-:W-:-:S13]  /*126e0*/  ISETP.NE.AND P0, PT, R0, 0x3, PT ;  /* 0x000000030000780c */ /* 0x000fda0003f05270 */
[----:B------:R-:W-:Y:S05]  /*126f0*/  @!P0 BRA `(.L_x_1309) ;  /* 0x0000000000048947 */ /* 0x000fea0003800000 */
[----:B------:R-:W-:Y:S01]  /*12700*/  BPT.TRAP 0x1 ;  /* 0x000000040000795c */ /* 0x000fe20000300000 */
.L_x_1309:
[----:B------:R-:W-:Y:S01]  /*12710*/  IMAD R0, R231, 0x8, R18 ;  /* 0x00000008e7007824 */ /* 0x000fe200078e0212 */
[----:B--23--:R-:W-:-:S04]  /*12720*/  SHF.L.U32 R5, R234, 0x1f, RZ ;  /* 0x0000001fea057819 */ /* 0x00cfc800000006ff */
[----:B------:R0:W2:Y:S01]  /*12730*/  SYNCS.PHASECHK.TRANS64.TRYWAIT P1, [R0+URZ+0x2e830], R5 ;  /* 0x02e83005000075a7 */ /* 0x0000a2000802017f */
[----:B------:R-:W-:Y:S05]  /*12740*/  @!P0 BRA `(.L_x_1310) ;  /* 0x0000000000048947 */ /* 0x000fea0003800000 */
[----:B------:R-:W-:Y:S01]  /*12750*/  BPT.TRAP 0x1 ;  /* 0x000000040000795c */ /* 0x000fe20000300000 */
.L_x_1310:
[C---:B------:R-:W-:Y:S02]  /*12760*/  LOP3.LUT R3, R27.reuse, 0xffffff80, RZ, 0xc0, !PT ;  /* 0xffffff801b037812 */ /* 0x040fe400078ec0ff */
[----:B------:R-:W-:-:S03]  /*12770*/  LEA.HI R27, R27, R24, RZ, 0x1 ;  /* 0x000000181b1b7211 */ /* 0x000fc600078f08ff */
[----:B------:R-:W-:Y:S01]  /*12780*/  IMAD.IADD R26, R26, 0x1, -R3 ;  /* 0x000000011a1a7824 */ /* 0x000fe200078e0a03 */
[----:B------:R-:W-:-:S04]  /*12790*/  LOP3.LUT R27, R27, 0x3fffffe, RZ, 0xc0, !PT ;  /* 0x03fffffe1b1b7812 */ /* 0x000fc800078ec0ff */
[----:B------:R-:W-:Y:S01]  /*127a0*/  SHF.R.S32.HI R7, RZ, 0x1f, R26 ;  /* 0x0000001fff077819 */ /* 0x000fe2000001141a */
[----:B------:R-:W-:-:S03]  /*127b0*/  IMAD.IADD R27, R24, 0x1, -R27 ;  /* 0x00000001181b7824 */ /* 0x000fc600078e0a1b */
[CC--:B------:R-:W-:Y:S02]  /*127c0*/  LEA.HI R3, R7.reuse, R26.reuse, RZ, 0x2 ;  /* 0x0000001a07037211 */ /* 0x0c0fe400078f10ff */
[----:B------:R-:W-:Y:S02]  /*127d0*/  LEA.HI R7, R7, R26, RZ, 0x5 ;  /* 0x0000001a07077211 */ /* 0x000fe400078f28ff */
[--C-:B------:R-:W-:Y:S02]  /*127e0*/  SHF.R.S32.HI R4, RZ, 0x2, R3.reuse ;  /* 0x00000002ff047819 */ /* 0x100fe40000011403 */
[----:B------:R-:W-:Y:S02]  /*127f0*/  SHF.R.S32.HI R3, RZ, 0x1f, R3 ;  /* 0x0000001fff037819 */ /* 0x000fe40000011403 */
[----:B------:R-:W-:Y:S02]  /*12800*/  SHF.R.S32.HI R7, RZ, 0x5, R7 ;  /* 0x00000005ff077819 */ /* 0x000fe40000011407 */
[----:B------:R-:W-:-:S04]  /*12810*/  LEA.HI R3, R3, R4, RZ, 0x3 ;  /* 0x0000000403037211 */ /* 0x000fc800078f18ff */
[----:B-----5:R-:W-:Y:S01]  /*12820*/  LOP3.LUT R9, R3, 0xfffffff8, RZ, 0xc0, !PT ;  /* 0xfffffff803097812 */ /* 0x020fe200078ec0ff */
[----:B------:R-:W-:-:S04]  /*12830*/  VIADD R3, R18, 0x20400 ;  /* 0x0002040012037836 */ /* 0x000fc80000000000 */
[----:B------:R-:W-:Y:S01]  /*12840*/  IMAD.IADD R4, R4, 0x1, -R9 ;  /* 0x0000000104047824 */ /* 0x000fe200078e0a09 */
[----:B------:R-:W-:-:S03]  /*12850*/  SHF.R.U32.HI R3, RZ, 0x4, R3 ;  /* 0x00000004ff037819 */ /* 0x000fc60000011603 */
[----:B------:R-:W-:Y:S01]  /*12860*/  IMAD R4, R7, 0x10, R4 ;  /* 0x0000001007047824 */ /* 0x000fe200078e0204 */
[----:B------:R-:W-:Y:S01]  /*12870*/  LOP3.LUT R3, R3, 0x3fff, RZ, 0xc0, !PT ;  /* 0x00003fff03037812 */ /* 0x000fe200078ec0ff */
[----:B--2---:R-:W-:Y:S06]  /*12880*/  @P1 BRA `(.L_x_1311) ;  /* 0x0000000000081947 */ /* 0x004fec0003800000 */
[----:B------:R-:W2:Y:S02]  /*12890*/  SYNCS.PHASECHK.TRANS64.TRYWAIT P1, [R0+URZ+0x2e830], R5 ;  /* 0x02e83005000075a7 */ /* 0x000ea4000802017f */
[----:B--2---:R-:W-:Y:S05]  /*128a0*/  @!P1 BRA `(.L_x_1312) ;  /* 0x0000021400009947 */ /* 0x004fea0003800000 */
.L_x_1311:
[----:B------:R-:W3:Y:S01]  /*128b0*/  S2R R6, SR_TID.X ;  /* 0x0000000000067919 */ /* 0x000ee20000002100 */
[----:B------:R-:W-:Y:S01]  /*128c0*/  LOP3.LUT R3, R3, 0x10000, RZ, 0xfc, !PT ;  /* 0x0001000003037812 */ /* 0x000fe200078efcff */
[----:B------:R-:W-:Y:S05]  /*128d0*/  WARPSYNC.ALL ;  /* 0x0000000000007948 */ /* 0x000fea0003800000 */
[----:B------:R4:W-:Y:S01]  /*128e0*/  STL [R1+0x4c], R3 ;  /* 0x00004c0301007387 */ /* 0x0009e20000100800 */
[----:B------:R-:W-:Y:S01]  /*128f0*/  IMAD R233, R27, 0x40, R4 ;  /* 0x000000401be97824 */ /* 0x000fe200078e0204 */
[----:B---3--:R-:W-:-:S04]  /*12900*/  LOP3.LUT R6, R6, 0x7f, RZ, 0xc0, !PT ;  /* 0x0000007f06067812 */ /* 0x008fc800078ec0ff */
[----:B------:R-:W-:Y:S01]  /*12910*/  ISETP.NE.AND P1, PT, R6, RZ, PT ;  /* 0x000000ff0600720c */ /* 0x000fe20003f25270 */
[----:B------:R-:W-:Y:S01]  /*12920*/  IMAD R4, R231, 0x700, R3 ;  /* 0x00000700e7047824 */ /* 0x000fe200078e0203 */
[----:B------:R-:W3:Y:S03]  /*12930*/  LDL.LU R138, [R1+0x5c] ;  /* 0x00005c00018a7983 */ /* 0x000ee60000300800 */
[----:B------:R-:W-:Y:S02]  /*12940*/  VIADD R8, R4, 0x200 ;  /* 0x0000020004087836 */ /* 0x000fe40000000000 */
[----:B0-2---:R-:W-:Y:S02]  /*12950*/  IMAD.MOV.U32 R5, RZ, RZ, 0x40000040 ;  /* 0x40000040ff057424 */ /* 0x005fe400078e00ff */
[----:B------:R-:W-:Y:S01]  /*12960*/  IMAD.MOV.U32 R9, RZ, RZ, 0x40000040 ;  /* 0x40000040ff097424 */ /* 0x000fe200078e00ff */
[----:B------:R-:W-:-:S02]  /*12970*/  R2UR UR14, R8 ;  /* 0x00000000080e72ca */ /* 0x000fc400000e0000 */
[C---:B------:R-:W-:Y:S01]  /*12980*/  R2UR UR6, R4.reuse ;  /* 0x00000000040672ca */ /* 0x040fe200000e0000 */
[----:B------:R-:W-:Y:S01]  /*12990*/  WARPGROUP.ARRIVE ;  /* 0x00000000000079c5 */ /* 0x000fe20000000000 */
[----:B------:R-:W-:Y:S01]  /*129a0*/  LOP3.LUT R8, R25, 0x10000, RZ, 0xfc, !PT ;  /* 0x0001000019087812 */ /* 0x000fe200078efcff */
[----:B------:R-:W-:Y:S01]  /*129b0*/  VIADD R6, R4, 0x100 ;  /* 0x0000010004067836 */ /* 0x000fe20000000000 */
[----:B------:R-:W-:Y:S01]  /*129c0*/  R2UR UR7, R5 ;  /* 0x00000000050772ca */ /* 0x000fe200000e0000 */
[----:B------:R-:W-:Y:S01]  /*129d0*/  IMAD.MOV.U32 R7, RZ, RZ, 0x40000040 ;  /* 0x40000040ff077424 */ /* 0x000fe200078e00ff */
[----:B------:R-:W-:Y:S01]  /*129e0*/  R2UR UR4, R8 ;  /* 0x00000000080472ca */ /* 0x000fe200000e0000 */
[C---:B------:R-:W-:Y:S01]  /*129f0*/  VIADD R10, R4.reuse, 0x300 ;  /* 0x00000300040a7836 */ /* 0x040fe20000000000 */
[----:B------:R-:W-:Y:S01]  /*12a00*/  R2UR UR5, R9 ;  /* 0x00000000090572ca */ /* 0x000fe200000e0000 */
[----:B------:R-:W-:Y:S01]  /*12a10*/  IMAD.MOV.U32 R11, RZ, RZ, 0x40000040 ;  /* 0x40000040ff0b7424 */ /* 0x000fe200078e00ff */
[----:B------:R-:W2:Y:S01]  /*12a20*/  LDL R194, [R1+0x18] ;  /* 0x0000180001c27983 */ /* 0x000ea20000100800 */
[----:B------:R-:W-:-:S02]  /*12a30*/  VIADD R12, R4, 0x600 ;  /* 0x00000600040c7836 */ /* 0x000fc40000000000 */
[----:B------:R-:W-:Y:S01]  /*12a40*/  IMAD.MOV.U32 R13, RZ, RZ, 0x40000040 ;  /* 0x40000040ff0d7424 */ /* 0x000fe200078e00ff */
[----:B------:R-:W5:Y:S01]  /*12a50*/  LDL R192, [R1+0x1c] ;  /* 0x00001c0001c07983 */ /* 0x000f620000100800 */
[----:B-1----:R-:W-:Y:S02]  /*12a60*/  VIADD R14, R4, 0x204 ;  /* 0x00000204040e7836 */ /* 0x002fe40000000000 */
[----:B------:R-:W-:Y:S01]  /*12a70*/  IMAD.MOV.U32 R15, RZ, RZ, 0x40000040 ;  /* 0x40000040ff0f7424 */ /* 0x000fe200078e00ff */
[----:B------:R-:W5:Y:S03]  /*12a80*/  LDL R141, [R1+0x48] ;  /* 0x00004800018d7983 */ /* 0x000f660000100800 */
[----:B------:R-:W-:Y:S01]  /*12a90*/  QGMMA.64x32x32.F32.E4M3.E4M3 R120, gdesc[UR4], RZ, !UPT, gsb0 ;  /* 0x00600000047879f3 */ /* 0x000fe2000c0008ff */
[----:B------:R-:W-:Y:S02]  /*12aa0*/  R2UR UR10, R6 ;  /* 0x00000000060a72ca */ /* 0x000fe400000e0000 */
[----:B------:R-:W-:-:S02]  /*12ab0*/  R2UR UR11, R7 ;  /* 0x00000000070b72ca */ /* 0x000fc400000e0000 */
[----:B------:R-:W-:Y:S02]  /*12ac0*/  R2UR UR8, R8 ;  /* 0x00000000080872ca */ /* 0x000fe400000e0000 */
[----:B------:R-:W-:Y:S01]  /*12ad0*/  R2UR UR9, R9 ;  /* 0x00000000090972ca */ /* 0x000fe200000e0000 */
[----:B------:R-:W-:Y:S02]  /*12ae0*/  WARPGROUP.DEPBAR.LE gsb0, 0x0 ;  /* 0x00008000000079c5 */ /* 0x000fe40000010000 */
[----:B------:R-:W-:-:S10]  /*12af0*/  WARPGROUP.ARRIVE ;  /* 0x00000000000079c5 */ /* 0x000fd40000000000 */
[----:B------:R-:W-:Y:S01]  /*12b00*/  QGMMA.64x32x32.F32.E4M3.E4M3 R104, gdesc[UR8], RZ, !UPT, gsb0 ;  /* 0x00600000086879f3 */ /* 0x000fe2000c0008ff */
[C---:B------:R-:W-:Y:S02]  /*12b10*/  R2UR UR15, R9.reuse ;  /* 0x00000000090f72ca */ /* 0x040fe400000e0000 */
[----:B------:R-:W-:Y:S02]  /*12b20*/  R2UR UR12, R8 ;  /* 0x00000000080c72ca */ /* 0x000fe400000e0000 */
[----:B------:R-:W-:Y:S01]  /*12b30*/  R2UR UR13, R9 ;  /* 0x00000000090d72ca */ /* 0x000fe200000e0000 */
[----:B------:R-:W-:Y:S02]  /*12b40*/  WARPGROUP.DEPBAR.LE gsb0, 0x0 ;  /* 0x00008000000079c5 */ /* 0x000fe40000010000 */
[----:B------:R-:W-:-:S10]  /*12b50*/  WARPGROUP.ARRIVE ;  /* 0x00000000000079c5 */ /* 0x000fd40000000000 */
[----:B------:R-:W-:Y:S01]  /*12b60*/  QGMMA.64x32x32.F32.E4M3.E4M3 R88, gdesc[UR12], RZ, !UPT, gsb0 ;  /* 0x006000000c5879f3 */ /* 0x000fe2000c0008ff */
[----:B------:R-:W-:Y:S02]  /*12b70*/  R2UR UR18, R10 ;  /* 0x000000000a1272ca */ /* 0x000fe400000e0000 */
[----:B------:R-:W-:Y:S02]  /*12b80*/  R2UR UR19, R11 ;  /* 0x000000000b1372ca */ /* 0x000fe400000e0000 */
[----:B------:R-:W-:Y:S02]  /*12b90*/  R2UR UR16, R8 ;  /* 0x00000000081072ca */ /* 0x000fe400000e0000 */
[----:B------:R-:W-:Y:S01]  /*12ba0*/  R2UR UR17, R9 ;  /* 0x00000000091172ca */ /* 0x000fe200000e0000 */
[----:B------:R-:W-:Y:S02]  /*12bb0*/  WARPGROUP.DEPBAR.LE gsb0, 0x0 ;  /* 0x00008000000079c5 */ /* 0x000fe40000010000 */
[----:B------:R-:W-:-:S10]  /*12bc0*/  WARPGROUP.ARRIVE ;  /* 0x00000000000079c5 */ /* 0x000fd40000000000 */
[----:B------:R-:W-:Y:S01]  /*12bd0*/  QGMMA.64x32x32.F32.E4M3.E4M3 R72, gdesc[UR16], RZ, !UPT, gsb0 ;  /* 0x00600000104879f3 */ /* 0x000fe2000c0008ff */
[----:B------:R-:W-:Y:S01]  /*12be0*/  VIADD R6, R4, 0x400 ;  /* 0x0000040004067836 */ /* 0x000fe20000000000 */
        /* <DEDUP_REMOVED lines=19> */
[----:B------:R-:W-:Y:S02]  /*12d20*/  VIADD R10, R4, 0x102 ;  /* 0x00000102040a7836 */ /* 0x000fe40000000000 */
[----:B------:R-:W-:Y:S01]  /*12d30*/  IMAD.MOV.U32 R11, RZ, RZ, 0x40000040 ;  /* 0x40000040ff0b7424 */ /* 0x000fe200078e00ff */
[----:B------:R-:W-:-:S02]  /*12d40*/  WARPGROUP.DEPBAR.LE gsb0, 0x0 ;  /* 0x00008000000079c5 */ /* 0x000fc40000010000 */
[----:B------:R-:W-:-:S07]  /*12d50*/  WARPGROUP.ARRIVE ;  /* 0x00000000000079c5 */ /* 0x000fce0000000000 */
[----:B------:R-:W-:Y:S01]  /*12d60*/  QGMMA.64x32x32.F32.E4M3.E4M3 R24, gdesc[UR28], RZ, !UPT, gsb0 ;  /* 0x006000001c1879f3 */ /* 0x000fe2000c0008ff */
[----:B------:R-:W-:Y:S01]  /*12d70*/  R2UR UR10, R10 ;  /* 0x000000000a0a72ca */ /* 0x000fe200000e0000 */
[C---:B------:R-:W-:Y:S01]  /*12d80*/  VIADD R10, R4.reuse, 0x402 ;  /* 0x00000402040a7836 */ /* 0x040fe20000000000 */
[----:B------:R-:W-:Y:S01]  /*12d90*/  R2UR UR11, R11 ;  /* 0x000000000b0b72ca */ /* 0x000fe200000e0000 */
[----:B------:R-:W-:Y:S02]  /*12da0*/  IMAD.MOV.U32 R11, RZ, RZ, 0x40000040 ;  /* 0x40000040ff0b7424 */ /* 0x000fe400078e00ff */
[----:B------:R-:W-:Y:S01]  /*12db0*/  VIADD R6, R4, 0x2 ;  /* 0x0000000204067836 */ /* 0x000fe20000000000 */
[----:B------:R-:W-:Y:S01]  /*12dc0*/  R2UR UR22, R10 ;  /* 0x000000000a1672ca */ /* 0x000fe200000e0000 */
[----:B------:R-:W-:Y:S01]  /*12dd0*/  IMAD.MOV.U32 R7, RZ, RZ, 0x40000040 ;  /* 0x40000040ff077424 */ /* 0x000fe200078e00ff */
[----:B------:R-:W-:Y:S01]  /*12de0*/  R2UR UR23, R11 ;  /* 0x000000000b1772ca */ /* 0x000fe200000e0000 */
[----:B------:R-:W-:-:S02]  /*12df0*/  VIADD R10, R8, 0x2 ;  /* 0x00000002080a7836 */ /* 0x000fc40000000000 */
[----:B------:R-:W-:Y:S01]  /*12e00*/  IMAD.MOV.U32 R11, RZ, RZ, 0x40000040 ;  /* 0x40000040ff0b7424 */ /* 0x000fe200078e00ff */
        /* <DEDUP_REMOVED lines=9> */
[----:B------:R-:W-:Y:S01]  /*12ea0*/  VIADD R12, R4, 0x202 ;  /* 0x00000202040c7836 */ /* 0x000fe20000000000 */
[----:B------:R-:W-:Y:S02]  /*12eb0*/  WARPGROUP.DEPBAR.LE gsb0, 0x0 ;  /* 0x00008000000079c5 */ /* 0x000fe40000010000 */
[----:B------:R-:W-:-:S09]  /*12ec0*/  WARPGROUP.ARRIVE ;  /* 0x00000000000079c5 */ /* 0x000fd20000000000 */
[----:B------:R-:W-:Y:S01]  /*12ed0*/  QGMMA.64x32x32.F32.E4M3.E4M3 R104, gdesc[UR8], R104, gsb0 ;  /* 0x00600000086879f3 */ /* 0x000fe20008000868 */
        /* <DEDUP_REMOVED lines=8> */
[----:B------:R-:W-:Y:S02]  /*12f60*/  VIADD R6, R4, 0x302 ;  /* 0x0000030204067836 */ /* 0x000fe40000000000 */
[----:B------:R-:W-:Y:S01]  /*12f70*/  IMAD.MOV.U32 R7, RZ, RZ, 0x40000040 ;  /* 0x40000040ff077424 */ /* 0x000fe200078e00ff */
[----:B------:R-:W-:Y:S02]  /*12f80*/  R2UR UR16, R10 ;  /* 0x000000000a1072ca */ /* 0x000fe400000e0000 */
[----:B------:R-:W-:Y:S02]  /*12f90*/  R2UR UR18, R6 ;  /* 0x00000000061272ca */ /* 0x000fe400000e0000 */
[----:B------:R-:W-:Y:S02]  /*12fa0*/  R2UR UR19, R7 ;  /* 0x00000000071372ca */ /* 0x000fe400000e0000 */
[----:B------:R-:W-:Y:S01]  /*12fb0*/  R2UR UR17, R11 ;  /* 0x000000000b1172ca */ /* 0x000fe200000e0000 */
[----:B------:R-:W-:-:S02]  /*12fc0*/  WARPGROUP.DEPBAR.LE gsb0, 0x0 ;  /* 0x00008000000079c5 */ /* 0x000fc40000010000 */
        /* <DEDUP_REMOVED lines=22> */
[----:B------:R-:W-:-:S02]  /*13130*/  VIADD R6, R4, 0x4 ;  /* 0x0000000404067836 */ /* 0x000fc40000000000 */
[----:B------:R-:W-:Y:S01]  /*13140*/  IMAD.MOV.U32 R7, RZ, RZ, 0x40000040 ;  /* 0x40000040ff077424 */ /* 0x000fe200078e00ff */
[----:B------:R-:W-:Y:S02]  /*13150*/  WARPGROUP.DEPBAR.LE gsb0, 0x0 ;  /* 0x00008000000079c5 */ /* 0x000fe40000010000 */
[----:B------:R-:W-:-:S07]  /*13160*/  WARPGROUP.ARRIVE ;  /* 0x00000000000079c5 */ /* 0x000fce0000000000 */
[----:B------:R-:W-:Y:S01]  /*13170*/  QGMMA.64x32x32.F32.E4M3.E4M3 R24, gdesc[UR28], R24, gsb0 ;  /* 0x006000001c1879f3 */ /* 0x000fe20008000818 */
[----:B------:R-:W-:Y:S01]  /*13180*/  R2UR UR6, R6 ;  /* 0x00000000060672ca */ /* 0x000fe200000e0000 */
[----:B------:R-:W-:Y:S01]  /*13190*/  VIADD R6, R4, 0x304 ;  /* 0x0000030404067836 */ /* 0x000fe20000000000 */
[----:B------:R-:W-:Y:S01]  /*131a0*/  R2UR UR7, R7 ;  /* 0x00000000070772ca */ /* 0x000fe200000e0000 */
[----:B------:R-:W-:-:S03]  /*131b0*/  IMAD.MOV.U32 R7, RZ, RZ, 0x40000040 ;  /* 0x40000040ff077424 */ /* 0x000fc600078e00ff */
[----:B------:R-:W-:Y:S01]  /*131c0*/  R2UR UR18, R6 ;  /* 0x00000000061272ca */ /* 0x000fe200000e0000 */
[----:B------:R-:W-:Y:S01]  /*131d0*/  VIADD R6, R8, 0x4 ;  /* 0x0000000408067836 */ /* 0x000fe20000000000 */
[----:B------:R-:W-:Y:S01]  /*131e0*/  R2UR UR19, R7 ;  /* 0x00000000071372ca */ /* 0x000fe200000e0000 */
[----:B------:R-:W-:-:S03]  /*131f0*/  IMAD.MOV.U32 R7, RZ, RZ, 0x40000040 ;  /* 0x40000040ff077424 */ /* 0x000fc600078e00ff */
        /* <DEDUP_REMOVED lines=50> */
[----:B------:R-:W-:Y:S01]  /*13520*/  VIADD R12, R4, 0x6 ;  /* 0x00000006040c7836 */ /* 0x000fe20000000000 */
[----:B------:R-:W-:-:S02]  /*13530*/  WARPGROUP.DEPBAR.LE gsb0, 0x0 ;  /* 0x00008000000079c5 */ /* 0x000fc40000010000 */
[----:B------:R-:W-:-:S09]  /*13540*/  WARPGROUP.ARRIVE ;  /* 0x00000000000079c5 */ /* 0x000fd20000000000 */
[----:B------:R-:W-:Y:S01]  /*13550*/  QGMMA.64x32x32.F32.E4M3.E4M3 R24, gdesc[UR28], R24, gsb0 ;  /* 0x006000001c1879f3 */ /* 0x000fe20008000818 */
[----:B------:R-:W-:Y:S01]  /*13560*/  R2UR UR6, R12 ;  /* 0x000000000c0672ca */ /* 0x000fe200000e0000 */
[C---:B------:R-:W-:Y:S02]  /*13570*/  VIADD R14, R4.reuse, 0x106 ;  /* 0x00000106040e7836 */ /* 0x040fe40000000000 */
[C---:B------:R-:W-:Y:S02]  /*13580*/  VIADD R20, R4.reuse, 0x206 ;  /* 0x0000020604147836 */ /* 0x040fe40000000000 */
[----:B------:R-:W-:Y:S01]  /*13590*/  VIADD R12, R4, 0x306 ;  /* 0x00000306040c7836 */ /* 0x000fe20000000000 */
[----:B------:R-:W-:Y:S01]  /*135a0*/  R2UR UR10, R14 ;  /* 0x000000000e0a72ca */ /* 0x000fe200000e0000 */
[----:B------:R-:W-:Y:S01]  /*135b0*/  VIADD R14, R4, 0x406 ;  /* 0x00000406040e7836 */ /* 0x000fe20000000000 */
[----:B------:R-:W-:Y:S01]  /*135c0*/  R2UR UR14, R20 ;  /* 0x00000000140e72ca */ /* 0x000fe200000e0000 */
[----:B------:R-:W-:Y:S01]  /*135d0*/  VIADD R20, R4, 0x506 ;  /* 0x0000050604147836 */ /* 0x000fe20000000000 */
[----:B------:R-:W-:Y:S01]  /*135e0*/  R2UR UR18, R12 ;  /* 0x000000000c1272ca */ /* 0x000fe200000e0000 */
[----:B------:R-:W-:-:S02]  /*135f0*/  VIADD R12, R4, 0x606 ;  /* 0x00000606040c7836 */ /* 0x000fc40000000000 */
[----:B------:R-:W-:Y:S02]  /*13600*/  IMAD.MOV.U32 R13, RZ, RZ, 0x40000040 ;  /* 0x40000040ff0d7424 */ /* 0x000fe400078e00ff */
[----:B------:R-:W-:Y:S02]  /*13610*/  VIADD R4, R8, 0x6 ;  /* 0x0000000608047836 */ /* 0x000fe40000000000 */
[----:B------:R-:W-:Y:S01]  /*13620*/  IMAD.MOV.U32 R5, RZ, RZ, 0x40000040 ;  /* 0x40000040ff057424 */ /* 0x000fe200078e00ff */
[----:B------:R-:W-:Y:S02]  /*13630*/  R2UR UR7, R13 ;  /* 0x000000000d0772ca */ /* 0x000fe400000e0000 */
[----:B------:R-:W-:Y:S02]  /*13640*/  R2UR UR4, R4 ;  /* 0x00000000040472ca */ /* 0x000fe400000e0000 */
[----:B------:R-:W-:Y:S01]  /*13650*/  R2UR UR5, R5 ;  /* 0x00000000050572ca */ /* 0x000fe200000e0000 */
[----:B------:R-:W-:-:S02]  /*13660*/  WARPGROUP.DEPBAR.LE gsb0, 0x0 ;  /* 0x00008000000079c5 */ /* 0x000fc40000010000 */
[----:B------:R-:W-:-:S10]  /*13670*/  WARPGROUP.ARRIVE ;  /* 0x00000000000079c5 */ /* 0x000fd40000000000 */
[----:B------:R-:W-:Y:S01]  /*13680*/  QGMMA.64x32x32.F32.E4M3.E4M3 R120, gdesc[UR4], R120, gsb0 ;  /* 0x00600000047879f3 */ /* 0x000fe20008000878 */
[----:B------:R-:W-:Y:S01]  /*13690*/  IMAD.MOV.U32 R15, RZ, RZ, 0x40000040 ;  /* 0x40000040ff0f7424 */ /* 0x000fe200078e00ff */
[C---:B------:R-:W-:Y:S02]  /*136a0*/  R2UR UR8, R4.reuse ;  /* 0x00000000040872ca */ /* 0x040fe400000e0000 */
[----:B------:R-:W-:Y:S01]  /*136b0*/  R2UR UR9, R5 ;  /* 0x00000000050972ca */ /* 0x000fe200000e0000 */
[----:B------:R-:W-:Y:S01]  /*136c0*/  IMAD.MOV.U32 R21, RZ, RZ, 0x40000040 ;  /* 0x40000040ff157424 */ /* 0x000fe200078e00ff */
[----:B------:R-:W-:Y:S02]  /*136d0*/  R2UR UR11, R15 ;  /* 0x000000000f0b72ca */ /* 0x000fe400000e0000 */
[C---:B------:R-:W-:Y:S02]  /*136e0*/  R2UR UR12, R4.reuse ;  /* 0x00000000040c72ca */ /* 0x040fe400000e0000 */
[C---:B------:R-:W-:Y:S01]  /*136f0*/  R2UR UR13, R5.reuse ;  /* 0x00000000050d72ca */ /* 0x040fe200000e0000 */
[----:B------:R-:W-:Y:S01]  /*13700*/  IMAD.MOV.U32 R13, RZ, RZ, 0x40000040 ;  /* 0x40000040ff0d7424 */ /* 0x000fe200078e00ff */
[----:B------:R-:W-:Y:S01]  /*13710*/  R2UR UR16, R4 ;  /* 0x00000000041072ca */ /* 0x000fe200000e0000 */
[----:B------:R-:W-:Y:S01]  /*13720*/  @!P1 VIADD R0, R0, 0x2e840 ;  /* 0x0002e84000009836 */ /* 0x000fe20000000000 */
[----:B------:R-:W-:Y:S01]  /*13730*/  R2UR UR17, R5 ;  /* 0x00000000051172ca */ /* 0x000fe200000e0000 */
[----:B------:R-:W-:Y:S01]  /*13740*/  ULDC UR4, c[0x0][0x9dc] ;  /* 0x0002770000047ab9 */ /* 0x000fe20000000800 */
[----:B------:R-:W-:-:S02]  /*13750*/  WARPGROUP.DEPBAR.LE gsb0, 0x0 ;  /* 0x00008000000079c5 */ /* 0x000fc40000010000 */
[----:B------:R-:W-:-:S06]  /*13760*/  WARPGROUP.ARRIVE ;  /* 0x00000000000079c5 */ /* 0x000fcc0000000000 */
[----:B------:R-:W-:Y:S01]  /*13770*/  QGMMA.64x32x32.F32.E4M3.E4M3 R104, gdesc[UR8], R104, gsb0 ;  /* 0x00600000086879f3 */ /* 0x000fe20008000868 */
[----:B------:R-:W-:Y:S02]  /*13780*/  R2UR UR15, R21 ;  /* 0x00000000150f72ca */ /* 0x000fe400000e0000 */
[----:B------:R-:W-:Y:S02]  /*13790*/  WARPGROUP.DEPBAR.LE gsb0, 0x0 ;  /* 0x00008000000079c5 */ /* 0x000fe40000010000 */
[----:B------:R-:W-:-:S09]  /*137a0*/  WARPGROUP.ARRIVE ;  /* 0x00000000000079c5 */ /* 0x000fd20000000000 */
[----:B------:R-:W-:Y:S01]  /*137b0*/  QGMMA.64x32x32.F32.E4M3.E4M3 R88, gdesc[UR12], R88, gsb0 ;  /* 0x006000000c5879f3 */ /* 0x000fe20008000858 */
[----:B------:R-:W-:Y:S01]  /*137c0*/  R2UR UR19, R13 ;  /* 0x000000000d1372ca */ /* 0x000fe200000e0000 */
[----:B------:R-:W-:Y:S01]  /*137d0*/  IMAD.MOV.U32 R15, RZ, RZ, 0x40000040 ;  /* 0x40000040ff0f7424 */ /* 0x000fe200078e00ff */
[----:B------:R-:W-:Y:S02]  /*137e0*/  WARPGROUP.DEPBAR.LE gsb0, 0x0 ;  /* 0x00008000000079c5 */ /* 0x000fe40000010000 */
[----:B------:R-:W-:-:S09]  /*137f0*/  WARPGROUP.ARRIVE ;  /* 0x00000000000079c5 */ /* 0x000fd20000000000 */
[----:B------:R-:W-:Y:S01]  /*13800*/  QGMMA.64x32x32.F32.E4M3.E4M3 R72, gdesc[UR16], R72, gsb0 ;  /* 0x00600000104879f3 */ /* 0x000fe20008000848 */
[----:B------:R-:W-:Y:S02]  /*13810*/  R2UR UR22, R14 ;  /* 0x000000000e1672ca */ /* 0x000fe400000e0000 */
[----:B------:R-:W-:Y:S02]  /*13820*/  R2UR UR23, R15 ;  /* 0x000000000f1772ca */ /* 0x000fe400000e0000 */
[----:B------:R-:W-:Y:S02]  /*13830*/  R2UR UR20, R4 ;  /* 0x00000000041472ca */ /* 0x000fe400000e0000 */
[----:B------:R-:W-:Y:S01]  /*13840*/  R2UR UR21, R5 ;  /* 0x00000000051572ca */ /* 0x000fe200000e0000 */
[----:B------:R-:W-:Y:S01]  /*13850*/  IMAD.MOV.U32 R21, RZ, RZ, 0x40000040 ;  /* 0x40000040ff157424 */ /* 0x000fe200078e00ff */
[----:B------:R-:W-:Y:S02]  /*13860*/  R2UR UR26, R20 ;  /* 0x00000000141a72ca */ /* 0x000fe400000e0000 */
[----:B------:R-:W-:-:S02]  /*13870*/  R2UR UR24, R4 ;  /* 0x00000000041872ca */ /* 0x000fc400000e0000 */
[----:B------:R-:W-:Y:S01]  /*13880*/  R2UR UR25, R5 ;  /* 0x00000000051972ca */ /* 0x000fe200000e0000 */
[----:B------:R-:W-:Y:S01]  /*13890*/  IMAD.MOV.U32 R13, RZ, RZ, 0x40000040 ;  /* 0x40000040ff0d7424 */ /* 0x000fe200078e00ff */
[----:B------:R-:W-:Y:S02]  /*138a0*/  WARPGROUP.DEPBAR.LE gsb0, 0x0 ;  /* 0x00008000000079c5 */ /* 0x000fe40000010000 */
[----:B------:R-:W-:Y:S01]  /*138b0*/  WARPGROUP.ARRIVE ;  /* 0x00000000000079c5 */ /* 0x000fe20000000000 */
[----:B------:R-:W-:Y:S01]  /*138c0*/  R2UR UR30, R12 ;  /* 0x000000000c1e72ca */ /* 0x000fe200000e0000 */
[----:B------:R-:W0:Y:S04]  /*138d0*/  LDC.64 R14, c[0x0][0x9e0] ;  /* 0x00027800ff0e7b82 */ /* 0x000e280000000a00 */
[----:B------:R-:W-:Y:S01]  /*138e0*/  QGMMA.64x32x32.F32.E4M3.E4M3 R56, gdesc[UR20], R56, gsb0 ;  /* 0x00600000143879f3 */ /* 0x000fe20008000838 */
[----:B------:R-:W-:-:S02]  /*138f0*/  R2UR UR27, R21 ;  /* 0x00000000151b72ca */ /* 0x000fc400000e0000 */
[----:B------:R-:W-:Y:S02]  /*13900*/  WARPGROUP.DEPBAR.LE gsb0, 0x0 ;  /* 0x00008000000079c5 */ /* 0x000fe40000010000 */
[----:B------:R-:W-:-:S09]  /*13910*/  WARPGROUP.ARRIVE ;  /* 0x00000000000079c5 */ /* 0x000fd20000000000 */
[----:B------:R-:W-:Y:S01]  /*13920*/  QGMMA.64x32x32.F32.E4M3.E4M3 R40, gdesc[UR24], R40, gsb0 ;  /* 0x00600000182879f3 */ /* 0x000fe20008000828 */
[----:B------:R-:W-:Y:S02]  /*13930*/  R2UR UR31, R13 ;  /* 0x000000000d1f72ca */ /* 0x000fe400000e0000 */
[----:B------:R-:W-:Y:S02]  /*13940*/  R2UR UR28, R4 ;  /* 0x00000000041c72ca */ /* 0x000fe400000e0000 */
[----:B------:R-:W-:Y:S01]  /*13950*/  R2UR UR29, R5 ;  /* 0x00000000051d72ca */ /* 0x000fe200000e0000 */
[----:B------:R-:W-:Y:S02]  /*13960*/  WARPGROUP.DEPBAR.LE gsb0, 0x0 ;  /* 0x00008000000079c5 */ /* 0x000fe40000010000 */
[----:B------:R-:W-:-:S10]  /*13970*/  WARPGROUP.ARRIVE ;  /* 0x00000000000079c5 */ /* 0x000fd40000000000 */
[----:B------:R-:W-:Y:S01]  /*13980*/  QGMMA.64x32x32.F32.E4M3.E4M3 R24, gdesc[UR28], R24, gsb0 ;  /* 0x006000001c1879f3 */ /* 0x000fe20008000818 */
[----:B------:R-:W-:-:S04]  /*13990*/  IMAD.MOV.U32 R12, RZ, RZ, -0xe0 ;  /* 0xffffff20ff0c7424 */ /* 0x000fc800078e00ff */
[----:B----4-:R-:W-:Y:S01]  /*139a0*/  IMAD R3, R139, R12, 0xe0 ;  /* 0x000000e08b037424 */ /* 0x010fe200078e020c */
[----:B------:R-:W-:-:S03]  /*139b0*/  @!P1 PRMT R0, RZ, 0x654, R0 ;  /* 0x00000654ff009816 */ /* 0x000fc60000000000 */
[----:B--2---:R-:W-:Y:S01]  /*139c0*/  IMAD.IADD R143, R194, 0x1, R3 ;  /* 0x00000001c28f7824 */ /* 0x004fe200078e0203 */
[----:B0-----:R-:W-:Y:S01]  /*139d0*/  ISETP.GE.AND P2, PT, R15, 0x1, PT ;  /* 0x000000010f00780c */ /* 0x001fe20003f46270 */
[----:B------:R-:W-:Y:S02]  /*139e0*/  IMAD.U32 R20, RZ, RZ, UR4 ;  /* 0x00000004ff147e24 */ /* 0x000fe4000f8e00ff */
[----:B---3--:R-:W-:-:S03]  /*139f0*/  IMAD R233, R138, 0x80, R233 ;  /* 0x000000808ae97824 */ /* 0x008fc600078e02e9 */
[----:B------:R-:W-:Y:S02]  /*13a00*/  LOP3.LUT R140, RZ, R20, RZ, 0x33, !PT ;  /* 0x00000014ff8c7212 */ /* 0x000fe400078e33ff */
[----:B------:R-:W-:-:S05]  /*13a10*/  LOP3.LUT R17, R17, 0xffefffff, RZ, 0xc0, !PT ;  /* 0xffefffff11117812 */ /* 0x000fca00078ec0ff */
[----:B------:R-:W-:Y:S01]  /*13a20*/  @P2 LOP3.LUT R17, R17, 0x100000, RZ, 0xfc, !PT ;  /* 0x0010000011112812 */ /* 0x000fe200078efcff */
[----:B------:R-:W-:Y:S02]  /*13a30*/  WARPGROUP.DEPBAR.LE gsb0, 0x0 ;  /* 0x00008000000079c5 */ /* 0x000fe40000010000 */
[----:B------:R5:W-:Y:S02]  /*13a40*/  @!P1 SYNCS.ARRIVE.TRANS64.RED.A1T0 RZ, [R0+URZ], RZ ;  /* 0x000000ff00ff99a7 */ /* 0x000be4000810043f */
[--C-:B-----5:R-:W-:Y:S01]  /*13a50*/  IADD3 R0, -R192, 0x1, R143.reuse ;  /* 0x00000001c0007810 */ /* 0x120fe20007ffe18f */
[----:B------:R-:W-:-:S04]  /*13a60*/  IMAD R143, R141, -0x2, R143 ;  /* 0xfffffffe8d8f7824 */ /* 0x000fc800078e028f */
[----:B------:R-:W-:-:S04]  /*13a70*/  IMAD R13, R141, -0x2, R0 ;  /* 0xfffffffe8d0d7824 */ /* 0x000fc800078e0200 */
[C---:B------:R-:W-:Y:S02]  /*13a80*/  IMAD.IADD R138, R13.reuse, 0x1, R14 ;  /* 0x000000010d8a7824 */ /* 0x040fe400078e020e */
[----:B------:R-:W-:Y:S02]  /*13a90*/  IMAD.IADD R140, R13, 0x1, R140 ;  /* 0x000000010d8c7824 */ /* 0x000fe400078e028c */
[----:B------:R-:W-:Y:S01]  /*13aa0*/  IMAD R0, R141, -0x2, R3 ;  /* 0xfffffffe8d007824 */ /* 0x000fe200078e0203 */
[----:B------:R-:W-:Y:S01]  /*13ab0*/  VIADDMNMX R12, R233, R138, R143, PT ;  /* 0x0000008ae90c7246 */ /* 0x000fe2000380018f */
[----:B------:R-:W-:Y:S01]  /*13ac0*/  IMAD.IADD R13, R140, 0x1, R233 ;  /* 0x000000018c0d7824 */ /* 0x000fe200078e02e9 */
[----:B------:R-:W-:Y:S06]  /*13ad0*/  @!P2 BRA `(.L_x_1313) ;  /* 0x00000000004ca947 */ /* 0x000fec0003800000 */
[----:B------:R-:W-:Y:S01]  /*13ae0*/  IADD3 R21, -R192, R194, R233 ;  /* 0x000000c2c0157210 */ /* 0x000fe20007ffe1e9 */
[----:B------:R-:W-:Y:S03]  /*13af0*/  BSSY B0, `(.L_x_1314) ;  /* 0x000000e000007945 */ /* 0x000fe60003800000 */
        /* <DEDUP_REMOVED lines=9> */
.L_x_1315:
[----:B------:R-:W-:-:S13]  /*13b90*/  ISETP.NE.AND P2, PT, R15, 0x1, PT ;  /* 0x000000010f00780c */ /* 0x000fda0003f45270 */
[----:B------:R-:W0:Y:S02]  /*13ba0*/  @P2 LDC.64 R144, c[0x0][0x9e8] ;  /* 0x00027a00ff902b82 */ /* 0x000e240000000a00 */
[----:B0-----:R-:W-:-:S05]  /*13bb0*/  @P2 IMAD.HI.U32 R144, R21, R144, RZ ;  /* 0x0000009015902227 */ /* 0x001fca00078e00ff */
[----:B------:R-:W-:-:S07]  /*13bc0*/  @P2 SHF.R.U32.HI R21, RZ, R145, R144 ;  /* 0x00000091ff152219 */ /* 0x000fce0000011690 */
.L_x_1316:
[----:B------:R-:W-:Y:S05]  /*13bd0*/  BSYNC B0 ;  /* 0x0000000000007941 */ /* 0x000fea0003800000 */
.L_x_1314:
[----:B------:R-:W-:-:S05]  /*13be0*/  IMAD R142, R21, R15, R0 ;  /* 0x0000000f158e7224 */ /* 0x000fca00078e0200 */
[----:B------:R-:W-:Y:S02]  /*13bf0*/  VIMNMX R13, R13, R142, !PT ;  /* 0x0000008e0d0d7248 */ /* 0x000fe40007fe0100 */
[----:B------:R-:W-:-:S07]  /*13c00*/  VIADDMNMX R12, R142, R15, R12, PT ;  /* 0x0000000f8e0c7246 */ /* 0x000fce000380010c */
.L_x_1313:
[C---:B------:R-:W-:Y:S02]  /*13c10*/  ISETP.GE.AND P2, PT, R3.reuse, 0x2, PT ;  /* 0x000000020300780c */ /* 0x040fe40003f46270 */
[----:B------:R-:W-:Y:S02]  /*13c20*/  ISETP.GE.AND P3, PT, R3, 0x9, PT ;  /* 0x000000090300780c */ /* 0x000fe40003f66270 */
[----:B------:R-:W-:Y:S02]  /*13c30*/  P2R R142, PR, RZ, 0x4 ;  /* 0x00000004ff8e7803 */ /* 0x000fe40000000000 */
[----:B------:R-:W-:Y:S02]  /*13c40*/  ISETP.GT.AND P2, PT, R13, 0x1, !P2 ;  /* 0x000000010d00780c */ /* 0x000fe40005744270 */
[----:B------:R-:W-:Y:S02]  /*13c50*/  P2R R144, PR, RZ, 0x8 ;  /* 0x00000008ff907803 */ /* 0x000fe40000000000 */
[----:B------:R-:W-:-:S02]  /*13c60*/  ISETP.LT.OR P2, PT, R12, 0x2, P2 ;  /* 0x000000020c00780c */ /* 0x000fc40001741670 */
[----:B------:R-:W-:Y:S02]  /*13c70*/  ISETP.GE.AND P4, PT, R3, 0x22, PT ;  /* 0x000000220300780c */ /* 0x000fe40003f86270 */
[----:B------:R-:W-:Y:S02]  /*13c80*/  FSEL R121, R121, -INF , !P2 ;  /* 0xff80000079797808 */ /* 0x000fe40005000000 */
[----:B------:R-:W-:Y:S02]  /*13c90*/  ISETP.GT.AND P2, PT, R13, 0x8, !P3 ;  /* 0x000000080d00780c */ /* 0x000fe40005f44270 */
[C---:B------:R-:W-:Y:S02]  /*13ca0*/  ISETP.GE.AND P3, PT, R3.reuse, 0xa, PT ;  /* 0x0000000a0300780c */ /* 0x040fe40003f66270 */
        /* <DEDUP_REMOVED lines=26> */
[----:B------:R-:W-:Y:S02]  /*13e50*/  IADD3 R140, R140, 0x8, R233 ;  /* 0x000000088c8c7810 */ /* 0x000fe40007ffe0e9 */
[----:B------:R-:W-:Y:S02]  /*13e60*/  FSEL R133, R133, -INF , !P2 ;  /* 0xff80000085857808 */ /* 0x000fe40005000000 */
[----:B------:R-:W-:-:S04]  /*13e70*/  ISETP.GE.AND P2, PT, R3, 0x21, PT ;  /* 0x000000210300780c */ /* 0x000fc80003f46270 */
[----:B------:R-:W-:-:S04]  /*13e80*/  ISETP.GT.AND P3, PT, R13, 0x20, !P2 ;  /* 0x000000200d00780c */ /* 0x000fc80005764270 */
[----:B------:R-:W-:-:S04]  /*13e90*/  ISETP.LT.OR P3, PT, R12, 0x21, P3 ;  /* 0x000000210c00780c */ /* 0x000fc80001f61670 */
        /* <DEDUP_REMOVED lines=238> */
[----:B------:R-:W-:-:S13]  /*14d80*/  ISETP.GE.AND P6, PT, R15, 0x1, PT ;  /* 0x000000010f00780c */ /* 0x000fda0003fc6270 */
[----:B------:R-:W-:Y:S05]  /*14d90*/  @!P6 BRA `(.L_x_1317) ;  /* 0x000000000050e947 */ /* 0x000fea0003800000 */
[----:B------:R-:W-:Y:S01]  /*14da0*/  IADD3 R3, R194, 0x8, R233 ;  /* 0x00000008c2037810 */ /* 0x000fe20007ffe0e9 */
[----:B------:R-:W-:Y:S04]  /*14db0*/  BSSY B0, `(.L_x_1318) ;  /* 0x000000f000007945 */ /* 0x000fe80003800000 */
[----:B------:R-:W-:-:S05]  /*14dc0*/  IMAD.IADD R3, R3, 0x1, -R192 ;  /* 0x0000000103037824 */ /* 0x000fca00078e0ac0 */
        /* <DEDUP_REMOVED lines=9> */
.L_x_1319:
[----:B------:R-:W-:-:S13]  /*14e60*/  ISETP.NE.AND P6, PT, R15, 0x1, PT ;  /* 0x000000010f00780c */ /* 0x000fda0003fc5270 */
[----:B------:R-:W0:Y:S02]  /*14e70*/  @P6 LDC.64 R12, c[0x0][0x9e8] ;  /* 0x00027a00ff0c6b82 */ /* 0x000e240000000a00 */
[----:B0-----:R-:W-:-:S05]  /*14e80*/  @P6 IMAD.HI.U32 R12, R3, R12, RZ ;  /* 0x0000000c030c6227 */ /* 0x001fca00078e00ff */
[----:B------:R-:W-:-:S07]  /*14e90*/  @P6 SHF.R.U32.HI R3, RZ, R13, R12 ;  /* 0x0000000dff036219 */ /* 0x000fce000001160c */
.L_x_1320:
[----:B------:R-:W-:Y:S05]  /*14ea0*/  BSYNC B0 ;  /* 0x0000000000007941 */ /* 0x000fea0003800000 */
.L_x_1318:
[----:B------:R-:W-:-:S05]  /*14eb0*/  IMAD R3, R3, R15, R0 ;  /* 0x0000000f03037224 */ /* 0x000fca00078e0200 */
[----:B------:R-:W-:Y:S02]  /*14ec0*/  VIMNMX R140, R140, R3, !PT ;  /* 0x000000038c8c7248 */ /* 0x000fe40007fe0100 */
[----:B------:R-:W-:-:S07]  /*14ed0*/  VIADDMNMX R138, R3, R15, R138, PT ;  /* 0x0000000f038a7246 */ /* 0x000fce000380018a */
.L_x_1317:
[C---:B------:R-:W-:Y:S02]  /*14ee0*/  ISETP.GT.AND P2, PT, R140.reuse, 0x20, !P2 ;  /* 0x000000208c00780c */ /* 0x040fe40005744270 */
[----:B------:R-:W-:Y:S02]  /*14ef0*/  ISETP.GT.AND P3, PT, R140, 0x28, !P3 ;  /* 0x000000288c00780c */ /* 0x000fe40005f64270 */
[C---:B------:R-:W-:Y:S02]  /*14f00*/  ISETP.LT.OR P2, PT, R138.reuse, 0x21, P2 ;  /* 0x000000218a00780c */ /* 0x040fe40001741670 */
[----:B------:R-:W-:Y:S02]  /*14f10*/  ISETP.LT.OR P3, PT, R138, 0x29, P3 ;  /* 0x000000298a00780c */ /* 0x000fe40001f61670 */
[----:B------:R-:W-:Y:S02]  /*14f20*/  FSEL R13, R106, -INF , !P2 ;  /* 0xff8000006a0d7808 */ /* 0x000fe40005000000 */
[----:B------:R-:W-:-:S02]  /*14f30*/  ISETP.NE.AND P2, PT, R104, RZ, PT ;  /* 0x000000ff6800720c */ /* 0x000fc40003f45270 */
[----:B------:R-:W-:Y:S02]  /*14f40*/  FSEL R143, R110, -INF , !P3 ;  /* 0xff8000006e8f7808 */ /* 0x000fe40005800000 */
[----:B------:R-:W-:Y:S02]  /*14f50*/  ISETP.GT.AND P2, PT, R140, 0x21, !P2 ;  /* 0x000000218c00780c */ /* 0x000fe40005744270 */
[----:B------:R-:W-:Y:S02]  /*14f60*/  ISETP.NE.AND P3, PT, R152, RZ, PT ;  /* 0x000000ff9800720c */ /* 0x000fe40003f65270 */
        /* <DEDUP_REMOVED lines=142> */
[----:B------:R-:W-:Y:S01]  /*15850*/  ISETP.NE.AND P2, PT, R170, RZ, PT ;  /* 0x000000ffaa00720c */ /* 0x000fe20003f45270 */
[----:B------:R-:W0:Y:S01]  /*15860*/  SHFL.BFLY PT, R3, R0, 0x2, 0x1f ;  /* 0x0c401f0000037f89 */ /* 0x000e2200000e0000 */
[C---:B------:R-:W-:Y:S02]  /*15870*/  ISETP.GT.AND P4, PT, R140.reuse, 0xd1, !P4 ;  /* 0x000000d18c00780c */ /* 0x040fe40006784270 */
[C---:B------:R-:W-:Y:S02]  /*15880*/  ISETP.GT.AND P2, PT, R140.reuse, 0x80, !P2 ;  /* 0x000000808c00780c */ /* 0x040fe40005744270 */
[----:B------:R-:W-:Y:S02]  /*15890*/  ISETP.GT.AND P5, PT, R140, 0xd8, !P5 ;  /* 0x000000d88c00780c */ /* 0x000fe40006fa4270 */
[----:B------:R-:W-:-:S02]  /*158a0*/  ISETP.LT.OR P2, PT, R138, 0x81, P2 ;  /* 0x000000818a00780c */ /* 0x000fc40001741670 */
[----:B------:R-:W-:Y:S02]  /*158b0*/  ISETP.LT.OR P4, PT, R138, 0xd2, P4 ;  /* 0x000000d28a00780c */ /* 0x000fe40002781670 */
[----:B------:R-:W-:Y:S02]  /*158c0*/  FSEL R215, R58, -INF , !P2 ;  /* 0xff8000003ad77808 */ /* 0x000fe40005000000 */
[----:B------:R-:W-:Y:S02]  /*158d0*/  ISETP.NE.AND P2, PT, R56, RZ, PT ;  /* 0x000000ff3800720c */ /* 0x000fe40003f45270 */
[----:B------:R-:W-:Y:S02]  /*158e0*/  ISETP.LT.OR P5, PT, R138, 0xd9, P5 ;  /* 0x000000d98a00780c */ /* 0x000fe40002fa1670 */
[----:B------:R-:W-:Y:S02]  /*158f0*/  ISETP.GT.AND P2, PT, R140, 0x81, !P2 ;  /* 0x000000818c00780c */ /* 0x000fe40005744270 */
[----:B------:R-:W-:-:S02]  /*15900*/  FSEL R35, R35, -INF , !P4 ;  /* 0xff80000023237808 */ /* 0x000fc40006000000 */
        /* <DEDUP_REMOVED lines=96> */
[----:B------:R-:W-:-:S03]  /*15f10*/  ISETP.GT.AND P2, PT, R140, 0xc1, !P2 ;  /* 0x000000c18c00780c */ /* 0x000fc60005744270 */
[----:B------:R-:W0:Y:S01]  /*15f20*/  SHFL.BFLY PT, R3, R24, 0x1, 0x1f ;  /* 0x0c201f0018037f89 */ /* 0x000e2200000e0000 */
[----:B------:R-:W-:-:S04]  /*15f30*/  ISETP.LT.OR P2, PT, R138, 0xc2, P2 ;  /* 0x000000c28a00780c */ /* 0x000fc80001741670 */
[----:B------:R-:W-:Y:S02]  /*15f40*/  FSEL R27, R27, -INF , !P2 ;  /* 0xff8000001b1b7808 */ /* 0x000fe40005000000 */
[----:B------:R-:W-:-:S04]  /*15f50*/  ISETP.GT.AND P2, PT, R140, 0xc8, !P3 ;  /* 0x000000c88c00780c */ /* 0x000fc80005f44270 */
[----:B------:R-:W-:-:S04]  /*15f60*/  ISETP.LT.OR P2, PT, R138, 0xc9, P2 ;  /* 0x000000c98a00780c */ /* 0x000fc80001741670 */
[----:B------:R-:W-:Y:S02]  /*15f70*/  FSEL R30, R30, -INF , !P2 ;  /* 0xff8000001e1e7808 */ /* 0x000fe40005000000 */
[----:B------:R-:W-:Y:S02]  /*15f80*/  ISETP.GT.AND P2, PT, R140, 0xc9, !P6 ;  /* 0x000000c98c00780c */ /* 0x000fe40007744270 */
[----:B------:R-:W-:Y:S02]  /*15f90*/  ISETP.NE.AND P6, PT, R190, RZ, PT ;  /* 0x000000ffbe00720c */ /* 0x000fe40003fc5270 */
[----:B------:R-:W-:Y:S02]  /*15fa0*/  ISETP.LT.OR P2, PT, R138, 0xca, P2 ;  /* 0x000000ca8a00780c */ /* 0x000fe40001741670 */
[----:B0-----:R-:W-:Y:S02]  /*15fb0*/  FMNMX.FTZ R3, R24, R3, !PT ;  /* 0x0000000318037209 */ /* 0x001fe40007810000 */
[----:B------:R-:W-:-:S02]  /*15fc0*/  FSEL R31, R31, -INF , !P2 ;  /* 0xff8000001f1f7808 */ /* 0x000fc40005000000 */
[----:B------:R-:W-:Y:S01]  /*15fd0*/  FSETP.NEU.FTZ.AND P2, PT, R3, -INF , PT ;  /* 0xff8000000300780b */ /* 0x000fe20003f5d000 */
[----:B------:R-:W-:-:S05]  /*15fe0*/  FFMA.FTZ R76, R2, R3, -8 ;  /* 0xc1000000024c7423 */ /* 0x000fca0000010003 */
[----:B------:R-:W-:Y:S02]  /*15ff0*/  FSEL R76, R76, RZ, P2 ;  /* 0x000000ff4c4c7208 */ /* 0x000fe40001000000 */
[----:B------:R-:W-:Y:S02]  /*16000*/  ISETP.GT.AND P2, PT, R140, 0xd0, !P6 ;  /* 0x000000d08c00780c */ /* 0x000fe40007744270 */
[----:B------:R-:W-:Y:S01]  /*16010*/  ISETP.NE.AND P6, PT, R36, RZ, PT ;  /* 0x000000ff2400720c */ /* 0x000fe20003fc5270 */
[----:B------:R-:W-:-:S01]  /*16020*/  FFMA.FTZ R24, R2, R125, -R76 ;  /* 0x0000007d02187223 */ /* 0x000fc2000001084c */
[C-C-:B------:R-:W-:Y:S01]  /*16030*/  FFMA.FTZ R125, R2.reuse, R129, -R76.reuse ;  /* 0x00000081027d7223 */ /* 0x140fe2000001084c */
        /* <DEDUP_REMOVED lines=14> */
[----:B------:R-:W-:Y:S01]  /*16120*/  MUFU.EX2 R12, R12 ;  /* 0x0000000c000c7308 */ /* 0x000fe20000000800 */
[----:B------:R-:W-:Y:S01]  /*16130*/  ISETP.LT.OR P2, PT, R138, 0xda, P2 ;  /* 0x000000da8a00780c */ /* 0x000fe20001741670 */
[C-C-:B------:R-:W-:Y:S01]  /*16140*/  FFMA.FTZ R36, R2.reuse, R147, -R76.reuse ;  /* 0x0000009302247223 */ /* 0x140fe2000001084c */
[----:B------:R-:W-:Y:S01]  /*16150*/  FMNMX.FTZ R133, R131, R0, !PT ;  /* 0x0000000083857209 */ /* 0x000fe20007810000 */
[--C-:B------:R-:W-:Y:S01]  /*16160*/  FFMA.FTZ R105, R2, R105, -R76.reuse ;  /* 0x0000006902697223 */ /* 0x100fe2000001084c */
[----:B------:R-:W-:Y:S01]  /*16170*/  FSEL R41, R38, -INF , !P5 ;  /* 0xff80000026297808 */ /* 0x000fe20006800000 */
[--C-:B------:R-:W-:Y:S01]  /*16180*/  FFMA.FTZ R40, R2, R149, -R76.reuse ;  /* 0x0000009502287223 */ /* 0x100fe2000001084c */
[----:B------:R-:W-:Y:S01]  /*16190*/  FMNMX.FTZ R0, R134, R133, !PT ;  /* 0x0000008586007209 */ /* 0x000fe20007810000 */
[----:B------:R-:W0:Y:S01]  /*161a0*/  MUFU.EX2 R121, R121 ;  /* 0x0000007900797308 */ /* 0x000e220000000800 */
[----:B------:R-:W-:Y:S01]  /*161b0*/  FSEL R39, R39, -INF , !P2 ;  /* 0xff80000027277808 */ /* 0x000fe20005000000 */
[C-C-:B------:R-:W-:Y:S01]  /*161c0*/  FFMA.FTZ R109, R2.reuse, R109, -R76.reuse ;  /* 0x0000006d026d7223 */ /* 0x140fe2000001084c */
[----:B------:R-:W-:Y:S01]  /*161d0*/  FMNMX.FTZ R0, R135, R0, !PT ;  /* 0x0000000087007209 */ /* 0x000fe20007810000 */
[C-C-:B------:R-:W-:Y:S01]  /*161e0*/  FFMA.FTZ R42, R2.reuse, R151, -R76.reuse ;  /* 0x00000097022a7223 */ /* 0x140fe2000001084c */
[----:B------:R-:W-:-:S01]  /*161f0*/  FFMA.FTZ R113, R2, R113, -R76 ;  /* 0x0000007102717223 */ /* 0x000fc2000001084c */
[C-C-:B------:R-:W-:Y:S01]  /*16200*/  FFMA.FTZ R44, R2.reuse, R153, -R76.reuse ;  /* 0x00000099022c7223 */ /* 0x140fe2000001084c */
[----:B------:R-:W-:Y:S01]  /*16210*/  FMNMX.FTZ R0, R13, R0, !PT ;  /* 0x000000000d007209 */ /* 0x000fe20007810000 */
[----:B------:R-:W-:Y:S01]  /*16220*/  MUFU.EX2 R21, R21 ;  /* 0x0000001500157308 */ /* 0x000fe20000000800 */
[----:B------:R-:W-:-:S01]  /*16230*/  FFMA.FTZ R117, R2, R117, -R76 ;  /* 0x0000007502757223 */ /* 0x000fc2000001084c */
[C-C-:B------:R-:W-:Y:S01]  /*16240*/  FFMA.FTZ R46, R2.reuse, R155, -R76.reuse ;  /* 0x0000009b022e7223 */ /* 0x140fe2000001084c */
[----:B------:R-:W-:Y:S01]  /*16250*/  FMNMX.FTZ R0, R107, R0, !PT ;  /* 0x000000006b007209 */ /* 0x000fe20007810000 */
[C-C-:B------:R-:W-:Y:S01]  /*16260*/  FFMA.FTZ R89, R2.reuse, R89, -R76.reuse ;  /* 0x0000005902597223 */ /* 0x140fe2000001084c */
[----:B------:R-:W-:-:S01]  /*16270*/  FFMA.FTZ R48, R2, R157, -R76 ;  /* 0x0000009d02307223 */ /* 0x000fc2000001084c */
[C-C-:B------:R-:W-:Y:S01]  /*16280*/  FFMA.FTZ R93, R2.reuse, R93, -R76.reuse ;  /* 0x0000005d025d7223 */ /* 0x140fe2000001084c */
[----:B------:R-:W-:Y:S01]  /*16290*/  FMNMX.FTZ R0, R143, R0, !PT ;  /* 0x000000008f007209 */ /* 0x000fe20007810000 */
[----:B------:R-:W1:Y:S01]  /*162a0*/  MUFU.EX2 R24, R24 ;  /* 0x0000001800187308 */ /* 0x000e620000000800 */
        /* <DEDUP_REMOVED lines=43> */
[----:B------:R-:W-:Y:S01]  /*16560*/  FFMA.FTZ R33, R2, R33, -R76 ;  /* 0x0000002102217223 */ /* 0x000fe2000001084c */
[----:B------:R-:W-:Y:S01]  /*16570*/  MUFU.EX2 R28, R28 ;  /* 0x0000001c001c7308 */ /* 0x000fe20000000800 */
[----:B0-----:R-:W-:-:S01]  /*16580*/  FADD.FTZ R116, R12, R121 ;  /* 0x000000790c747221 */ /* 0x001fc20000010000 */
[----:B------:R-:W-:-:S02]  /*16590*/  FMNMX.FTZ R0, R205, R0, !PT ;  /* 0x00000000cd007209 */ /* 0x000fc40007810000 */
[----:B-1----:R-:W-:Y:S02]  /*165a0*/  F2FP.SATFINITE.E4M3.F32.PACK_AB_MERGE_C R224, R24, R21, RZ ;  /* 0x0000001518e0723e */ /* 0x002fe400048070ff */
[----:B------:R-:W-:Y:S02]  /*165b0*/  FMNMX.FTZ R0, R103, R0, !PT ;  /* 0x0000000067007209 */ /* 0x000fe40007810000 */
[----:B------:R-:W-:Y:S01]  /*165c0*/  MUFU.EX2 R125, R125 ;  /* 0x0000007d007d7308 */ /* 0x000fe20000000800 */
[----:B------:R-:W-:Y:S02]  /*165d0*/  F2FP.SATFINITE.E4M3.F32.PACK_AB_MERGE_C R224, R121, R12, R224 ;  /* 0x0000000c79e0723e */ /* 0x000fe400048070e0 */
[----:B------:R-:W-:Y:S02]  /*165e0*/  FMNMX.FTZ R0, R207, R0, !PT ;  /* 0x00000000cf007209 */ /* 0x000fe40007810000 */
[----:B------:R-:W-:Y:S02]  /*165f0*/  ISETP.GE.AND P6, PT, R15, 0x1, PT ;  /* 0x000000010f00780c */ /* 0x000fe40003fc6270 */
        /* <DEDUP_REMOVED lines=53> */
[----:B0-----:R-:W-:-:S03]  /*16950*/  F2FP.SATFINITE.E4M3.F32.PACK_AB_MERGE_C R216, R93, R48, RZ ;  /* 0x000000305dd8723e */ /* 0x001fc600048070ff */
[----:B------:R-:W0:Y:S01]  /*16960*/  SHFL.BFLY PT, R141, R0, 0x2, 0x1f ;  /* 0x0c401f00008d7f89 */ /* 0x000e2200000e0000 */
[----:B------:R-:W-:-:S03]  /*16970*/  F2FP.SATFINITE.E4M3.F32.PACK_AB_MERGE_C R216, R89, R46, R216 ;  /* 0x0000002e59d8723e */ /* 0x000fc600048070d8 */
[----:B------:R-:W-:Y:S08]  /*16980*/  MUFU.EX2 R52, R52 ;  /* 0x0000003400347308 */ /* 0x000ff00000000800 */
[----:B------:R-:W1:Y:S08]  /*16990*/  MUFU.EX2 R101, R101 ;  /* 0x0000006500657308 */ /* 0x000e700000000800 */
[----:B------:R-:W-:Y:S01]  /*169a0*/  MUFU.EX2 R54, R54 ;  /* 0x0000003600367308 */ /* 0x000fe20000000800 */
[----:B0-----:R-:W-:Y:S01]  /*169b0*/  FMNMX.FTZ R84, R0, R141, !PT ;  /* 0x0000008d00547209 */ /* 0x001fe20007810000 */
[----:B------:R-:W-:-:S06]  /*169c0*/  FFMA.FTZ R141, R2, R193, -R76 ;  /* 0x000000c1028d7223 */ /* 0x000fcc000001084c */
[----:B------:R-:W-:Y:S01]  /*169d0*/  MUFU.EX2 R73, R73 ;  /* 0x0000004900497308 */ /* 0x000fe20000000800 */
[----:B------:R-:W0:Y:S01]  /*169e0*/  SHFL.BFLY PT, R145, R84, 0x1, 0x1f ;  /* 0x0c201f0054917f89 */ /* 0x000e2200000e0000 */
[----:B-1----:R-:W-:-:S04]  /*169f0*/  F2FP.SATFINITE.E4M3.F32.PACK_AB_MERGE_C R218, R101, R52, RZ ;  /* 0x0000003465da723e */ /* 0x002fc800048070ff */
[----:B------:R-:W-:Y:S02]  /*16a00*/  F2FP.SATFINITE.E4M3.F32.PACK_AB_MERGE_C R218, R97, R50, R218 ;  /* 0x0000003261da723e */ /* 0x000fe400048070da */
[----:B------:R-:W-:Y:S08]  /*16a10*/  MUFU.EX2 R56, R56 ;  /* 0x0000003800387308 */ /* 0x000ff00000000800 */
[----:B------:R-:W1:Y:S08]  /*16a20*/  MUFU.EX2 R77, R77 ;  /* 0x0000004d004d7308 */ /* 0x000e700000000800 */
[----:B------:R-:W-:Y:S01]  /*16a30*/  MUFU.EX2 R58, R58 ;  /* 0x0000003a003a7308 */ /* 0x000fe20000000800 */
[----:B0-----:R-:W-:Y:S01]  /*16a40*/  FMNMX.FTZ R0, R84, R145, !PT ;  /* 0x0000009154007209 */ /* 0x001fe20007810000 */
[----:B------:R-:W-:-:S03]  /*16a50*/  FFMA.FTZ R84, R2, R37, -R76 ;  /* 0x0000002502547223 */ /* 0x000fc6000001084c */
[----:B------:R-:W-:Y:S01]  /*16a60*/  FSETP.NEU.FTZ.AND P2, PT, R0, -INF , PT ;  /* 0xff8000000000780b */ /* 0x000fe20003f5d000 */
[----:B------:R-:W-:-:S02]  /*16a70*/  FFMA.FTZ R86, R2, R0, -8 ;  /* 0xc100000002567423 */ /* 0x000fc40000010000 */
[----:B------:R-:W-:Y:S01]  /*16a80*/  MUFU.EX2 R81, R81 ;  /* 0x0000005100517308 */ /* 0x000fe20000000800 */
[----:B-1----:R-:W-:Y:S02]  /*16a90*/  F2FP.SATFINITE.E4M3.F32.PACK_AB_MERGE_C R212, R77, R56, RZ ;  /* 0x000000384dd4723e */ /* 0x002fe400048070ff */
[----:B------:R-:W-:Y:S02]  /*16aa0*/  FSEL R76, R86, RZ, P2 ;  /* 0x000000ff564c7208 */ /* 0x000fe40001000000 */
[----:B------:R-:W-:-:S03]  /*16ab0*/  F2FP.SATFINITE.E4M3.F32.PACK_AB_MERGE_C R212, R73, R54, R212 ;  /* 0x0000003649d4723e */ /* 0x000fc600048070d4 */
[C-C-:B------:R-:W-:Y:S01]  /*16ac0*/  FFMA.FTZ R37, R2.reuse, R122, -R76.reuse ;  /* 0x0000007a02257223 */ /* 0x140fe2000001084c */
[----:B------:R-:W-:-:S01]  /*16ad0*/  FFMA.FTZ R86, R2, R123, -R76 ;  /* 0x0000007b02567223 */ /* 0x000fc2000001084c */
[C-C-:B------:R-:W-:Y:S01]  /*16ae0*/  FFMA.FTZ R88, R2.reuse, R126, -R76.reuse ;  /* 0x0000007e02587223 */ /* 0x140fe2000001084c */
[----:B------:R-:W-:-:S01]  /*16af0*/  FFMA.FTZ R114, R2, R83, -R76 ;  /* 0x0000005302727223 */ /* 0x000fc2000001084c */
[----:B------:R-:W-:Y:S01]  /*16b00*/  FADD.FTZ R83, R21, R116 ;  /* 0x0000007415537221 */ /* 0x000fe20000010000 */
        /* <DEDUP_REMOVED lines=12> */
[----:B------:R-:W-:-:S01]  /*16bd0*/  FADD.FTZ R135, R125, R116 ;  /* 0x000000747d877221 */ /* 0x000fc20000010000 */
[C-C-:B------:R-:W-:Y:S01]  /*16be0*/  FFMA.FTZ R116, R2.reuse, R87, -R76.reuse ;  /* 0x0000005702747223 */ /* 0x140fe2000001084c */
[----:B------:R-:W-:-:S01]  /*16bf0*/  FFMA.FTZ R107, R2, R111, -R76 ;  /* 0x0000006f026b7223 */ /* 0x000fc2000001084c */
[----:B------:R-:W-:Y:S01]  /*16c00*/  FFMA.FTZ R98, R2, R195, -R76 ;  /* 0x000000c302627223 */ /* 0x000fe2000001084c */
[----:B------:R-:W-:-:S01]  /*16c10*/  FADD.FTZ R118, R32, R135 ;  /* 0x0000008720767221 */ /* 0x000fc20000010000 */
[----:B------:R-:W1:Y:S01]  /*16c20*/  MUFU.EX2 R88, R88 ;  /* 0x0000005800587308 */ /* 0x000e620000000800 */
[----:B------:R-:W-:-:S01]  /*16c30*/  FFMA.FTZ R111, R2, R115, -R76 ;  /* 0x00000073026f7223 */ /* 0x000fc2000001084c */
[----:B------:R-:W-:Y:S01]  /*16c40*/  FFMA.FTZ R100, R2, R197, -R76 ;  /* 0x000000c502647223 */ /* 0x000fe2000001084c */
[----:B------:R-:W-:-:S01]  /*16c50*/  FADD.FTZ R135, R129, R118 ;  /* 0x0000007681877221 */ /* 0x000fc20000010000 */
[C-C-:B------:R-:W-:Y:S01]  /*16c60*/  FFMA.FTZ R115, R2.reuse, R119, -R76.reuse ;  /* 0x0000007702737223 */ /* 0x140fe2000001084c */
[----:B------:R-:W-:-:S01]  /*16c70*/  FFMA.FTZ R102, R2, R199, -R76 ;  /* 0x000000c702667223 */ /* 0x000fc2000001084c */
[----:B------:R-:W-:Y:S01]  /*16c80*/  FFMA.FTZ R91, R2, R91, -R76 ;  /* 0x0000005b025b7223 */ /* 0x000fe2000001084c */
[----:B------:R-:W-:-:S01]  /*16c90*/  FADD.FTZ R120, R36, R135 ;  /* 0x0000008724787221 */ /* 0x000fc20000010000 */
[----:B------:R-:W2:Y:S01]  /*16ca0*/  MUFU.EX2 R123, R123 ;  /* 0x0000007b007b7308 */ /* 0x000ea20000000800 */
[----:B0-----:R-:W-:-:S01]  /*16cb0*/  FADD.FTZ R87, R37, R86 ;  /* 0x0000005625577221 */ /* 0x001fc20000010000 */
[----:B------:R-:W-:Y:S01]  /*16cc0*/  FFMA.FTZ R104, R2, R201, -R76 ;  /* 0x000000c902687223 */ /* 0x000fe2000001084c */
[----:B------:R-:W-:-:S01]  /*16cd0*/  FADD.FTZ R143, R105, R120 ;  /* 0x00000078698f7221 */ /* 0x000fc20000010000 */
[C-C-:B------:R-:W-:Y:S01]  /*16ce0*/  FFMA.FTZ R95, R2.reuse, R95, -R76.reuse ;  /* 0x0000005f025f7223 */ /* 0x140fe2000001084c */
[----:B------:R-:W-:-:S01]  /*16cf0*/  FFMA.FTZ R106, R2, R203, -R76 ;  /* 0x000000cb026a7223 */ /* 0x000fc2000001084c */
[----:B------:R-:W-:Y:S01]  /*16d00*/  FFMA.FTZ R99, R2, R99, -R76 ;  /* 0x0000006302637223 */ /* 0x000fe2000001084c */
[----:B------:R-:W-:-:S01]  /*16d10*/  FADD.FTZ R122, R40, R143 ;  /* 0x0000008f287a7221 */ /* 0x000fc20000010000 */
        /* <DEDUP_REMOVED lines=18> */
[----:B------:R-:W-:Y:S01]  /*16e40*/  FADD.FTZ R135, R109, R122 ;  /* 0x0000007a6d877221 */ /* 0x000fe20000010000 */
[----:B------:R-:W-:-:S01]  /*16e50*/  FFMA.FTZ R51, R2, R51, -R76 ;  /* 0x0000003302337223 */ /* 0x000fc2000001084c */
[C-C-:B------:R-:W-:Y:S01]  /*16e60*/  FFMA.FTZ R221, R2.reuse, R221, -R76.reuse ;  /* 0x000000dd02dd7223 */ /* 0x140fe2000001084c */
[----:B------:R-:W-:-:S01]  /*16e70*/  FFMA.FTZ R43, R2, R43, -R76 ;  /* 0x0000002b022b7223 */ /* 0x000fc2000001084c */
[----:B------:R-:W-:Y:S01]  /*16e80*/  FADD.FTZ R122, R42, R135 ;  /* 0x000000872a7a7221 */ /* 0x000fe20000010000 */
        /* <DEDUP_REMOVED lines=19> */
[----:B------:R-:W-:-:S02]  /*16fc0*/  F2FP.SATFINITE.E4M3.F32.PACK_AB_MERGE_C R88, R123, R88, RZ ;  /* 0x000000587b58723e */ /* 0x000fc400048070ff */
[----:B------:R-:W-:-:S04]  /*16fd0*/  F2FP.SATFINITE.E4M3.F32.PACK_AB_MERGE_C R92, R131, R92, RZ ;  /* 0x0000005c835c723e */ /* 0x000fc800048070ff */
[----:B------:R-:W0:Y:S01]  /*16fe0*/  MUFU.EX2 R96, R96 ;  /* 0x0000006000607308 */ /* 0x000e220000000800 */
        /* <DEDUP_REMOVED lines=9> */
[----:B0-----:R-:W-:-:S07]  /*17080*/  FADD.FTZ R24, R96, R135 ;  /* 0x0000008760187221 */ /* 0x001fce0000010000 */
[----:B------:R-:W0:Y:S01]  /*17090*/  MUFU.EX2 R111, R111 ;  /* 0x0000006f006f7308 */ /* 0x000e220000000800 */
[----:B-1----:R-:W-:-:S01]  /*170a0*/  FADD.FTZ R63, R107, R24 ;  /* 0x000000186b3f7221 */ /* 0x002fc20000010000 */
[----:B------:R-:W-:Y:S01]  /*170b0*/  FFMA.FTZ R24, R2, R67, -R76 ;  /* 0x0000004302187223 */ /* 0x000fe2000001084c */
[----:B------:R-:W-:-:S01]  /*170c0*/  FADD.FTZ R67, R93, R40 ;  /* 0x000000285d437221 */ /* 0x000fc20000010000 */
[----:B------:R-:W-:-:S03]  /*170d0*/  F2FP.SATFINITE.E4M3.F32.PACK_AB_MERGE_C R96, R107, R96, RZ ;  /* 0x000000606b60723e */ /* 0x000fc600048070ff */
[----:B------:R-:W-:Y:S01]  /*170e0*/  FADD.FTZ R40, R50, R67 ;  /* 0x0000004332287221 */ /* 0x000fe20000010000 */
[----:B------:R-:W1:Y:S01]  /*170f0*/  MUFU.EX2 R100, R100 ;  /* 0x0000006400647308 */ /* 0x000e620000000800 */
[----:B--2---:R-:W-:-:S02]  /*17100*/  FADD.FTZ R32, R98, R63 ;  /* 0x0000003f62207221 */ /* 0x004fc40000010000 */
[----:B------:R-:W-:-:S05]  /*17110*/  FADD.FTZ R67, R97, R40 ;  /* 0x0000002861437221 */ /* 0x000fca0000010000 */
[----:B------:R-:W2:Y:S01]  /*17120*/  MUFU.EX2 R115, R115 ;  /* 0x0000007300737308 */ /* 0x000ea20000000800 */
[----:B0-----:R-:W-:-:S07]  /*17130*/  FADD.FTZ R63, R111, R32 ;  /* 0x000000206f3f7221 */ /* 0x001fce0000010000 */
[----:B------:R-:W0:Y:S01]  /*17140*/  MUFU.EX2 R102, R102 ;  /* 0x0000006600667308 */ /* 0x000e220000000800 */
[----:B-1----:R-:W-:-:S07]  /*17150*/  FADD.FTZ R32, R100, R63 ;  /* 0x0000003f64207221 */ /* 0x002fce0000010000 */
[----:B------:R-:W1:Y:S01]  /*17160*/  MUFU.EX2 R91, R91 ;  /* 0x0000005b005b7308 */ /* 0x000e620000000800 */
[----:B--2---:R-:W-:-:S01]  /*17170*/  FADD.FTZ R63, R115, R32 ;  /* 0x00000020733f7221 */ /* 0x004fc20000010000 */
[----:B------:R-:W-:Y:S01]  /*17180*/  FADD.FTZ R32, R52, R67 ;  /* 0x0000004334207221 */ /* 0x000fe20000010000 */
[----:B------:R-:W-:-:S03]  /*17190*/  F2FP.SATFINITE.E4M3.F32.PACK_AB_MERGE_C R100, R115, R100, RZ ;  /* 0x000000647364723e */ /* 0x000fc600048070ff */
[----:B------:R-:W-:Y:S02]  /*171a0*/  FADD.FTZ R101, R101, R32 ;  /* 0x0000002065657221 */ /* 0x000fe40000010000 */
[----:B------:R-:W2:Y:S01]  /*171b0*/  MUFU.EX2 R104, R104 ;  /* 0x0000006800687308 */ /* 0x000ea20000000800 */
[----:B0-----:R-:W-:-:S01]  /*171c0*/  FADD.FTZ R28, R102, R63 ;  /* 0x0000003f661c7221 */ /* 0x001fc20000010000 */
[----:B------:R-:W-:Y:S01]  /*171d0*/  FADD.FTZ R36, R54, R101 ;  /* 0x0000006536247221 */ /* 0x000fe20000010000 */
[----:B------:R-:W-:-:S03]  /*171e0*/  FFMA.FTZ R63, R2, R71, -R76 ;  /* 0x00000047023f7223 */ /* 0x000fc6000001084c */
[----:B------:R-:W-:Y:S02]  /*171f0*/  FADD.FTZ R71, R73, R36 ;  /* 0x0000002449477221 */ /* 0x000fe40000010000 */
[----:B------:R-:W0:Y:S01]  /*17200*/  MUFU.EX2 R95, R95 ;  /* 0x0000005f005f7308 */ /* 0x000e220000000800 */
[----:B-1----:R-:W-:-:S01]  /*17210*/  FADD.FTZ R67, R91, R28 ;  /* 0x0000001c5b437221 */ /* 0x002fc20000010000 */
[----:B------:R-:W-:Y:S01]  /*17220*/  FADD.FTZ R36, R56, R71 ;  /* 0x0000004738247221 */ /* 0x000fe20000010000 */
[----:B------:R-:W-:-:S01]  /*17230*/  FFMA.FTZ R28, R2, R223, -R76 ;  /* 0x000000df021c7223 */ /* 0x000fc2000001084c */
[----:B------:R-:W-:Y:S02]  /*17240*/  F2FP.SATFINITE.E4M3.F32.PACK_AB_MERGE_C R223, R111, R98, R100 ;  /* 0x000000626fdf723e */ /* 0x000fe40004807064 */
[----:B------:R-:W-:-:S02]  /*17250*/  FADD.FTZ R77, R77, R36 ;  /* 0x000000244d4d7221 */ /* 0x000fc40000010000 */
[----:B------:R-:W1:Y:S01]  /*17260*/  MUFU.EX2 R106, R106 ;  /* 0x0000006a006a7308 */ /* 0x000e620000000800 */
[----:B--2---:R-:W-:-:S01]  /*17270*/  FADD.FTZ R32, R104, R67 ;  /* 0x0000004368207221 */ /* 0x004fc20000010000 */
[----:B------:R-:W-:-:S04]  /*17280*/  FADD.FTZ R36, R58, R77 ;  /* 0x0000004d3a247221 */ /* 0x000fc80000010000 */
        /* <DEDUP_REMOVED lines=17> */
[----:B------:R-:W-:Y:S01]  /*173a0*/  MUFU.EX2 R60, R60 ;  /* 0x0000003c003c7308 */ /* 0x000fe20000000800 */
[----:B0-----:R-:W-:-:S01]  /*173b0*/  FADD.FTZ R67, R75, R32 ;  /* 0x000000204b437221 */ /* 0x001fc20000010000 */
[----:B------:R-:W-:Y:S01]  /*173c0*/  FFMA.FTZ R32, R2, R227, -R76 ;  /* 0x000000e302207223 */ /* 0x000fe2000001084c */
[----:B------:R-:W-:-:S05]  /*173d0*/  F2FP.SATFINITE.E4M3.F32.PACK_AB_MERGE_C R227, R127, R90, R92 ;  /* 0x0000005a7fe3723e */ /* 0x000fca000480705c */
[----:B------:R-:W0:Y:S01]  /*173e0*/  MUFU.EX2 R85, R85 ;  /* 0x0000005500557308 */ /* 0x000e220000000800 */
[----:B-1----:R-:W-:-:S07]  /*173f0*/  FADD.FTZ R40, R112, R67 ;  /* 0x0000004370287221 */ /* 0x002fce0000010000 */
[----:B------:R-:W1:Y:S08]  /*17400*/  MUFU.EX2 R119, R119 ;  /* 0x0000007700777308 */ /* 0x000e700000000800 */
[----:B------:R-:W-:Y:S01]  /*17410*/  MUFU.EX2 R79, R79 ;  /* 0x0000004f004f7308 */ /* 0x000fe20000000800 */
[----:B0-----:R-:W-:Y:S01]  /*17420*/  F2FP.SATFINITE.E4M3.F32.PACK_AB_MERGE_C R214, R85, R60, RZ ;  /* 0x0000003c55d6723e */ /* 0x001fe200048070ff */
[----:B------:R-:W-:-:S03]  /*17430*/  FADD.FTZ R60, R60, R71 ;  /* 0x000000473c3c7221 */ /* 0x000fc60000010000 */
[----:B------:R-:W-:Y:S01]  /*17440*/  F2FP.SATFINITE.E4M3.F32.PACK_AB_MERGE_C R214, R81, R58, R214 ;  /* 0x0000003a51d6723e */ /* 0x000fe200048070d6 */
[----:B------:R-:W-:-:S02]  /*17450*/  FADD.FTZ R85, R85, R60 ;  /* 0x0000003c55557221 */ /* 0x000fc40000010000 */
[----:B------:R-:W0:Y:S01]  /*17460*/  MUFU.EX2 R62, R62 ;  /* 0x0000003e003e7308 */ /* 0x000e220000000800 */
[----:B-1----:R-:W-:-:S01]  /*17470*/  FADD.FTZ R40, R119, R40 ;  /* 0x0000002877287221 */ /* 0x002fc20000010000 */
[----:B------:R-:W-:-:S04]  /*17480*/  F2FP.SATFINITE.E4M3.F32.PACK_AB_MERGE_C R112, R119, R112, RZ ;  /* 0x000000707770723e */ /* 0x000fc800048070ff */
[----:B------:R-:W-:Y:S02]  /*17490*/  F2FP.SATFINITE.E4M3.F32.PACK_AB_MERGE_C R213, R75, R110, R112 ;  /* 0x0000006e4bd5723e */ /* 0x000fe40004807070 */
[----:B------:R-:W-:Y:S08]  /*174a0*/  MUFU.EX2 R64, R64 ;  /* 0x0000004000407308 */ /* 0x000ff00000000800 */
[----:B------:R-:W1:Y:S01]  /*174b0*/  MUFU.EX2 R61, R61 ;  /* 0x0000003d003d7308 */ /* 0x000e620000000800 */
[----:B0-----:R-:W-:-:S07]  /*174c0*/  FADD.FTZ R42, R62, R85 ;  /* 0x000000553e2a7221 */ /* 0x001fce0000010000 */
[----:B------:R-:W-:Y:S08]  /*174d0*/  MUFU.EX2 R114, R114 ;  /* 0x0000007200727308 */ /* 0x000ff00000000800 */
[----:B------:R-:W0:Y:S01]  /*174e0*/  MUFU.EX2 R57, R57 ;  /* 0x0000003900397308 */ /* 0x000e220000000800 */
[----:B-1----:R-:W-:-:S07]  /*174f0*/  F2FP.SATFINITE.E4M3.F32.PACK_AB_MERGE_C R208, R61, R64, RZ ;  /* 0x000000403dd0723e */ /* 0x002fce00048070ff */
[----:B------:R-:W1:Y:S08]  /*17500*/  MUFU.EX2 R83, R83 ;  /* 0x0000005300537308 */ /* 0x000e700000000800 */
[----:B------:R-:W2:Y:S01]  /*17510*/  MUFU.EX2 R116, R116 ;  /* 0x0000007400747308 */ /* 0x000ea20000000800 */
[C---:B0-----:R-:W-:Y:S01]  /*17520*/  F2FP.SATFINITE.E4M3.F32.PACK_AB_MERGE_C R208, R57.reuse, R62, R208 ;  /* 0x0000003e39d0723e */ /* 0x041fe200048070d0 */
[----:B------:R-:W-:-:S04]  /*17530*/  FADD.FTZ R67, R57, R42 ;  /* 0x0000002a39437221 */ /* 0x000fc80000010000 */
[----:B------:R-:W-:Y:S02]  /*17540*/  FADD.FTZ R64, R64, R67 ;  /* 0x0000004340407221 */ /* 0x000fe40000010000 */
[----:B------:R-:W-:Y:S02]  /*17550*/  MUFU.EX2 R87, R87 ;  /* 0x0000005700577308 */ /* 0x000fe40000000800 */
[----:B------:R-:W-:-:S06]  /*17560*/  FADD.FTZ R61, R61, R64 ;  /* 0x000000403d3d7221 */ /* 0x000fcc0000010000 */
[----:B------:R0:W-:Y:S08]  /*17570*/  MUFU.EX2 R36, R47 ;  /* 0x0000002f00247308 */ /* 0x0001f00000000800 */
[----:B------:R-:W-:Y:S01]  /*17580*/  MUFU.EX2 R118, R118 ;  /* 0x0000007600767308 */ /* 0x000fe20000000800 */
[----:B0-----:R-:W-:-:S01]  /*17590*/  FADD.FTZ R47, R79, R40 ;  /* 0x000000284f2f7221 */ /* 0x001fc20000010000 */
[----:B------:R-:W-:-:S03]  /*175a0*/  FFMA.FTZ R40, R2, R26, -R76 ;  /* 0x0000001a02287223 */ /* 0x000fc6000001084c */
[----:B------:R-:W-:-:S03]  /*175b0*/  FADD.FTZ R26, R114, R47 ;  /* 0x0000002f721a7221 */ /* 0x000fc60000010000 */
[----:B------:R-:W-:Y:S01]  /*175c0*/  MUFU.EX2 R68, R68 ;  /* 0x0000004400447308 */ /* 0x000fe20000000800 */
[----:B-1----:R-:W-:-:S01]  /*175d0*/  FADD.FTZ R57, R83, R26 ;  /* 0x0000001a53397221 */ /* 0x002fc20000010000 */
[----:B--2---:R-:W-:-:S03]  /*175e0*/  F2FP.SATFINITE.E4M3.F32.PACK_AB_MERGE_C R83, R116, R83, RZ ;  /* 0x000000537453723e */ /* 0x004fc600048070ff */
[----:B------:R-:W-:Y:S01]  /*175f0*/  FADD.FTZ R26, R116, R57 ;  /* 0x00000039741a7221 */ /* 0x000fe20000010000 */
[----:B------:R-:W-:Y:S02]  /*17600*/  F2FP.SATFINITE.E4M3.F32.PACK_AB_MERGE_C R215, R114, R79, R83 ;  /* 0x0000004f72d7723e */ /* 0x000fe40004807053 */
[----:B------:R-:W0:Y:S08]  /*17610*/  MUFU.EX2 R69, R69 ;  /* 0x0000004500457308 */ /* 0x000e300000000800 */
[----:B------:R-:W-:Y:S08]  /*17620*/  MUFU.EX2 R59, R59 ;  /* 0x0000003b003b7308 */ /* 0x000ff00000000800 */
[----:B------:R-:W-:Y:S01]  /*17630*/  MUFU.EX2 R66, R66 ;  /* 0x0000004200427308 */ /* 0x000fe20000000800 */
[----:B0-----:R-:W-:-:S07]  /*17640*/  F2FP.SATFINITE.E4M3.F32.PACK_AB_MERGE_C R210, R69, R68, RZ ;  /* 0x0000004445d2723e */ /* 0x001fce00048070ff */
[----:B------:R-:W0:Y:S08]  /*17650*/  MUFU.EX2 R65, R65 ;  /* 0x0000004100417308 */ /* 0x000e300000000800 */
[----:B------:R-:W1:Y:S08]  /*17660*/  MUFU.EX2 R120, R120 ;  /* 0x0000007800787308 */ /* 0x000e700000000800 */
[----:B------:R-:W2:Y:S01]  /*17670*/  MUFU.EX2 R21, R21 ;  /* 0x0000001500157308 */ /* 0x000ea20000000800 */
[----:B0-----:R-:W-:Y:S01]  /*17680*/  F2FP.SATFINITE.E4M3.F32.PACK_AB_MERGE_C R210, R65, R66, R210 ;  /* 0x0000004241d2723e */ /* 0x001fe200048070d2 */
[----:B------:R-:W-:-:S04]  /*17690*/  FADD.FTZ R66, R66, R61 ;  /* 0x0000003d42427221 */ /* 0x000fc80000010000 */
[----:B------:R-:W-:Y:S02]  /*176a0*/  FADD.FTZ R65, R65, R66 ;  /* 0x0000004241417221 */ /* 0x000fe40000010000 */
[----:B------:R0:W-:Y:S02]  /*176b0*/  MUFU.EX2 R47, R51 ;  /* 0x00000033002f7308 */ /* 0x0001e40000000800 */
[----:B------:R-:W-:-:S04]  /*176c0*/  FADD.FTZ R68, R68, R65 ;  /* 0x0000004144447221 */ /* 0x000fc80000010000 */
[----:B------:R-:W-:Y:S02]  /*176d0*/  FADD.FTZ R69, R69, R68 ;  /* 0x0000004445457221 */ /* 0x000fe40000010000 */
[----:B------:R-:W3:Y:S01]  /*176e0*/  MUFU.EX2 R24, R24 ;  /* 0x0000001800187308 */ /* 0x000ee20000000800 */
[----:B0-----:R-:W-:-:S04]  /*176f0*/  FADD.FTZ R51, R87, R26 ;  /* 0x0000001a57337221 */ /* 0x001fc80000010000 */
[----:B------:R-:W-:-:S03]  /*17700*/  FADD.FTZ R42, R118, R51 ;  /* 0x00000033762a7221 */ /* 0x000fc60000010000 */
[----:B------:R-:W-:Y:S01]  /*17710*/  MUFU.EX2 R38, R38 ;  /* 0x0000002600267308 */ /* 0x000fe20000000800 */
[----:B------:R-:W-:-:S01]  /*17720*/  FADD.FTZ R51, R59, R42 ;  /* 0x0000002a3b337221 */ /* 0x000fc20000010000 */
[----:B-1----:R-:W-:-:S03]  /*17730*/  F2FP.SATFINITE.E4M3.F32.PACK_AB_MERGE_C R59, R120, R59, RZ ;  /* 0x0000003b783b723e */ /* 0x002fc600048070ff */
[----:B------:R-:W-:Y:S01]  /*17740*/  FADD.FTZ R42, R120, R51 ;  /* 0x00000033782a7221 */ /* 0x000fe20000010000 */
[----:B------:R-:W-:Y:S02]  /*17750*/  F2FP.SATFINITE.E4M3.F32.PACK_AB_MERGE_C R209, R118, R87, R59 ;  /* 0x0000005776d1723e */ /* 0x000fe4000480703b */
[----:B------:R-:W0:Y:S01]  /*17760*/  MUFU.EX2 R45, R45 ;  /* 0x0000002d002d7308 */ /* 0x000e220000000800 */
[----:B--2---:R-:W-:-:S04]  /*17770*/  FADD.FTZ R51, R21, R42 ;  /* 0x0000002a15337221 */ /* 0x004fc80000010000 */
[----:B---3--:R-:W-:-:S03]  /*17780*/  FADD.FTZ R51, R24, R51 ;  /* 0x0000003318337221 */ /* 0x008fc60000010000 */
[----:B------:R1:W2:Y:S08]  /*17790*/  MUFU.EX2 R12, R221 ;  /* 0x000000dd000c7308 */ /* 0x0002b00000000800 */
[----:B------:R-:W-:Y:S01]  /*177a0*/  MUFU.EX2 R70, R70 ;  /* 0x0000004600467308 */ /* 0x000fe20000000800 */
[----:B0-----:R-:W-:Y:S02]  /*177b0*/  F2FP.SATFINITE.E4M3.F32.PACK_AB_MERGE_C R44, R45, R38, RZ ;  /* 0x000000262d2c723e */ /* 0x001fe400048070ff */
[----:B-1----:R-:W-:-:S05]  /*177c0*/  F2FP.SATFINITE.E4M3.F32.PACK_AB_MERGE_C R221, R94, R13, R96 ;  /* 0x0000000d5edd723e */ /* 0x002fca0004807060 */
[----:B------:R-:W0:Y:S01]  /*177d0*/  MUFU.EX2 R133, R72 ;  /* 0x0000004800857308 */ /* 0x000e220000000800 */
[----:B--2---:R-:W-:-:S07]  /*177e0*/  FADD.FTZ R42, R12, R51 ;  /* 0x000000330c2a7221 */ /* 0x004fce0000010000 */
        /* <DEDUP_REMOVED lines=8> */
[----:B------:R-:W-:-:S04]  /*17870*/  F2FP.SATFINITE.E4M3.F32.PACK_AB_MERGE_C R63, R63, R12, RZ ;  /* 0x0000000c3f3f723e */ /* 0x000fc800048070ff */
[----:B------:R-:W-:Y:S01]  /*17880*/  F2FP.SATFINITE.E4M3.F32.PACK_AB_MERGE_C R211, R24, R21, R63 ;  /* 0x0000001518d3723e */ /* 0x000fe2000480703f */
[----:B------:R-:W1:Y:S01]  /*17890*/  MUFU.EX2 R225, R225 ;  /* 0x000000e100e17308 */ /* 0x000e620000000800 */
[----:B--2---:R-:W-:-:S01]  /*178a0*/  FADD.FTZ R42, R28, R51 ;  /* 0x000000331c2a7221 */ /* 0x004fc20000010000 */
[----:B------:R-:W-:-:S06]  /*178b0*/  FADD.FTZ R51, R45, R38 ;  /* 0x000000262d337221 */ /* 0x000fcc0000010000 */
[----:B------:R-:W-:Y:S01]  /*178c0*/  MUFU.EX2 R74, R74 ;  /* 0x0000004a004a7308 */ /* 0x000fe20000000800 */
[----:B0-----:R-:W-:-:S07]  /*178d0*/  FADD.FTZ R42, R43, R42 ;  /* 0x0000002a2b2a7221 */ /* 0x001fce0000010000 */
[----:B------:R-:W0:Y:S01]  /*178e0*/  MUFU.EX2 R53, R53 ;  /* 0x0000003500357308 */ /* 0x000e220000000800 */
[----:B-1----:R-:W-:-:S01]  /*178f0*/  FADD.FTZ R45, R225, R42 ;  /* 0x0000002ae12d7221 */ /* 0x002fc20000010000 */
[----:B------:R-:W-:Y:S02]  /*17900*/  F2FP.SATFINITE.E4M3.F32.PACK_AB_MERGE_C R38, R36, R225, RZ ;  /* 0x000000e12426723e */ /* 0x000fe400048070ff */
[----:B------:R-:W-:Y:S01]  /*17910*/  F2FP.SATFINITE.E4M3.F32.PACK_AB_MERGE_C R225, R86, R37, R88 ;  /* 0x0000002556e1723e */ /* 0x000fe20004807058 */
[----:B------:R-:W-:Y:S01]  /*17920*/  FADD.FTZ R45, R36, R45 ;  /* 0x0000002d242d7221 */ /* 0x000fe20000010000 */
[----:B------:R-:W-:Y:S02]  /*17930*/  F2FP.SATFINITE.E4M3.F32.PACK_AB_MERGE_C R205, R43, R28, R38 ;  /* 0x0000001c2bcd723e */ /* 0x000fe40004807026 */
[----:B------:R-:W-:Y:S08]  /*17940*/  MUFU.EX2 R72, R183 ;  /* 0x000000b700487308 */ /* 0x000ff00000000800 */
[----:B------:R-:W1:Y:S01]  /*17950*/  MUFU.EX2 R49, R49 ;  /* 0x0000003100317308 */ /* 0x000e620000000800 */
[----:B0-----:R-:W-:-:S07]  /*17960*/  F2FP.SATFINITE.E4M3.F32.PACK_AB_MERGE_C R44, R53, R74, RZ ;  /* 0x0000004a352c723e */ /* 0x001fce00048070ff */
[----:B------:R-:W0:Y:S08]  /*17970*/  MUFU.EX2 R32, R32 ;  /* 0x0000002000207308 */ /* 0x000e300000000800 */
[----:B------:R-:W2:Y:S01]  /*17980*/  MUFU.EX2 R237, R237 ;  /* 0x000000ed00ed7308 */ /* 0x000ea20000000800 */
[----:B-1----:R-:W-:Y:S01]  /*17990*/  F2FP.SATFINITE.E4M3.F32.PACK_AB_MERGE_C R206, R49, R72, R44 ;  /* 0x0000004831ce723e */ /* 0x002fe2000480702c */
[----:B------:R-:W-:-:S04]  /*179a0*/  FADD.FTZ R72, R72, R51 ;  /* 0x0000003348487221 */ /* 0x000fc80000010000 */
[----:B------:R-:W-:Y:S02]  /*179b0*/  FADD.FTZ R49, R49, R72 ;  /* 0x0000004831317221 */ /* 0x000fe40000010000 */
[----:B------:R-:W-:Y:S01]  /*179c0*/  MUFU.EX2 R80, R80 ;  /* 0x0000005000507308 */ /* 0x000fe20000000800 */
[----:B0-----:R-:W-:-:S01]  /*179d0*/  FADD.FTZ R12, R32, R45 ;  /* 0x0000002d200c7221 */ /* 0x001fc20000010000 */
[----:B------:R-:W-:-:S03]  /*179e0*/  FADD.FTZ R74, R74, R49 ;  /* 0x000000314a4a7221 */ /* 0x000fc60000010000 */
[----:B------:R-:W-:Y:S01]  /*179f0*/  FADD.FTZ R12, R47, R12 ;  /* 0x0000000c2f0c7221 */ /* 0x000fe20000010000 */
[----:B------:R-:W-:-:S02]  /*17a00*/  FADD.FTZ R53, R53, R74 ;  /* 0x0000004a35357221 */ /* 0x000fc40000010000 */
[----:B------:R-:W0:Y:S01]  /*17a10*/  MUFU.EX2 R29, R29 ;  /* 0x0000001d001d7308 */ /* 0x000e220000000800 */
[----:B--2---:R-:W-:-:S07]  /*17a20*/  FADD.FTZ R13, R237, R12 ;  /* 0x0000000ced0d7221 */ /* 0x004fce0000010000 */
[----:B------:R-:W1:Y:S08]  /*17a30*/  MUFU.EX2 R26, R55 ;  /* 0x00000037001a7308 */ /* 0x000e700000000800 */
[----:B------:R-:W-:Y:S01]  /*17a40*/  MUFU.EX2 R78, R78 ;  /* 0x0000004e004e7308 */ /* 0x000fe20000000800 */
[----:B0-----:R-:W-:-:S07]  /*17a50*/  F2FP.SATFINITE.E4M3.F32.PACK_AB_MERGE_C R36, R29, R80, RZ ;  /* 0x000000501d24723e */ /* 0x001fce00048070ff */
[----:B------:R-:W0:Y:S01]  /*17a60*/  MUFU.EX2 R25, R25 ;  /* 0x0000001900197308 */ /* 0x000e220000000800 */
[----:B-1----:R-:W-:-:S01]  /*17a70*/  FADD.FTZ R13, R26, R13 ;  /* 0x0000000d1a0d7221 */ /* 0x002fc20000010000 */
[----:B------:R-:W-:-:S04]  /*17a80*/  F2FP.SATFINITE.E4M3.F32.PACK_AB_MERGE_C R237, R26, R237, RZ ;  /* 0x000000ed1aed723e */ /* 0x000fc800048070ff */
[----:B------:R-:W-:Y:S02]  /*17a90*/  F2FP.SATFINITE.E4M3.F32.PACK_AB_MERGE_C R207, R47, R32, R237 ;  /* 0x000000202fcf723e */ /* 0x000fe400048070ed */
        /* <DEDUP_REMOVED lines=25> */
[----:B------:R-:W-:Y:S01]  /*17c30*/  MUFU.EX2 R41, R41 ;  /* 0x0000002900297308 */ /* 0x000fe20000000800 */
[----:B0-----:R-:W-:-:S01]  /*17c40*/  FADD.FTZ R26, R34, R31 ;  /* 0x0000001f221a7221 */ /* 0x001fc20000010000 */
[----:B------:R-:W-:-:S06]  /*17c50*/  FADD.FTZ R33, R33, R82 ;  /* 0x0000005221217221 */ /* 0x000fcc0000010000 */
[----:B------:R-:W0:Y:S01]  /*17c60*/  MUFU.EX2 R12, R39 ;  /* 0x00000027000c7308 */ /* 0x000e220000000800 */
[----:B--2---:R-:W-:-:S01]  /*17c70*/  FADD.FTZ R26, R35, R26 ;  /* 0x0000001a231a7221 */ /* 0x004fc20000010000 */
[----:B0-----:R-:W-:-:S03]  /*17c80*/  F2FP.SATFINITE.E4M3.F32.PACK_AB_MERGE_C R13, R12, R41, RZ ;  /* 0x000000290c0d723e */ /* 0x001fc600048070ff */
[----:B------:R-:W-:Y:S01]  /*17c90*/  FADD.FTZ R41, R41, R26 ;  /* 0x0000001a29297221 */ /* 0x000fe20000010000 */
[----:B------:R-:W-:Y:S01]  /*17ca0*/  F2FP.SATFINITE.E4M3.F32.PACK_AB_MERGE_C R203, R35, R34, R13 ;  /* 0x0000002223cb723e */ /* 0x000fe2000480700d */
[----:B------:R-:W-:Y:S02]  /*17cb0*/  FADD.FTZ R13, R84, R33 ;  /* 0x00000021540d7221 */ /* 0x000fe40000010000 */
[----:B------:R-:W-:-:S01]  /*17cc0*/  FADD.FTZ R21, R12, R41 ;  /* 0x000000290c157221 */ /* 0x000fc20000010000 */
[----:B------:R-:W-:Y:S02]  /*17cd0*/  VIADD R12, R139, 0xfffffffe ;  /* 0xfffffffe8b0c7836 */ /* 0x000fe40000000000 */
[----:B------:R0:W-:Y:S04]  /*17ce0*/  STL [R1+0xc], R13 ;  /* 0x00000c0d01007387 */ /* 0x0001e80000100800 */
[----:B------:R1:W-:Y:S01]  /*17cf0*/  STL [R1+0x8], R21 ;  /* 0x0000081501007387 */ /* 0x0003e20000100800 */
[----:B0-----:R-:W-:Y:S01]  /*17d00*/  IMAD.IADD R13, R137, 0x1, R14 ;  /* 0x00000001890d7824 */ /* 0x001fe200078e020e */
        /* <DEDUP_REMOVED lines=12> */
.L_x_1323:
[----:B------:R-:W-:-:S13]  /*17dd0*/  ISETP.NE.AND P2, PT, R15, 0x1, PT ;  /* 0x000000010f00780c */ /* 0x000fda0003f45270 */
[----:B------:R-:W0:Y:S02]  /*17de0*/  @P2 LDC.64 R24, c[0x0][0x9e8] ;  /* 0x00027a00ff182b82 */ /* 0x000e240000000a00 */
[----:B0-----:R-:W-:-:S05]  /*17df0*/  @P2 IMAD.HI.U32 R24, R14, R24, RZ ;  /* 0x000000180e182227 */ /* 0x001fca00078e00ff */
[----:B------:R-:W-:-:S07]  /*17e00*/  @P2 SHF.R.U32.HI R14, RZ, R25, R24 ;  /* 0x00000019ff0e2219 */ /* 0x000fce0000011618 */
.L_x_1324:
[----:B------:R-:W-:Y:S05]  /*17e10*/  BSYNC B0 ;  /* 0x0000000000007941 */ /* 0x000fea0003800000 */
.L_x_1322:
[----:B------:R-:W-:-:S05]  /*17e20*/  IMAD R14, R14, R15, R15 ;  /* 0x0000000f0e0e7224 */ /* 0x000fca00078e020f */
[----:B------:R-:W-:-:S07]  /*17e30*/  VIMNMX R13, R13, R14, PT ;  /* 0x0000000e0d0d7248 */ /* 0x000fce0003fe0100 */
.L_x_1321:
[----:B-1----:R-:W2:Y:S01]  /*17e40*/  LDL R21, [R1+0x60] ;  /* 0x0000600001157983 */ /* 0x002ea20000100800 */
[----:B------:R-:W-:Y:S01]  /*17e50*/  IMAD.MOV.U32 R14, RZ, RZ, RZ ;  /* 0x000000ffff0e7224 */ /* 0x000fe200078e00ff */
[----:B------:R-:W-:Y:S01]  /*17e60*/  CS2R R86, SRZ ;  /* 0x0000000000567805 */ /* 0x000fe2000001ff00 */
[----:B------:R-:W-:Y:S01]  /*17e70*/  IMAD.MOV.U32 R15, RZ, RZ, R13 ;  /* 0x000000ffff0f7224 */ /* 0x000fe200078e000d */
[----:B------:R-:W-:Y:S02]  /*17e80*/  CS2R R84, SRZ ;  /* 0x0000000000547805 */ /* 0x000fe4000001ff00 */
[----:B------:R-:W-:Y:S02]  /*17e90*/  CS2R R82, SRZ ;  /* 0x0000000000527805 */ /* 0x000fe4000001ff00 */
[----:B------:R-:W-:Y:S01]  /*17ea0*/  CS2R R80, SRZ ;  /* 0x0000000000507805 */ /* 0x000fe2000001ff00 */
[----:B------:R-:W-:Y:S01]  /*17eb0*/  IMAD.HI R13, R13, -0x6db6db6d, R14 ;  /* 0x924924930d0d7827 */ /* 0x000fe200078e020e */
[----:B------:R-:W-:-:S02]  /*17ec0*/  CS2R R78, SRZ ;  /* 0x00000000004e7805 */ /* 0x000fc4000001ff00 */
[----:B------:R-:W-:Y:S02]  /*17ed0*/  CS2R R76, SRZ ;  /* 0x00000000004c7805 */ /* 0x000fe4000001ff00 */
[----:B------:R-:W-:Y:S02]  /*17ee0*/  CS2R R74, SRZ ;  /* 0x00000000004a7805 */ /* 0x000fe4000001ff00 */
[----:B------:R-:W-:Y:S02]  /*17ef0*/  CS2R R72, SRZ ;  /* 0x0000000000487805 */ /* 0x000fe4000001ff00 */
[----:B------:R-:W-:Y:S02]  /*17f00*/  SHF.R.U32.HI R14, RZ, 0x1f, R13 ;  /* 0x0000001fff0e7819 */ /* 0x000fe4000001160d */
[----:B------:R-:W-:Y:S02]  /*17f10*/  CS2R R70, SRZ ;  /* 0x0000000000467805 */ /* 0x000fe4000001ff00 */
[----:B------:R-:W-:-:S02]  /*17f20*/  CS2R R68, SRZ ;  /* 0x0000000000447805 */ /* 0x000fc4000001ff00 */
[----:B------:R-:W-:Y:S02]  /*17f30*/  CS2R R66, SRZ ;  /* 0x0000000000427805 */ /* 0x000fe4000001ff00 */
[----:B------:R-:W-:Y:S02]  /*17f40*/  LEA.HI.SX32 R14, R13, R14, 0x19 ;  /* 0x0000000e0d0e7211 */ /* 0x000fe400078fcaff */
        /* <DEDUP_REMOVED lines=21> */
[----:B--2---:R-:W-:-:S04]  /*180a0*/  VIMNMX R21, R21, R14, !PT ;  /* 0x0000000e15157248 */ /* 0x004fc80007fe0100 */
[----:B------:R-:W-:Y:S01]  /*180b0*/  ISETP.GE.AND P2, PT, R12, R21, PT ;  /* 0x000000150c00720c */ /* 0x000fe20003f46270 */
[----:B------:R0:W-:-:S12]  /*180c0*/  STL [R1+0x54], R21 ;  /* 0x0000541501007387 */ /* 0x0001d80000100800 */
[----:B0-----:R-:W-:Y:S05]  /*180d0*/  @!P2 BRA `(.L_x_1325) ;  /* 0x0000006400d0a947 */ /* 0x001fea0003800000 */
[----:B------:R-:W-:Y:S02]  /*180e0*/  IMAD.IADD R13, R136, 0x1, R233 ;  /* 0x00000001880d7824 */ /* 0x000fe400078e02e9 */
[----:B------:R-:W-:Y:S02]  /*180f0*/  IMAD.MOV.U32 R87, RZ, RZ, RZ ;  /* 0x000000ffff577224 */ /* 0x000fe400078e00ff */
[----:B------:R-:W-:Y:S01]  /*18100*/  VIADD R236, R13, 0x8 ;  /* 0x000000080dec7836 */ /* 0x000fe20000000000 */
[----:B------:R0:W-:Y:S06]  /*18110*/  STL [R1+0x50], R13 ;  /* 0x0000500d01007387 */ /* 0x0001ec0000100800 */
.L_x_1344:
[----:B------:R-:W2:Y:S01]  /*18120*/  LDL R14, [R1+0x44] ;  /* 0x00004400010e7983 */ /* 0x000ea20000100800 */
[----:B0-----:R-:W-:Y:S01]  /*18130*/  VIADD R13, R231, 0x1 ;  /* 0x00000001e70d7836 */ /* 0x001fe20000000000 */
[----:B------:R-:W-:Y:S05]  /*18140*/  YIELD ;  /* 0x0000000000007946 */ /* 0x000fea0003800000 */
[----:B------:R-:W-:-:S04]  /*18150*/  ISETP.NE.AND P3, PT, R13, 0x2, PT ;  /* 0x000000020d00780c */ /* 0x000fc80003f65270 */
[----:B------:R-:W-:Y:S02]  /*18160*/  SEL R237, RZ, 0x1, P3 ;  /* 0x00000001ffed7807 */ /* 0x000fe40001800000 */
[----:B------:R-:W-:Y:S02]  /*18170*/  SEL R13, R13, RZ, P3 ;  /* 0x000000ff0d0d7207 */ /* 0x000fe40001800000 */
[----:B------:R-:W-:Y:S02]  /*18180*/  LOP3.LUT R237, R234, R237, RZ, 0x3c, !PT ;  /* 0x000000edeaed7212 */ /* 0x000fe400078e3cff */
[----:B--2---:R-:W-:-:S13]  /*18190*/  ISETP.NE.AND P2, PT, R14, RZ, PT ;  /* 0x000000ff0e00720c */ /* 0x004fda0003f45270 */
[----:B------:R-:W-:Y:S05]  /*181a0*/  @P2 BRA `(.L_x_1326) ;  /* 0x0000000000302947 */ /* 0x000fea0003800000 */
[----:B------:R-:W-:Y:S05]  /*181b0*/  @!P0 BRA `(.L_x_1327) ;  /* 0x0000000000048947 */ /* 0x000fea0003800000 */
[----:B------:R-:W-:Y:S01]  /*181c0*/  BPT.TRAP 0x1 ;  /* 0x000000040000795c */ /* 0x000fe20000300000 */
.L_x_1327:
[----:B------:R-:W-:Y:S01]  /*181d0*/  IMAD R15, R13, 0x8, R18 ;  /* 0x000000080d0f7824 */ /* 0x000fe200078e0212 */
[----:B------:R-:W-:-:S04]  /*181e0*/  SHF.L.U32 R14, R237, 0x1f, RZ ;  /* 0x0000001fed0e7819 */ /* 0x000fc800000006ff */
[----:B------:R0:W1:Y:S01]  /*181f0*/  SYNCS.PHASECHK.TRANS64.TRYWAIT P3, [R15+URZ+0x2e830], R14 ;  /* 0x02e8300e0f0075a7 */ /* 0x000062000806017f */
[----:B------:R-:W-:Y:S05]  /*18200*/  @!P0 BRA `(.L_x_1328) ;  /* 0x0000000000048947 */ /* 0x000fea0003800000 */
[----:B------:R-:W-:Y:S01]  /*18210*/  BPT.TRAP 0x1 ;  /* 0x000000040000795c */ /* 0x000fe20000300000 */
.L_x_1328:
[----:B------:R-:W-:Y:S04]  /*18220*/  BSSY B0, `(.L_x_1326) ;  /* 0x0000004000007945 */ /* 0x000fe80003800000 */
[----:B-1----:R-:W-:Y:S05]  /*18230*/  @P3 BRA `(.L_x_1329) ;  /* 0x0000000000083947 */ /* 0x002fea0003800000 */
[----:B------:R-:W1:Y:S02]  /*18240*/  SYNCS.PHASECHK.TRANS64.TRYWAIT P3, [R15+URZ+0x2e830], R14 ;  /* 0x02e8300e0f0075a7 */ /* 0x000e64000806017f */
[----:B-1----:R-:W-:Y:S05]  /*18250*/  @!P3 BRA `(.L_x_1330) ;  /* 0x000001b800a8b947 */ /* 0x002fea0003800000 */
.L_x_1329:
[----:B------:R-:W-:Y:S05]  /*18260*/  BSYNC B0 ;  /* 0x0000000000007941 */ /* 0x000fea0003800000 */
.L_x_1326:
[----:B------:R-:W2:Y:S01]  /*18270*/  LDL R20, [R1+0x4c] ;  /* 0x00004c0001147983 */ /* 0x000ea20000100800 */
[----:B------:R-:W-:Y:S05]  /*18280*/  WARPSYNC.ALL ;  /* 0x0000000000007948 */ /* 0x000fea0003800000 */
[----:B01----:R-:W0:Y:S01]  /*18290*/  S2R R14, SR_TID.X ;  /* 0x00000000000e7919 */ /* 0x003e220000002100 */
[----:B------:R-:W-:Y:S01]  /*182a0*/  IMAD.MOV.U32 R89, RZ, RZ, 0x40000040 ;  /* 0x40000040ff597424 */ /* 0x000fe200078e00ff */
[C---:B------:R-:W-:Y:S01]  /*182b0*/  R2UR UR12, R8.reuse ;  /* 0x00000000080c72ca */ /* 0x040fe200000e0000 */
[----:B------:R-:W-:Y:S01]  /*182c0*/  IMAD.MOV.U32 R15, RZ, RZ, 0x40000040 ;  /* 0x40000040ff0f7424 */ /* 0x000fe200078e00ff */
[----:B------:R-:W-:Y:S01]  /*182d0*/  R2UR UR13, R9 ;  /* 0x00000000090d72ca */ /* 0x000fe200000e0000 */
[----:B------:R-:W-:Y:S01]  /*182e0*/  IMAD.MOV.U32 R21, RZ, RZ, 0x40000040 ;  /* 0x40000040ff157424 */ /* 0x000fe200078e00ff */
[----:B------:R-:W-:Y:S01]  /*182f0*/  R2UR UR15, R89 ;  /* 0x00000000590f72ca */ /* 0x000fe200000e0000 */
[----:B------:R-:W-:Y:S01]  /*18300*/  STL [R1+0xc8], R25 ;  /* 0x0000c81901007387 */ /* 0x000fe20000100800 */
        /* <DEDUP_REMOVED lines=8> */
[----:B------:R-:W-:-:S02]  /*18390*/  R2UR UR11, R21 ;  /* 0x00000000150b72ca */ /* 0x000fc400000e0000 */
[----:B------:R-:W-:Y:S01]  /*183a0*/  R2UR UR25, R15 ;  /* 0x000000000f1972ca */ /* 0x000fe200000e0000 */
[----:B------:R-:W-:Y:S01]  /*183b0*/  STL [R1+0xbc], R22 ;  /* 0x0000bc1601007387 */ /* 0x000fe20000100800 */
[C---:B------:R-:W-:Y:S02]  /*183c0*/  R2UR UR27, R21.reuse ;  /* 0x00000000151b72ca */ /* 0x040fe400000e0000 */
[----:B------:R-:W-:Y:S01]  /*183d0*/  R2UR UR29, R21 ;  /* 0x00000000151d72ca */ /* 0x000fe200000e0000 */
[----:B------:R-:W-:Y:S01]  /*183e0*/  STL [R1+0xb8], R19 ;  /* 0x0000b81301007387 */ /* 0x000fe20000100800 */
[----:B------:R-:W-:Y:S02]  /*183f0*/  R2UR UR31, R91 ;  /* 0x000000005b1f72ca */ /* 0x000fe400000e0000 */
[----:B------:R-:W-:Y:S01]  /*18400*/  R2UR UR39, R15 ;  /* 0x000000000f2772ca */ /* 0x000fe200000e0000 */
[----:B------:R-:W-:Y:S01]  /*18410*/  STL [R1+0xb4], R18 ;  /* 0x0000b41201007387 */ /* 0x000fe20000100800 */
[----:B------:R-:W-:-:S02]  /*18420*/  R2UR UR36, R8 ;  /* 0x00000000082472ca */ /* 0x000fc400000e0000 */
[----:B------:R-:W-:Y:S01]  /*18430*/  R2UR UR37, R9 ;  /* 0x00000000092572ca */ /* 0x000fe200000e0000 */
[----:B------:R-:W-:Y:S01]  /*18440*/  STL [R1+0xb0], R17 ;  /* 0x0000b01101007387 */ /* 0x000fe20000100800 */
[----:B0-----:R-:W-:Y:S02]  /*18450*/  SHF.R.U32.HI R14, RZ, 0x7, R14 ;  /* 0x00000007ff0e7819 */ /* 0x001fe4000001160e */
[----:B------:R-:W-:Y:S01]  /*18460*/  R2UR UR47, R21 ;  /* 0x00000000152f72ca */ /* 0x000fe200000e0000 */
[----:B------:R-:W-:Y:S01]  /*18470*/  STL [R1+0xac], R16 ;  /* 0x0000ac1001007387 */ /* 0x000fe20000100800 */
[----:B------:R-:W-:Y:S01]  /*18480*/  R2UR UR44, R8 ;  /* 0x00000000082c72ca */ /* 0x000fe200000e0000 */
[----:B------:R-:W-:Y:S01]  /*18490*/  VIADD R92, R14, 0x8 ;  /* 0x000000080e5c7836 */ /* 0x000fe20000000000 */
[----:B------:R-:W-:Y:S01]  /*184a0*/  R2UR UR45, R9 ;  /* 0x00000000092d72ca */ /* 0x000fe200000e0000 */
[----:B------:R-:W-:Y:S01]  /*184b0*/  STL [R1+0xa8], R12 ;  /* 0x0000a80c01007387 */ /* 0x000fe20000100800 */
[----:B------:R-:W-:-:S02]  /*184c0*/  R2UR UR19, R15 ;  /* 0x000000000f1372ca */ /* 0x000fc400000e0000 */
[----:B------:R-:W-:Y:S01]  /*184d0*/  R2UR UR5, R15 ;  /* 0x000000000f0572ca */ /* 0x000fe200000e0000 */
[----:B------:R0:W-:Y:S01]  /*184e0*/  BAR.SYNC.DEFER_BLOCKING R92, 0x100 ;  /* 0x0004005c0000751d */ /* 0x0001e20000010000 */
[----:B------:R-:W-:Y:S01]  /*184f0*/  IMAD.MOV.U32 R15, RZ, RZ, 0x40000040 ;  /* 0x40000040ff0f7424 */ /* 0x000fe200078e00ff */
[----:B------:R-:W-:Y:S02]  /*18500*/  R2UR UR17, R21 ;  /* 0x00000000151172ca */ /* 0x000fe400000e0000 */
[C---:B------:R-:W-:Y:S02]  /*18510*/  R2UR UR9, R91.reuse ;  /* 0x000000005b0972ca */ /* 0x040fe400000e0000 */
[----:B------:R-:W-:Y:S01]  /*18520*/  R2UR UR33, R91 ;  /* 0x000000005b2172ca */ /* 0x000fe200000e0000 */
[----:B------:R-:W-:Y:S01]  /*18530*/  STL [R1+0xa4], R3 ;  /* 0x0000a40301007387 */ /* 0x000fe20000100800 */
[----:B------:R-:W-:-:S03]  /*18540*/  R2UR UR59, R89 ;  /* 0x00000000593b72ca */ /* 0x000fc600000e0000 */
[----:B------:R1:W-:Y:S04]  /*18550*/  STL [R1+0xa0], R2 ;  /* 0x0000a00201007387 */ /* 0x0003e80000100800 */
[----:B------:R3:W-:Y:S01]  /*18560*/  STL [R1+0x9c], R0 ;  /* 0x00009c0001007387 */ /* 0x0007e20000100800 */
[----:B-1----:R-:W-:Y:S01]  /*18570*/  MOV R2, UR7 ;  /* 0x0000000700027c02 */ /* 0x002fe20008000f00 */
[----:B------:R-:W-:Y:S01]  /*18580*/  UMOV UR7, UR11 ;  /* 0x0000000b00077c82 */ /* 0x000fe20008000000 */
[----:B------:R-:W-:Y:S01]  /*18590*/  WARPGROUP.ARRIVE ;  /* 0x00000000000079c5 */ /* 0x000fe20000000000 */
[----:B------:R-:W-:Y:S01]  /*185a0*/  R2UR UR11, R91 ;  /* 0x000000005b0b72ca */ /* 0x000fe200000e0000 */
[----:B------:R-:W-:Y:S01]  /*185b0*/  IMAD.MOV.U32 R91, RZ, RZ, 0x40000040 ;  /* 0x40000040ff5b7424 */ /* 0x000fe200078e00ff */
[----:B------:R-:W-:Y:S01]  /*185c0*/  MOV R19, UR7 ;  /* 0x0000000700137c02 */ /* 0x000fe20008000f00 */
[----:B------:R-:W-:Y:S01]  /*185d0*/  UMOV UR7, UR29 ;  /* 0x0000001d00077c82 */ /* 0x000fe20008000000 */
[----:B------:R-:W-:-:S02]  /*185e0*/  R2UR UR29, R9 ;  /* 0x00000000091d72ca */ /* 0x000fc400000e0000 */
[----:B------:R-:W-:Y:S01]  /*185f0*/  MOV R96, UR7 ;  /* 0x0000000700607c02 */ /* 0x000fe20008000f00 */
[----:B------:R-:W-:Y:S01]  /*18600*/  UMOV UR7, UR9 ;  /* 0x0000000900077c82 */ /* 0x000fe20008000000 */
[----:B------:R-:W-:Y:S02]  /*18610*/  R2UR UR9, R9 ;  /* 0x00000000090972ca */ /* 0x000fe400000e0000 */
[----:B------:R-:W-:-:S03]  /*18620*/  R2UR UR43, R91 ;  /* 0x000000005b2b72ca */ /* 0x000fc600000e0000 */
[----:B------:R-:W-:Y:S01]  /*18630*/  MOV R12, UR11 ;  /* 0x0000000b000c7c02 */ /* 0x000fe20008000f00 */
[----:B------:R-:W-:Y:S01]  /*18640*/  UMOV UR11, UR25 ;  /* 0x00000019000b7c82 */ /* 0x000fe20008000000 */
[----:B------:R-:W-:Y:S02]  /*18650*/  R2UR UR25, R9 ;  /* 0x00000000091972ca */ /* 0x000fe400000e0000 */
[----:B------:R-:W-:Y:S01]  /*18660*/  MOV R23, UR11 ;  /* 0x0000000b00177c02 */ /* 0x000fe20008000f00 */
[----:B------:R-:W-:Y:S01]  /*18670*/  UMOV UR11, UR19 ;  /* 0x00000013000b7c82 */ /* 0x000fe20008000000 */
[----:B------:R-:W-:Y:S01]  /*18680*/  R2UR UR19, R15 ;  /* 0x000000000f1372ca */ /* 0x000fe200000e0000 */
[----:B------:R-:W-:Y:S01]  /*18690*/  IMAD.MOV.U32 R15, RZ, RZ, 0x40000040 ;  /* 0x40000040ff0f7424 */ /* 0x000fe200078e00ff */
[----:B------:R-:W-:Y:S01]  /*186a0*/  MOV R94, UR11 ;  /* 0x0000000b005e7c02 */ /* 0x000fe20008000f00 */
[----:B------:R-:W-:Y:S01]  /*186b0*/  UMOV UR11, UR5 ;  /* 0x00000005000b7c82 */ /* 0x000fe20008000000 */
[----:B------:R-:W-:Y:S01]  /*186c0*/  R2UR UR5, R11 ;  /* 0x000000000b0572ca */ /* 0x000fe200000e0000 */
[----:B--2---:R-:W-:-:S04]  /*186d0*/  IMAD R88, R13, 0x700, R20 ;  /* 0x000007000d587824 */ /* 0x004fc800078e0214 */
[C---:B------:R-:W-:Y:S01]  /*186e0*/  VIADD R14, R88.reuse, 0x100 ;  /* 0x00000100580e7836 */ /* 0x040fe20000000000 */
[C---:B------:R-:W-:Y:S01]  /*186f0*/  R2UR UR14, R88.reuse ;  /* 0x00000000580e72ca */ /* 0x040fe200000e0000 */
[C---:B------:R-:W-:Y:S02]  /*18700*/  VIADD R20, R88.reuse, 0x200 ;  /* 0x0000020058147836 */ /* 0x040fe40000000000 */
[----:B------:R-:W-:Y:S01]  /*18710*/  VIADD R90, R88, 0x300 ;  /* 0x00000300585a7836 */ /* 0x000fe20000000000 */
        /* <DEDUP_REMOVED lines=9> */
[----:B------:R-:W-:Y:S01]  /*187b0*/  QGMMA.64x32x32.F32.E4M3.E4M3 R184, gdesc[UR12], RZ, !UPT, gsb0 ;  /* 0x006000000cb879f3 */ /* 0x000fe2000c0008ff */
        /* <DEDUP_REMOVED lines=17> */
[----:B------:R-:W-:Y:S01]  /*188d0*/  R2UR UR10, R20 ;  /* 0x00000000140a72ca */ /* 0x000fe200000e0000 */
[----:B------:R-:W-:Y:S01]  /*188e0*/  VIADD R20, R88, 0x204 ;  /* 0x0000020458147836 */ /* 0x000fe20000000000 */
[----:B------:R-:W-:-:S02]  /*188f0*/  R2UR UR12, R10 ;  /* 0x000000000a0c72ca */ /* 0x000fc400000e0000 */
[----:B------:R-:W-:Y:S01]  /*18900*/  R2UR UR6, R14 ;  /* 0x000000000e0672ca */ /* 0x000fe200000e0000 */
[----:B------:R-:W-:Y:S01]  /*18910*/  VIADD R14, R88, 0x304 ;  /* 0x00000304580e7836 */ /* 0x000fe20000000000 */
[----:B------:R-:W-:Y:S01]  /*18920*/  R2UR UR14, R20 ;  /* 0x00000000140e72ca */ /* 0x000fe200000e0000 */
[----:B------:R-:W-:Y:S01]  /*18930*/  VIADD R20, R88, 0x404 ;  /* 0x0000040458147836 */ /* 0x000fe20000000000 */
[----:B------:R-:W-:Y:S02]  /*18940*/  R2UR UR13, R11 ;  /* 0x000000000b0d72ca */ /* 0x000fe400000e0000 */
[----:B------:R-:W-:Y:S01]  /*18950*/  MOV R17, UR15 ;  /* 0x0000000f00117c02 */ /* 0x000fe20008000f00 */
[----:B------:R-:W-:Y:S02]  /*18960*/  UMOV UR15, UR33 ;  /* 0x00000021000f7c82 */ /* 0x000fe40008000000 */
[----:B------:R-:W-:Y:S01]  /*18970*/  MOV R25, UR15 ;  /* 0x0000000f00197c02 */ /* 0x000fe20008000f00 */
[----:B------:R-:W-:-:S03]  /*18980*/  UMOV UR15, UR17 ;  /* 0x00000011000f7c82 */ /* 0x000fc60008000000 */
[----:B---3--:R-:W-:Y:S01]  /*18990*/  MOV R0, UR6 ;  /* 0x0000000600007c02 */ /* 0x008fe20008000f00 */
[----:B------:R-:W-:Y:S01]  /*189a0*/  UMOV UR6, UR10 ;  /* 0x0000000a00067c82 */ /* 0x000fe20008000000 */
[----:B------:R-:W-:Y:S01]  /*189b0*/  R2UR UR10, R90 ;  /* 0x000000005a0a72ca */ /* 0x000fe200000e0000 */
[----:B------:R-:W-:Y:S01]  /*189c0*/  VIADD R90, R88, 0x206 ;  /* 0x00000206585a7836 */ /* 0x000fe20000000000 */
[----:B------:R-:W-:Y:S01]  /*189d0*/  MOV R18, UR6 ;  /* 0x0000000600127c02 */ /* 0x000fe20008000f00 */
[----:B------:R-:W-:Y:S01]  /*189e0*/  UMOV UR6, UR28 ;  /* 0x0000001c00067c82 */ /* 0x000fe20008000000 */
[C---:B------:R-:W-:Y:S02]  /*189f0*/  R2UR UR28, R8.reuse ;  /* 0x00000000081c72ca */ /* 0x040fe400000e0000 */
[----:B------:R-:W-:Y:S01]  /*18a00*/  MOV R95, UR6 ;  /* 0x00000006005f7c02 */ /* 0x000fe20008000f00 */
[----:B------:R-:W-:Y:S01]  /*18a10*/  UMOV UR6, UR8 ;  /* 0x0000000800067c82 */ /* 0x000fe20008000000 */
[----:B------:R-:W-:-:S02]  /*18a20*/  R2UR UR8, R8 ;  /* 0x00000000080872ca */ /* 0x000fc400000e0000 */
[----:B------:R-:W-:Y:S02]  /*18a30*/  R2UR UR42, R90 ;  /* 0x000000005a2a72ca */ /* 0x000fe400000e0000 */
[----:B------:R-:W-:Y:S01]  /*18a40*/  MOV R16, UR14 ;  /* 0x0000000e00107c02 */ /* 0x000fe20008000f00 */
[----:B------:R-:W-:Y:S01]  /*18a50*/  UMOV UR14, UR32 ;  /* 0x00000020000e7c82 */ /* 0x000fe20008000000 */
[----:B------:R-:W-:Y:S01]  /*18a60*/  MOV R3, UR10 ;  /* 0x0000000a00037c02 */ /* 0x000fe20008000f00 */
[----:B------:R-:W-:Y:S01]  /*18a70*/  UMOV UR10, UR24 ;  /* 0x00000018000a7c82 */ /* 0x000fe20008000000 */
[----:B------:R-:W-:Y:S02]  /*18a80*/  R2UR UR24, R8 ;  /* 0x00000000081872ca */ /* 0x000fe400000e0000 */
[----:B------:R-:W-:Y:S01]  /*18a90*/  MOV R22, UR10 ;  /* 0x0000000a00167c02 */ /* 0x000fe20008000f00 */
[----:B------:R-:W-:Y:S01]  /*18aa0*/  UMOV UR10, UR18 ;  /* 0x00000012000a7c82 */ /* 0x000fe20008000000 */
[----:B------:R-:W-:Y:S01]  /*18ab0*/  R2UR UR18, R14 ;  /* 0x000000000e1272ca */ /* 0x000fe200000e0000 */
[----:B------:R-:W-:Y:S01]  /*18ac0*/  VIADD R14, R88, 0x504 ;  /* 0x00000504580e7836 */ /* 0x000fe20000000000 */
[----:B------:R-:W-:Y:S01]  /*18ad0*/  MOV R93, UR10 ;  /* 0x0000000a005d7c02 */ /* 0x000fe20008000f00 */
[----:B------:R-:W-:-:S02]  /*18ae0*/  WARPGROUP.DEPBAR.LE gsb0, 0x0 ;  /* 0x00008000000079c5 */ /* 0x000fc40000010000 */
[----:B------:R-:W-:Y:S01]  /*18af0*/  WARPGROUP.ARRIVE ;  /* 0x00000000000079c5 */ /* 0x000fe20000000000 */
[----:B------:R-:W-:Y:S01]  /*18b00*/  UMOV UR10, UR4 ;  /* 0x00000004000a7c82 */ /* 0x000fe20008000000 */
[----:B------:R-:W-:Y:S02]  /*18b10*/  R2UR UR4, R10 ;  /* 0x000000000a0472ca */ /* 0x000fe400000e0000 */
[----:B------:R-:W-:Y:S01]  /*18b20*/  MOV R24, UR14 ;  /* 0x0000000e00187c02 */ /* 0x000fe20008000f00 */
[----:B------:R-:W-:Y:S01]  /*18b30*/  UMOV UR14, UR16 ;  /* 0x00000010000e7c82 */ /* 0x000fe20008000000 */
[----:B------:R-:W-:Y:S01]  /*18b40*/  QGMMA.64x32x32.F32.E4M3.E4M3 R168, gdesc[UR20], RZ, !UPT, gsb0 ;  /* 0x0060000014a879f3 */ /* 0x000fe2000c0008ff */
        /* <DEDUP_REMOVED lines=28> */
[----:B------:R-:W-:-:S03]  /*18d10*/  IMAD.MOV.U32 R21, RZ, RZ, 0x40000040 ;  /* 0x40000040ff157424 */ /* 0x000fc600078e00ff */
[----:B------:R-:W-:Y:S01]  /*18d20*/  R2UR UR50, R20 ;  /* 0x00000000143272ca */ /* 0x000fe200000e0000 */
[----:B------:R-:W-:Y:S01]  /*18d30*/  IMAD.MOV.U32 R20, RZ, RZ, R96 ;  /* 0x000000ffff147224 */ /* 0x000fe200078e0060 */
[----:B------:R-:W-:Y:S01]  /*18d40*/  R2UR UR51, R21 ;  /* 0x00000000153372ca */ /* 0x000fe200000e0000 */
[----:B------:R-:W-:Y:S01]  /*18d50*/  IMAD.MOV.U32 R21, RZ, RZ, R95 ;  /* 0x000000ffff157224 */ /* 0x000fe200078e005f */
[----:B------:R-:W-:Y:S02]  /*18d60*/  WARPGROUP.DEPBAR.LE gsb0, 0x0 ;  /* 0x00008000000079c5 */ /* 0x000fe40000010000 */
[----:B------:R-:W-:-:S06]  /*18d70*/  WARPGROUP.ARRIVE ;  /* 0x00000000000079c5 */ /* 0x000fcc0000000000 */
[----:B------:R-:W-:Y:S01]  /*18d80*/  QGMMA.64x32x32.F32.E4M3.E4M3 R104, gdesc[UR44], RZ, !UPT, gsb0 ;  /* 0x006000002c6879f3 */ /* 0x000fe2000c0008ff */
[----:B------:R-:W-:Y:S01]  /*18d90*/  R2UR UR46, R14 ;  /* 0x000000000e2e72ca */ /* 0x000fe200000e0000 */
[C---:B------:R-:W-:Y:S01]  /*18da0*/  VIADD R14, R88.reuse, 0x506 ;  /* 0x00000506580e7836 */ /* 0x040fe20000000000 */
[----:B------:R-:W-:Y:S01]  /*18db0*/  R2UR UR47, R15 ;  /* 0x000000000f2f72ca */ /* 0x000fe200000e0000 */
[----:B------:R-:W-:Y:S02]  /*18dc0*/  IMAD.MOV.U32 R15, RZ, RZ, 0x40000040 ;  /* 0x40000040ff0f7424 */ /* 0x000fe400078e00ff */
[----:B------:R-:W-:Y:S01]  /*18dd0*/  VIADD R88, R88, 0x606 ;  /* 0x0000060658587836 */ /* 0x000fe20000000000 */
[----:B------:R-:W-:Y:S01]  /*18de0*/  R2UR UR54, R14 ;  /* 0x000000000e3672ca */ /* 0x000fe200000e0000 */
[----:B------:R-:W-:Y:S01]  /*18df0*/  IMAD.MOV.U32 R14, RZ, RZ, R94 ;  /* 0x000000ffff0e7224 */ /* 0x000fe200078e005e */
[----:B------:R-:W-:Y:S01]  /*18e00*/  R2UR UR55, R15 ;  /* 0x000000000f3772ca */ /* 0x000fe200000e0000 */
[----:B------:R-:W-:Y:S01]  /*18e10*/  IMAD.MOV.U32 R15, RZ, RZ, R93 ;  /* 0x000000ffff0f7224 */ /* 0x000fe200078e005d */
[----:B------:R-:W-:Y:S01]  /*18e20*/  R2UR UR58, R88 ;  /* 0x00000000583a72ca */ /* 0x000fe200000e0000 */
[----:B------:R-:W-:-:S02]  /*18e30*/  WARPGROUP.DEPBAR.LE gsb0, 0x0 ;  /* 0x00008000000079c5 */ /* 0x000fc40000010000 */
[----:B0-----:R-:W-:-:S06]  /*18e40*/  WARPGROUP.ARRIVE ;  /* 0x00000000000079c5 */ /* 0x001fcc0000000000 */
[----:B------:R-:W-:Y:S01]  /*18e50*/  QGMMA.64x32x32.F32.E4M3.E4M3 R88, gdesc[UR8], RZ, !UPT, gsb0 ;  /* 0x00600000085879f3 */ /* 0x000fe2000c0008ff */
        /* <DEDUP_REMOVED lines=73> */
[C---:B------:R-:W-:Y:S02]  /*192f0*/  R2UR UR24, R6.reuse ;  /* 0x00000000061872ca */ /* 0x040fe400000e0000 */
[C---:B------:R-:W-:Y:S01]  /*19300*/  R2UR UR25, R7.reuse ;  /* 0x00000000071972ca */ /* 0x040fe200000e0000 */
        /* <DEDUP_REMOVED lines=53> */
[----:B------:R-:W-:Y:S03]  /*19660*/  QGMMA.64x32x32.F32.E4M3.E4M3 R88, gdesc[UR56], R88, gsb0 ;  /* 0x00600000385879f3 */ /* 0x000fe60008000858 */
[----:B------:R-:W-:Y:S02]  /*19670*/  WARPGROUP.DEPBAR.LE gsb0, 0x0 ;  /* 0x00008000000079c5 */ /* 0x000fe40000010000 */
[----:B0-----:R-:W-:Y:S05]  /*19680*/  @P2 BRA `(.L_x_1331) ;  /* 0x0000000000282947 */ /* 0x001fea0003800000 */
[----:B------:R-:W-:Y:S05]  /*19690*/  @!P0 BRA `(.L_x_1332) ;  /* 0x0000000000048947 */ /* 0x000fea0003800000 */
[----:B------:R-:W-:Y:S01]  /*196a0*/  BPT.TRAP 0x1 ;  /* 0x000000040000795c */ /* 0x000fe20000300000 */
.L_x_1332:
[----:B------:R-:W-:Y:S01]  /*196b0*/  SHF.L.U32 R14, R234, 0x1f, RZ ;  /* 0x0000001fea0e7819 */ /* 0x000fe200000006ff */
[----:B-----5:R-:W-:-:S04]  /*196c0*/  IMAD R15, R231, 0x8, R18 ;  /* 0x00000008e70f7824 */ /* 0x020fc800078e0212 */
[----:B------:R0:W1:Y:S01]  /*196d0*/  SYNCS.PHASECHK.TRANS64.TRYWAIT P2, [R15+URZ+0x2e850], R14 ;  /* 0x02e8500e0f0075a7 */ /* 0x000062000804017f */
[----:B------:R-:W-:Y:S05]  /*196e0*/  @!P0 BRA `(.L_x_1333) ;  /* 0x0000000000048947 */ /* 0x000fea0003800000 */
[----:B------:R-:W-:Y:S01]  /*196f0*/  BPT.TRAP 0x1 ;  /* 0x000000040000795c */ /* 0x000fe20000300000 */
.L_x_1333:
[----:B-1----:R-:W-:Y:S05]  /*19700*/  @P2 BRA `(.L_x_1331) ;  /* 0x0000000000082947 */ /* 0x002fea0003800000 */
[----:B------:R-:W1:Y:S02]  /*19710*/  SYNCS.PHASECHK.TRANS64.TRYWAIT P2, [R15+URZ+0x2e850], R14 ;  /* 0x02e8500e0f0075a7 */ /* 0x000e64000804017f */
[----:B-1----:R-:W-:Y:S05]  /*19720*/  @!P2 BRA `(.L_x_1334) ;  /* 0x000001a40088a947 */ /* 0x002fea0003800000 */
.L_x_1331:
[----:B01---5:R-:W-:Y:S01]  /*19730*/  VIADD R14, R18, 0x400 ;  /* 0x00000400120e7836 */ /* 0x023fe20000000000 */
[----:B------:R-:W2:Y:S01]  /*19740*/  LDL R234, [R1+0x18] ;  /* 0x0000180001ea7983 */ /* 0x000ea20000100800 */
[----:B------:R-:W-:Y:S01]  /*19750*/  IMAD.MOV.U32 R15, RZ, RZ, -0x3ffffff0 ;  /* 0xc0000010ff0f7424 */ /* 0x000fe200078e00ff */
[----:B------:R-:W-:Y:S05]  /*19760*/  WARPSYNC.ALL ;  /* 0x0000000000007948 */ /* 0x000fea0003800000 */
[----:B------:R-:W-:Y:S01]  /*19770*/  SHF.R.U32.HI R14, RZ, 0x4, R14 ;  /* 0x00000004ff0e7819 */ /* 0x000fe2000001160e */
[----:B------:R-:W-:Y:S01]  /*19780*/  WARPGROUP.ARRIVE ;  /* 0x00000000000079c5 */ /* 0x000fe20000000000 */
[----:B------:R-:W-:Y:S01]  /*19790*/  R2UR UR7, R15 ;  /* 0x000000000f0772ca */ /* 0x000fe200000e0000 */
[----:B------:R-:W-:Y:S01]  /*197a0*/  IMAD.MOV.U32 R21, RZ, RZ, -0x3ffffff0 ;  /* 0xc0000010ff157424 */ /* 0x000fe200078e00ff */
[----:B------:R-:W-:Y:S01]  /*197b0*/  LOP3.LUT R14, R14, 0x3fff, RZ, 0xc0, !PT ;  /* 0x00003fff0e0e7812 */ /* 0x000fe200078ec0ff */
[----:B------:R-:W-:Y:S01]  /*197c0*/  ULDC UR5, c[0x0][0x9dc] ;  /* 0x0002770000057ab9 */ /* 0x000fe20000000800 */
[----:B------:R-:W-:Y:S01]  /*197d0*/  LOP3.LUT P2, RZ, R17, 0x100000, RZ, 0xc0, !PT ;  /* 0x0010000011ff7812 */ /* 0x000fe2000784c0ff */
[----:B------:R-:W-:Y:S01]  /*197e0*/  ULDC UR4, c[0x0][0x9e0] ;  /* 0x0002780000047ab9 */ /* 0x000fe20000000800 */
[----:B------:R-:W-:-:S05]  /*197f0*/  LOP3.LUT R14, R14, 0x10000, RZ, 0xfc, !PT ;  /* 0x000100000e0e7812 */ /* 0x000fca00078efcff */
[----:B------:R-:W-:-:S05]  /*19800*/  IMAD R14, R231, 0x700, R14 ;  /* 0x00000700e70e7824 */ /* 0x000fca00078e020e */
[----:B------:R-:W-:-:S13]  /*19810*/  R2UR UR6, R14 ;  /* 0x000000000e0672ca */ /* 0x000fda00000e0000 */
[----:B------:R-:W-:Y:S01]  /*19820*/  QGMMA.64x128x32.F32.E4M3.E4M3 R24, R224, gdesc[UR4], R24, gsb0 ;  /* 0x01e00004e0187df3 */ /* 0x000fe20008000818 */
[----:B------:R-:W-:Y:S01]  /*19830*/  VIADD R20, R14, 0x100 ;  /* 0x000001000e147836 */ /* 0x000fe20000000000 */
[----:B------:R-:W-:-:S04]  /*19840*/  R2UR UR7, R21 ;  /* 0x00000000150772ca */ /* 0x000fc800000e0000 */
[----:B------:R-:W-:Y:S01]  /*19850*/  R2UR UR6, R20 ;  /* 0x00000000140672ca */ /* 0x000fe200000e0000 */
[----:B------:R-:W-:Y:S02]  /*19860*/  VIADD R20, R14, 0x200 ;  /* 0x000002000e147836 */ /* 0x000fe40000000000 */
[----:B------:R-:W-:Y:S01]  /*19870*/  IMAD.MOV.U32 R21, RZ, RZ, -0x3ffffff0 ;  /* 0xc0000010ff157424 */ /* 0x000fe200078e00ff */
[----:B------:R-:W-:Y:S02]  /*19880*/  WARPGROUP.DEPBAR.LE gsb0, 0x0 ;  /* 0x00008000000079c5 */ /* 0x000fe40000010000 */
[----:B------:R-:W-:Y:S01]  /*19890*/  WARPGROUP.ARRIVE ;  /* 0x00000000000079c5 */ /* 0x000fe20000000000 */
[----:B------:R-:W3:Y:S04]  /*198a0*/  LDL R227, [R1+0x1c] ;  /* 0x00001c0001e37983 */ /* 0x000ee80000100800 */
[----:B------:R-:W4:Y:S02]  /*198b0*/  LDL R226, [R1+0x48] ;  /* 0x0000480001e27983 */ /* 0x000f240000100800 */
[----:B------:R-:W-:Y:S01]  /*198c0*/  QGMMA.64x128x32.F32.E4M3.E4M3 R24, R220, gdesc[UR4], R24, gsb0 ;  /* 0x01e00004dc187df3 */ /* 0x000fe20008000818 */
[----:B------:R-:W-:-:S02]  /*198d0*/  R2UR UR6, R20 ;  /* 0x00000000140672ca */ /* 0x000fc400000e0000 */
        /* <DEDUP_REMOVED lines=29> */
[----:B------:R-:W0:Y:S01]  /*19ab0*/  S2R R225, SR_TID.X ;  /* 0x0000000000e17919 */ /* 0x000e220000002100 */
[----:B------:R-:W-:Y:S02]  /*19ac0*/  @!P1 IMAD R20, R13, 0x8, R18 ;  /* 0x000000080d149824 */ /* 0x000fe400078e0212 */
[----:B------:R-:W-:Y:S02]  /*19ad0*/  IMAD R21, R12, -0xe0, RZ ;  /* 0xffffff200c157824 */ /* 0x000fe400078e02ff */
[----:B------:R-:W-:-:S03]  /*19ae0*/  @!P1 VIADD R20, R20, 0x2e840 ;  /* 0x0002e84014149836 */ /* 0x000fc60000000000 */
[----:B--2---:R-:W-:Y:S02]  /*19af0*/  IADD3 R14, R21, 0x1, R234 ;  /* 0x00000001150e7810 */ /* 0x004fe40007ffe0ea */
[----:B------:R-:W-:-:S03]  /*19b00*/  @!P1 PRMT R20, RZ, 0x654, R20 ;  /* 0x00000654ff149816 */ /* 0x000fc60000000014 */
[----:B---3--:R-:W-:Y:S01]  /*19b10*/  IMAD.IADD R14, R14, 0x1, -R227 ;  /* 0x000000010e0e7824 */ /* 0x008fe200078e0ae3 */
[----:B0-----:R-:W-:-:S04]  /*19b20*/  SHF.R.U32.HI R225, RZ, 0x7, R225 ;  /* 0x00000007ffe17819 */ /* 0x001fc800000116e1 */
[----:B------:R-:W-:Y:S01]  /*19b30*/  IADD3 R15, -R225, 0xb, RZ ;  /* 0x0000000be10f7810 */ /* 0x000fe20007ffe1ff */
[----:B------:R-:W-:Y:S02]  /*19b40*/  WARPGROUP.DEPBAR.LE gsb0, 0x0 ;  /* 0x00008000000079c5 */ /* 0x000fe40000010000 */
[----:B------:R-:W-:-:S06]  /*19b50*/  WARPGROUP.ARRIVE ;  /* 0x00000000000079c5 */ /* 0x000fcc0000000000 */
[----:B------:R-:W-:Y:S03]  /*19b60*/  QGMMA.64x128x32.F32.E4M3.E4M3 R24, R200, gdesc[UR4], R24, gsb0 ;  /* 0x01e00004c8187df3 */ /* 0x000fe60008000818 */
[----:B------:R-:W-:Y:S02]  /*19b70*/  WARPGROUP.DEPBAR.LE gsb0, 0x0 ;  /* 0x00008000000079c5 */ /* 0x000fe40000010000 */
[----:B------:R0:W-:Y:S06]  /*19b80*/  BAR.ARV R15, 0x100 ;  /* 0x0004000f0000751d */ /* 0x0001ec0000002000 */
[----:B------:R1:W-:Y:S01]  /*19b90*/  @!P1 SYNCS.ARRIVE.TRANS64.RED.A1T0 RZ, [R20+URZ], RZ ;  /* 0x000000ff14ff99a7 */ /* 0x0003e2000810043f */
[----:B----4-:R-:W-:-:S02]  /*19ba0*/  IMAD R201, R226, -0x2, R14 ;  /* 0xfffffffee2c97824 */ /* 0x010fc400078e020e */
[----:B-1----:R-:W-:-:S05]  /*19bb0*/  IMAD.U32 R20, RZ, RZ, UR5 ;  /* 0x00000005ff147e24 */ /* 0x002fca000f8e00ff */
[----:B------:R-:W-:Y:S01]  /*19bc0*/  LOP3.LUT R14, RZ, R20, RZ, 0x33, !PT ;  /* 0x00000014ff0e7212 */ /* 0x000fe200078e33ff */
[----:B------:R-:W-:-:S04]  /*19bd0*/  VIADD R200, R201, UR4 ;  /* 0x00000004c9c87c36 */ /* 0x000fc80008000000 */
[----:B------:R-:W-:Y:S02]  /*19be0*/  IMAD.IADD R201, R14, 0x1, R201 ;  /* 0x000000010ec97824 */ /* 0x000fe400078e02c9 */
[----:B------:R-:W-:Y:S02]  /*19bf0*/  IMAD R202, R226, -0x2, R21 ;  /* 0xfffffffee2ca7824 */ /* 0x000fe400078e0215 */
[C---:B------:R-:W-:Y:S02]  /*19c00*/  IMAD.IADD R203, R233.reuse, 0x1, R200 ;  /* 0x00000001e9cb7824 */ /* 0x040fe400078e02c8 */
[----:B------:R-:W-:Y:S01]  /*19c10*/  IMAD.IADD R204, R233, 0x1, R201 ;  /* 0x00000001e9cc7824 */ /* 0x000fe200078e02c9 */
[----:B0-----:R-:W-:Y:S06]  /*19c20*/  @!P2 BRA `(.L_x_1335) ;  /* 0x00000000005ca947 */ /* 0x001fec0003800000 */
[----:B------:R-:W-:Y:S01]  /*19c30*/  IADD3 R205, R233, R234, -R227 ;  /* 0x000000eae9cd7210 */ /* 0x000fe20007ffe8e3 */
[----:B------:R-:W-:Y:S03]  /*19c40*/  BSSY B0, `(.L_x_1336) ;  /* 0x0000012000007945 */ /* 0x000fe60003800000 */
[----:B------:R-:W-:-:S13]  /*19c50*/  ISETP.GT.AND P2, PT, R205, -0x1, PT ;  /* 0xffffffffcd00780c */ /* 0x000fda0003f44270 */
[----:B------:R-:W-:Y:S05]  /*19c60*/  @P2 BRA `(.L_x_1337) ;  /* 0x0000000000242947 */ /* 0x000fea0003800000 */
[----:B------:R-:W-:Y:S01]  /*19c70*/  ULDC UR4, c[0x0][0x9e4] ;  /* 0x0002790000047ab9 */ /* 0x000fe20000000800 */
[----:B------:R-:W-:Y:S01]  /*19c80*/  LOP3.LUT R205, RZ, R205, RZ, 0x33, !PT ;  /* 0x000000cdffcd7212 */ /* 0x000fe200078e33ff */
[----:B------:R-:W-:-:S05]  /*19c90*/  IMAD.U32 R206, RZ, RZ, UR4 ;  /* 0x00000004ffce7e24 */ /* 0x000fca000f8e00ff */
[----:B------:R-:W-:-:S13]  /*19ca0*/  ISETP.NE.AND P2, PT, R206, 0x1, PT ;  /* 0x00000001ce00780c */ /* 0x000fda0003f45270 */
[----:B------:R-:W0:Y:S02]  /*19cb0*/  @P2 LDC.64 R14, c[0x0][0x9e8] ;  /* 0x00027a00ff0e2b82 */ /* 0x000e240000000a00 */
[----:B0-----:R-:W-:-:S05]  /*19cc0*/  @P2 IMAD.HI.U32 R14, R205, R14, RZ ;  /* 0x0000000ecd0e2227 */ /* 0x001fca00078e00ff */
[----:B------:R-:W-:-:S04]  /*19cd0*/  @P2 SHF.R.U32.HI R205, RZ, R15, R14 ;  /* 0x0000000fffcd2219 */ /* 0x000fc8000001160e */
[----:B------:R-:W-:Y:S01]  /*19ce0*/  LOP3.LUT R205, RZ, R205, RZ, 0x33, !PT ;  /* 0x000000cdffcd7212 */ /* 0x000fe200078e33ff */
[----:B------:R-:W-:Y:S06]  /*19cf0*/  BRA `(.L_x_1338) ;  /* 0x0000000000187947 */ /* 0x000fec0003800000 */
.L_x_1337:
[----:B------:R-:W-:Y:S02]  /*19d00*/  ULDC UR4, c[0x0][0x9e4] ;  /* 0x0002790000047ab9 */ /* 0x000fe40000000800 */
[----:B------:R-:W-:-:S05]  /*19d10*/  IMAD.U32 R206, RZ, RZ, UR4 ;  /* 0x00000004ffce7e24 */ /* 0x000fca000f8e00ff */
[----:B------:R-:W-:-:S13]  /*19d20*/  ISETP.NE.AND P2, PT, R206, 0x1, PT ;  /* 0x00000001ce00780c */ /* 0x000fda0003f45270 */
[----:B------:R-:W0:Y:S02]  /*19d30*/  @P2 LDC.64 R14, c[0x0][0x9e8] ;  /* 0x00027a00ff0e2b82 */ /* 0x000e240000000a00 */
[----:B0-----:R-:W-:-:S05]  /*19d40*/  @P2 IMAD.HI.U32 R14, R205, R14, RZ ;  /* 0x0000000ecd0e2227 */ /* 0x001fca00078e00ff */
[----:B------:R-:W-:-:S07]  /*19d50*/  @P2 SHF.R.U32.HI R205, RZ, R15, R14 ;  /* 0x0000000fffcd2219 */ /* 0x000fce000001160e */
.L_x_1338:
[----:B------:R-:W-:Y:S05]  /*19d60*/  BSYNC B0 ;  /* 0x0000000000007941 */ /* 0x000fea0003800000 */
.L_x_1336:
[----:B------:R-:W-:-:S05]  /*19d70*/  IMAD R205, R205, R206, R202 ;  /* 0x000000cecdcd7224 */ /* 0x000fca00078e02ca */
[----:B------:R-:W-:Y:S02]  /*19d80*/  VIMNMX R204, R204, R205, !PT ;  /* 0x000000cdcccc7248 */ /* 0x000fe40007fe0100 */
[----:B------:R-:W-:-:S07]  /*19d90*/  VIADDMNMX R203, R205, R206, R203, PT ;  /* 0x000000cecdcb7246 */ /* 0x000fce00038001cb */
.L_x_1335:
[----:B------:R-:W-:Y:S02]  /*19da0*/  ISETP.GE.AND P2, PT, R21, 0x2, PT ;  /* 0x000000021500780c */ /* 0x000fe40003f46270 */
[----:B------:R-:W-:Y:S02]  /*19db0*/  LOP3.LUT R17, R17, 0xffffdfff, RZ, 0xc0, !PT ;  /* 0xffffdfff11117812 */ /* 0x000fe400078ec0ff */
[C---:B------:R-:W-:Y:S02]  /*19dc0*/  ISETP.GE.AND P3, PT, R21.reuse, 0x9, PT ;  /* 0x000000091500780c */ /* 0x040fe40003f66270 */
        /* <DEDUP_REMOVED lines=10> */
[----:B------:R-:W-:Y:S02]  /*19e70*/  ISETP.GT.AND P2, PT, R204, 0x8, !P3 ;  /* 0x00000008cc00780c */ /* 0x000fe40005f44270 */
[----:B------:R-:W-:Y:S02]  /*19e80*/  ISETP.GE.AND P3, PT, R21, 0xa, PT ;  /* 0x0000000a1500780c */ /* 0x000fe40003f66270 */
[----:B------:R-:W-:Y:S02]  /*19e90*/  ISETP.LT.OR P2, PT, R203, 0x9, P2 ;  /* 0x00000009cb00780c */ /* 0x000fe40001741670 */
[----:B------:R-:W-:Y:S02]  /*19ea0*/  LOP3.LUT R17, R17, 0xffff7fff, RZ, 0xc0, !PT ;  /* 0xffff7fff11117812 */ /* 0x000fe400078ec0ff */
[----:B------:R-:W-:-:S02]  /*19eb0*/  FSEL R188, R188, -INF , !P2 ;  /* 0xff800000bcbc7808 */ /* 0x000fc40005000000 */
[----:B------:R-:W-:Y:S02]  /*19ec0*/  ISETP.GT.AND P2, PT, R204, 0x9, !P3 ;  /* 0x00000009cc00780c */ /* 0x000fe40005f44270 */
[----:B------:R-:W-:Y:S02]  /*19ed0*/  @P4 LOP3.LUT R16, R16, 0x2, RZ, 0xfc, !PT ;  /* 0x0000000210104812 */ /* 0x000fe400078efcff */
[----:B------:R-:W-:Y:S02]  /*19ee0*/  ISETP.LT.OR P2, PT, R203, 0xa, P2 ;  /* 0x0000000acb00780c */ /* 0x000fe40001741670 */
[----:B------:R-:W-:Y:S02]  /*19ef0*/  @P3 LOP3.LUT R17, R17, 0x8000, RZ, 0xfc, !PT ;  /* 0x0000800011113812 */ /* 0x000fe400078efcff */
[----:B------:R-:W-:Y:S02]  /*19f00*/  ISETP.GE.AND P3, PT, R21, 0x11, PT ;  /* 0x000000111500780c */ /* 0x000fe40003f66270 */
[----:B------:R-:W-:-:S02]  /*19f10*/  LOP3.LUT R17, R17, 0xfffeffff, RZ, 0xc0, !PT ;  /* 0xfffeffff11117812 */ /* 0x000fc400078ec0ff */
[----:B------:R-:W-:Y:S02]  /*19f20*/  FSEL R189, R189, -INF , !P2 ;  /* 0xff800000bdbd7808 */ /* 0x000fe40005000000 */
[----:B------:R-:W-:Y:S02]  /*19f30*/  ISETP.GT.AND P2, PT, R204, 0x10, !P3 ;  /* 0x00000010cc00780c */ /* 0x000fe40005f44270 */
[----:B------:R-:W-:Y:S02]  /*19f40*/  LOP3.LUT R16, R16, 0xfffffffb, RZ, 0xc0, !PT ;  /* 0xfffffffb10107812 */ /* 0x000fe400078ec0ff */
        /* <DEDUP_REMOVED lines=10> */
[----:B------:R-:W-:Y:S02]  /*19ff0*/  LOP3.LUT R17, R17, 0xfffbffff, RZ, 0xc0, !PT ;  /* 0xfffbffff11117812 */ /* 0x000fe400078ec0ff */
        /* <DEDUP_REMOVED lines=294> */
[----:B------:R-:W-:Y:S01]  /*1b260*/  ISETP.GT.AND P6, PT, R236, -0x1, PT ;  /* 0xffffffffec00780c */ /* 0x000fe20003fc4270 */
[----:B------:R-:W-:-:S12]  /*1b270*/  BSSY B0, `(.L_x_1340) ;  /* 0x0000014000007945 */ /* 0x000fd80003800000 */
[----:B------:R-:W-:Y:S05]  /*1b280*/  @P6 BRA `(.L_x_1341) ;  /* 0x00000000002c6947 */ /* 0x000fea0003800000 */
[----:B------:R-:W2:Y:S01]  /*1b290*/  LDL R205, [R1+0x50] ;  /* 0x0000500001cd7983 */ /* 0x000ea20000100800 */
[----:B------:R-:W-:Y:S02]  /*1b2a0*/  ULDC UR4, c[0x0][0x9e4] ;  /* 0x0002790000047ab9 */ /* 0x000fe40000000800 */
[----:B------:R-:W-:-:S05]  /*1b2b0*/  IMAD.U32 R21, RZ, RZ, UR4 ;  /* 0x00000004ff157e24 */ /* 0x000fca000f8e00ff */
[----:B------:R-:W-:-:S13]  /*1b2c0*/  ISETP.NE.AND P6, PT, R21, 0x1, PT ;  /* 0x000000011500780c */ /* 0x000fda0003fc5270 */
[----:B------:R-:W0:Y:S01]  /*1b2d0*/  @P6 LDC.64 R14, c[0x0][0x9e8] ;  /* 0x00027a00ff0e6b82 */ /* 0x000e220000000a00 */
[----:B--2---:R-:W-:-:S05]  /*1b2e0*/  VIADD R203, R205, 0x8 ;  /* 0x00000008cdcb7836 */ /* 0x004fca0000000000 */
[----:B------:R-:W-:-:S05]  /*1b2f0*/  LOP3.LUT R203, RZ, R203, RZ, 0x33, !PT ;  /* 0x000000cbffcb7212 */ /* 0x000fca00078e33ff */
[----:B0-----:R-:W-:-:S05]  /*1b300*/  @P6 IMAD.HI.U32 R14, R203, R14, RZ ;  /* 0x0000000ecb0e6227 */ /* 0x001fca00078e00ff */
[----:B------:R-:W-:-:S04]  /*1b310*/  @P6 SHF.R.U32.HI R203, RZ, R15, R14 ;  /* 0x0000000fffcb6219 */ /* 0x000fc8000001160e */
[----:B------:R-:W-:Y:S01]  /*1b320*/  LOP3.LUT R203, RZ, R203, RZ, 0x33, !PT ;  /* 0x000000cbffcb7212 */ /* 0x000fe200078e33ff */
[----:B------:R-:W-:Y:S06]  /*1b330*/  BRA `(.L_x_1342) ;  /* 0x00000000001c7947 */ /* 0x000fec0003800000 */
.L_x_1341:
[----:B------:R-:W-:Y:S01]  /*1b340*/  ULDC UR4, c[0x0][0x9e4] ;  /* 0x0002790000047ab9 */ /* 0x000fe20000000800 */
[----:B------:R-:W-:Y:S02]  /*1b350*/  IMAD.MOV.U32 R203, RZ, RZ, R236 ;  /* 0x000000ffffcb7224 */ /* 0x000fe400078e00ec */
[----:B------:R-:W-:-:S05]  /*1b360*/  IMAD.U32 R21, RZ, RZ, UR4 ;  /* 0x00000004ff157e24 */ /* 0x000fca000f8e00ff */
[----:B------:R-:W-:-:S13]  /*1b370*/  ISETP.NE.AND P6, PT, R21, 0x1, PT ;  /* 0x000000011500780c */ /* 0x000fda0003fc5270 */
[----:B------:R-:W0:Y:S02]  /*1b380*/  @P6 LDC.64 R14, c[0x0][0x9e8] ;  /* 0x00027a00ff0e6b82 */ /* 0x000e240000000a00 */
[----:B0-----:R-:W-:-:S05]  /*1b390*/  @P6 IMAD.HI.U32 R14, R236, R14, RZ ;  /* 0x0000000eec0e6227 */ /* 0x001fca00078e00ff */
[----:B------:R-:W-:-:S07]  /*1b3a0*/  @P6 SHF.R.U32.HI R203, RZ, R15, R14 ;  /* 0x0000000fffcb6219 */ /* 0x000fce000001160e */
.L_x_1342:
[----:B------:R-:W-:Y:S05]  /*1b3b0*/  BSYNC B0 ;  /* 0x0000000000007941 */ /* 0x000fea0003800000 */
.L_x_1340:
[----:B------:R-:W-:-:S05]  /*1b3c0*/  IMAD R202, R203, R21, R202 ;  /* 0x00000015cbca7224 */ /* 0x000fca00078e02ca */
[----:B------:R-:W-:Y:S02]  /*1b3d0*/  VIADDMNMX R200, R202, R21, R200, PT ;  /* 0x00000015cac87246 */ /* 0x000fe400038001c8 */
[----:B------:R-:W-:-:S07]  /*1b3e0*/  VIMNMX R201, R201, R202, !PT ;  /* 0x000000cac9c97248 */ /* 0x000fce0007fe0100 */
.L_x_1339:
[----:B------:R-:W-:Y:S01]  /*1b3f0*/  ISETP.GT.AND P2, PT, R201, 0x20, !P2 ;  /* 0x00000020c900780c */ /* 0x000fe20005744270 */
[----:B------:R-:W2:Y:S03]  /*1b400*/  LDL.LU R203, [R1+0xc] ;  /* 0x00000c0001cb7983 */ /* 0x000ea60000300800 */
[----:B------:R-:W-:Y:S01]  /*1b410*/  ISETP.LT.OR P2, PT, R200, 0x21, P2 ;  /* 0x00000021c800780c */ /* 0x000fe20001741670 */
[----:B------:R-:W3:Y:S01]  /*1b420*/  LDL.LU R202, [R1+0x8] ;  /* 0x0000080001ca7983 */ /* 0x000ee20000300800 */
[----:B------:R-:W-:Y:S02]  /*1b430*/  LOP3.LUT P6, RZ, R17, 0x20, RZ, 0xc0, !PT ;  /* 0x0000002011ff7812 */ /* 0x000fe400078cc0ff */
        /* <DEDUP_REMOVED lines=36> */
[----:B------:R-:W-:Y:S02]  /*1b680*/  ISETP.GT.AND P2, PT, R201, 0x38, !P6 ;  /* 0x00000038c900780c */ /* 0x000fe40007744270 */
[----:B------:R-:W-:-:S02]  /*1b690*/  LOP3.LUT P6, RZ, R16, 0x4000000, RZ, 0xc0, !PT ;  /* 0x0400000010ff7812 */ /* 0x000fc400078cc0ff */
        /* <DEDUP_REMOVED lines=73> */
[----:B------:R-:W-:Y:S02]  /*1bb30*/  ISETP.GT.AND P2, PT, R201, 0x61, !P6 ;  /* 0x00000061c900780c */ /* 0x000fe40007744270 */
[----:B------:R-:W-:Y:S02]  /*1bb40*/  LOP3.LUT P6, RZ, R16, 0x8000, RZ, 0xc0, !PT ;  /* 0x0000800010ff7812 */ /* 0x000fe400078cc0ff */
        /* <DEDUP_REMOVED lines=24> */
[----:B------:R-:W-:Y:S01]  /*1bcd0*/  LOP3.LUT P2, RZ, R16, 0x400000, RZ, 0xc0, !PT ;  /* 0x0040000010ff7812 */ /* 0x000fe2000784c0ff */
[----:B------:R-:W0:Y:S01]  /*1bce0*/  SHFL.BFLY PT, R15, R14, 0x2, 0x1f ;  /* 0x0c401f000e0f7f89 */ /* 0x000e2200000e0000 */
[C---:B------:R-:W-:Y:S02]  /*1bcf0*/  ISETP.GT.AND P3, PT, R201.reuse, 0xd0, !P3 ;  /* 0x000000d0c900780c */ /* 0x040fe40005f64270 */
[----:B------:R-:W-:-:S02]  /*1bd00*/  ISETP.GT.AND P2, PT, R201, 0x71, !P2 ;  /* 0x00000071c900780c */ /* 0x000fc40005744270 */
[C---:B------:R-:W-:Y:S02]  /*1bd10*/  ISETP.LT.OR P3, PT, R200.reuse, 0xd1, P3 ;  /* 0x000000d1c800780c */ /* 0x040fe40001f61670 */
[----:B------:R-:W-:Y:S02]  /*1bd20*/  ISETP.LT.OR P2, PT, R200, 0x72, P2 ;  /* 0x00000072c800780c */ /* 0x000fe40001741670 */
[----:B------:R-:W-:Y:S02]  /*1bd30*/  ISETP.GT.AND P4, PT, R201, 0xd1, !P4 ;  /* 0x000000d1c900780c */ /* 0x000fe40006784270 */
[----:B------:R-:W-:Y:S02]  /*1bd40*/  FSEL R147, R147, -INF , !P2 ;  /* 0xff80000093937808 */ /* 0x000fe40005000000 */
[----:B------:R-:W-:Y:S02]  /*1bd50*/  LOP3.LUT P2, RZ, R16, 0x200000, RZ, 0xc0, !PT ;  /* 0x0020000010ff7812 */ /* 0x000fe4000784c0ff */
[----:B------:R-:W-:-:S02]  /*1bd60*/  FSEL R98, R98, -INF , !P3 ;  /* 0xff80000062627808 */ /* 0x000fc40005800000 */
[C---:B------:R-:W-:Y:S02]  /*1bd70*/  ISETP.GT.AND P2, PT, R201.reuse, 0x78, !P2 ;  /* 0x00000078c900780c */ /* 0x040fe40005744270 */
[C---:B------:R-:W-:Y:S02]  /*1bd80*/  ISETP.LT.OR P4, PT, R200.reuse, 0xd2, P4 ;  /* 0x000000d2c800780c */ /* 0x040fe40002781670 */
[----:B------:R-:W-:Y:S02]  /*1bd90*/  ISETP.LT.OR P2, PT, R200, 0x79, P2 ;  /* 0x00000079c800780c */ /* 0x000fe40001741670 */
[----:B------:R-:W-:Y:S02]  /*1bda0*/  ISETP.GT.AND P5, PT, R201, 0xd8, !P5 ;  /* 0x000000d8c900780c */ /* 0x000fe40006fa4270 */
[----:B------:R-:W-:Y:S02]  /*1bdb0*/  FSEL R150, R150, -INF , !P2 ;  /* 0xff80000096967808 */ /* 0x000fe40005000000 */
[----:B------:R-:W-:-:S02]  /*1bdc0*/  LOP3.LUT P2, RZ, R16, 0x100000, RZ, 0xc0, !PT ;  /* 0x0010000010ff7812 */ /* 0x000fc4000784c0ff */
[----:B0-----:R-:W-:Y:S02]  /*1bdd0*/  FMNMX.FTZ R14, R14, R15, !PT ;  /* 0x0000000f0e0e7209 */ /* 0x001fe40007810000 */
[----:B------:R-:W-:Y:S02]  /*1bde0*/  ISETP.GT.AND P2, PT, R201, 0x79, !P2 ;  /* 0x00000079c900780c */ /* 0x000fe40005744270 */
[----:B------:R-:W-:Y:S01]  /*1bdf0*/  FSEL R99, R99, -INF , !P4 ;  /* 0xff80000063637808 */ /* 0x000fe20006000000 */
[----:B------:R-:W0:Y:S01]  /*1be00*/  SHFL.BFLY PT, R15, R14, 0x1, 0x1f ;  /* 0x0c201f000e0f7f89 */ /* 0x000e2200000e0000 */
[C---:B------:R-:W-:Y:S02]  /*1be10*/  ISETP.LT.OR P2, PT, R200.reuse, 0x7a, P2 ;  /* 0x0000007ac800780c */ /* 0x040fe40001741670 */
[----:B------:R-:W-:Y:S02]  /*1be20*/  ISETP.LT.OR P5, PT, R200, 0xd9, P5 ;  /* 0x000000d9c800780c */ /* 0x000fe40002fa1670 */
[----:B------:R-:W-:-:S02]  /*1be30*/  FSEL R151, R151, -INF , !P2 ;  /* 0xff80000097977808 */ /* 0x000fc40005000000 */
[----:B------:R-:W-:-:S04]  /*1be40*/  LOP3.LUT P2, RZ, R16, 0x80000, RZ, 0xc0, !PT ;  /* 0x0008000010ff7812 */ /* 0x000fc8000784c0ff */
[----:B------:R-:W-:-:S04]  /*1be50*/  ISETP.GT.AND P2, PT, R201, 0x80, !P2 ;  /* 0x00000080c900780c */ /* 0x000fc80005744270 */
[----:B------:R-:W-:-:S04]  /*1be60*/  ISETP.LT.OR P2, PT, R200, 0x81, P2 ;  /* 0x00000081c800780c */ /* 0x000fc80001741670 */
[----:B------:R-:W-:Y:S02]  /*1be70*/  FSEL R122, R122, -INF , !P2 ;  /* 0xff8000007a7a7808 */ /* 0x000fe40005000000 */
        /* <DEDUP_REMOVED lines=123> */
[----:B------:R-:W-:Y:S01]  /*1c630*/  FMNMX.FTZ R197, R186, R0, !PT ;  /* 0x00000000bac57209 */ /* 0x000fe20007810000 */
[----:B------:R-:W-:-:S01]  /*1c640*/  FFMA.FTZ R200, R2, R108, -R15 ;  /* 0x0000006c02c87223 */ /* 0x000fc2000001080f */
[----:B------:R-:W-:Y:S01]  /*1c650*/  FSEL R108, R102, -INF , !P5 ;  /* 0xff800000666c7808 */ /* 0x000fe20006800000 */
[----:B------:R-:W-:-:S01]  /*1c660*/  FFMA.FTZ R168, R2, R168, -R15 ;  /* 0x000000a802a87223 */ /* 0x000fc2000001080f */
[----:B------:R-:W-:Y:S01]  /*1c670*/  FMNMX.FTZ R197, R187, R197, !PT ;  /* 0x000000c5bbc57209 */ /* 0x000fe20007810000 */
[----:B------:R0:W-:Y:S01]  /*1c680*/  MUFU.EX2 R102, R200 ;  /* 0x000000c800667308 */ /* 0x0001e20000000800 */
        /* <DEDUP_REMOVED lines=119> */
[----:B------:R-:W-:-:S05]  /*1ce00*/  FMNMX.FTZ R197, R103, R197, !PT ;  /* 0x000000c567c57209 */ /* 0x000fca0007810000 */
[----:B0-----:R-:W0:Y:S02]  /*1ce10*/  SHFL.BFLY PT, R200, R197, 0x2, 0x1f ;  /* 0x0c401f00c5c87f89 */ /* 0x001e2400000e0000 */
[----:B------:R-:W-:Y:S08]  /*1ce20*/  MUFU.EX2 R160, R160 ;  /* 0x000000a000a07308 */ /* 0x000ff00000000800 */
[----:B------:R-:W-:Y:S08]  /*1ce30*/  MUFU.EX2 R161, R161 ;  /* 0x000000a100a17308 */ /* 0x000ff00000000800 */
[----:B------:R-:W-:Y:S01]  /*1ce40*/  MUFU.EX2 R164, R164 ;  /* 0x000000a400a47308 */ /* 0x000fe20000000800 */
[----:B0-----:R-:W-:-:S07]  /*1ce50*/  FMNMX.FTZ R200, R197, R200, !PT ;  /* 0x000000c8c5c87209 */ /* 0x001fce0007810000 */
[----:B------:R-:W-:Y:S01]  /*1ce60*/  MUFU.EX2 R165, R165 ;  /* 0x000000a500a57308 */ /* 0x000fe20000000800 */
[----:B------:R-:W0:Y:S07]  /*1ce70*/  SHFL.BFLY PT, R197, R200, 0x1, 0x1f ;  /* 0x0c201f00c8c57f89 */ /* 0x000e2e00000e0000 */
[----:B------:R-:W-:Y:S08]  /*1ce80*/  MUFU.EX2 R136, R136 ;  /* 0x0000008800887308 */ /* 0x000ff00000000800 */
[----:B------:R-:W-:Y:S08]  /*1ce90*/  MUFU.EX2 R137, R137 ;  /* 0x0000008900897308 */ /* 0x000ff00000000800 */
[----:B------:R-:W-:Y:S01]  /*1cea0*/  MUFU.EX2 R140, R140 ;  /* 0x0000008c008c7308 */ /* 0x000fe20000000800 */
[----:B0-----:R-:W-:-:S02]  /*1ceb0*/  FMNMX.FTZ R15, R200, R197, !PT ;  /* 0x000000c5c80f7209 */ /* 0x001fc40007810000 */
[----:B------:R-:W-:Y:S02]  /*1cec0*/  FSEL R197, R14, RZ, P2 ;  /* 0x000000ff0ec57208 */ /* 0x000fe40001000000 */
[----:B------:R-:W-:-:S03]  /*1ced0*/  FSETP.NEU.FTZ.AND P2, PT, R15, -INF , PT ;  /* 0xff8000000f00780b */ /* 0x000fc60003f5d000 */
[----:B------:R-:W-:Y:S01]  /*1cee0*/  MUFU.EX2 R141, R141 ;  /* 0x0000008d008d7308 */ /* 0x000fe20000000800 */
[----:B------:R-:W-:-:S01]  /*1cef0*/  FADD.FTZ R3, -R197, R3 ;  /* 0x00000003c5037221 */ /* 0x000fc20000010100 */
[----:B------:R-:W-:-:S03]  /*1cf00*/  FFMA.FTZ R197, R2, R15, -8 ;  /* 0xc100000002c57423 */ /* 0x000fc6000001000f */
[C---:B------:R-:W-:Y:S02]  /*1cf10*/  FMUL.FTZ R3, R2.reuse, R3 ;  /* 0x0000000302037220 */ /* 0x040fe40000410000 */
[----:B------:R-:W-:Y:S01]  /*1cf20*/  FSEL R197, R197, RZ, P2 ;  /* 0x000000ffc5c57208 */ /* 0x000fe20001000000 */
[----:B------:R-:W-:Y:S04]  /*1cf30*/  MUFU.EX2 R144, R144 ;  /* 0x0000009000907308 */ /* 0x000fe80000000800 */
[----:B------:R-:W-:-:S01]  /*1cf40*/  FFMA.FTZ R200, R2, R142, -R197 ;  /* 0x0000008e02c87223 */ /* 0x000fc200000108c5 */
[----:B------:R-:W-:Y:S01]  /*1cf50*/  FSEL R142, R15, RZ, P2 ;  /* 0x000000ff0f8e7208 */ /* 0x000fe20001000000 */
[----:B------:R-:W-:-:S01]  /*1cf60*/  FFMA.FTZ R186, R2, R186, -R197 ;  /* 0x000000ba02ba7223 */ /* 0x000fc200000108c5 */
[C-C-:B------:R-:W-:Y:S01]  /*1cf70*/  FFMA.FTZ R187, R2.reuse, R187, -R197.reuse ;  /* 0x000000bb02bb7223 */ /* 0x140fe200000108c5 */
[----:B------:R-:W2:Y:S01]  /*1cf80*/  MUFU.EX2 R3, R3 ;  /* 0x0000000300037308 */ /* 0x000ea20000000800 */
[----:B------:R-:W-:-:S01]  /*1cf90*/  FFMA.FTZ R190, R2, R190, -R197 ;  /* 0x000000be02be7223 */ /* 0x000fc200000108c5 */
[----:B------:R-:W-:Y:S01]  /*1cfa0*/  FADD.FTZ R142, -R142, R0 ;  /* 0x000000008e8e7221 */ /* 0x000fe20000010100 */
[----:B------:R-:W-:-:S01]  /*1cfb0*/  FFMA.FTZ R191, R2, R191, -R197 ;  /* 0x000000bf02bf7223 */ /* 0x000fc200000108c5 */
[C-C-:B------:R-:W-:Y:S01]  /*1cfc0*/  FFMA.FTZ R194, R2.reuse, R194, -R197.reuse ;  /* 0x000000c202c27223 */ /* 0x140fe200000108c5 */
[----:B------:R-:W-:-:S01]  /*1cfd0*/  FFMA.FTZ R195, R2, R195, -R197 ;  /* 0x000000c302c37223 */ /* 0x000fc200000108c5 */
[C---:B------:R-:W-:Y:S01]  /*1cfe0*/  FMUL.FTZ R142, R2.reuse, R142 ;  /* 0x0000008e028e7220 */ /* 0x040fe20000410000 */
        /* <DEDUP_REMOVED lines=10> */
[----:B------:R-:W-:-:S01]  /*1d090*/  FFMA.FTZ R182, R2, R182, -R197 ;  /* 0x000000b602b67223 */ /* 0x000fc200000108c5 */
[C-C-:B------:R-:W-:Y:S01]  /*1d0a0*/  FFMA.FTZ R183, R2.reuse, R183, -R197.reuse ;  /* 0x000000b702b77223 */ /* 0x140fe200000108c5 */
[----:B------:R-:W-:-:S01]  /*1d0b0*/  FFMA.FTZ R154, R2, R154, -R197 ;  /* 0x0000009a029a7223 */ /* 0x000fc200000108c5 */
[C-C-:B------:R-:W-:Y:S01]  /*1d0c0*/  FFMA.FTZ R155, R2.reuse, R155, -R197.reuse ;  /* 0x0000009b029b7223 */ /* 0x140fe200000108c5 */
[----:B------:R-:W-:-:S01]  /*1d0d0*/  FFMA.FTZ R158, R2, R158, -R197 ;  /* 0x0000009e029e7223 */ /* 0x000fc200000108c5 */
[C-C-:B------:R-:W-:Y:S01]  /*1d0e0*/  FFMA.FTZ R159, R2.reuse, R159, -R197.reuse ;  /* 0x0000009f029f7223 */ /* 0x140fe200000108c5 */
[----:B------:R-:W-:-:S01]  /*1d0f0*/  FFMA.FTZ R162, R2, R162, -R197 ;  /* 0x000000a202a27223 */ /* 0x000fc200000108c5 */
[----:B------:R-:W0:Y:S01]  /*1d100*/  MUFU.EX2 R187, R187 ;  /* 0x000000bb00bb7308 */ /* 0x000e220000000800 */
        /* <DEDUP_REMOVED lines=15> */
[----:B------:R-:W4:Y:S01]  /*1d200*/  MUFU.EX2 R191, R191 ;  /* 0x000000bf00bf7308 */ /* 0x000f220000000800 */
[----:B------:R-:W-:-:S01]  /*1d210*/  FFMA.FTZ R130, R2, R130, -R197 ;  /* 0x0000008202827223 */ /* 0x000fc200000108c5 */
[C-C-:B------:R-:W-:Y:S01]  /*1d220*/  FFMA.FTZ R131, R2.reuse, R131, -R197.reuse ;  /* 0x0000008302837223 */ /* 0x140fe200000108c5 */
[----:B------:R-:W-:-:S01]  /*1d230*/  FFMA.FTZ R134, R2, R134, -R197 ;  /* 0x0000008602867223 */ /* 0x000fc200000108c5 */
[C-C-:B------:R-:W-:Y:S01]  /*1d240*/  FFMA.FTZ R135, R2.reuse, R135, -R197.reuse ;  /* 0x0000008702877223 */ /* 0x140fe200000108c5 */
[----:B------:R-:W-:-:S01]  /*1d250*/  FFMA.FTZ R106, R2, R106, -R197 ;  /* 0x0000006a026a7223 */ /* 0x000fc200000108c5 */
[C-C-:B------:R-:W-:Y:S01]  /*1d260*/  FFMA.FTZ R107, R2.reuse, R107, -R197.reuse ;  /* 0x0000006b026b7223 */ /* 0x140fe200000108c5 */
[----:B------:R-:W-:-:S01]  /*1d270*/  FFMA.FTZ R110, R2, R110, -R197 ;  /* 0x0000006e026e7223 */ /* 0x000fc200000108c5 */
[----:B------:R-:W5:Y:S01]  /*1d280*/  MUFU.EX2 R194, R194 ;  /* 0x000000c200c27308 */ /* 0x000f620000000800 */
        /* <DEDUP_REMOVED lines=13> */
[----:B--2---:R-:W-:Y:S01]  /*1d360*/  FFMA.FTZ R0, R3, R203, R21 ;  /* 0x000000cb03007223 */ /* 0x004fe20000010015 */
[----:B---3--:R-:W-:-:S01]  /*1d370*/  FFMA.FTZ R197, R142, R202, R186 ;  /* 0x000000ca8ec57223 */ /* 0x008fc200000100ba */
[----:B------:R-:W2:Y:S02]  /*1d380*/  MUFU.EX2 R195, R195 ;  /* 0x000000c300c37308 */ /* 0x000ea40000000800 */
[----:B------:R-:W-:-:S01]  /*1d390*/  FADD.FTZ R0, R184, R0 ;  /* 0x00000000b8007221 */ /* 0x000fc20000010000 */
[----:B0-----:R-:W-:-:S03]  /*1d3a0*/  FADD.FTZ R197, R187, R197 ;  /* 0x000000c5bbc57221 */ /* 0x001fc60000010000 */
[----:B------:R-:W-:Y:S01]  /*1d3b0*/  FADD.FTZ R0, R185, R0 ;  /* 0x00000000b9007221 */ /* 0x000fe20000010000 */
[----:B-1----:R-:W-:-:S01]  /*1d3c0*/  FADD.FTZ R197, R190, R197 ;  /* 0x000000c5bec57221 */ /* 0x002fc20000010000 */
[----:B------:R-:W0:Y:S02]  /*1d3d0*/  MUFU.EX2 R198, R198 ;  /* 0x000000c600c67308 */ /* 0x000e240000000800 */
[----:B------:R-:W-:-:S01]  /*1d3e0*/  FADD.FTZ R0, R188, R0 ;  /* 0x00000000bc007221 */ /* 0x000fc20000010000 */
[----:B----4-:R-:W-:-:S03]  /*1d3f0*/  FADD.FTZ R197, R191, R197 ;  /* 0x000000c5bfc57221 */ /* 0x010fc60000010000 */
[----:B------:R-:W-:Y:S01]  /*1d400*/  FADD.FTZ R0, R189, R0 ;  /* 0x00000000bd007221 */ /* 0x000fe20000010000 */
[----:B-----5:R-:W-:-:S01]  /*1d410*/  FADD.FTZ R197, R194, R197 ;  /* 0x000000c5c2c57221 */ /* 0x020fc20000010000 */
[----:B------:R-:W1:Y:S02]  /*1d420*/  MUFU.EX2 R199, R199 ;  /* 0x000000c700c77308 */ /* 0x000e640000000800 */
[----:B------:R-:W-:-:S01]  /*1d430*/  FADD.FTZ R0, R192, R0 ;  /* 0x00000000c0007221 */ /* 0x000fc20000010000 */
[----:B--2---:R-:W-:-:S03]  /*1d440*/  FADD.FTZ R197, R195, R197 ;  /* 0x000000c5c3c57221 */ /* 0x004fc60000010000 */
        /* <DEDUP_REMOVED lines=173> */
[----:B0-----:R-:W-:-:S05]  /*1df20*/  FADD.FTZ R0, R103, R197 ;  /* 0x000000c567007221 */ /* 0x001fca0000010000 */
[----:B------:R0:W-:Y:S04]  /*1df30*/  STL [R1+0x8], R0 ;  /* 0x0000080001007387 */ /* 0x0001e80000100800 */
[----:B------:R0:W-:Y:S01]  /*1df40*/  STL [R1+0xc], R201 ;  /* 0x00000cc901007387 */ /* 0x0001e20000100800 */
[----:B------:R-:W-:Y:S05]  /*1df50*/  @!P0 BRA `(.L_x_1343) ;  /* 0x0000000000048947 */ /* 0x000fea0003800000 */
[----:B------:R-:W-:Y:S01]  /*1df60*/  BPT.TRAP 0x1 ;  /* 0x000000040000795c */ /* 0x000fe20000300000 */
.L_x_1343:
[----:B0-----:R-:W2:Y:S04]  /*1df70*/  LDL R0, [R1+0x68] ;  /* 0x0000680001007983 */ /* 0x001ea80000100800 */
[----:B------:R-:W3:Y:S01]  /*1df80*/  LDL R197, [R1+0x54] ;  /* 0x0000540001c57983 */ /* 0x000ee20000100800 */
[----:B------:R-:W-:-:S04]  /*1df90*/  F2FP.SATFINITE.E4M3.F32.PACK_AB_MERGE_C R185, R188, R185, RZ ;  /* 0x000000b9bcb9723e */ /* 0x000fc800048070ff */
[----:B------:R-:W-:Y:S02]  /*1dfa0*/  F2FP.SATFINITE.E4M3.F32.PACK_AB_MERGE_C R224, R184, R21, R185 ;  /* 0x00000015b8e0723e */ /* 0x000fe400048070b9 */
[----:B------:R-:W-:Y:S02]  /*1dfb0*/  F2FP.SATFINITE.E4M3.F32.PACK_AB_MERGE_C R190, R191, R190, RZ ;  /* 0x000000bebfbe723e */ /* 0x000fe400048070ff */
[----:B------:R-:W-:Y:S02]  /*1dfc0*/  F2FP.SATFINITE.E4M3.F32.PACK_AB_MERGE_C R193, R196, R193, RZ ;  /* 0x000000c1c4c1723e */ /* 0x000fe400048070ff */
[----:B------:R-:W-:Y:S02]  /*1dfd0*/  F2FP.SATFINITE.E4M3.F32.PACK_AB_MERGE_C R198, R199, R198, RZ ;  /* 0x000000c6c7c6723e */ /* 0x000fe400048070ff */
[----:B------:R-:W-:Y:S02]  /*1dfe0*/  F2FP.SATFINITE.E4M3.F32.PACK_AB_MERGE_C R172, R173, R172, RZ ;  /* 0x000000acadac723e */ /* 0x000fe400048070ff */
[----:B------:R-:W-:-:S02]  /*1dff0*/  F2FP.SATFINITE.E4M3.F32.PACK_AB_MERGE_C R174, R175, R174, RZ ;  /* 0x000000aeafae723e */ /* 0x000fc400048070ff */
[----:B------:R-:W-:Y:S02]  /*1e000*/  F2FP.SATFINITE.E4M3.F32.PACK_AB_MERGE_C R180, R181, R180, RZ ;  /* 0x000000b4b5b4723e */ /* 0x000fe400048070ff */
        /* <DEDUP_REMOVED lines=112> */
[----:B------:R-:W-:-:S02]  /*1e710*/  IMAD.MOV.U32 R3, RZ, RZ, R14 ;  /* 0x000000ffff037224 */ /* 0x000fc400078e000e */
[----:B------:R-:W-:Y:S01]  /*1e720*/  IMAD.MOV.U32 R234, RZ, RZ, R237 ;  /* 0x000000ffffea7224 */ /* 0x000fe200078e00ed */
[----:B--2---:R-:W-:Y:S01]  /*1e730*/  R2UR UR4, R0 ;  /* 0x00000000000472ca */ /* 0x004fe200000e0000 */
[----:B------:R-:W-:Y:S01]  /*1e740*/  IMAD R0, R231, 0x8, R18 ;  /* 0x00000008e7007824 */ /* 0x000fe200078e0212 */
[----:B---3--:R-:W-:-:S03]  /*1e750*/  ISETP.GT.AND P2, PT, R12, R197, PT ;  /* 0x000000c50c00720c */ /* 0x008fc60003f44270 */
[----:B------:R-:W-:-:S08]  /*1e760*/  VIADD R0, R0, 0x2e860 ;  /* 0x0002e86000007836 */ /* 0x000fd00000000000 */
[----:B------:R-:W-:-:S05]  /*1e770*/  IMAD.U32 R21, RZ, RZ, UR4 ;  /* 0x00000004ff157e24 */ /* 0x000fca000f8e00ff */
[----:B------:R-:W-:Y:S01]  /*1e780*/  PRMT R0, R21, 0x654, R0 ;  /* 0x0000065415007816 */ /* 0x000fe20000000000 */
[----:B------:R-:W-:-:S03]  /*1e790*/  VIADD R12, R12, 0xffffffff ;  /* 0xffffffff0c0c7836 */ /* 0x000fc60000000000 */
[----:B------:R0:W-:Y:S01]  /*1e7a0*/  SYNCS.ARRIVE.TRANS64.RED.A1T0 RZ, [R0+URZ], RZ ;  /* 0x000000ff00ff79a7 */ /* 0x0001e2000810043f */
[----:B------:R-:W-:Y:S02]  /*1e7b0*/  IMAD.MOV.U32 R231, RZ, RZ, R13 ;  /* 0x000000ffffe77224 */ /* 0x000fe400078e000d */
[----:B0-----:R-:W-:Y:S01]  /*1e7c0*/  IMAD.MOV.U32 R0, RZ, RZ, R15 ;  /* 0x000000ffff007224 */ /* 0x001fe200078e000f */
[----:B------:R-:W-:Y:S06]  /*1e7d0*/  @P2 BRA `(.L_x_1344) ;  /* 0xffffff9800502947 */ /* 0x000fec000383ffff */
[----:B------:R-:W-:Y:S02]  /*1e7e0*/  IMAD.MOV.U32 R0, RZ, RZ, R15 ;  /* 0x000000ffff007224 */ /* 0x000fe400078e000f */
[----:B------:R-:W-:Y:S02]  /*1e7f0*/  IMAD.MOV.U32 R3, RZ, RZ, R14 ;  /* 0x000000ffff037224 */ /* 0x000fe400078e000e */
[----:B------:R-:W-:Y:S02]  /*1e800*/  IMAD.MOV.U32 R231, RZ, RZ, R13 ;  /* 0x000000ffffe77224 */ /* 0x000fe400078e000d */
[----:B------:R-:W-:-:S07]  /*1e810*/  IMAD.MOV.U32 R234, RZ, RZ, R237 ;  /* 0x000000ffffea7224 */ /* 0x000fce00078e00ed */
.L_x_1325:
[----:B------:R-:W2:Y:S01]  /*1e820*/  LDL R88, [R1+0x58] ;  /* 0x0000580001587983 */ /* 0x000ea20000100800 */
[----:B------:R-:W0:Y:S01]  /*1e830*/  LDC R15, c[0x0][0x9e4] ;  /* 0x00027900ff0f7b82 */ /* 0x000e220000000800 */
[----:B------:R-:W-:Y:S02]  /*1e840*/  LOP3.LUT R17, R17, 0xffefffff, RZ, 0xc0, !PT ;  /* 0xffefffff11117812 */ /* 0x000fe400078ec0ff */
[----:B0-----:R-:W-:-:S13]  /*1e850*/  ISETP.GE.AND P2, PT, R15, 0x1, PT ;  /* 0x000000010f00780c */ /* 0x001fda0003f46270 */
[----:B------:R-:W-:Y:S01]  /*1e860*/  @P2 LOP3.LUT R17, R17, 0x100000, RZ, 0xfc, !PT ;  /* 0x0010000011112812 */ /* 0x000fe200078efcff */
[----:B--2---:R-:W-:Y:S01]  /*1e870*/  IMAD.IADD R14, R88, 0x1, -R20 ;  /* 0x00000001580e7824 */ /* 0x004fe200078e0a14 */
        /* <DEDUP_REMOVED lines=9> */
[----:B------:R-:W-:-:S05]  /*1e910*/  LOP3.LUT R88, RZ, R13, RZ, 0x33, !PT ;  /* 0x0000000dff587212 */ /* 0x000fca00078e33ff */
[----:B------:R0:W-:Y:S01]  /*1e920*/  STL [R1+0x58], R88 ;  /* 0x0000585801007387 */ /* 0x0001e20000100800 */
[----:B------:R-:W-:Y:S05]  /*1e930*/  BRA `(.L_x_1348) ;  /* 0x0000000000187947 */ /* 0x000fea0003800000 */
.L_x_1347:
[----:B------:R-:W-:Y:S01]  /*1e940*/  ISETP.NE.AND P2, PT, R15, 0x1, PT ;  /* 0x000000010f00780c */ /* 0x000fe20003f45270 */
[----:B------:R-:W-:-:S12]  /*1e950*/  IMAD.MOV.U32 R13, RZ, RZ, R88 ;  /* 0x000000ffff0d7224 */ /* 0x000fd800078e0058 */
[----:B------:R-:W0:Y:S02]  /*1e960*/  @P2 LDC.64 R20, c[0x0][0x9e8] ;  /* 0x00027a00ff142b82 */ /* 0x000e240000000a00 */
[----:B0-----:R-:W-:-:S05]  /*1e970*/  @P2 IMAD.HI.U32 R20, R13, R20, RZ ;  /* 0x000000140d142227 */ /* 0x001fca00078e00ff */
[----:B------:R-:W-:-:S05]  /*1e980*/  @P2 SHF.R.U32.HI R13, RZ, R21, R20 ;  /* 0x00000015ff0d2219 */ /* 0x000fca0000011614 */
[----:B------:R1:W-:Y:S02]  /*1e990*/  @P2 STL [R1+0x58], R13 ;  /* 0x0000580d01002387 */ /* 0x0003e40000100800 */
.L_x_1348:
[----:B------:R-:W-:Y:S05]  /*1e9a0*/  BSYNC B0 ;  /* 0x0000000000007941 */ /* 0x000fea0003800000 */
.L_x_1346:
[----:B-1----:R-:W2:Y:S02]  /*1e9b0*/  LDL.LU R13, [R1+0x58] ;  /* 0x00005800010d7983 */ /* 0x002ea40000300800 */
[----:B--2---:R-:W-:-:S05]  /*1e9c0*/  IMAD R13, R13, R15, RZ ;  /* 0x0000000f0d0d7224 */ /* 0x004fca00078e02ff */
[----:B------:R-:W-:-:S07]  /*1e9d0*/  VIMNMX R14, R14, R13, !PT ;  /* 0x0000000d0e0e7248 */ /* 0x000fce0007fe0100 */
.L_x_1345:
[----:B------:R-:W2:Y:S01]  /*1e9e0*/  LDL R20, [R1+0x60] ;  /* 0x0000600001147983 */ /* 0x000ea20000100800 */
[----:B------:R-:W-:Y:S02]  /*1e9f0*/  VIADD R15, R14, 0xdf ;  /* 0x000000df0e0f7836 */ /* 0x000fe40000000000 */
[----:B------:R-:W-:-:S04]  /*1ea00*/  IMAD.MOV.U32 R14, RZ, RZ, RZ ;  /* 0x000000ffff0e7224 */ /* 0x000fc800078e00ff */
[----:B------:R-:W-:-:S05]  /*1ea10*/  IMAD.HI R14, R15, -0x6db6db6d, R14 ;  /* 0x924924930f0e7827 */ /* 0x000fca00078e020e */
[----:B------:R-:W-:-:S04]  /*1ea20*/  SHF.R.U32.HI R13, RZ, 0x1f, R14 ;  /* 0x0000001fff0d7819 */ /* 0x000fc8000001160e */
[----:B------:R-:W-:-:S04]  /*1ea30*/  LEA.HI.SX32 R13, R14, R13, 0x19 ;  /* 0x0000000d0e0d7211 */ /* 0x000fc800078fcaff */
[----:B--2---:R-:W-:-:S04]  /*1ea40*/  VIMNMX R20, R20, R13, !PT ;  /* 0x0000000d14147248 */ /* 0x004fc80007fe0100 */
[----:B------:R-:W-:Y:S01]  /*1ea50*/  ISETP.GE.AND P2, PT, R12, R20, PT ;  /* 0x000000140c00720c */ /* 0x000fe20003f46270 */
[----:B------:R1:W-:-:S12]  /*1ea60*/  STL [R1+0x3c], R20 ;  /* 0x00003c1401007387 */ /* 0x0003d80000100800 */
[----:B-1----:R-:W-:Y:S05]  /*1ea70*/  @!P2 BRA `(.L_x_1349) ;  /* 0x000000400000a947 */ /* 0x002fea0003800000 */
[----:B------:R1:W-:Y:S01]  /*1ea80*/  STL [R1], R12 ;  /* 0x0000000c01007387 */ /* 0x0003e20000100800 */
[----:B------:R-:W-:Y:S02]  /*1ea90*/  IMAD.MOV.U32 R237, RZ, RZ, R0 ;  /* 0x000000ffffed7224 */ /* 0x000fe400078e0000 */
[----:B------:R-:W-:Y:S02]  /*1eaa0*/  IMAD.MOV.U32 R236, RZ, RZ, R3 ;  /* 0x000000ffffec7224 */ /* 0x000fe400078e0003 */
[----:B------:R-:W-:Y:S02]  /*1eab0*/  IMAD.MOV.U32 R21, RZ, RZ, R234 ;  /* 0x000000ffff157224 */ /* 0x000fe400078e00ea */
[----:B------:R-:W-:-:S07]  /*1eac0*/  IMAD.MOV.U32 R20, RZ, RZ, R231 ;  /* 0x000000ffff147224 */ /* 0x000fce00078e00e7 */
.L_x_1360:
[----:B------:R-:W2:Y:S01]  /*1ead0*/  LDL R0, [R1+0x44] ;  /* 0x0000440001007983 */ /* 0x000ea20000100800 */
[----:B------:R-:W-:Y:S01]  /*1eae0*/  VIADD R231, R20, 0x1 ;  /* 0x0000000114e77836 */ /* 0x000fe20000000000 */
        /* <DEDUP_REMOVED lines=9> */
.L_x_1351:
[----:B------:R-:W-:Y:S01]  /*1eb80*/  IMAD R0, R231, 0x8, R18 ;  /* 0x00000008e7007824 */ /* 0x000fe200078e0212 */
[----:B------:R-:W-:-:S04]  /*1eb90*/  SHF.L.U32 R3, R234, 0x1f, RZ ;  /* 0x0000001fea037819 */ /* 0x000fc800000006ff */
[----:B------:R2:W3:Y:S01]  /*1eba0*/  SYNCS.PHASECHK.TRANS64.TRYWAIT P3, [R0+URZ+0x2e830], R3 ;  /* 0x02e83003000075a7 */ /* 0x0004e2000806017f */
[----:B------:R-:W-:Y:S05]  /*1ebb0*/  @!P0 BRA `(.L_x_1352) ;  /* 0x0000000000048947 */ /* 0x000fea0003800000 */
[----:B------:R-:W-:Y:S01]  /*1ebc0*/  BPT.TRAP 0x1 ;  /* 0x000000040000795c */ /* 0x000fe20000300000 */
.L_x_1352:
[----:B------:R-:W-:Y:S04]  /*1ebd0*/  BSSY B0, `(.L_x_1350) ;  /* 0x0000004000007945 */ /* 0x000fe80003800000 */
[----:B---3--:R-:W-:Y:S05]  /*1ebe0*/  @P3 BRA `(.L_x_1353) ;  /* 0x0000000000083947 */ /* 0x008fea0003800000 */
[----:B------:R-:W3:Y:S02]  /*1ebf0*/  SYNCS.PHASECHK.TRANS64.TRYWAIT P3, [R0+URZ+0x2e830], R3 ;  /* 0x02e83003000075a7 */ /* 0x000ee4000806017f */
[----:B---3--:R-:W-:Y:S05]  /*1ec00*/  @!P3 BRA `(.L_x_1354) ;  /* 0x000001500064b947 */ /* 0x008fea0003800000 */
.L_x_1353:
[----:B------:R-:W-:Y:S05]  /*1ec10*/  BSYNC B0 ;  /* 0x0000000000007941 */ /* 0x000fea0003800000 */
.L_x_1350:
[----:B--23--:R-:W0:Y:S01]  /*1ec20*/  LDL R3, [R1+0x4c] ;  /* 0x00004c0001037983 */ /* 0x00ce220000100800 */
[----:B------:R-:W-:Y:S05]  /*1ec30*/  WARPSYNC.ALL ;  /* 0x0000000000007948 */ /* 0x000fea0003800000 */
[----:B------:R-:W2:Y:S01]  /*1ec40*/  S2R R0, SR_TID.X ;  /* 0x0000000000007919 */ /* 0x000ea20000002100 */
[----:B------:R-:W-:Y:S01]  /*1ec50*/  IMAD.MOV.U32 R89, RZ, RZ, 0x40000040 ;  /* 0x40000040ff597424 */ /* 0x000fe200078e00ff */
[C---:B------:R-:W-:Y:S01]  /*1ec60*/  R2UR UR12, R8.reuse ;  /* 0x00000000080c72ca */ /* 0x040fe200000e0000 */
[----:B------:R-:W-:Y:S01]  /*1ec70*/  IMAD.MOV.U32 R13, RZ, RZ, 0x40000040 ;  /* 0x40000040ff0d7424 */ /* 0x000fe200078e00ff */
[----:B------:R-:W-:Y:S01]  /*1ec80*/  R2UR UR13, R9 ;  /* 0x00000000090d72ca */ /* 0x000fe200000e0000 */
        /* <DEDUP_REMOVED lines=19> */
[C---:B------:R-:W-:Y:S01]  /*1edc0*/  R2UR UR36, R8.reuse ;  /* 0x00000000082472ca */ /* 0x040fe200000e0000 */
[----:B------:R-:W-:Y:S01]  /*1edd0*/  STL [R1+0xac], R19 ;  /* 0x0000ac1301007387 */ /* 0x000fe20000100800 */
[----:B------:R-:W-:Y:S02]  /*1ede0*/  R2UR UR37, R9 ;  /* 0x00000000092572ca */ /* 0x000fe400000e0000 */
[----:B--2---:R-:W-:Y:S01]  /*1edf0*/  SHF.R.U32.HI R0, RZ, 0x7, R0 ;  /* 0x00000007ff007819 */ /* 0x004fe20000011600 */
[----:B------:R-:W-:Y:S01]  /*1ee00*/  STL [R1+0xa8], R18 ;  /* 0x0000a81201007387 */ /* 0x000fe20000100800 */
[----:B------:R-:W-:Y:S02]  /*1ee10*/  R2UR UR47, R15 ;  /* 0x000000000f2f72ca */ /* 0x000fe400000e0000 */
[----:B------:R-:W-:Y:S01]  /*1ee20*/  R2UR UR44, R8 ;  /* 0x00000000082c72ca */ /* 0x000fe200000e0000 */
[----:B------:R-:W-:Y:S01]  /*1ee30*/  VIADD R0, R0, 0x8 ;  /* 0x0000000800007836 */ /* 0x000fe20000000000 */
[----:B------:R-:W-:Y:S01]  /*1ee40*/  STL [R1+0xa4], R17 ;  /* 0x0000a41101007387 */ /* 0x000fe20000100800 */
[----:B------:R-:W-:-:S02]  /*1ee50*/  R2UR UR45, R9 ;  /* 0x00000000092d72ca */ /* 0x000fc400000e0000 */
[C---:B------:R-:W-:Y:S01]  /*1ee60*/  R2UR UR19, R13.reuse ;  /* 0x000000000d1372ca */ /* 0x040fe200000e0000 */
[----:B------:R2:W-:Y:S01]  /*1ee70*/  BAR.SYNC.DEFER_BLOCKING R0, 0x100 ;  /* 0x000400000000751d */ /* 0x0005e20000010000 */
[----:B------:R-:W-:Y:S01]  /*1ee80*/  R2UR UR5, R13 ;  /* 0x000000000d0572ca */ /* 0x000fe200000e0000 */
[----:B------:R-:W-:Y:S01]  /*1ee90*/  IMAD.MOV.U32 R13, RZ, RZ, 0x40000040 ;  /* 0x40000040ff0d7424 */ /* 0x000fe200078e00ff */
[----:B------:R-:W-:Y:S02]  /*1eea0*/  R2UR UR17, R15 ;  /* 0x000000000f1172ca */ /* 0x000fe400000e0000 */
[C---:B------:R-:W-:Y:S02]  /*1eeb0*/  R2UR UR9, R91.reuse ;  /* 0x000000005b0972ca */ /* 0x040fe400000e0000 */
[----:B------:R-:W-:Y:S01]  /*1eec0*/  R2UR UR33, R91 ;  /* 0x000000005b2172ca */ /* 0x000fe200000e0000 */
[----:B------:R4:W-:Y:S01]  /*1eed0*/  STL [R1+0xa0], R16 ;  /* 0x0000a01001007387 */ /* 0x0009e20000100800 */
[----:B------:R-:W-:-:S03]  /*1eee0*/  R2UR UR59, R89 ;  /* 0x00000000593b72ca */ /* 0x000fc600000e0000 */
[----:B------:R2:W-:Y:S01]  /*1eef0*/  STL [R1+0x9c], R2 ;  /* 0x00009c0201007387 */ /* 0x0005e20000100800 */
[----:B------:R-:W-:Y:S01]  /*1ef00*/  WARPGROUP.ARRIVE ;  /* 0x00000000000079c5 */ /* 0x000fe20000000000 */
[----:B0-----:R-:W-:Y:S01]  /*1ef10*/  IMAD R88, R231, 0x700, R3 ;  /* 0x00000700e7587824 */ /* 0x001fe200078e0203 */
[----:B------:R-:W-:Y:S01]  /*1ef20*/  MOV R3, UR7 ;  /* 0x0000000700037c02 */ /* 0x000fe20008000f00 */
[----:B------:R-:W-:Y:S01]  /*1ef30*/  UMOV UR7, UR11 ;  /* 0x0000000b00077c82 */ /* 0x000fe20008000000 */
[----:B------:R-:W-:Y:S01]  /*1ef40*/  R2UR UR11, R91 ;  /* 0x000000005b0b72ca */ /* 0x000fe200000e0000 */
[C---:B-1----:R-:W-:Y:S01]  /*1ef50*/  VIADD R12, R88.reuse, 0x100 ;  /* 0x00000100580c7836 */ /* 0x042fe20000000000 */
[C---:B------:R-:W-:Y:S01]  /*1ef60*/  R2UR UR14, R88.reuse ;  /* 0x00000000580e72ca */ /* 0x040fe200000e0000 */
[C---:B------:R-:W-:Y:S01]  /*1ef70*/  VIADD R14, R88.reuse, 0x200 ;  /* 0x00000200580e7836 */ /* 0x040fe20000000000 */
[----:B---3--:R-:W-:Y:S01]  /*1ef80*/  MOV R20, UR7 ;  /* 0x0000000700147c02 */ /* 0x008fe20008000f00 */
        /* <DEDUP_REMOVED lines=24> */
[----:B----4-:R-:W-:Y:S01]  /*1f110*/  MOV R16, UR11 ;  /* 0x0000000b00107c02 */ /* 0x010fe20008000f00 */
[----:B------:R-:W-:Y:S01]  /*1f120*/  UMOV UR11, UR25 ;  /* 0x00000019000b7c82 */ /* 0x000fe20008000000 */
[----:B------:R-:W-:Y:S01]  /*1f130*/  R2UR UR24, R12 ;  /* 0x000000000c1872ca */ /* 0x000fe200000e0000 */
[----:B------:R-:W-:Y:S01]  /*1f140*/  VIADD R12, R88, 0x4 ;  /* 0x00000004580c7836 */ /* 0x000fe20000000000 */
[----:B------:R-:W-:Y:S01]  /*1f150*/  R2UR UR10, R14 ;  /* 0x000000000e0a72ca */ /* 0x000fe200000e0000 */
[----:B------:R-:W-:Y:S01]  /*1f160*/  UMOV UR7, UR29 ;  /* 0x0000001d00077c82 */ /* 0x000fe20008000000 */
[C---:B------:R-:W-:Y:S01]  /*1f170*/  R2UR UR25, R9.reuse ;  /* 0x00000000091972ca */ /* 0x040fe200000e0000 */
[----:B------:R-:W-:Y:S01]  /*1f180*/  VIADD R14, R88, 0x204 ;  /* 0x00000204580e7836 */ /* 0x000fe20000000000 */
[----:B------:R-:W-:Y:S01]  /*1f190*/  R2UR UR6, R12 ;  /* 0x000000000c0672ca */ /* 0x000fe200000e0000 */
[----:B------:R-:W-:Y:S01]  /*1f1a0*/  VIADD R12, R88, 0x304 ;  /* 0x00000304580c7836 */ /* 0x000fe20000000000 */
[----:B------:R-:W-:Y:S01]  /*1f1b0*/  R2UR UR29, R9 ;  /* 0x00000000091d72ca */ /* 0x000fe200000e0000 */
[----:B------:R-:W-:Y:S01]  /*1f1c0*/  IMAD.MOV.U32 R91, RZ, RZ, 0x40000040 ;  /* 0x40000040ff5b7424 */ /* 0x000fe200078e00ff */
[----:B------:R-:W-:Y:S01]  /*1f1d0*/  MOV R22, UR11 ;  /* 0x0000000b00167c02 */ /* 0x000fe20008000f00 */
[----:B------:R-:W-:Y:S01]  /*1f1e0*/  UMOV UR11, UR19 ;  /* 0x00000013000b7c82 */ /* 0x000fe20008000000 */
[----:B------:R-:W-:Y:S01]  /*1f1f0*/  R2UR UR14, R14 ;  /* 0x000000000e0e72ca */ /* 0x000fe200000e0000 */
[----:B------:R-:W-:Y:S01]  /*1f200*/  VIADD R14, R88, 0x404 ;  /* 0x00000404580e7836 */ /* 0x000fe20000000000 */
[----:B------:R-:W-:Y:S01]  /*1f210*/  R2UR UR15, R15 ;  /* 0x000000000f0f72ca */ /* 0x000fe200000e0000 */
[----:B------:R-:W-:Y:S01]  /*1f220*/  IMAD.MOV.U32 R15, RZ, RZ, 0x40000040 ;  /* 0x40000040ff0f7424 */ /* 0x000fe200078e00ff */
[----:B------:R-:W-:Y:S01]  /*1f230*/  R2UR UR19, R13 ;  /* 0x000000000d1372ca */ /* 0x000fe200000e0000 */
[----:B------:R-:W-:Y:S01]  /*1f240*/  IMAD.MOV.U32 R13, RZ, RZ, 0x40000040 ;  /* 0x40000040ff0d7424 */ /* 0x000fe200078e00ff */
[----:B------:R-:W-:Y:S01]  /*1f250*/  MOV R95, UR7 ;  /* 0x00000007005f7c02 */ /* 0x000fe20008000f00 */
[----:B------:R-:W-:Y:S01]  /*1f260*/  UMOV UR7, UR9 ;  /* 0x0000000900077c82 */ /* 0x000fe20008000000 */
[----:B--2---:R-:W-:Y:S01]  /*1f270*/  MOV R0, UR6 ;  /* 0x0000000600007c02 */ /* 0x004fe20008000f00 */
[----:B------:R-:W-:Y:S01]  /*1f280*/  UMOV UR6, UR10 ;  /* 0x0000000a00067c82 */ /* 0x000fe20008000000 */
[----:B------:R-:W-:Y:S01]  /*1f290*/  R2UR UR10, R90 ;  /* 0x000000005a0a72ca */ /* 0x000fe200000e0000 */
[----:B------:R-:W-:Y:S01]  /*1f2a0*/  VIADD R90, R88, 0x206 ;  /* 0x00000206585a7836 */ /* 0x000fe20000000000 */
[----:B------:R-:W-:Y:S01]  /*1f2b0*/  MOV R19, UR6 ;  /* 0x0000000600137c02 */ /* 0x000fe20008000f00 */
[----:B------:R-:W-:Y:S01]  /*1f2c0*/  UMOV UR6, UR28 ;  /* 0x0000001c00067c82 */ /* 0x000fe20008000000 */
[----:B------:R-:W-:-:S02]  /*1f2d0*/  R2UR UR28, R8 ;  /* 0x00000000081c72ca */ /* 0x000fc400000e0000 */
[----:B------:R-:W-:Y:S01]  /*1f2e0*/  MOV R94, UR6 ;  /* 0x00000006005e7c02 */ /* 0x000fe20008000f00 */
[----:B------:R-:W-:Y:S01]  /*1f2f0*/  UMOV UR6, UR8 ;  /* 0x0000000800067c82 */ /* 0x000fe20008000000 */
[C---:B------:R-:W-:Y:S02]  /*1f300*/  R2UR UR8, R8.reuse ;  /* 0x00000000080872ca */ /* 0x040fe400000e0000 */
[----:B------:R-:W-:Y:S02]  /*1f310*/  R2UR UR9, R9 ;  /* 0x00000000090972ca */ /* 0x000fe400000e0000 */
[----:B------:R-:W-:Y:S01]  /*1f320*/  MOV R93, UR11 ;  /* 0x0000000b005d7c02 */ /* 0x000fe20008000f00 */
[----:B------:R-:W-:Y:S01]  /*1f330*/  UMOV UR11, UR5 ;  /* 0x00000005000b7c82 */ /* 0x000fe20008000000 */
[----:B------:R-:W-:Y:S01]  /*1f340*/  MOV R2, UR10 ;  /* 0x0000000a00027c02 */ /* 0x000fe20008000f00 */
[----:B------:R-:W-:Y:S01]  /*1f350*/  UMOV UR10, UR24 ;  /* 0x00000018000a7c82 */ /* 0x000fe20008000000 */
[----:B------:R-:W-:-:S02]  /*1f360*/  R2UR UR24, R8 ;  /* 0x00000000081872ca */ /* 0x000fc400000e0000 */
[----:B------:R-:W-:Y:S01]  /*1f370*/  MOV R21, UR10 ;  /* 0x0000000a00157c02 */ /* 0x000fe20008000f00 */
[----:B------:R-:W-:Y:S01]  /*1f380*/  UMOV UR10, UR18 ;  /* 0x00000012000a7c82 */ /* 0x000fe20008000000 */
[----:B------:R-:W-:Y:S01]  /*1f390*/  R2UR UR18, R12 ;  /* 0x000000000c1272ca */ /* 0x000fe200000e0000 */
[----:B------:R-:W-:Y:S01]  /*1f3a0*/  VIADD R12, R88, 0x504 ;  /* 0x00000504580c7836 */ /* 0x000fe20000000000 */
[----:B------:R-:W-:Y:S02]  /*1f3b0*/  WARPGROUP.DEPBAR.LE gsb0, 0x0 ;  /* 0x00008000000079c5 */ /* 0x000fe40000010000 */
[----:B------:R-:W-:Y:S01]  /*1f3c0*/  WARPGROUP.ARRIVE ;  /* 0x00000000000079c5 */ /* 0x000fe20000000000 */
[----:B------:R-:W-:Y:S01]  /*1f3d0*/  MOV R92, UR10 ;  /* 0x0000000a005c7c02 */ /* 0x000fe20008000f00 */
[----:B------:R-:W-:Y:S01]  /*1f3e0*/  UMOV UR10, UR4 ;  /* 0x00000004000a7c82 */ /* 0x000fe20008000000 */
[----:B------:R-:W-:Y:S02]  /*1f3f0*/  R2UR UR42, R90 ;  /* 0x000000005a2a72ca */ /* 0x000fe400000e0000 */
[----:B------:R-:W-:Y:S01]  /*1f400*/  R2UR UR43, R91 ;  /* 0x000000005b2b72ca */ /* 0x000fe200000e0000 */
[----:B------:R-:W-:Y:S01]  /*1f410*/  QGMMA.64x32x32.F32.E4M3.E4M3 R168, gdesc[UR20], RZ, !UPT, gsb0 ;  /* 0x0060000014a879f3 */ /* 0x000fe2000c0008ff */
[----:B------:R-:W-:Y:S01]  /*1f420*/  R2UR UR22, R14 ;  /* 0x000000000e1672ca */ /* 0x000fe200000e0000 */
[----:B------:R-:W-:Y:S01]  /*1f430*/  VIADD R14, R88, 0x604 ;  /* 0x00000604580e7836 */ /* 0x000fe20000000000 */
[----:B------:R-:W-:Y:S01]  /*1f440*/  R2UR UR23, R15 ;  /* 0x000000000f1772ca */ /* 0x000fe200000e0000 */
[----:B------:R-:W-:Y:S01]  /*1f450*/  IMAD.MOV.U32 R15, RZ, RZ, 0x40000040 ;  /* 0x40000040ff0f7424 */ /* 0x000fe200078e00ff */
[----:B------:R-:W-:-:S02]  /*1f460*/  R2UR UR4, R10 ;  /* 0x000000000a0472ca */ /* 0x000fc400000e0000 */
[C---:B------:R-:W-:Y:S02]  /*1f470*/  R2UR UR5, R11.reuse ;  /* 0x000000000b0572ca */ /* 0x040fe400000e0000 */
[----:B------:R-:W-:Y:S02]  /*1f480*/  R2UR UR12, R10 ;  /* 0x000000000a0c72ca */ /* 0x000fe400000e0000 */
[----:B------:R-:W-:Y:S02]  /*1f490*/  R2UR UR13, R11 ;  /* 0x000000000b0d72ca */ /* 0x000fe400000e0000 */
[----:B------:R-:W-:Y:S01]  /*1f4a0*/  MOV R18, UR15 ;  /* 0x0000000f00127c02 */ /* 0x000fe20008000f00 */
[----:B------:R-:W-:Y:S01]  /*1f4b0*/  UMOV UR15, UR33 ;  /* 0x00000021000f7c82 */ /* 0x000fe20008000000 */
[----:B------:R-:W-:Y:S01]  /*1f4c0*/  MOV R17, UR14 ;  /* 0x0000000e00117c02 */ /* 0x000fe20008000f00 */
[----:B------:R-:W-:Y:S01]  /*1f4d0*/  UMOV UR14, UR32 ;  /* 0x00000020000e7c82 */ /* 0x000fe20008000000 */
[----:B------:R-:W-:Y:S01]  /*1f4e0*/  MOV R24, UR15 ;  /* 0x0000000f00187c02 */ /* 0x000fe20008000f00 */
[----:B------:R-:W-:Y:S01]  /*1f4f0*/  UMOV UR15, UR17 ;  /* 0x00000011000f7c82 */ /* 0x000fe20008000000 */
[----:B------:R-:W-:Y:S01]  /*1f500*/  MOV R23, UR14 ;  /* 0x0000000e00177c02 */ /* 0x000fe20008000f00 */
[----:B------:R-:W-:Y:S01]  /*1f510*/  UMOV UR14, UR16 ;  /* 0x00000010000e7c82 */ /* 0x000fe20008000000 */
        /* <DEDUP_REMOVED lines=43> */
[----:B------:R-:W-:-:S06]  /*1f7d0*/  WARPGROUP.ARRIVE ;  /* 0x00000000000079c5 */ /* 0x000fcc0000000000 */
        /* <DEDUP_REMOVED lines=132> */
.L_x_1356:
[----:B-----5:R-:W-:Y:S01]  /*20020*/  SHF.L.U32 R0, R21, 0x1f, RZ ;  /* 0x0000001f15007819 */ /* 0x020fe200000006ff */
[----:B------:R-:W-:-:S04]  /*20030*/  IMAD R3, R20, 0x8, R18 ;  /* 0x0000000814037824 */ /* 0x000fc800078e0212 */
[----:B------:R0:W1:Y:S01]  /*20040*/  SYNCS.PHASECHK.TRANS64.TRYWAIT P2, [R3+URZ+0x2e850], R0 ;  /* 0x02e85000030075a7 */ /* 0x000062000804017f */
[----:B------:R-:W-:Y:S05]  /*20050*/  @!P0 BRA `(.L_x_1357) ;  /* 0x0000000000048947 */ /* 0x000fea0003800000 */
[----:B------:R-:W-:Y:S01]  /*20060*/  BPT.TRAP 0x1 ;  /* 0x000000040000795c */ /* 0x000fe20000300000 */
.L_x_1357:
[----:B-1----:R-:W-:Y:S05]  /*20070*/  @P2 BRA `(.L_x_1355) ;  /* 0x0000000000082947 */ /* 0x002fea0003800000 */
[----:B------:R-:W1:Y:S02]  /*20080*/  SYNCS.PHASECHK.TRANS64.TRYWAIT P2, [R3+URZ+0x2e850], R0 ;  /* 0x02e85000030075a7 */ /* 0x000e64000804017f */
[----:B-1----:R-:W-:Y:S05]  /*20090*/  @!P2 BRA `(.L_x_1358) ;  /* 0x0000013c0054a947 */ /* 0x002fea0003800000 */
.L_x_1355:
[----:B-----5:R-:W-:Y:S01]  /*200a0*/  VIADD R12, R18, 0x400 ;  /* 0x00000400120c7836 */ /* 0x020fe20000000000 */
[----:B------:R-:W-:Y:S05]  /*200b0*/  WARPSYNC.ALL ;  /* 0x0000000000007948 */ /* 0x000fea0003800000 */
[----:B------:R-:W-:Y:S01]  /*200c0*/  SHF.R.U32.HI R12, RZ, 0x4, R12 ;  /* 0x00000004ff0c7819 */ /* 0x000fe2000001160c */
[----:B------:R-:W-:Y:S01]  /*200d0*/  IMAD.MOV.U32 R13, RZ, RZ, -0x3ffffff0 ;  /* 0xc0000010ff0d7424 */ /* 0x000fe200078e00ff */
[----:B------:R-:W-:Y:S02]  /*200e0*/  WARPGROUP.ARRIVE ;  /* 0x00000000000079c5 */ /* 0x000fe40000000000 */
[----:B------:R-:W-:-:S02]  /*200f0*/  LOP3.LUT R12, R12, 0x3fff, RZ, 0xc0, !PT ;  /* 0x00003fff0c0c7812 */ /* 0x000fc400078ec0ff */
[----:B------:R-:W-:Y:S02]  /*20100*/  R2UR UR7, R13 ;  /* 0x000000000d0772ca */ /* 0x000fe400000e0000 */
[----:B------:R-:W-:-:S05]  /*20110*/  LOP3.LUT R12, R12, 0x10000, RZ, 0xfc, !PT ;  /* 0x000100000c0c7812 */ /* 0x000fca00078efcff */
[----:B------:R-:W-:-:S05]  /*20120*/  IMAD R12, R20, 0x700, R12 ;  /* 0x00000700140c7824 */ /* 0x000fca00078e020c */
[----:B------:R-:W-:-:S13]  /*20130*/  R2UR UR6, R12 ;  /* 0x000000000c0672ca */ /* 0x000fda00000e0000 */
[----:B------:R-:W-:Y:S01]  /*20140*/  QGMMA.64x128x32.F32.E4M3.E4M3 R24, R224, gdesc[UR4], R24, gsb0 ;  /* 0x01e00004e0187df3 */ /* 0x000fe20008000818 */
[----:B------:R-:W-:Y:S02]  /*20150*/  VIADD R14, R12, 0x100 ;  /* 0x000001000c0e7836 */ /* 0x000fe40000000000 */
[----:B------:R-:W-:-:S03]  /*20160*/  IMAD.MOV.U32 R15, RZ, RZ, -0x3ffffff0 ;  /* 0xc0000010ff0f7424 */ /* 0x000fc600078e00ff */
[----:B------:R-:W-:Y:S02]  /*20170*/  R2UR UR6, R14 ;  /* 0x000000000e0672ca */ /* 0x000fe400000e0000 */
[----:B------:R-:W-:Y:S02]  /*20180*/  R2UR UR7, R15 ;  /* 0x000000000f0772ca */ /* 0x000fe400000e0000 */
[----:B01----:R-:W-:-:S04]  /*20190*/  FMNMX.FTZ R0, R184, R236, !PT ;  /* 0x000000ecb8007209 */ /* 0x003fc80007810000 */
        /* <DEDUP_REMOVED lines=8> */
[----:B------:R-:W-:Y:S01]  /*20220*/  FMNMX.FTZ R13, R169, R13, !PT ;  /* 0x0000000da90d7209 */ /* 0x000fe20007810000 */
[----:B------:R-:W-:Y:S01]  /*20230*/  VIADD R14, R12, 0x200 ;  /* 0x000002000c0e7836 */ /* 0x000fe20000000000 */
[----:B------:R-:W-:Y:S02]  /*20240*/  WARPGROUP.DEPBAR.LE gsb0, 0x0 ;  /* 0x00008000000079c5 */ /* 0x000fe40000010000 */
[----:B------:R-:W-:Y:S01]  /*20250*/  WARPGROUP.ARRIVE ;  /* 0x00000000000079c5 */ /* 0x000fe20000000000 */
[----:B------:R-:W-:Y:S01]  /*20260*/  IMAD.MOV.U32 R15, RZ, RZ, -0x3ffffff0 ;  /* 0xc0000010ff0f7424 */ /* 0x000fe200078e00ff */
[----:B------:R-:W-:Y:S01]  /*20270*/  FMNMX.FTZ R13, R172, R13, !PT ;  /* 0x0000000dac0d7209 */ /* 0x000fe20007810000 */
[----:B------:R-:W2:Y:S03]  /*20280*/  LDL.LU R226, [R1+0xc] ;  /* 0x00000c0001e27983 */ /* 0x000ea60000300800 */
[----:B------:R-:W-:Y:S01]  /*20290*/  QGMMA.64x128x32.F32.E4M3.E4M3 R24, R220, gdesc[UR4], R24, gsb0 ;  /* 0x01e00004dc187df3 */ /* 0x000fe20008000818 */
[----:B------:R-:W-:Y:S01]  /*202a0*/  FMNMX.FTZ R13, R173, R13, !PT ;  /* 0x0000000dad0d7209 */ /* 0x000fe20007810000 */
[----:B------:R-:W3:Y:S01]  /*202b0*/  LDL.LU R227, [R1+0x8] ;  /* 0x0000080001e37983 */ /* 0x000ee20000300800 */
        /* <DEDUP_REMOVED lines=71> */
[----:B------:R-:W-:Y:S01]  /*20730*/  FMNMX.FTZ R0, R123, R0, !PT ;  /* 0x000000007b007209 */ /* 0x000fe20007810000 */
[----:B------:R-:W-:Y:S02]  /*20740*/  WARPGROUP.DEPBAR.LE gsb0, 0x0 ;  /* 0x00008000000079c5 */ /* 0x000fe40000010000 */
[----:B------:R-:W-:Y:S01]  /*20750*/  WARPGROUP.ARRIVE ;  /* 0x00000000000079c5 */ /* 0x000fe20000000000 */
[----:B------:R-:W-:Y:S02]  /*20760*/  FMNMX.FTZ R13, R116, R13, !PT ;  /* 0x0000000d740d7209 */ /* 0x000fe40007810000 */
[----:B------:R-:W-:Y:S02]  /*20770*/  FMNMX.FTZ R0, R126, R0, !PT ;  /* 0x000000007e007209 */ /* 0x000fe40007810000 */
[----:B------:R-:W-:Y:S01]  /*20780*/  FMNMX.FTZ R13, R117, R13, !PT ;  /* 0x0000000d750d7209 */ /* 0x000fe20007810000 */
[----:B------:R-:W-:Y:S01]  /*20790*/  QGMMA.64x128x32.F32.E4M3.E4M3 R24, R216, gdesc[UR4], R24, gsb0 ;  /* 0x01e00004d8187df3 */ /* 0x000fe20008000818 */
[----:B------:R-:W-:-:S02]  /*207a0*/  R2UR UR6, R14 ;  /* 0x000000000e0672ca */ /* 0x000fc400000e0000 */
[----:B------:R-:W-:Y:S01]  /*207b0*/  R2UR UR7, R15 ;  /* 0x000000000f0772ca */ /* 0x000fe200000e0000 */
[----:B------:R-:W-:Y:S01]  /*207c0*/  IMAD.MOV.U32 R15, RZ, RZ, -0x3ffffff0 ;  /* 0xc0000010ff0f7424 */ /* 0x000fe200078e00ff */
        /* <DEDUP_REMOVED lines=15> */
[----:B------:R-:W-:-:S03]  /*208c0*/  FMNMX.FTZ R0, R110, R0, !PT ;  /* 0x000000006e007209 */ /* 0x000fc60007810000 */
[----:B------:R-:W0:Y:S01]  /*208d0*/  SHFL.BFLY PT, R14, R13, 0x2, 0x1f ;  /* 0x0c401f000d0e7f89 */ /* 0x000e2200000e0000 */
[----:B------:R-:W-:-:S04]  /*208e0*/  FMNMX.FTZ R0, R111, R0, !PT ;  /* 0x000000006f007209 */ /* 0x000fc80007810000 */
[----:B------:R-:W-:-:S04]  /*208f0*/  FMNMX.FTZ R0, R114, R0, !PT ;  /* 0x0000000072007209 */ /* 0x000fc80007810000 */
[----:B------:R-:W-:-:S04]  /*20900*/  FMNMX.FTZ R0, R115, R0, !PT ;  /* 0x0000000073007209 */ /* 0x000fc80007810000 */
[----:B------:R-:W-:-:S04]  /*20910*/  FMNMX.FTZ R0, R118, R0, !PT ;  /* 0x0000000076007209 */ /* 0x000fc80007810000 */
[----:B------:R-:W-:-:S04]  /*20920*/  FMNMX.FTZ R0, R119, R0, !PT ;  /* 0x0000000077007209 */ /* 0x000fc80007810000 */
[----:B------:R-:W-:Y:S02]  /*20930*/  FMNMX.FTZ R0, R90, R0, !PT ;  /* 0x000000005a007209 */ /* 0x000fe40007810000 */
[----:B0-----:R-:W-:Y:S01]  /*20940*/  FMNMX.FTZ R13, R13, R14, !PT ;  /* 0x0000000e0d0d7209 */ /* 0x001fe20007810000 */
[----:B------:R-:W-:Y:S01]  /*20950*/  VIADD R14, R12, 0x400 ;  /* 0x000004000c0e7836 */ /* 0x000fe20000000000 */
[----:B------:R-:W-:-:S04]  /*20960*/  FMNMX.FTZ R0, R91, R0, !PT ;  /* 0x000000005b007209 */ /* 0x000fc80007810000 */
[----:B------:R-:W-:-:S04]  /*20970*/  FMNMX.FTZ R0, R94, R0, !PT ;  /* 0x000000005e007209 */ /* 0x000fc80007810000 */
[----:B------:R-:W-:-:S04]  /*20980*/  FMNMX.FTZ R0, R95, R0, !PT ;  /* 0x000000005f007209 */ /* 0x000fc80007810000 */
[----:B------:R-:W-:-:S04]  /*20990*/  FMNMX.FTZ R0, R98, R0, !PT ;  /* 0x0000000062007209 */ /* 0x000fc80007810000 */
[----:B------:R-:W-:-:S04]  /*209a0*/  FMNMX.FTZ R0, R99, R0, !PT ;  /* 0x0000000063007209 */ /* 0x000fc80007810000 */
[----:B------:R-:W-:-:S04]  /*209b0*/  FMNMX.FTZ R0, R102, R0, !PT ;  /* 0x0000000066007209 */ /* 0x000fc80007810000 */
[----:B------:R-:W-:-:S05]  /*209c0*/  FMNMX.FTZ R0, R103, R0, !PT ;  /* 0x0000000067007209 */ /* 0x000fca0007810000 */
[----:B------:R-:W0:Y:S02]  /*209d0*/  SHFL.BFLY PT, R3, R0, 0x2, 0x1f ;  /* 0x0c401f0000037f89 */ /* 0x000e2400000e0000 */
[----:B0-----:R-:W-:Y:S02]  /*209e0*/  FMNMX.FTZ R0, R0, R3, !PT ;  /* 0x0000000300007209 */ /* 0x001fe40007810000 */
[----:B------:R-:W0:Y:S01]  /*209f0*/  SHFL.BFLY PT, R3, R13, 0x1, 0x1f ;  /* 0x0c201f000d037f89 */ /* 0x000e2200000e0000 */
[----:B------:R-:W-:Y:S02]  /*20a00*/  WARPGROUP.DEPBAR.LE gsb0, 0x0 ;  /* 0x00008000000079c5 */ /* 0x000fe40000010000 */
[----:B------:R-:W-:Y:S01]  /*20a10*/  WARPGROUP.ARRIVE ;  /* 0x00000000000079c5 */ /* 0x000fe20000000000 */
[----:B0-----:R-:W-:-:S05]  /*20a20*/  FMNMX.FTZ R3, R13, R3, !PT ;  /* 0x000000030d037209 */ /* 0x001fca0007810000 */
[----:B------:R-:W-:Y:S01]  /*20a30*/  QGMMA.64x128x32.F32.E4M3.E4M3 R24, R212, gdesc[UR4], R24, gsb0 ;  /* 0x01e00004d4187df3 */ /* 0x000fe20008000818 */
[----:B------:R-:W-:Y:S02]  /*20a40*/  R2UR UR6, R14 ;  /* 0x000000000e0672ca */ /* 0x000fe400000e0000 */
[----:B------:R-:W-:Y:S01]  /*20a50*/  R2UR UR7, R15 ;  /* 0x000000000f0772ca */ /* 0x000fe200000e0000 */
[----:B------:R-:W0:Y:S01]  /*20a60*/  SHFL.BFLY PT, R14, R0, 0x1, 0x1f ;  /* 0x0c201f00000e7f89 */ /* 0x000e2200000e0000 */
        /* <DEDUP_REMOVED lines=20> */
[----:B0-----:R-:W-:Y:S01]  /*20bb0*/  FMNMX.FTZ R0, R0, R14, !PT ;  /* 0x0000000e00007209 */ /* 0x001fe20007810000 */
[----:B------:R-:W-:-:S01]  /*20bc0*/  FADD.FTZ R14, -R3, R236 ;  /* 0x000000ec030e7221 */ /* 0x000fc20000010100 */
[----:B------:R-:W-:Y:S01]  /*20bd0*/  MUFU.EX2 R184, R184 ;  /* 0x000000b800b87308 */ /* 0x000fe20000000800 */
[----:B------:R-:W-:-:S01]  /*20be0*/  FFMA.FTZ R181, R2, R181, -R15 ;  /* 0x000000b502b57223 */ /* 0x000fc2000001080f */
[----:B------:R-:W-:Y:S01]  /*20bf0*/  FFMA.FTZ R152, R2, R152, -R15 ;  /* 0x0000009802987223 */ /* 0x000fe2000001080f */
[----:B------:R-:W-:-:S01]  /*20c00*/  FADD.FTZ R13, -R0, R237 ;  /* 0x000000ed000d7221 */ /* 0x000fc20000010100 */
[C---:B------:R-:W-:Y:S01]  /*20c10*/  FFMA.FTZ R101, R2.reuse, R0, -8 ;  /* 0xc100000002657423 */ /* 0x040fe20000010000 */
[C---:B------:R-:W-:Y:S01]  /*20c20*/  FMUL.FTZ R14, R2.reuse, R14 ;  /* 0x0000000e020e7220 */ /* 0x040fe20000410000 */
[C---:B------:R-:W-:Y:S01]  /*20c30*/  FFMA.FTZ R153, R2.reuse, R153, -R15 ;  /* 0x0000009902997223 */ /* 0x040fe2000001080f */
[C---:B------:R-:W-:Y:S01]  /*20c40*/  FMUL.FTZ R13, R2.reuse, R13 ;  /* 0x0000000d020d7220 */ /* 0x040fe20000410000 */
        /* <DEDUP_REMOVED lines=89> */
[----:B------:R-:W-:-:S07]  /*211e0*/  FFMA.FTZ R119, R2, R119, -R101 ;  /* 0x0000007702777223 */ /* 0x000fce0000010865 */
[----:B------:R-:W-:Y:S01]  /*211f0*/  MUFU.EX2 R192, R192 ;  /* 0x000000c000c07308 */ /* 0x000fe20000000800 */
[----:B------:R-:W-:Y:S02]  /*21200*/  WARPGROUP.DEPBAR.LE gsb0, 0x0 ;  /* 0x00008000000079c5 */ /* 0x000fe40000010000 */
[----:B------:R-:W-:-:S05]  /*21210*/  WARPGROUP.ARRIVE ;  /* 0x00000000000079c5 */ /* 0x000fca0000000000 */
[----:B------:R-:W4:Y:S01]  /*21220*/  MUFU.EX2 R195, R195 ;  /* 0x000000c300c37308 */ /* 0x000f220000000800 */
[----:B------:R-:W-:Y:S07]  /*21230*/  QGMMA.64x128x32.F32.E4M3.E4M3 R24, R208, gdesc[UR4], R24, gsb0 ;  /* 0x01e00004d0187df3 */ /* 0x000fee0008000818 */
[----:B------:R-:W-:Y:S08]  /*21240*/  MUFU.EX2 R193, R193 ;  /* 0x000000c100c17308 */ /* 0x000ff00000000800 */
[----:B------:R-:W4:Y:S08]  /*21250*/  MUFU.EX2 R198, R198 ;  /* 0x000000c600c67308 */ /* 0x000f300000000800 */
        /* <DEDUP_REMOVED lines=15> */
[----:B------:R-:W4:Y:S01]  /*21350*/  MUFU.EX2 R182, R182 ;  /* 0x000000b600b67308 */ /* 0x000f220000000800 */
[----:B------:R-:W-:-:S02]  /*21360*/  WARPGROUP.DEPBAR.LE gsb0, 0x0 ;  /* 0x00008000000079c5 */ /* 0x000fc40000010000 */
[----:B------:R-:W-:Y:S01]  /*21370*/  FFMA.FTZ R208, R2, R89, -R15 ;  /* 0x0000005902d07223 */ /* 0x000fe2000001080f */
[----:B------:R-:W-:Y:S01]  /*21380*/  IMAD.MOV.U32 R89, RZ, RZ, -0x3ffffff0 ;  /* 0xc0000010ff597424 */ /* 0x000fe200078e00ff */
[----:B------:R-:W-:-:S03]  /*21390*/  WARPGROUP.ARRIVE ;  /* 0x00000000000079c5 */ /* 0x000fc60000000000 */
[----:B------:R2:W-:Y:S01]  /*213a0*/  MUFU.EX2 R15, R88 ;  /* 0x00000058000f7308 */ /* 0x0005e20000000800 */
[----:B------:R-:W-:Y:S01]  /*213b0*/  R2UR UR7, R89 ;  /* 0x00000000590772ca */ /* 0x000fe200000e0000 */
[----:B---3--:R-:W-:Y:S02]  /*213c0*/  FFMA.FTZ R89, R13, R227, R186 ;  /* 0x000000e30d597223 */ /* 0x008fe400000100ba */
[----:B------:R-:W3:Y:S02]  /*213d0*/  S2R R227, SR_TID.X ;  /* 0x0000000000e37919 */ /* 0x000ee40000002100 */
[----:B0-----:R-:W-:-:S01]  /*213e0*/  FADD.FTZ R89, R187, R89 ;  /* 0x00000059bb597221 */ /* 0x001fc20000010000 */
[----:B--2---:R-:W-:Y:S01]  /*213f0*/  VIADD R88, R12, 0x500 ;  /* 0x000005000c587836 */ /* 0x004fe20000000000 */
[----:B------:R-:W-:Y:S02]  /*21400*/  MUFU.EX2 R181, R181 ;  /* 0x000000b500b57308 */ /* 0x000fe40000000800 */
[----:B-1----:R-:W-:-:S02]  /*21410*/  FADD.FTZ R89, R190, R89 ;  /* 0x00000059be597221 */ /* 0x002fc40000010000 */
[----:B------:R-:W-:Y:S01]  /*21420*/  R2UR UR6, R88 ;  /* 0x00000000580672ca */ /* 0x000fe200000e0000 */
[----:B------:R-:W-:-:S01]  /*21430*/  FFMA.FTZ R88, R14, R226, R21 ;  /* 0x000000e20e587223 */ /* 0x000fc20000010015 */
[----:B----4-:R-:W-:Y:S02]  /*21440*/  FADD.FTZ R89, R191, R89 ;  /* 0x00000059bf597221 */ /* 0x010fe40000010000 */
[----:B------:R-:W0:Y:S01]  /*21450*/  MUFU.EX2 R183, R183 ;  /* 0x000000b700b77308 */ /* 0x000e220000000800 */
[----:B------:R-:W-:-:S01]  /*21460*/  FADD.FTZ R88, R184, R88 ;  /* 0x00000058b8587221 */ /* 0x000fc20000010000 */
[----:B------:R-:W-:-:S03]  /*21470*/  FADD.FTZ R89, R194, R89 ;  /* 0x00000059c2597221 */ /* 0x000fc60000010000 */
[----:B------:R-:W-:Y:S01]  /*21480*/  FADD.FTZ R88, R185, R88 ;  /* 0x00000058b9587221 */ /* 0x000fe20000010000 */
[----:B------:R-:W-:-:S02]  /*21490*/  FADD.FTZ R89, R195, R89 ;  /* 0x00000059c3597221 */ /* 0x000fc40000010000 */
[----:B------:R-:W-:Y:S01]  /*214a0*/  MUFU.EX2 R152, R152 ;  /* 0x0000009800987308 */ /* 0x000fe20000000800 */
[----:B------:R-:W-:Y:S01]  /*214b0*/  QGMMA.64x128x32.F32.E4M3.E4M3 R24, R204, gdesc[UR4], R24, gsb0 ;  /* 0x01e00004cc187df3 */ /* 0x000fe20008000818 */
[----:B------:R-:W-:-:S01]  /*214c0*/  FADD.FTZ R88, R188, R88 ;  /* 0x00000058bc587221 */ /* 0x000fc20000010000 */
[----:B------:R-:W-:-:S03]  /*214d0*/  FADD.FTZ R89, R198, R89 ;  /* 0x00000059c6597221 */ /* 0x000fc60000010000 */
[----:B------:R-:W-:Y:S01]  /*214e0*/  FADD.FTZ R88, R189, R88 ;  /* 0x00000058bd587221 */ /* 0x000fe20000010000 */
[----:B------:R-:W-:-:S01]  /*214f0*/  FADD.FTZ R89, R199, R89 ;  /* 0x00000059c7597221 */ /* 0x000fc20000010000 */
[----:B------:R-:W1:Y:S02]  /*21500*/  MUFU.EX2 R154, R154 ;  /* 0x0000009a009a7308 */ /* 0x000e640000000800 */
[----:B------:R-:W-:-:S01]  /*21510*/  FADD.FTZ R88, R192, R88 ;  /* 0x00000058c0587221 */ /* 0x000fc20000010000 */
[----:B------:R-:W-:-:S03]  /*21520*/  FADD.FTZ R89, R170, R89 ;  /* 0x00000059aa597221 */ /* 0x000fc60000010000 */
[----:B------:R-:W-:Y:S01]  /*21530*/  FADD.FTZ R88, R193, R88 ;  /* 0x00000058c1587221 */ /* 0x000fe20000010000 */
[----:B------:R-:W-:-:S01]  /*21540*/  FADD.FTZ R89, R171, R89 ;  /* 0x00000059ab597221 */ /* 0x000fc20000010000 */
[----:B------:R-:W-:Y:S02]  /*21550*/  MUFU.EX2 R153, R153 ;  /* 0x0000009900997308 */ /* 0x000fe40000000800 */
[----:B------:R-:W-:-:S01]  /*21560*/  FADD.FTZ R88, R196, R88 ;  /* 0x00000058c4587221 */ /* 0x000fc20000010000 */
[----:B------:R-:W-:-:S03]  /*21570*/  FADD.FTZ R89, R174, R89 ;  /* 0x00000059ae597221 */ /* 0x000fc60000010000 */
[----:B------:R-:W-:Y:S01]  /*21580*/  FADD.FTZ R88, R168, R88 ;  /* 0x00000058a8587221 */ /* 0x000fe20000010000 */
[----:B------:R-:W-:-:S01]  /*21590*/  FADD.FTZ R89, R175, R89 ;  /* 0x00000059af597221 */ /* 0x000fc20000010000 */
[----:B------:R-:W2:Y:S02]  /*215a0*/  MUFU.EX2 R155, R155 ;  /* 0x0000009b009b7308 */ /* 0x000ea40000000800 */
        /* <DEDUP_REMOVED lines=8> */
[----:B0-----:R-:W-:-:S01]  /*21630*/  FADD.FTZ R89, R183, R89 ;  /* 0x00000059b7597221 */ /* 0x001fc20000010000 */
[----:B------:R-:W0:Y:S02]  /*21640*/  MUFU.EX2 R158, R158 ;  /* 0x0000009e009e7308 */ /* 0x000e240000000800 */
[----:B------:R-:W-:-:S01]  /*21650*/  FADD.FTZ R88, R177, R88 ;  /* 0x00000058b1587221 */ /* 0x000fc20000010000 */
[----:B-1----:R-:W-:-:S03]  /*21660*/  FADD.FTZ R89, R154, R89 ;  /* 0x000000599a597221 */ /* 0x002fc60000010000 */
[----:B------:R-:W-:Y:S01]  /*21670*/  FADD.FTZ R88, R180, R88 ;  /* 0x00000058b4587221 */ /* 0x000fe20000010000 */
[----:B--2---:R-:W-:-:S01]  /*21680*/  FADD.FTZ R89, R155, R89 ;  /* 0x000000599b597221 */ /* 0x004fc20000010000 */
[----:B------:R-:W1:Y:S02]  /*21690*/  MUFU.EX2 R157, R157 ;  /* 0x0000009d009d7308 */ /* 0x000e640000000800 */
[----:B------:R-:W-:-:S04]  /*216a0*/  FADD.FTZ R88, R181, R88 ;  /* 0x00000058b5587221 */ /* 0x000fc80000010000 */
[----:B------:R-:W-:Y:S02]  /*216b0*/  FADD.FTZ R88, R152, R88 ;  /* 0x0000005898587221 */ /* 0x000fe40000010000 */
[----:B------:R-:W2:Y:S01]  /*216c0*/  MUFU.EX2 R159, R159 ;  /* 0x0000009f009f7308 */ /* 0x000ea20000000800 */
[----:B0-----:R-:W-:-:S01]  /*216d0*/  FADD.FTZ R89, R158, R89 ;  /* 0x000000599e597221 */ /* 0x001fc20000010000 */
[----:B------:R-:W-:-:S04]  /*216e0*/  FADD.FTZ R88, R153, R88 ;  /* 0x0000005899587221 */ /* 0x000fc80000010000 */
[----:B------:R-:W-:Y:S02]  /*216f0*/  FADD.FTZ R88, R156, R88 ;  /* 0x000000589c587221 */ /* 0x000fe40000010000 */
[----:B------:R-:W0:Y:S02]  /*21700*/  MUFU.EX2 R160, R160 ;  /* 0x000000a000a07308 */ /* 0x000e240000000800 */
[----:B-1----:R-:W-:-:S06]  /*21710*/  FADD.FTZ R88, R157, R88 ;  /* 0x000000589d587221 */ /* 0x002fcc0000010000 */
        /* <DEDUP_REMOVED lines=20> */
[----:B--2---:R-:W-:-:S01]  /*21860*/  FADD.FTZ R88, R136, R88 ;  /* 0x0000005888587221 */ /* 0x004fc20000010000 */
[----:B------:R-:W-:Y:S01]  /*21870*/  WARPGROUP.ARRIVE ;  /* 0x00000000000079c5 */ /* 0x000fe20000000000 */
[----:B---3--:R-:W-:-:S05]  /*21880*/  SHF.R.U32.HI R205, RZ, 0x7, R227 ;  /* 0x00000007ffcd7819 */ /* 0x008fca00000116e3 */
        /* <DEDUP_REMOVED lines=12> */
[----:B------:R-:W-:Y:S02]  /*21950*/  VIADD R88, R12, 0x600 ;  /* 0x000006000c587836 */ /* 0x000fe40000000000 */
[----:B------:R-:W-:-:S03]  /*21960*/  FFMA.FTZ R12, R2, R114, -R101 ;  /* 0x00000072020c7223 */ /* 0x000fc60000010865 */
[----:B------:R-:W-:Y:S01]  /*21970*/  R2UR UR6, R88 ;  /* 0x00000000580672ca */ /* 0x000fe200000e0000 */
[----:B------:R-:W2:Y:S01]  /*21980*/  MUFU.EX2 R143, R143 ;  /* 0x0000008f008f7308 */ /* 0x000ea20000000800 */
[----:B0-----:R-:W-:-:S01]  /*21990*/  FADD.FTZ R89, R144, R89 ;  /* 0x0000005990597221 */ /* 0x001fc20000010000 */
[----:B------:R-:W-:Y:S01]  /*219a0*/  FFMA.FTZ R88, R2, R118, -R101 ;  /* 0x0000007602587223 */ /* 0x000fe20000010865 */
[----:B------:R-:W-:-:S04]  /*219b0*/  @!P1 IMAD R118, R231, 0x8, R18 ;  /* 0x00000008e7769824 */ /* 0x000fc800078e0212 */
[----:B------:R-:W-:Y:S01]  /*219c0*/  @!P1 VIADD R118, R118, 0x2e840 ;  /* 0x0002e84076769836 */ /* 0x000fe20000000000 */
[----:B------:R-:W0:Y:S01]  /*219d0*/  MUFU.EX2 R146, R146 ;  /* 0x0000009200927308 */ /* 0x000e220000000800 */
[----:B-1----:R-:W-:-:S01]  /*219e0*/  FADD.FTZ R114, R145, R89 ;  /* 0x0000005991727221 */ /* 0x002fc20000010000 */
[----:B------:R-:W-:Y:S02]  /*219f0*/  IMAD.MOV.U32 R89, RZ, RZ, -0x3ffffff0 ;  /* 0xc0000010ff597424 */ /* 0x000fe400078e00ff */
[----:B------:R-:W-:-:S03]  /*21a00*/  @!P1 PRMT R118, RZ, 0x654, R118 ;  /* 0x00000654ff769816 */ /* 0x000fc60000000076 */
[----:B------:R-:W-:Y:S01]  /*21a10*/  R2UR UR7, R89 ;  /* 0x00000000590772ca */ /* 0x000fe200000e0000 */
        /* <DEDUP_REMOVED lines=12> */
[----:B------:R-:W-:Y:S01]  /*21ae0*/  QGMMA.64x128x32.F32.E4M3.E4M3 R24, R200, gdesc[UR4], R24, gsb0 ;  /* 0x01e00004c8187df3 */ /* 0x000fe20008000818 */
[----:B------:R-:W-:-:S03]  /*21af0*/  IADD3 R102, -R205, 0xb, RZ ;  /* 0x0000000bcd667810 */ /* 0x000fc60007ffe1ff */
        /* <DEDUP_REMOVED lines=36> */
[----:B------:R-:W-:Y:S02]  /*21d40*/  WARPGROUP.DEPBAR.LE gsb0, 0x0 ;  /* 0x00008000000079c5 */ /* 0x000fe40000010000 */
[----:B------:R0:W-:Y:S06]  /*21d50*/  BAR.ARV R102, 0x100 ;  /* 0x000400660000751d */ /* 0x0001ec0000002000 */
[----:B------:R-:W3:Y:S01]  /*21d60*/  MUFU.EX2 R135, R135 ;  /* 0x0000008700877308 */ /* 0x000ee20000000800 */
[----:B-1----:R-:W-:-:S01]  /*21d70*/  FADD.FTZ R204, R134, R204 ;  /* 0x000000cc86cc7221 */ /* 0x002fc20000010000 */
[----:B------:R1:W-:Y:S01]  /*21d80*/  @!P1 SYNCS.ARRIVE.TRANS64.RED.A1T0 RZ, [R118+URZ], RZ ;  /* 0x000000ff76ff99a7 */ /* 0x0003e2000810043f */
[----:B--2---:R-:W-:-:S05]  /*21d90*/  FADD.FTZ R114, R133, R114 ;  /* 0x0000007285727221 */ /* 0x004fca0000010000 */
[----:B------:R-:W2:Y:S08]  /*21da0*/  MUFU.EX2 R104, R104 ;  /* 0x0000006800687308 */ /* 0x000eb00000000800 */
[----:B------:R-:W4:Y:S01]  /*21db0*/  MUFU.EX2 R106, R106 ;  /* 0x0000006a006a7308 */ /* 0x000f220000000800 */
[----:B---3--:R-:W-:-:S07]  /*21dc0*/  FADD.FTZ R204, R135, R204 ;  /* 0x000000cc87cc7221 */ /* 0x008fce0000010000 */
[----:B------:R-:W3:Y:S01]  /*21dd0*/  MUFU.EX2 R105, R105 ;  /* 0x0000006900697308 */ /* 0x000ee20000000800 */
[----:B--2---:R-:W-:-:S07]  /*21de0*/  FADD.FTZ R114, R104, R114 ;  /* 0x0000007268727221 */ /* 0x004fce0000010000 */
[----:B------:R-:W2:Y:S01]  /*21df0*/  MUFU.EX2 R107, R107 ;  /* 0x0000006b006b7308 */ /* 0x000ea20000000800 */
[----:B----4-:R-:W-:-:S07]  /*21e00*/  FADD.FTZ R204, R106, R204 ;  /* 0x000000cc6acc7221 */ /* 0x010fce0000010000 */
        /* <DEDUP_REMOVED lines=49> */
[----:B---3--:R-:W-:-:S04]  /*22120*/  FADD.FTZ R103, R97, R103 ;  /* 0x0000006761677221 */ /* 0x008fc80000010000 */
[----:B------:R-:W-:-:S03]  /*22130*/  FADD.FTZ R103, R15, R103 ;  /* 0x000000670f677221 */ /* 0x000fc60000010000 */
[----:B------:R-:W3:Y:S01]  /*22140*/  MUFU.EX2 R100, R100 ;  /* 0x0000006400647308 */ /* 0x000ee20000000800 */
[----:B--2---:R-:W-:-:S07]  /*22150*/  FADD.FTZ R114, R98, R114 ;  /* 0x0000007262727221 */ /* 0x004fce0000010000 */
[----:B------:R-:W0:Y:S01]  /*22160*/  MUFU.EX2 R101, R101 ;  /* 0x0000006500657308 */ /* 0x000e220000000800 */
[----:B----4-:R-:W-:-:S01]  /*22170*/  FADD.FTZ R114, R99, R114 ;  /* 0x0000007263727221 */ /* 0x010fc20000010000 */
[----:B---3--:R-:W-:-:S05]  /*22180*/  FADD.FTZ R103, R100, R103 ;  /* 0x0000006764677221 */ /* 0x008fca0000010000 */
[----:B------:R1:W-:Y:S01]  /*22190*/  STL [R1+0xc], R103 ;  /* 0x00000c6701007387 */ /* 0x0003e20000100800 */
[----:B0-----:R-:W-:-:S05]  /*221a0*/  FADD.FTZ R102, R101, R114 ;  /* 0x0000007265667221 */ /* 0x001fca0000010000 */
[----:B------:R1:W-:Y:S01]  /*221b0*/  STL [R1+0x8], R102 ;  /* 0x0000086601007387 */ /* 0x0003e20000100800 */
[----:B------:R-:W-:Y:S05]  /*221c0*/  @!P0 BRA `(.L_x_1359) ;  /* 0x0000000000048947 */ /* 0x000fea0003800000 */
[----:B------:R-:W-:Y:S01]  /*221d0*/  BPT.TRAP 0x1 ;  /* 0x000000040000795c */ /* 0x000fe20000300000 */
.L_x_1359:
[----:B-1----:R-:W2:Y:S04]  /*221e0*/  LDL R102, [R1+0x68] ;  /* 0x0000680001667983 */ /* 0x002ea80000100800 */
[----:B------:R-:W3:Y:S01]  /*221f0*/  LDL R103, [R1+0x3c] ;  /* 0x00003c0001677983 */ /* 0x000ee20000100800 */
[----:B--2---:R-:W-:-:S03]  /*22200*/  R2UR UR4, R102 ;  /* 0x00000000660472ca */ /* 0x004fc600000e0000 */
[----:B------:R-:W2:Y:S01]  /*22210*/  LDL.LU R102, [R1] ;  /* 0x0000000001667983 */ /* 0x000ea20000300800 */
[----:B------:R-:W-:-:S04]  /*22220*/  F2FP.SATFINITE.E4M3.F32.PACK_AB_MERGE_C R88, R119, R88, RZ ;  /* 0x000000587758723e */ /* 0x000fc800048070ff */
[----:B------:R-:W-:Y:S01]  /*22230*/  F2FP.SATFINITE.E4M3.F32.PACK_AB_MERGE_C R207, R115, R12, R88 ;  /* 0x0000000c73cf723e */ /* 0x000fe20004807058 */
[----:B------:R-:W-:Y:S01]  /*22240*/  IMAD R20, R20, 0x8, R18 ;  /* 0x0000000814147824 */ /* 0x000fe200078e0212 */
[----:B------:R-:W-:-:S03]  /*22250*/  F2FP.SATFINITE.E4M3.F32.PACK_AB_MERGE_C R185, R188, R185, RZ ;  /* 0x000000b9bcb9723e */ /* 0x000fc600048070ff */
[----:B------:R-:W-:Y:S01]  /*22260*/  VIADD R20, R20, 0x2e860 ;  /* 0x0002e86014147836 */ /* 0x000fe20000000000 */
[----:B------:R-:W-:Y:S01]  /*22270*/  F2FP.SATFINITE.E4M3.F32.PACK_AB_MERGE_C R224, R184, R21, R185 ;  /* 0x00000015b8e0723e */ /* 0x000fe200048070b9 */
[----:B------:R-:W-:Y:S01]  /*22280*/  IMAD.U32 R21, RZ, RZ, UR4 ;  /* 0x00000004ff157e24 */ /* 0x000fe2000f8e00ff */
[----:B------:R-:W-:Y:S02]  /*22290*/  F2FP.SATFINITE.E4M3.F32.PACK_AB_MERGE_C R124, R125, R124, RZ ;  /* 0x0000007c7d7c723e */ /* 0x000fe400048070ff */
[----:B------:R-:W-:Y:S02]  /*222a0*/  F2FP.SATFINITE.E4M3.F32.PACK_AB_MERGE_C R92, R93, R92, RZ ;  /* 0x0000005c5d5c723e */ /* 0x000fe400048070ff */
[----:B------:R-:W-:Y:S02]  /*222b0*/  PRMT R20, R21, 0x654, R20 ;  /* 0x0000065415147816 */ /* 0x000fe40000000014 */
[----:B------:R-:W-:Y:S02]  /*222c0*/  F2FP.SATFINITE.E4M3.F32.PACK_AB_MERGE_C R124, R121, R120, R124 ;  /* 0x00000078797c723e */ /* 0x000fe4000480707c */
[----:B------:R-:W-:Y:S01]  /*222d0*/  F2FP.SATFINITE.E4M3.F32.PACK_AB_MERGE_C R190, R191, R190, RZ ;  /* 0x000000bebfbe723e */ /* 0x000fe200048070ff */
[----:B------:R0:W-:Y:S01]  /*222e0*/  SYNCS.ARRIVE.TRANS64.RED.A1T0 RZ, [R20+URZ], RZ ;  /* 0x000000ff14ff79a7 */ /* 0x0001e2000810043f */
        /* <DEDUP_REMOVED lines=112> */
[----:B------:R-:W-:-:S02]  /*229f0*/  IMAD.MOV.U32 R237, RZ, RZ, R0 ;  /* 0x000000ffffed7224 */ /* 0x000fc400078e0000 */
[----:B------:R-:W-:Y:S02]  /*22a00*/  IMAD.MOV.U32 R236, RZ, RZ, R3 ;  /* 0x000000ffffec7224 */ /* 0x000fe400078e0003 */
[----:B------:R-:W-:Y:S02]  /*22a10*/  IMAD.MOV.U32 R21, RZ, RZ, R234 ;  /* 0x000000ffff157224 */ /* 0x000fe400078e00ea */
[----:B0-----:R-:W-:Y:S02]  /*22a20*/  IMAD.MOV.U32 R20, RZ, RZ, R231 ;  /* 0x000000ffff147224 */ /* 0x001fe400078e00e7 */
[----:B------:R-:W-:Y:S02]  /*22a30*/  IMAD.MOV.U32 R208, RZ, RZ, R124 ;  /* 0x000000ffffd07224 */ /* 0x000fe400078e007c */
[----:B--2---:R-:W-:-:S05]  /*22a40*/  VIADD R12, R102, 0xffffffff ;  /* 0xffffffff660c7836 */ /* 0x004fca0000000000 */
[----:B------:R2:W-:Y:S01]  /*22a50*/  STL [R1], R12 ;  /* 0x0000000c01007387 */ /* 0x0005e20000100800 */
[----:B---3--:R-:W-:-:S13]  /*22a60*/  ISETP.GT.AND P2, PT, R102, R103, PT ;  /* 0x000000676600720c */ /* 0x008fda0003f44270 */
[----:B--2---:R-:W-:Y:S05]  /*22a70*/  @P2 BRA `(.L_x_1360) ;  /* 0xffffffc000142947 */ /* 0x004fea000383ffff */
.L_x_1349:
[----:B------:R-:W2:Y:S02]  /*22a80*/  LDL R13, [R1+0x60] ;  /* 0x00006000010d7983 */ /* 0x000ea40000100800 */
[----:B--2---:R-:W-:-:S13]  /*22a90*/  ISETP.GE.AND P2, PT, R12, R13, PT ;  /* 0x0000000d0c00720c */ /* 0x004fda0003f46270 */
[----:B------:R-:W-:Y:S05]  /*22aa0*/  @!P2 BRA `(.L_x_1361) ;  /* 0x0000006400d8a947 */ /* 0x000fea0003800000 */
[----:B------:R-:W2:Y:S04]  /*22ab0*/  LDL R15, [R1+0x1c] ;  /* 0x00001c00010f7983 */ /* 0x000ea80000100800 */
[----:B------:R-:W2:Y:S01]  /*22ac0*/  LDL R14, [R1+0x18] ;  /* 0x00001800010e7983 */ /* 0x000ea20000100800 */
[----:B------:R-:W-:Y:S02]  /*22ad0*/  VIADD R237, R233, 0x8 ;  /* 0x00000008e9ed7836 */ /* 0x000fe40000000000 */
[----:B------:R-:W-:Y:S01]  /*22ae0*/  IMAD.MOV.U32 R236, RZ, RZ, R234 ;  /* 0x000000ffffec7224 */ /* 0x000fe200078e00ea */
[----:B------:R1:W-:Y:S01]  /*22af0*/  STL [R1+0x4], R0 ;  /* 0x0000040001007387 */ /* 0x0003e20000100800 */
[----:B------:R-:W-:-:S03]  /*22b00*/  IMAD.MOV.U32 R13, RZ, RZ, R231 ;  /* 0x000000ffff0d7224 */ /* 0x000fc600078e00e7 */
[----:B------:R1:W-:Y:S02]  /*22b10*/  STL [R1], R3 ;  /* 0x0000000301007387 */ /* 0x0003e40000100800 */
[----:B-12---:R-:W-:-:S07]  /*22b20*/  IADD3 R237, R237, R14, -R15 ;  /* 0x0000000eeded7210 */ /* 0x006fce0007ffe80f */
.L_x_1380:
[----:B------:R-:W2:Y:S01]  /*22b30*/  LDL R0, [R1+0x44] ;  /* 0x0000440001007983 */ /* 0x000ea20000100800 */
[----:B------:R-:W-:Y:S01]  /*22b40*/  ISETP.NE.AND P2, PT, R13, 0x1, PT ;  /* 0x000000010d00780c */ /* 0x000fe20003f45270 */
[----:B------:R-:W-:Y:S05]  /*22b50*/  YIELD ;  /* 0x0000000000007946 */ /* 0x000fea0003800000 */
[----:B------:R-:W-:-:S04]  /*22b60*/  SEL R3, RZ, 0x1, P2 ;  /* 0x00000001ff037807 */ /* 0x000fc80001000000 */
[----:B------:R-:W-:Y:S02]  /*22b70*/  LOP3.LUT R234, R236, R3, RZ, 0x3c, !PT ;  /* 0x00000003ecea7212 */ /* 0x000fe400078e3cff */
[----:B--2---:R-:W-:-:S13]  /*22b80*/  ISETP.NE.AND P2, PT, R0, RZ, PT ;  /* 0x000000ff0000720c */ /* 0x004fda0003f45270 */
[----:B------:R-:W-:Y:S05]  /*22b90*/  @P2 BRA `(.L_x_1362) ;  /* 0x00000000003c2947 */ /* 0x000fea0003800000 */
[----:B------:R-:W-:Y:S05]  /*22ba0*/  @!P0 BRA `(.L_x_1363) ;  /* 0x0000000000048947 */ /* 0x000fea0003800000 */
[----:B------:R-:W-:Y:S01]  /*22bb0*/  BPT.TRAP 0x1 ;  /* 0x000000040000795c */ /* 0x000fe20000300000 */
.L_x_1363:
[----:B------:R-:W-:-:S05]  /*22bc0*/  VIADD R0, R13, 0x1 ;  /* 0x000000010d007836 */ /* 0x000fca0000000000 */
[----:B------:R-:W-:-:S04]  /*22bd0*/  ISETP.NE.AND P3, PT, R0, 0x2, PT ;  /* 0x000000020000780c */ /* 0x000fc80003f65270 */
[----:B------:R-:W-:Y:S02]  /*22be0*/  SEL R3, R0, RZ, P3 ;  /* 0x000000ff00037207 */ /* 0x000fe40001800000 */
[----:B------:R-:W-:-:S03]  /*22bf0*/  SHF.L.U32 R0, R234, 0x1f, RZ ;  /* 0x0000001fea007819 */ /* 0x000fc600000006ff */
[----:B------:R-:W-:-:S04]  /*22c00*/  IMAD R3, R3, 0x8, R18 ;  /* 0x0000000803037824 */ /* 0x000fc800078e0212 */
[----:B------:R1:W2:Y:S01]  /*22c10*/  SYNCS.PHASECHK.TRANS64.TRYWAIT P3, [R3+URZ+0x2e830], R0 ;  /* 0x02e83000030075a7 */ /* 0x0002a2000806017f */
[----:B------:R-:W-:Y:S05]  /*22c20*/  @!P0 BRA `(.L_x_1364) ;  /* 0x0000000000048947 */ /* 0x000fea0003800000 */
[----:B------:R-:W-:Y:S01]  /*22c30*/  BPT.TRAP 0x1 ;  /* 0x000000040000795c */ /* 0x000fe20000300000 */
.L_x_1364:
[----:B------:R-:W-:Y:S04]  /*22c40*/  BSSY B0, `(.L_x_1362) ;  /* 0x0000004000007945 */ /* 0x000fe80003800000 */
[----:B--2---:R-:W-:Y:S05]  /*22c50*/  @P3 BRA `(.L_x_1365) ;  /* 0x0000000000083947 */ /* 0x004fea0003800000 */
[----:B------:R-:W2:Y:S02]  /*22c60*/  SYNCS.PHASECHK.TRANS64.TRYWAIT P3, [R3+URZ+0x2e830], R0 ;  /* 0x02e83000030075a7 */ /* 0x000ea4000806017f */
[----:B--2---:R-:W-:Y:S05]  /*22c70*/  @!P3 BRA `(.L_x_1366) ;  /* 0x000001100070b947 */ /* 0x004fea0003800000 */
.L_x_1365:
[----:B------:R-:W-:Y:S05]  /*22c80*/  BSYNC B0 ;  /* 0x0000000000007941 */ /* 0x000fea0003800000 */
.L_x_1362:
[----:B-12---:R-:W0:Y:S01]  /*22c90*/  LDL R3, [R1+0x4c] ;  /* 0x00004c0001037983 */ /* 0x006e220000100800 */
[----:B------:R-:W-:Y:S01]  /*22ca0*/  VIADD R231, R13, 0x1 ;  /* 0x000000010de77836 */ /* 0x000fe20000000000 */
[----:B------:R-:W-:Y:S05]  /*22cb0*/  WARPSYNC.ALL ;  /* 0x0000000000007948 */ /* 0x000fea0003800000 */
[----:B------:R-:W1:Y:S01]  /*22cc0*/  S2R R0, SR_TID.X ;  /* 0x0000000000007919 */ /* 0x000e620000002100 */
[C---:B------:R-:W-:Y:S01]  /*22cd0*/  ISETP.NE.AND P3, PT, R231.reuse, 0x2, PT ;  /* 0x00000002e700780c */ /* 0x040fe20003f65270 */
[----:B------:R-:W-:Y:S01]  /*22ce0*/  IMAD.MOV.U32 R89, RZ, RZ, 0x40000040 ;  /* 0x40000040ff597424 */ /* 0x000fe200078e00ff */
[C---:B------:R-:W-:Y:S01]  /*22cf0*/  R2UR UR12, R8.reuse ;  /* 0x00000000080c72ca */ /* 0x040fe200000e0000 */
[----:B------:R-:W-:Y:S01]  /*22d00*/  IMAD.MOV.U32 R15, RZ, RZ, 0x40000040 ;  /* 0x40000040ff0f7424 */ /* 0x000fe200078e00ff */
[----:B------:R-:W-:Y:S01]  /*22d10*/  SEL R231, R231, RZ, P3 ;  /* 0x000000ffe7e77207 */ /* 0x000fe20001800000 */
        /* <DEDUP_REMOVED lines=13> */
[----:B------:R-:W-:Y:S01]  /*22df0*/  R2UR UR25, R15 ;  /* 0x000000000f1972ca */ /* 0x000fe200000e0000 */
[----:B------:R-:W-:Y:S01]  /*22e00*/  STL [R1+0xb4], R22 ;  /* 0x0000b41601007387 */ /* 0x000fe20000100800 */
[C---:B------:R-:W-:Y:S02]  /*22e10*/  R2UR UR27, R21.reuse ;  /* 0x00000000151b72ca */ /* 0x040fe400000e0000 */
[----:B------:R-:W-:Y:S01]  /*22e20*/  R2UR UR29, R21 ;  /* 0x00000000151d72ca */ /* 0x000fe200000e0000 */
[----:B------:R2:W-:Y:S01]  /*22e30*/  STL [R1+0xb0], R19 ;  /* 0x0000b01301007387 */ /* 0x0005e20000100800 */
[----:B------:R-:W-:-:S02]  /*22e40*/  R2UR UR31, R91 ;  /* 0x000000005b1f72ca */ /* 0x000fc400000e0000 */
[----:B------:R-:W-:Y:S01]  /*22e50*/  R2UR UR39, R15 ;  /* 0x000000000f2772ca */ /* 0x000fe200000e0000 */
[----:B------:R-:W-:Y:S01]  /*22e60*/  STL [R1+0xac], R18 ;  /* 0x0000ac1201007387 */ /* 0x000fe20000100800 */
[----:B------:R-:W-:Y:S02]  /*22e70*/  R2UR UR36, R8 ;  /* 0x00000000082472ca */ /* 0x000fe400000e0000 */
[----:B-1----:R-:W-:Y:S01]  /*22e80*/  SHF.R.U32.HI R0, RZ, 0x7, R0 ;  /* 0x00000007ff007819 */ /* 0x002fe20000011600 */
[----:B------:R-:W-:Y:S01]  /*22e90*/  STL [R1+0xa8], R17 ;  /* 0x0000a81101007387 */ /* 0x000fe20000100800 */
[----:B------:R-:W-:Y:S02]  /*22ea0*/  R2UR UR37, R9 ;  /* 0x00000000092572ca */ /* 0x000fe400000e0000 */
[----:B------:R-:W-:Y:S01]  /*22eb0*/  R2UR UR47, R21 ;  /* 0x00000000152f72ca */ /* 0x000fe200000e0000 */
[----:B------:R-:W-:Y:S01]  /*22ec0*/  VIADD R0, R0, 0x8 ;  /* 0x0000000800007836 */ /* 0x000fe20000000000 */
[----:B------:R-:W-:Y:S01]  /*22ed0*/  STL [R1+0xa4], R16 ;  /* 0x0000a41001007387 */ /* 0x000fe20000100800 */
[----:B------:R-:W-:-:S02]  /*22ee0*/  R2UR UR44, R8 ;  /* 0x00000000082c72ca */ /* 0x000fc400000e0000 */
[----:B------:R-:W-:Y:S01]  /*22ef0*/  R2UR UR45, R9 ;  /* 0x00000000092d72ca */ /* 0x000fe200000e0000 */
[----:B------:R1:W-:Y:S01]  /*22f00*/  BAR.SYNC.DEFER_BLOCKING R0, 0x100 ;  /* 0x000400000000751d */ /* 0x0003e20000010000 */
[C---:B------:R-:W-:Y:S02]  /*22f10*/  R2UR UR19, R15.reuse ;  /* 0x000000000f1372ca */ /* 0x040fe400000e0000 */
[----:B------:R-:W-:Y:S01]  /*22f20*/  R2UR UR5, R15 ;  /* 0x000000000f0572ca */ /* 0x000fe200000e0000 */
[----:B------:R-:W-:Y:S01]  /*22f30*/  IMAD.MOV.U32 R15, RZ, RZ, 0x40000040 ;  /* 0x40000040ff0f7424 */ /* 0x000fe200078e00ff */
[----:B------:R-:W-:Y:S02]  /*22f40*/  R2UR UR17, R21 ;  /* 0x00000000151172ca */ /* 0x000fe400000e0000 */
[C---:B------:R-:W-:Y:S01]  /*22f50*/  R2UR UR9, R91.reuse ;  /* 0x000000005b0972ca */ /* 0x040fe200000e0000 */
[----:B------:R3:W-:Y:S01]  /*22f60*/  STL [R1+0xa0], R12 ;  /* 0x0000a00c01007387 */ /* 0x0007e20000100800 */
[----:B------:R-:W-:-:S02]  /*22f70*/  R2UR UR33, R91 ;  /* 0x000000005b2172ca */ /* 0x000fc400000e0000 */
[----:B------:R-:W-:Y:S01]  /*22f80*/  R2UR UR59, R89 ;  /* 0x00000000593b72ca */ /* 0x000fe200000e0000 */
[----:B------:R4:W-:Y:S01]  /*22f90*/  STL [R1+0x9c], R2 ;  /* 0x00009c0201007387 */ /* 0x0009e20000100800 */
[----:B------:R-:W-:Y:S01]  /*22fa0*/  WARPGROUP.ARRIVE ;  /* 0x00000000000079c5 */ /* 0x000fe20000000000 */
[----:B0-----:R-:W-:Y:S01]  /*22fb0*/  IMAD R88, R231, 0x700, R3 ;  /* 0x00000700e7587824 */ /* 0x001fe200078e0203 */
[----:B------:R-:W-:Y:S01]  /*22fc0*/  MOV R3, UR7 ;  /* 0x0000000700037c02 */ /* 0x000fe20008000f00 */
[----:B------:R-:W-:Y:S01]  /*22fd0*/  UMOV UR7, UR11 ;  /* 0x0000000b00077c82 */ /* 0x000fe20008000000 */
[----:B------:R-:W-:Y:S01]  /*22fe0*/  R2UR UR11, R91 ;  /* 0x000000005b0b72ca */ /* 0x000fe200000e0000 */
[C---:B------:R-:W-:Y:S01]  /*22ff0*/  VIADD R14, R88.reuse, 0x100 ;  /* 0x00000100580e7836 */ /* 0x040fe20000000000 */
[C---:B------:R-:W-:Y:S01]  /*23000*/  R2UR UR14, R88.reuse ;  /* 0x00000000580e72ca */ /* 0x040fe200000e0000 */
[C---:B------:R-:W-:Y:S01]  /*23010*/  VIADD R20, R88.reuse, 0x200 ;  /* 0x0000020058147836 */ /* 0x040fe20000000000 */
[----:B--2---:R-:W-:Y:S01]  /*23020*/  MOV R19, UR7 ;  /* 0x0000000700137c02 */ /* 0x004fe20008000f00 */
        /* <DEDUP_REMOVED lines=24> */
[----:B---3--:R-:W-:Y:S01]  /*231b0*/  MOV R12, UR11 ;  /* 0x0000000b000c7c02 */ /* 0x008fe20008000f00 */
        /* <DEDUP_REMOVED lines=21> */
[----:B-1----:R-:W-:Y:S01]  /*23310*/  MOV R0, UR6 ;  /* 0x0000000600007c02 */ /* 0x002fe20008000f00 */
        /* <DEDUP_REMOVED lines=12> */
[----:B----4-:R-:W-:Y:S01]  /*233e0*/  MOV R2, UR10 ;  /* 0x0000000a00027c02 */ /* 0x010fe20008000f00 */
        /* <DEDUP_REMOVED lines=205> */
.L_x_1368:
[----:B------:R-:W-:Y:S01]  /*240c0*/  SHF.L.U32 R0, R236, 0x1f, RZ ;  /* 0x0000001fec007819 */ /* 0x000fe200000006ff */
[----:B-----5:R-:W-:-:S04]  /*240d0*/  IMAD R3, R13, 0x8, R18 ;  /* 0x000000080d037824 */ /* 0x020fc800078e0212 */
[----:B------:R0:W1:Y:S01]  /*240e0*/  SYNCS.PHASECHK.TRANS64.TRYWAIT P2, [R3+URZ+0x2e850], R0 ;  /* 0x02e85000030075a7 */ /* 0x000062000804017f */
[----:B------:R-:W-:Y:S05]  /*240f0*/  @!P0 BRA `(.L_x_1369) ;  /* 0x0000000000048947 */ /* 0x000fea0003800000 */
[----:B------:R-:W-:Y:S01]  /*24100*/  BPT.TRAP 0x1 ;  /* 0x000000040000795c */ /* 0x000fe20000300000 */
.L_x_1369:
[----:B-1----:R-:W-:Y:S05]  /*24110*/  @P2 BRA `(.L_x_1367) ;  /* 0x0000000000082947 */ /* 0x002fea0003800000 */
[----:B------:R-:W1:Y:S02]  /*24120*/  SYNCS.PHASECHK.TRANS64.TRYWAIT P2, [R3+URZ+0x2e850], R0 ;  /* 0x02e85000030075a7 */ /* 0x000e64000804017f */
[----:B-1----:R-:W-:Y:S05]  /*24130*/  @!P2 BRA `(.L_x_1370) ;  /* 0x000000fc0054a947 */ /* 0x002fea0003800000 */
.L_x_1367:
[----:B-----5:R-:W-:Y:S01]  /*24140*/  VIADD R14, R18, 0x400 ;  /* 0x00000400120e7836 */ /* 0x020fe20000000000 */
[----:B------:R-:W-:Y:S05]  /*24150*/  WARPSYNC.ALL ;  /* 0x0000000000007948 */ /* 0x000fea0003800000 */
[----:B------:R-:W-:Y:S01]  /*24160*/  SHF.R.U32.HI R14, RZ, 0x4, R14 ;  /* 0x00000004ff0e7819 */ /* 0x000fe2000001160e */
[----:B------:R-:W-:Y:S01]  /*24170*/  IMAD.MOV.U32 R15, RZ, RZ, -0x3ffffff0 ;  /* 0xc0000010ff0f7424 */ /* 0x000fe200078e00ff */
[----:B------:R-:W-:Y:S01]  /*24180*/  WARPGROUP.ARRIVE ;  /* 0x00000000000079c5 */ /* 0x000fe20000000000 */
[----:B------:R-:W-:Y:S01]  /*24190*/  IMAD.MOV.U32 R21, RZ, RZ, -0x3ffffff0 ;  /* 0xc0000010ff157424 */ /* 0x000fe200078e00ff */
[----:B------:R-:W-:-:S04]  /*241a0*/  LOP3.LUT R14, R14, 0x3fff, RZ, 0xc0, !PT ;  /* 0x00003fff0e0e7812 */ /* 0x000fc800078ec0ff */
[----:B01----:R-:W0:Y:S01]  /*241b0*/  S2R R3, SR_TID.X ;  /* 0x0000000000037919 */ /* 0x003e220000002100 */
[----:B------:R-:W-:Y:S01]  /*241c0*/  R2UR UR7, R15 ;  /* 0x000000000f0772ca */ /* 0x000fe200000e0000 */
[----:B------:R-:W-:Y:S01]  /*241d0*/  IMAD R0, R12, -0xe0, RZ ;  /* 0xffffff200c007824 */ /* 0x000fe200078e02ff */
[----:B------:R-:W-:Y:S01]  /*241e0*/  LOP3.LUT R14, R14, 0x10000, RZ, 0xfc, !PT ;  /* 0x000100000e0e7812 */ /* 0x000fe200078efcff */
[----:B------:R-:W-:Y:S01]  /*241f0*/  ULDC UR4, c[0x0][0x9dc] ;  /* 0x0002770000047ab9 */ /* 0x000fe20000000800 */
[----:B------:R-:W-:-:S03]  /*24200*/  ULDC UR5, c[0x0][0x9e0] ;  /* 0x0002780000057ab9 */ /* 0x000fc60000000800 */
        /* <DEDUP_REMOVED lines=10> */
[----:B------:R-:W2:Y:S04]  /*242b0*/  LDL R227, [R1+0x18] ;  /* 0x0000180001e37983 */ /* 0x000ea80000100800 */
[----:B------:R-:W3:Y:S02]  /*242c0*/  LDL R226, [R1+0x1c] ;  /* 0x00001c0001e27983 */ /* 0x000ee40000100800 */
[----:B------:R-:W-:Y:S01]  /*242d0*/  QGMMA.64x128x32.F32.E4M3.E4M3 R24, R220, gdesc[UR4], R24, gsb0 ;  /* 0x01e00004dc187df3 */ /* 0x000fe20008000818 */
[----:B------:R-:W-:-:S02]  /*242e0*/  R2UR UR6, R20 ;  /* 0x00000000140672ca */ /* 0x000fc400000e0000 */
[----:B------:R-:W-:Y:S01]  /*242f0*/  R2UR UR7, R21 ;  /* 0x00000000150772ca */ /* 0x000fe200000e0000 */
[----:B------:R-:W-:Y:S01]  /*24300*/  VIADD R20, R14, 0x300 ;  /* 0x000003000e147836 */ /* 0x000fe20000000000 */
[----:B------:R-:W4:Y:S01]  /*24310*/  LDL R225, [R1+0x48] ;  /* 0x0000480001e17983 */ /* 0x000f220000100800 */
        /* <DEDUP_REMOVED lines=26> */
[----:B------:R-:W-:Y:S02]  /*244c0*/  R2UR UR7, R15 ;  /* 0x000000000f0772ca */ /* 0x000fe400000e0000 */
[----:B0-----:R-:W-:Y:S02]  /*244d0*/  SHF.R.U32.HI R224, RZ, 0x7, R3 ;  /* 0x00000007ffe07819 */ /* 0x001fe40000011603 */
[----:B--2---:R-:W-:Y:S01]  /*244e0*/  IADD3 R3, R0, 0x1, R227 ;  /* 0x0000000100037810 */ /* 0x004fe20007ffe0e3 */
[----:B----4-:R-:W-:-:S04]  /*244f0*/  IMAD R21, R225, -0x2, R0 ;  /* 0xfffffffee1157824 */ /* 0x010fc800078e0200 */
[----:B---3--:R-:W-:-:S04]  /*24500*/  IMAD.IADD R3, R3, 0x1, -R226 ;  /* 0x0000000103037824 */ /* 0x008fc800078e0ae2 */
[----:B------:R-:W-:Y:S02]  /*24510*/  IMAD R20, R225, -0x2, R3 ;  /* 0xfffffffee1147824 */ /* 0x000fe400078e0203 */
[----:B------:R-:W0:Y:S01]  /*24520*/  LDC R225, c[0x0][0x9e4] ;  /* 0x00027900ffe17b82 */ /* 0x000e220000000800 */
[----:B------:R-:W-:Y:S01]  /*24530*/  @!P1 IMAD R15, R231, 0x8, R18 ;  /* 0x00000008e70f9824 */ /* 0x000fe200078e0212 */
[----:B------:R-:W-:-:S03]  /*24540*/  ULOP3.LUT UR4, URZ, UR4, URZ, 0x33, !UPT ;  /* 0x000000043f047292 */ /* 0x000fc6000f8e333f */
[----:B------:R-:W-:Y:S01]  /*24550*/  @!P1 VIADD R15, R15, 0x2e840 ;  /* 0x0002e8400f0f9836 */ /* 0x000fe20000000000 */
[----:B------:R-:W-:Y:S01]  /*24560*/  IADD3 R14, -R224, 0xb, RZ ;  /* 0x0000000be00e7810 */ /* 0x000fe20007ffe1ff */
[----:B------:R-:W-:-:S03]  /*24570*/  VIADD R3, R20, UR5 ;  /* 0x0000000514037c36 */ /* 0x000fc60008000000 */
[----:B------:R-:W-:Y:S01]  /*24580*/  @!P1 PRMT R15, RZ, 0x654, R15 ;  /* 0x00000654ff0f9816 */ /* 0x000fe2000000000f */
[----:B------:R-:W-:Y:S01]  /*24590*/  VIADD R20, R20, UR4 ;  /* 0x0000000414147c36 */ /* 0x000fe20008000000 */
[----:B0-----:R-:W-:Y:S01]  /*245a0*/  ISETP.GE.AND P2, PT, R225, 0x1, PT ;  /* 0x00000001e100780c */ /* 0x001fe20003f46270 */
[----:B------:R-:W-:Y:S02]  /*245b0*/  WARPGROUP.DEPBAR.LE gsb0, 0x0 ;  /* 0x00008000000079c5 */ /* 0x000fe40000010000 */
[----:B------:R-:W-:-:S06]  /*245c0*/  WARPGROUP.ARRIVE ;  /* 0x00000000000079c5 */ /* 0x000fcc0000000000 */
[----:B------:R-:W-:Y:S03]  /*245d0*/  QGMMA.64x128x32.F32.E4M3.E4M3 R24, R200, gdesc[UR4], R24, gsb0 ;  /* 0x01e00004c8187df3 */ /* 0x000fe60008000818 */
[----:B------:R-:W-:Y:S02]  /*245e0*/  WARPGROUP.DEPBAR.LE gsb0, 0x0 ;  /* 0x00008000000079c5 */ /* 0x000fe40000010000 */
[----:B------:R0:W-:Y:S06]  /*245f0*/  BAR.ARV R14, 0x100 ;  /* 0x0004000e0000751d */ /* 0x0001ec0000002000 */
[----:B------:R0:W-:Y:S01]  /*24600*/  @!P1 SYNCS.ARRIVE.TRANS64.RED.A1T0 RZ, [R15+URZ], RZ ;  /* 0x000000ff0fff99a7 */ /* 0x0001e2000810043f */
[----:B------:R-:W-:-:S02]  /*24610*/  IMAD.IADD R200, R233, 0x1, R3 ;  /* 0x00000001e9c87824 */ /* 0x000fc400078e0203 */
[----:B------:R-:W-:Y:S01]  /*24620*/  IMAD.IADD R201, R233, 0x1, R20 ;  /* 0x00000001e9c97824 */ /* 0x000fe200078e0214 */
[----:B------:R-:W-:Y:S06]  /*24630*/  @!P2 BRA `(.L_x_1371) ;  /* 0x00000000005ca947 */ /* 0x000fec0003800000 */
        /* <DEDUP_REMOVED lines=8> */
[----:B0-----:R-:W0:Y:S02]  /*246c0*/  @P2 LDC.64 R14, c[0x0][0x9e8] ;  /* 0x00027a00ff0e2b82 */ /* 0x001e240000000a00 */
[----:B0-----:R-:W-:-:S05]  /*246d0*/  @P2 IMAD.HI.U32 R14, R202, R14, RZ ;  /* 0x0000000eca0e2227 */ /* 0x001fca00078e00ff */
[----:B------:R-:W-:-:S04]  /*246e0*/  @P2 SHF.R.U32.HI R202, RZ, R15, R14 ;  /* 0x0000000fffca2219 */ /* 0x000fc8000001160e */
[----:B------:R-:W-:Y:S01]  /*246f0*/  LOP3.LUT R202, RZ, R202, RZ, 0x33, !PT ;  /* 0x000000caffca7212 */ /* 0x000fe200078e33ff */
[----:B------:R-:W-:Y:S06]  /*24700*/  BRA `(.L_x_1374) ;  /* 0x0000000000187947 */ /* 0x000fec0003800000 */
.L_x_1373:
[----:B------:R-:W-:Y:S02]  /*24710*/  ULDC UR4, c[0x0][0x9e4] ;  /* 0x0002790000047ab9 */ /* 0x000fe40000000800 */
[----:B------:R-:W-:-:S05]  /*24720*/  IMAD.U32 R203, RZ, RZ, UR4 ;  /* 0x00000004ffcb7e24 */ /* 0x000fca000f8e00ff */
[----:B------:R-:W-:-:S13]  /*24730*/  ISETP.NE.AND P2, PT, R203, 0x1, PT ;  /* 0x00000001cb00780c */ /* 0x000fda0003f45270 */
[----:B0-----:R-:W0:Y:S02]  /*24740*/  @P2 LDC.64 R14, c[0x0][0x9e8] ;  /* 0x00027a00ff0e2b82 */ /* 0x001e240000000a00 */
[----:B0-----:R-:W-:-:S05]  /*24750*/  @P2 IMAD.HI.U32 R14, R202, R14, RZ ;  /* 0x0000000eca0e2227 */ /* 0x001fca00078e00ff */
[----:B------:R-:W-:-:S07]  /*24760*/  @P2 SHF.R.U32.HI R202, RZ, R15, R14 ;  /* 0x0000000fffca2219 */ /* 0x000fce000001160e */
.L_x_1374:
[----:B------:R-:W-:Y:S05]  /*24770*/  BSYNC B0 ;  /* 0x0000000000007941 */ /* 0x000fea0003800000 */
.L_x_1372:
[----:B------:R-:W-:-:S05]  /*24780*/  IMAD R202, R202, R203, R21 ;  /* 0x000000cbcaca7224 */ /* 0x000fca00078e0215 */
[----:B------:R-:W-:Y:S02]  /*24790*/  VIADDMNMX R200, R202, R203, R200, PT ;  /* 0x000000cbcac87246 */ /* 0x000fe400038001c8 */
[----:B------:R-:W-:-:S07]  /*247a0*/  VIMNMX R201, R201, R202, !PT ;  /* 0x000000cac9c97248 */ /* 0x000fce0007fe0100 */
.L_x_1371:
[C---:B------:R-:W-:Y:S02]  /*247b0*/  ISETP.GE.AND P2, PT, R0.reuse, 0x2, PT ;  /* 0x000000020000780c */ /* 0x040fe40003f46270 */
[----:B------:R-:W-:Y:S02]  /*247c0*/  LOP3.LUT R17, R17, 0xffffdfff, RZ, 0xc0, !PT ;  /* 0xffffdfff11117812 */ /* 0x000fe400078ec0ff */
[C---:B------:R-:W-:Y:S02]  /*247d0*/  ISETP.GE.AND P3, PT, R0.reuse, 0x9, PT ;  /* 0x000000090000780c */ /* 0x040fe40003f66270 */
[----:B------:R-:W-:Y:S02]  /*247e0*/  ISETP.GE.AND P4, PT, R0, 0x22, PT ;  /* 0x000000220000780c */ /* 0x000fe40003f86270 */
[----:B------:R-:W-:Y:S02]  /*247f0*/  LOP3.LUT R16, R16, 0xfffffffd, RZ, 0xc0, !PT ;  /* 0xfffffffd10107812 */ /* 0x000fe400078ec0ff */
[----:B------:R-:W-:-:S03]  /*24800*/  IADD3 R20, R20, 0x8, R233 ;  /* 0x0000000814147810 */ /* 0x000fc60007ffe0e9 */
[----:B------:R-:W-:Y:S02]  /*24810*/  @P2 LOP3.LUT R17, R17, 0x2000, RZ, 0xfc, !PT ;  /* 0x0000200011112812 */ /* 0x000fe400078efcff */
[----:B------:R-:W-:Y:S02]  /*24820*/  ISETP.GT.AND P2, PT, R201, 0x1, !P2 ;  /* 0x00000001c900780c */ /* 0x000fe40005744270 */
[----:B------:R-:W-:Y:S02]  /*24830*/  LOP3.LUT R17, R17, 0xffffbfff, RZ, 0xc0, !PT ;  /* 0xffffbfff11117812 */ /* 0x000fe400078ec0ff */
[----:B------:R-:W-:Y:S02]  /*24840*/  ISETP.LT.OR P2, PT, R200, 0x2, P2 ;  /* 0x00000002c800780c */ /* 0x000fe40001741670 */
[----:B------:R-:W-:Y:S02]  /*24850*/  @P3 LOP3.LUT R17, R17, 0x4000, RZ, 0xfc, !PT ;  /* 0x0000400011113812 */ /* 0x000fe400078efcff */
[----:B------:R-:W-:-:S02]  /*24860*/  FSEL R185, R185, -INF , !P2 ;  /* 0xff800000b9b97808 */ /* 0x000fc40005000000 */
[----:B------:R-:W-:Y:S02]  /*24870*/  ISETP.GT.AND P2, PT, R201, 0x8, !P3 ;  /* 0x00000008c900780c */ /* 0x000fe40005f44270 */
[----:B------:R-:W-:Y:S02]  /*24880*/  ISETP.GE.AND P3, PT, R0, 0xa, PT ;  /* 0x0000000a0000780c */ /* 0x000fe40003f66270 */
[----:B------:R-:W-:Y:S02]  /*24890*/  ISETP.LT.OR P2, PT, R200, 0x9, P2 ;  /* 0x00000009c800780c */ /* 0x000fe40001741670 */
[----:B------:R-:W-:Y:S02]  /*248a0*/  LOP3.LUT R17, R17, 0xffff7fff, RZ, 0xc0, !PT ;  /* 0xffff7fff11117812 */ /* 0x000fe400078ec0ff */
[----:B------:R-:W-:Y:S02]  /*248b0*/  FSEL R188, R188, -INF , !P2 ;  /* 0xff800000bcbc7808 */ /* 0x000fe40005000000 */
[----:B------:R-:W-:-:S02]  /*248c0*/  ISETP.GT.AND P2, PT, R201, 0x9, !P3 ;  /* 0x00000009c900780c */ /* 0x000fc40005f44270 */
[----:B------:R-:W-:Y:S02]  /*248d0*/  @P4 LOP3.LUT R16, R16, 0x2, RZ, 0xfc, !PT ;  /* 0x0000000210104812 */ /* 0x000fe400078efcff */
[----:B------:R-:W-:Y:S02]  /*248e0*/  ISETP.LT.OR P2, PT, R200, 0xa, P2 ;  /* 0x0000000ac800780c */ /* 0x000fe40001741670 */
[----:B------:R-:W-:Y:S02]  /*248f0*/  @P3 LOP3.LUT R17, R17, 0x8000, RZ, 0xfc, !PT ;  /* 0x0000800011113812 */ /* 0x000fe400078efcff */
[----:B------:R-:W-:Y:S02]  /*24900*/  ISETP.GE.AND P3, PT, R0, 0x11, PT ;  /* 0x000000110000780c */ /* 0x000fe40003f66270 */
[----:B------:R-:W-:Y:S02]  /*24910*/  LOP3.LUT R17, R17, 0xfffeffff, RZ, 0xc0, !PT ;  /* 0xfffeffff11117812 */ /* 0x000fe400078ec0ff */
[----:B------:R-:W-:-:S02]  /*24920*/  FSEL R189, R189, -INF , !P2 ;  /* 0xff800000bdbd7808 */ /* 0x000fc40005000000 */
        /* <DEDUP_REMOVED lines=300> */
[----:B------:R-:W-:Y:S02]  /*25bf0*/  ISETP.GE.AND P6, PT, R0, 0xda, PT ;  /* 0x000000da0000780c */ /* 0x000fe40003fc6270 */
[----:B------:R-:W-:-:S11]  /*25c00*/  IADD3 R0, R3, 0x8, R233 ;  /* 0x0000000803007810 */ /* 0x000fd60007ffe0e9 */
[----:B------:R-:W-:Y:S02]  /*25c10*/  @P6 LOP3.LUT R17, R17, 0x1000, RZ, 0xfc, !PT ;  /* 0x0000100011116812 */ /* 0x000fe400078efcff */
[----:B------:R-:W-:-:S04]  /*25c20*/  ISETP.GT.AND P6, PT, R201, 0xd9, !P6 ;  /* 0x000000d9c900780c */ /* 0x000fc800077c4270 */
[----:B------:R-:W-:-:S04]  /*25c30*/  ISETP.LT.OR P6, PT, R200, 0xda, P6 ;  /* 0x000000dac800780c */ /* 0x000fc800037c1670 */
[----:B------:R-:W-:Y:S02]  /*25c40*/  FSEL R101, R101, -INF , !P6 ;  /* 0xff80000065657808 */ /* 0x000fe40007000000 */
[----:B------:R-:W-:-:S13]  /*25c50*/  ISETP.GE.AND P6, PT, R225, 0x1, PT ;  /* 0x00000001e100780c */ /* 0x000fda0003fc6270 */
[----:B------:R-:W-:Y:S05]  /*25c60*/  @!P6 BRA `(.L_x_1375) ;  /* 0x000000000064e947 */ /* 0x000fea0003800000 */
[----:B------:R-:W-:Y:S01]  /*25c70*/  ISETP.GT.AND P6, PT, R237, -0x1, PT ;  /* 0xffffffffed00780c */ /* 0x000fe20003fc4270 */
[----:B------:R-:W-:-:S12]  /*25c80*/  BSSY B0, `(.L_x_1376) ;  /* 0x0000014000007945 */ /* 0x000fd80003800000 */
[----:B------:R-:W-:Y:S05]  /*25c90*/  @P6 BRA `(.L_x_1377) ;  /* 0x00000000002c6947 */ /* 0x000fea0003800000 */
[----:B------:R-:W-:Y:S01]  /*25ca0*/  ULDC UR4, c[0x0][0x9e4] ;  /* 0x0002790000047ab9 */ /* 0x000fe20000000800 */
[----:B------:R-:W-:Y:S02]  /*25cb0*/  VIADD R200, R233, 0x8 ;  /* 0x00000008e9c87836 */ /* 0x000fe40000000000 */
[----:B------:R-:W-:-:S03]  /*25cc0*/  IMAD.U32 R3, RZ, RZ, UR4 ;  /* 0x00000004ff037e24 */ /* 0x000fc6000f8e00ff */
[----:B------:R-:W-:Y:S02]  /*25cd0*/  IADD3 R200, R200, R227, -R226 ;  /* 0x000000e3c8c87210 */ /* 0x000fe40007ffe8e2 */
[----:B------:R-:W-:Y:S02]  /*25ce0*/  ISETP.NE.AND P6, PT, R3, 0x1, PT ;  /* 0x000000010300780c */ /* 0x000fe40003fc5270 */
[----:B------:R-:W-:-:S11]  /*25cf0*/  LOP3.LUT R200, RZ, R200, RZ, 0x33, !PT ;  /* 0x000000c8ffc87212 */ /* 0x000fd600078e33ff */
[----:B0-----:R-:W0:Y:S02]  /*25d00*/  @P6 LDC.64 R14, c[0x0][0x9e8] ;  /* 0x00027a00ff0e6b82 */ /* 0x001e240000000a00 */
[----:B0-----:R-:W-:-:S05]  /*25d10*/  @P6 IMAD.HI.U32 R14, R200, R14, RZ ;  /* 0x0000000ec80e6227 */ /* 0x001fca00078e00ff */
[----:B------:R-:W-:-:S04]  /*25d20*/  @P6 SHF.R.U32.HI R200, RZ, R15, R14 ;  /* 0x0000000fffc86219 */ /* 0x000fc8000001160e */
[----:B------:R-:W-:Y:S01]  /*25d30*/  LOP3.LUT R200, RZ, R200, RZ, 0x33, !PT ;  /* 0x000000c8ffc87212 */ /* 0x000fe200078e33ff */
[----:B------:R-:W-:Y:S06]  /*25d40*/  BRA `(.L_x_1378) ;  /* 0x00000000001c7947 */ /* 0x000fec0003800000 */
.L_x_1377:
[----:B------:R-:W-:Y:S01]  /*25d50*/  ULDC UR4, c[0x0][0x9e4] ;  /* 0x0002790000047ab9 */ /* 0x000fe20000000800 */
[----:B------:R-:W-:Y:S02]  /*25d60*/  IMAD.MOV.U32 R200, RZ, RZ, R237 ;  /* 0x000000ffffc87224 */ /* 0x000fe400078e00ed */
[----:B------:R-:W-:-:S05]  /*25d70*/  IMAD.U32 R3, RZ, RZ, UR4 ;  /* 0x00000004ff037e24 */ /* 0x000fca000f8e00ff */
[----:B------:R-:W-:-:S13]  /*25d80*/  ISETP.NE.AND P6, PT, R3, 0x1, PT ;  /* 0x000000010300780c */ /* 0x000fda0003fc5270 */
[----:B0-----:R-:W0:Y:S02]  /*25d90*/  @P6 LDC.64 R14, c[0x0][0x9e8] ;  /* 0x00027a00ff0e6b82 */ /* 0x001e240000000a00 */
[----:B0-----:R-:W-:-:S05]  /*25da0*/  @P6 IMAD.HI.U32 R14, R237, R14, RZ ;  /* 0x0000000eed0e6227 */ /* 0x001fca00078e00ff */
[----:B------:R-:W-:-:S07]  /*25db0*/  @P6 SHF.R.U32.HI R200, RZ, R15, R14 ;  /* 0x0000000fffc86219 */ /* 0x000fce000001160e */
.L_x_1378:
[----:B------:R-:W-:Y:S05]  /*25dc0*/  BSYNC B0 ;  /* 0x0000000000007941 */ /* 0x000fea0003800000 */
.L_x_1376:
[----:B------:R-:W-:-:S05]  /*25dd0*/  IMAD R21, R200, R3, R21 ;  /* 0x00000003c8157224 */ /* 0x000fca00078e0215 */
[----:B------:R-:W-:Y:S02]  /*25de0*/  VIADDMNMX R0, R21, R3, R0, PT ;  /* 0x0000000315007246 */ /* 0x000fe40003800100 */
[----:B------:R-:W-:-:S07]  /*25df0*/  VIMNMX R20, R20, R21, !PT ;  /* 0x0000001514147248 */ /* 0x000fce0007fe0100 */
.L_x_1375:
[----:B------:R-:W-:Y:S01]  /*25e00*/  ISETP.GT.AND P2, PT, R20, 0x20, !P2 ;  /* 0x000000201400780c */ /* 0x000fe20005744270 */
[----:B------:R-:W2:Y:S03]  /*25e10*/  LDL.LU R201, [R1] ;  /* 0x0000000001c97983 */ /* 0x000ea60000300800 */
[----:B------:R-:W-:Y:S01]  /*25e20*/  ISETP.LT.OR P2, PT, R0, 0x21, P2 ;  /* 0x000000210000780c */ /* 0x000fe20001741670 */
[----:B------:R-:W3:Y:S01]  /*25e30*/  LDL.LU R200, [R1+0x4] ;  /* 0x0000040001c87983 */ /* 0x000ee20000300800 */
[----:B------:R-:W-:Y:S02]  /*25e40*/  LOP3.LUT P6, RZ, R17, 0x20, RZ, 0xc0, !PT ;  /* 0x0000002011ff7812 */ /* 0x000fe400078cc0ff */
[----:B------:R-:W-:Y:S02]  /*25e50*/  FSEL R170, R170, -INF , !P2 ;  /* 0xff800000aaaa7808 */ /* 0x000fe40005000000 */
[----:B------:R-:W-:-:S02]  /*25e60*/  LOP3.LUT P2, RZ, R16, 0x2, RZ, 0xc0, !PT ;  /* 0x0000000210ff7812 */ /* 0x000fc4000784c0ff */
[C---:B------:R-:W-:Y:S02]  /*25e70*/  ISETP.GT.AND P3, PT, R20.reuse, 0xd0, !P3 ;  /* 0x000000d01400780c */ /* 0x040fe40005f64270 */
[----:B------:R-:W-:Y:S02]  /*25e80*/  ISETP.GT.AND P2, PT, R20, 0x21, !P2 ;  /* 0x000000211400780c */ /* 0x000fe40005744270 */
[C---:B------:R-:W-:Y:S02]  /*25e90*/  ISETP.LT.OR P3, PT, R0.reuse, 0xd1, P3 ;  /* 0x000000d10000780c */ /* 0x040fe40001f61670 */
[----:B------:R-:W-:Y:S02]  /*25ea0*/  ISETP.LT.OR P2, PT, R0, 0x22, P2 ;  /* 0x000000220000780c */ /* 0x000fe40001741670 */
[----:B------:R-:W-:Y:S02]  /*25eb0*/  FSEL R98, R98, -INF , !P3 ;  /* 0xff80000062627808 */ /* 0x000fe40005800000 */
[----:B------:R-:W-:-:S02]  /*25ec0*/  FSEL R171, R171, -INF , !P2 ;  /* 0xff800000abab7808 */ /* 0x000fc40005000000 */
[----:B------:R-:W-:Y:S02]  /*25ed0*/  LOP3.LUT P2, RZ, R16, 0x4, RZ, 0xc0, !PT ;  /* 0x0000000410ff7812 */ /* 0x000fe4000784c0ff */
[C---:B------:R-:W-:Y:S02]  /*25ee0*/  ISETP.GT.AND P4, PT, R20.reuse, 0xd1, !P4 ;  /* 0x000000d11400780c */ /* 0x040fe40006784270 */
[C---:B------:R-:W-:Y:S02]  /*25ef0*/  ISETP.GT.AND P2, PT, R20.reuse, 0x28, !P2 ;  /* 0x000000281400780c */ /* 0x040fe40005744270 */
[----:B------:R-:W-:Y:S02]  /*25f00*/  ISETP.GT.AND P5, PT, R20, 0xd8, !P5 ;  /* 0x000000d81400780c */ /* 0x000fe40006fa4270 */
[C---:B------:R-:W-:Y:S02]  /*25f10*/  ISETP.LT.OR P2, PT, R0.reuse, 0x29, P2 ;  /* 0x000000290000780c */ /* 0x040fe40001741670 */
[----:B------:R-:W-:-:S02]  /*25f20*/  ISETP.LT.OR P4, PT, R0, 0xd2, P4 ;  /* 0x000000d20000780c */ /* 0x000fc40002781670 */
[----:B------:R-:W-:Y:S02]  /*25f30*/  FSEL R174, R174, -INF , !P2 ;  /* 0xff800000aeae7808 */ /* 0x000fe40005000000 */
[----:B------:R-:W-:Y:S02]  /*25f40*/  LOP3.LUT P2, RZ, R16, 0x8, RZ, 0xc0, !PT ;  /* 0x0000000810ff7812 */ /* 0x000fe4000784c0ff */
[----:B------:R-:W-:Y:S02]  /*25f50*/  ISETP.LT.OR P5, PT, R0, 0xd9, P5 ;  /* 0x000000d90000780c */ /* 0x000fe40002fa1670 */
[----:B------:R-:W-:Y:S02]  /*25f60*/  ISETP.GT.AND P2, PT, R20, 0x29, !P2 ;  /* 0x000000291400780c */ /* 0x000fe40005744270 */
[----:B------:R-:W-:Y:S02]  /*25f70*/  FSEL R99, R99, -INF , !P4 ;  /* 0xff80000063637808 */ /* 0x000fe40006000000 */
        /* <DEDUP_REMOVED lines=75> */
[----:B------:R-:W-:Y:S02]  /*26430*/  ISETP.GT.AND P2, PT, R20, 0x78, !P2 ;  /* 0x000000781400780c */ /* 0x000fe40005744270 */
[----:B--2---:R-:W-:Y:S02]  /*26440*/  FMNMX.FTZ R3, R184, R201, !PT ;  /* 0x000000c9b8037209 */ /* 0x004fe40007810000 */
        /* <DEDUP_REMOVED lines=134> */
[----:B------:R-:W-:-:S03]  /*26cb0*/  ISETP.GT.AND P2, PT, R20, 0x9, !P2 ;  /* 0x000000091400780c */ /* 0x000fc60005744270 */
[----:B0-----:R-:W0:Y:S01]  /*26cc0*/  SHFL.BFLY PT, R14, R3, 0x2, 0x1f ;  /* 0x0c401f00030e7f89 */ /* 0x001e2200000e0000 */
[----:B------:R-:W-:-:S04]  /*26cd0*/  ISETP.LT.OR P2, PT, R0, 0xa, P2 ;  /* 0x0000000a0000780c */ /* 0x000fc80001741670 */
[----:B------:R-:W-:Y:S02]  /*26ce0*/  FSEL R191, R191, -INF , !P2 ;  /* 0xff800000bfbf7808 */ /* 0x000fe40005000000 */
[----:B------:R-:W-:-:S04]  /*26cf0*/  LOP3.LUT P2, RZ, R17, 0x10000, RZ, 0xc0, !PT ;  /* 0x0001000011ff7812 */ /* 0x000fc8000784c0ff */
[----:B------:R-:W-:-:S04]  /*26d00*/  ISETP.GT.AND P2, PT, R20, 0x10, !P2 ;  /* 0x000000101400780c */ /* 0x000fc80005744270 */
[----:B------:R-:W-:-:S04]  /*26d10*/  ISETP.LT.OR P2, PT, R0, 0x11, P2 ;  /* 0x000000110000780c */ /* 0x000fc80001741670 */
[----:B------:R-:W-:Y:S02]  /*26d20*/  FSEL R194, R194, -INF , !P2 ;  /* 0xff800000c2c27808 */ /* 0x000fe40005000000 */
[----:B------:R-:W-:Y:S02]  /*26d30*/  LOP3.LUT P2, RZ, R17, 0x80000, RZ, 0xc0, !PT ;  /* 0x0008000011ff7812 */ /* 0x000fe4000784c0ff */
[----:B0-----:R-:W-:Y:S02]  /*26d40*/  FMNMX.FTZ R3, R3, R14, !PT ;  /* 0x0000000e03037209 */ /* 0x001fe40007810000 */
[----:B------:R-:W-:-:S03]  /*26d50*/  ISETP.GT.AND P2, PT, R20, 0x11, !P2 ;  /* 0x000000111400780c */ /* 0x000fc60005744270 */
[----:B------:R-:W0:Y:S01]  /*26d60*/  SHFL.BFLY PT, R14, R3, 0x1, 0x1f ;  /* 0x0c201f00030e7f89 */ /* 0x000e2200000e0000 */
        /* <DEDUP_REMOVED lines=33> */
[----:B------:R-:W-:Y:S02]  /*26f80*/  ISETP.LT.OR P3, PT, R0, 0xda, P3 ;  /* 0x000000da0000780c */ /* 0x000fe40001f61670 */
[----:B---3--:R-:W-:Y:S02]  /*26f90*/  FMNMX.FTZ R0, R186, R200, !PT ;  /* 0x000000c8ba007209 */ /* 0x008fe40007810000 */
[----:B------:R-:W-:Y:S02]  /*26fa0*/  FSETP.NEU.FTZ.AND P2, PT, R3, -INF , PT ;  /* 0xff8000000300780b */ /* 0x000fe40003f5d000 */
[----:B------:R-:W-:Y:S02]  /*26fb0*/  FMNMX.FTZ R0, R187, R0, !PT ;  /* 0x00000000bb007209 */ /* 0x000fe40007810000 */
[----:B------:R-:W-:Y:S02]  /*26fc0*/  FSEL R15, R15, RZ, P2 ;  /* 0x000000ff0f0f7208 */ /* 0x000fe40001000000 */
[----:B------:R-:W-:-:S02]  /*26fd0*/  FMNMX.FTZ R0, R190, R0, !PT ;  /* 0x00000000be007209 */ /* 0x000fc40007810000 */
[----:B------:R-:W-:Y:S01]  /*26fe0*/  FSEL R103, R103, -INF , !P3 ;  /* 0xff80000067677808 */ /* 0x000fe20005800000 */
        /* <DEDUP_REMOVED lines=81> */
[----:B------:R1:W-:Y:S03]  /*27500*/  MUFU.EX2 R101, R15 ;  /* 0x0000000f00657308 */ /* 0x0003e60000000800 */
        /* <DEDUP_REMOVED lines=45> */
[----:B------:R-:W-:-:S05]  /*277e0*/  FMNMX.FTZ R0, R103, R0, !PT ;  /* 0x0000000067007209 */ /* 0x000fca0007810000 */
[----:B0-----:R-:W0:Y:S01]  /*277f0*/  SHFL.BFLY PT, R181, R0, 0x2, 0x1f ;  /* 0x0c401f0000b57f89 */ /* 0x001e2200000e0000 */
        /* <DEDUP_REMOVED lines=11> */
[----:B------:R-:W-:Y:S01]  /*278b0*/  FSETP.NEU.FTZ.AND P2, PT, R0, -INF , PT ;  /* 0xff8000000000780b */ /* 0x000fe20003f5d000 */
[----:B-1----:R-:W-:Y:S02]  /*278c0*/  FFMA.FTZ R15, R2, R0, -8 ;  /* 0xc1000000020f7423 */ /* 0x002fe40000010000 */
[----:B------:R-:W-:Y:S01]  /*278d0*/  MUFU.EX2 R165, R165 ;  /* 0x000000a500a57308 */ /* 0x000fe20000000800 */
[----:B------:R-:W-:-:S04]  /*278e0*/  FADD.FTZ R181, -R181, R201 ;  /* 0x000000c9b5b57221 */ /* 0x000fc80000010100 */
[C---:B------:R-:W-:Y:S01]  /*278f0*/  FMUL.FTZ R196, R2.reuse, R181 ;  /* 0x000000b502c47220 */ /* 0x040fe20000410000 */
[----:B------:R-:W-:Y:S02]  /*27900*/  FSEL R181, R15, RZ, P2 ;  /* 0x000000ff0fb57208 */ /* 0x000fe40001000000 */
[----:B------:R-:W-:Y:S03]  /*27910*/  MUFU.EX2 R136, R136 ;  /* 0x0000008800887308 */ /* 0x000fe60000000800 */
[----:B------:R-:W-:-:S01]  /*27920*/  FFMA.FTZ R197, R2, R199, -R181 ;  /* 0x000000c702c57223 */ /* 0x000fc200000108b5 */
[C-C-:B------:R-:W-:Y:S01]  /*27930*/  FFMA.FTZ R186, R2.reuse, R186, -R181.reuse ;  /* 0x000000ba02ba7223 */ /* 0x140fe200000108b5 */
[----:B------:R-:W-:-:S01]  /*27940*/  FFMA.FTZ R187, R2, R187, -R181 ;  /* 0x000000bb02bb7223 */ /* 0x000fc200000108b5 */
[C-C-:B------:R-:W-:Y:S01]  /*27950*/  FFMA.FTZ R190, R2.reuse, R190, -R181.reuse ;  /* 0x000000be02be7223 */ /* 0x140fe200000108b5 */
[----:B------:R-:W-:-:S01]  /*27960*/  FFMA.FTZ R191, R2, R191, -R181 ;  /* 0x000000bf02bf7223 */ /* 0x000fc200000108b5 */
[----:B------:R0:W1:Y:S01]  /*27970*/  MUFU.EX2 R15, R196 ;  /* 0x000000c4000f7308 */ /* 0x0000620000000800 */
        /* <DEDUP_REMOVED lines=8> */
[----:B0-----:R-:W-:-:S01]  /*27a00*/  FFMA.FTZ R196, R2, R198, -R181 ;  /* 0x000000c602c47223 */ /* 0x001fc200000108b5 */
[--C-:B------:R-:W-:Y:S01]  /*27a10*/  FFMA.FTZ R198, R2, R142, -R181.reuse ;  /* 0x0000008e02c67223 */ /* 0x100fe200000108b5 */
[----:B------:R-:W-:Y:S01]  /*27a20*/  FSEL R142, R0, RZ, P2 ;  /* 0x000000ff008e7208 */ /* 0x000fe20001000000 */
[C-C-:B------:R-:W-:Y:S01]  /*27a30*/  FFMA.FTZ R179, R2.reuse, R179, -R181.reuse ;  /* 0x000000b302b37223 */ /* 0x140fe200000108b5 */
[----:B------:R-:W-:-:S01]  /*27a40*/  FFMA.FTZ R182, R2, R182, -R181 ;  /* 0x000000b602b67223 */ /* 0x000fc200000108b5 */
[C-C-:B------:R-:W-:Y:S01]  /*27a50*/  FFMA.FTZ R183, R2.reuse, R183, -R181.reuse ;  /* 0x000000b702b77223 */ /* 0x140fe200000108b5 */
[----:B------:R-:W-:-:S01]  /*27a60*/  FFMA.FTZ R154, R2, R154, -R181 ;  /* 0x0000009a029a7223 */ /* 0x000fc200000108b5 */
[----:B------:R-:W-:Y:S01]  /*27a70*/  FADD.FTZ R142, -R142, R200 ;  /* 0x000000c88e8e7221 */ /* 0x000fe20000010100 */
[----:B------:R-:W-:Y:S01]  /*27a80*/  MUFU.EX2 R187, R187 ;  /* 0x000000bb00bb7308 */ /* 0x000fe20000000800 */
[----:B------:R-:W1:Y:S01]  /*27a90*/  LDL.LU R200, [R1+0xc] ;  /* 0x00000c0001c87983 */ /* 0x000e620000300800 */
[----:B------:R-:W-:-:S01]  /*27aa0*/  FFMA.FTZ R155, R2, R155, -R181 ;  /* 0x0000009b029b7223 */ /* 0x000fc200000108b5 */
[C-C-:B------:R-:W-:Y:S01]  /*27ab0*/  FFMA.FTZ R158, R2.reuse, R158, -R181.reuse ;  /* 0x0000009e029e7223 */ /* 0x140fe200000108b5 */
[----:B------:R-:W-:-:S01]  /*27ac0*/  FFMA.FTZ R159, R2, R159, -R181 ;  /* 0x0000009f029f7223 */ /* 0x000fc200000108b5 */
[----:B------:R-:W2:Y:S01]  /*27ad0*/  LDL.LU R199, [R1+0x8] ;  /* 0x0000080001c77983 */ /* 0x000ea20000300800 */
[C---:B------:R-:W-:Y:S01]  /*27ae0*/  FMUL.FTZ R142, R2.reuse, R142 ;  /* 0x0000008e028e7220 */ /* 0x040fe20000410000 */
[C-C-:B------:R-:W-:Y:S01]  /*27af0*/  FFMA.FTZ R162, R2.reuse, R162, -R181.reuse ;  /* 0x000000a202a27223 */ /* 0x140fe200000108b5 */
[----:B------:R-:W-:Y:S01]  /*27b00*/  MUFU.EX2 R190, R190 ;  /* 0x000000be00be7308 */ /* 0x000fe20000000800 */
[----:B------:R-:W-:-:S01]  /*27b10*/  FFMA.FTZ R163, R2, R163, -R181 ;  /* 0x000000a302a37223 */ /* 0x000fc200000108b5 */
[C-C-:B------:R-:W-:Y:S01]  /*27b20*/  FFMA.FTZ R166, R2.reuse, R166, -R181.reuse ;  /* 0x000000a602a67223 */ /* 0x140fe200000108b5 */
[----:B------:R-:W-:-:S01]  /*27b30*/  FFMA.FTZ R167, R2, R167, -R181 ;  /* 0x000000a702a77223 */ /* 0x000fc200000108b5 */
[C-C-:B------:R-:W-:Y:S01]  /*27b40*/  FFMA.FTZ R138, R2.reuse, R138, -R181.reuse ;  /* 0x0000008a028a7223 */ /* 0x140fe200000108b5 */
[----:B------:R-:W-:-:S03]  /*27b50*/  FFMA.FTZ R139, R2, R139, -R181 ;  /* 0x0000008b028b7223 */ /* 0x000fc600000108b5 */
[----:B------:R-:W2:Y:S01]  /*27b60*/  MUFU.EX2 R142, R142 ;  /* 0x0000008e008e7308 */ /* 0x000ea20000000800 */
[----:B------:R-:W-:-:S01]  /*27b70*/  FFMA.FTZ R143, R2, R143, -R181 ;  /* 0x0000008f028f7223 */ /* 0x000fc200000108b5 */
[C-C-:B------:R-:W-:Y:S01]  /*27b80*/  FFMA.FTZ R146, R2.reuse, R146, -R181.reuse ;  /* 0x0000009202927223 */ /* 0x140fe200000108b5 */
[----:B------:R-:W-:-:S01]  /*27b90*/  FFMA.FTZ R147, R2, R147, -R181 ;  /* 0x0000009302937223 */ /* 0x000fc200000108b5 */
[C-C-:B------:R-:W-:Y:S01]  /*27ba0*/  FFMA.FTZ R150, R2.reuse, R150, -R181.reuse ;  /* 0x0000009602967223 */ /* 0x140fe200000108b5 */
[----:B------:R-:W-:-:S03]  /*27bb0*/  FFMA.FTZ R151, R2, R151, -R181 ;  /* 0x0000009702977223 */ /* 0x000fc600000108b5 */
        /* <DEDUP_REMOVED lines=24> */
[----:B------:R-:W-:Y:S01]  /*27d40*/  FFMA.FTZ R103, R2, R103, -R181 ;  /* 0x0000006702677223 */ /* 0x000fe200000108b5 */
[----:B------:R-:W3:Y:S08]  /*27d50*/  MUFU.EX2 R194, R194 ;  /* 0x000000c200c27308 */ /* 0x000ef00000000800 */
[----:B------:R-:W4:Y:S08]  /*27d60*/  MUFU.EX2 R195, R195 ;  /* 0x000000c300c37308 */ /* 0x000f300000000800 */
[----:B------:R-:W5:Y:S08]  /*27d70*/  MUFU.EX2 R196, R196 ;  /* 0x000000c400c47308 */ /* 0x000f700000000800 */
        /* <DEDUP_REMOVED lines=23> */
[----:B------:R-:W-:Y:S08]  /*27ef0*/  MUFU.EX2 R144, R144 ;  /* 0x0000009000907308 */ /* 0x000ff00000000800 */
[----:B------:R-:W-:Y:S08]  /*27f00*/  MUFU.EX2 R145, R145 ;  /* 0x0000009100917308 */ /* 0x000ff00000000800 */
[----:B------:R-:W-:Y:S08]  /*27f10*/  MUFU.EX2 R148, R148 ;  /* 0x0000009400947308 */ /* 0x000ff00000000800 */
[----:B------:R-:W-:Y:S08]  /*27f20*/  MUFU.EX2 R149, R149 ;  /* 0x0000009500957308 */ /* 0x000ff00000000800 */
[----:B------:R-:W-:Y:S08]  /*27f30*/  MUFU.EX2 R120, R120 ;  /* 0x0000007800787308 */ /* 0x000ff00000000800 */
[----:B------:R-:W-:Y:S01]  /*27f40*/  MUFU.EX2 R121, R121 ;  /* 0x0000007900797308 */ /* 0x000fe20000000800 */
[----:B-1----:R-:W-:-:S01]  /*27f50*/  FFMA.FTZ R181, R15, R200, R14 ;  /* 0x000000c80fb57223 */ /* 0x002fc2000001000e */
[----:B--2---:R-:W-:-:S03]  /*27f60*/  FFMA.FTZ R199, R142, R199, R186 ;  /* 0x000000c78ec77223 */ /* 0x004fc600000100ba */
[----:B------:R-:W-:-:S03]  /*27f70*/  FADD.FTZ R181, R21, R181 ;  /* 0x000000b515b57221 */ /* 0x000fc60000010000 */
[----:B------:R-:W-:Y:S01]  /*27f80*/  MUFU.EX2 R124, R124 ;  /* 0x0000007c007c7308 */ /* 0x000fe20000000800 */
[----:B------:R-:W-:-:S01]  /*27f90*/  FADD.FTZ R199, R187, R199 ;  /* 0x000000c7bbc77221 */ /* 0x000fc20000010000 */
[----:B------:R-:W-:-:S03]  /*27fa0*/  FADD.FTZ R181, R184, R181 ;  /* 0x000000b5b8b57221 */ /* 0x000fc60000010000 */
[----:B------:R-:W-:Y:S01]  /*27fb0*/  FADD.FTZ R199, R190, R199 ;  /* 0x000000c7bec77221 */ /* 0x000fe20000010000 */
[----:B------:R-:W-:-:S02]  /*27fc0*/  FADD.FTZ R181, R185, R181 ;  /* 0x000000b5b9b57221 */ /* 0x000fc40000010000 */
[----:B------:R-:W-:Y:S01]  /*27fd0*/  MUFU.EX2 R125, R125 ;  /* 0x0000007d007d7308 */ /* 0x000fe20000000800 */
[----:B0-----:R-:W-:-:S01]  /*27fe0*/  FADD.FTZ R199, R191, R199 ;  /* 0x000000c7bfc77221 */ /* 0x001fc20000010000 */
[----:B------:R-:W-:-:S03]  /*27ff0*/  FADD.FTZ R181, R188, R181 ;  /* 0x000000b5bcb57221 */ /* 0x000fc60000010000 */
[----:B---3--:R-:W-:Y:S01]  /*28000*/  FADD.FTZ R199, R194, R199 ;  /* 0x000000c7c2c77221 */ /* 0x008fe20000010000 */
[----:B------:R-:W-:-:S02]  /*28010*/  FADD.FTZ R181, R189, R181 ;  /* 0x000000b5bdb57221 */ /* 0x000fc40000010000 */
[----:B------:R-:W-:Y:S01]  /*28020*/  MUFU.EX2 R128, R128 ;  /* 0x0000008000807308 */ /* 0x000fe20000000800 */
[----:B----4-:R-:W-:-:S01]  /*28030*/  FADD.FTZ R199, R195, R199 ;  /* 0x000000c7c3c77221 */ /* 0x010fc20000010000 */
[----:B------:R-:W-:-:S03]  /*28040*/  FADD.FTZ R181, R192, R181 ;  /* 0x000000b5c0b57221 */ /* 0x000fc60000010000 */
[----:B-----5:R-:W-:Y:S01]  /*28050*/  FADD.FTZ R199, R196, R199 ;  /* 0x000000c7c4c77221 */ /* 0x020fe20000010000 */
[----:B------:R-:W-:-:S02]  /*28060*/  FADD.FTZ R181, R193, R181 ;  /* 0x000000b5c1b57221 */ /* 0x000fc40000010000 */
[----:B------:R-:W-:Y:S01]  /*28070*/  MUFU.EX2 R129, R129 ;  /* 0x0000008100817308 */ /* 0x000fe20000000800 */
[----:B------:R-:W-:-:S01]  /*28080*/  FADD.FTZ R199, R197, R199 ;  /* 0x000000c7c5c77221 */ /* 0x000fc20000010000 */
[----:B------:R-:W-:-:S03]  /*28090*/  FADD.FTZ R181, R168, R181 ;  /* 0x000000b5a8b57221 */ /* 0x000fc60000010000 */
[----:B------:R-:W-:Y:S01]  /*280a0*/  FADD.FTZ R199, R170, R199 ;  /* 0x000000c7aac77221 */ /* 0x000fe20000010000 */
        /* <DEDUP_REMOVED lines=36> */
[----:B------:R-:W0:Y:S01]  /*282f0*/  MUFU.EX2 R143, R143 ;  /* 0x0000008f008f7308 */ /* 0x000e220000000800 */
[----:B------:R-:W-:-:S01]  /*28300*/  FADD.FTZ R199, R167, R199 ;  /* 0x000000c7a7c77221 */ /* 0x000fc20000010000 */
[----:B------:R-:W-:-:S03]  /*28310*/  FADD.FTZ R181, R136, R181 ;  /* 0x000000b588b57221 */ /* 0x000fc60000010000 */
[----:B------:R-:W-:-:S03]  /*28320*/  FADD.FTZ R199, R138, R199 ;  /* 0x000000c78ac77221 */ /* 0x000fc60000010000 */
[----:B------:R-:W1:Y:S01]  /*28330*/  MUFU.EX2 R146, R146 ;  /* 0x0000009200927308 */ /* 0x000e620000000800 */
[----:B------:R-:W-:-:S01]  /*28340*/  FADD.FTZ R181, R137, R181 ;  /* 0x000000b589b57221 */ /* 0x000fc20000010000 */
[----:B------:R-:W-:-:S06]  /*28350*/  FADD.FTZ R199, R139, R199 ;  /* 0x000000c78bc77221 */ /* 0x000fcc0000010000 */
[----:B------:R-:W2:Y:S01]  /*28360*/  MUFU.EX2 R147, R147 ;  /* 0x0000009300937308 */ /* 0x000ea20000000800 */
[----:B------:R-:W-:-:S01]  /*28370*/  FADD.FTZ R181, R140, R181 ;  /* 0x000000b58cb57221 */ /* 0x000fc20000010000 */
[----:B------:R-:W-:-:S06]  /*28380*/  FADD.FTZ R199, R198, R199 ;  /* 0x000000c7c6c77221 */ /* 0x000fcc0000010000 */
[----:B------:R-:W3:Y:S01]  /*28390*/  MUFU.EX2 R150, R150 ;  /* 0x0000009600967308 */ /* 0x000ee20000000800 */
[----:B------:R-:W-:-:S01]  /*283a0*/  FADD.FTZ R181, R141, R181 ;  /* 0x000000b58db57221 */ /* 0x000fc20000010000 */
[----:B0-----:R-:W-:-:S06]  /*283b0*/  FADD.FTZ R199, R143, R199 ;  /* 0x000000c78fc77221 */ /* 0x001fcc0000010000 */
[----:B------:R-:W0:Y:S01]  /*283c0*/  MUFU.EX2 R151, R151 ;  /* 0x0000009700977308 */ /* 0x000e220000000800 */
[----:B------:R-:W-:-:S01]  /*283d0*/  FADD.FTZ R181, R144, R181 ;  /* 0x000000b590b57221 */ /* 0x000fc20000010000 */
[----:B-1----:R-:W-:-:S06]  /*283e0*/  FADD.FTZ R199, R146, R199 ;  /* 0x000000c792c77221 */ /* 0x002fcc0000010000 */
[----:B------:R-:W1:Y:S01]  /*283f0*/  MUFU.EX2 R122, R122 ;  /* 0x0000007a007a7308 */ /* 0x000e620000000800 */
[----:B------:R-:W-:-:S01]  /*28400*/  FADD.FTZ R181, R145, R181 ;  /* 0x000000b591b57221 */ /* 0x000fc20000010000 */
[----:B--2---:R-:W-:-:S06]  /*28410*/  FADD.FTZ R199, R147, R199 ;  /* 0x000000c793c77221 */ /* 0x004fcc0000010000 */
[----:B------:R-:W2:Y:S01]  /*28420*/  MUFU.EX2 R123, R123 ;  /* 0x0000007b007b7308 */ /* 0x000ea20000000800 */
[----:B------:R-:W-:-:S01]  /*28430*/  FADD.FTZ R181, R148, R181 ;  /* 0x000000b594b57221 */ /* 0x000fc20000010000 */
[----:B---3--:R-:W-:-:S06]  /*28440*/  FADD.FTZ R199, R150, R199 ;  /* 0x000000c796c77221 */ /* 0x008fcc0000010000 */
        /* <DEDUP_REMOVED lines=42> */
[----:B------:R-:W1:Y:S08]  /*286f0*/  MUFU.EX2 R117, R117 ;  /* 0x0000007500757308 */ /* 0x000e700000000800 */
[----:B------:R-:W4:Y:S01]  /*28700*/  MUFU.EX2 R119, R119 ;  /* 0x0000007700777308 */ /* 0x000f220000000800 */
[----:B------:R-:W-:-:S01]  /*28710*/  FADD.FTZ R181, R113, R181 ;  /* 0x000000b571b57221 */ /* 0x000fc20000010000 */
[----:B--2---:R-:W-:-:S06]  /*28720*/  FADD.FTZ R199, R115, R199 ;  /* 0x000000c773c77221 */ /* 0x004fcc0000010000 */
[----:B------:R-:W2:Y:S08]  /*28730*/  MUFU.EX2 R88, R88 ;  /* 0x0000005800587308 */ /* 0x000eb00000000800 */
[----:B------:R-:W5:Y:S01]  /*28740*/  MUFU.EX2 R90, R90 ;  /* 0x0000005a005a7308 */ /* 0x000f620000000800 */
[----:B---3--:R-:W-:-:S01]  /*28750*/  FADD.FTZ R181, R116, R181 ;  /* 0x000000b574b57221 */ /* 0x008fc20000010000 */
[----:B0-----:R-:W-:-:S06]  /*28760*/  FADD.FTZ R199, R118, R199 ;  /* 0x000000c776c77221 */ /* 0x001fcc0000010000 */
[----:B------:R-:W0:Y:S08]  /*28770*/  MUFU.EX2 R89, R89 ;  /* 0x0000005900597308 */ /* 0x000e300000000800 */
[----:B------:R-:W3:Y:S01]  /*28780*/  MUFU.EX2 R91, R91 ;  /* 0x0000005b005b7308 */ /* 0x000ee20000000800 */
[----:B-1----:R-:W-:-:S01]  /*28790*/  FADD.FTZ R181, R117, R181 ;  /* 0x000000b575b57221 */ /* 0x002fc20000010000 */
[----:B----4-:R-:W-:-:S06]  /*287a0*/  FADD.FTZ R199, R119, R199 ;  /* 0x000000c777c77221 */ /* 0x010fcc0000010000 */
[----:B------:R-:W1:Y:S08]  /*287b0*/  MUFU.EX2 R92, R92 ;  /* 0x0000005c005c7308 */ /* 0x000e700000000800 */
[----:B------:R-:W4:Y:S01]  /*287c0*/  MUFU.EX2 R94, R94 ;  /* 0x0000005e005e7308 */ /* 0x000f220000000800 */
[----:B--2---:R-:W-:-:S01]  /*287d0*/  FADD.FTZ R181, R88, R181 ;  /* 0x000000b558b57221 */ /* 0x004fc20000010000 */
[----:B-----5:R-:W-:-:S06]  /*287e0*/  FADD.FTZ R199, R90, R199 ;  /* 0x000000c75ac77221 */ /* 0x020fcc0000010000 */
[----:B------:R-:W2:Y:S08]  /*287f0*/  MUFU.EX2 R93, R93 ;  /* 0x0000005d005d7308 */ /* 0x000eb00000000800 */
[----:B------:R-:W5:Y:S01]  /*28800*/  MUFU.EX2 R95, R95 ;  /* 0x0000005f005f7308 */ /* 0x000f620000000800 */
[----:B0-----:R-:W-:-:S01]  /*28810*/  FADD.FTZ R181, R89, R181 ;  /* 0x000000b559b57221 */ /* 0x001fc20000010000 */
[----:B---3--:R-:W-:-:S06]  /*28820*/  FADD.FTZ R199, R91, R199 ;  /* 0x000000c75bc77221 */ /* 0x008fcc0000010000 */
        /* <DEDUP_REMOVED lines=12> */
[----:B------:R-:W0:Y:S01]  /*288f0*/  MUFU.EX2 R103, R103 ;  /* 0x0000006700677308 */ /* 0x000e220000000800 */
[----:B-1----:R-:W-:-:S01]  /*28900*/  FADD.FTZ R181, R97, R181 ;  /* 0x000000b561b57221 */ /* 0x002fc20000010000 */
[----:B----4-:R-:W-:-:S03]  /*28910*/  FADD.FTZ R199, R99, R199 ;  /* 0x000000c763c77221 */ /* 0x010fc60000010000 */
[----:B--2---:R-:W-:Y:S01]  /*28920*/  FADD.FTZ R181, R100, R181 ;  /* 0x000000b564b57221 */ /* 0x004fe20000010000 */
[----:B-----5:R-:W-:-:S03]  /*28930*/  FADD.FTZ R199, R108, R199 ;  /* 0x000000c76cc77221 */ /* 0x020fc60000010000 */
[----:B------:R-:W-:Y:S01]  /*28940*/  FADD.FTZ R200, R101, R181 ;  /* 0x000000b565c87221 */ /* 0x000fe20000010000 */
[----:B0-----:R-:W-:-:S05]  /*28950*/  FADD.FTZ R181, R103, R199 ;  /* 0x000000c767b57221 */ /* 0x001fca0000010000 */
[----:B------:R0:W-:Y:S04]  /*28960*/  STL [R1+0x8], R181 ;  /* 0x000008b501007387 */ /* 0x0001e80000100800 */
[----:B------:R0:W-:Y:S01]  /*28970*/  STL [R1+0xc], R200 ;  /* 0x00000cc801007387 */ /* 0x0001e20000100800 */
[----:B------:R-:W-:Y:S05]  /*28980*/  @!P0 BRA `(.L_x_1379) ;  /* 0x0000000000048947 */ /* 0x000fea0003800000 */
[----:B------:R-:W-:Y:S01]  /*28990*/  BPT.TRAP 0x1 ;  /* 0x000000040000795c */ /* 0x000fe20000300000 */
.L_x_1379:
[----:B0-----:R-:W2:Y:S01]  /*289a0*/  LDL R181, [R1+0x68] ;  /* 0x0000680001b57983 */ /* 0x001ea20000100800 */
[----:B------:R-:W-:Y:S02]  /*289b0*/  F2FP.SATFINITE.E4M3.F32.PACK_AB_MERGE_C R184, R185, R184, RZ ;  /* 0x000000b8b9b8723e */ /* 0x000fe400048070ff */
[----:B--2---:R-:W-:Y:S02]  /*289c0*/  R2UR UR4, R181 ;  /* 0x00000000b50472ca */ /* 0x004fe400000e0000 */
[----:B------:R-:W2:Y:S01]  /*289d0*/  LDL R181, [R1+0x60] ;  /* 0x0000600001b57983 */ /* 0x000ea20000100800 */
[----:B------:R-:W-:Y:S01]  /*289e0*/  IMAD R13, R13, 0x8, R18 ;  /* 0x000000080d0d7824 */ /* 0x000fe200078e0212 */
[----:B------:R-:W-:Y:S01]  /*289f0*/  F2FP.SATFINITE.E4M3.F32.PACK_AB_MERGE_C R224, R21, R14, R184 ;  /* 0x0000000e15e0723e */ /* 0x000fe200048070b8 */
[-C--:B------:R-:W-:Y:S01]  /*28a00*/  FMUL.FTZ R24, R24, R15.reuse ;  /* 0x0000000f18187220 */ /* 0x080fe20000410000 */
[----:B------:R1:W-:Y:S01]  /*28a10*/  STL [R1+0x4], R0 ;  /* 0x0000040001007387 */ /* 0x0003e20000100800 */
[----:B------:R-:W-:Y:S01]  /*28a20*/  VIADD R13, R13, 0x2e860 ;  /* 0x0002e8600d0d7836 */ /* 0x000fe20000000000 */
[----:B------:R-:W-:Y:S01]  /*28a30*/  F2FP.SATFINITE.E4M3.F32.PACK_AB_MERGE_C R190, R191, R190, RZ ;  /* 0x000000bebfbe723e */ /* 0x000fe200048070ff */
[-C--:B------:R-:W-:Y:S01]  /*28a40*/  FMUL.FTZ R25, R25, R15.reuse ;  /* 0x0000000f19197220 */ /* 0x080fe20000410000 */
[----:B------:R1:W-:Y:S01]  /*28a50*/  STL [R1], R3 ;  /* 0x0000000301007387 */ /* 0x0003e20000100800 */
[----:B------:R-:W-:Y:S01]  /*28a60*/  F2FP.SATFINITE.E4M3.F32.PACK_AB_MERGE_C R192, R193, R192, RZ ;  /* 0x000000c0c1c0723e */ /* 0x000fe200048070ff */
[-C--:B------:R-:W-:Y:S01]  /*28a70*/  FMUL.FTZ R28, R28, R15.reuse ;  /* 0x0000000f1c1c7220 */ /* 0x080fe20000410000 */
[----:B------:R-:W-:Y:S01]  /*28a80*/  IMAD.U32 R14, RZ, RZ, UR4 ;  /* 0x00000004ff0e7e24 */ /* 0x000fe2000f8e00ff */
        /* <DEDUP_REMOVED lines=116> */
[----:B0-----:R-:W-:Y:S01]  /*291d0*/  IMAD.MOV.U32 R13, RZ, RZ, R231 ;  /* 0x000000ffff0d7224 */ /* 0x001fe200078e00e7 */
[C---:B--2---:R-:W-:Y:S01]  /*291e0*/  ISETP.GT.AND P2, PT, R12.reuse, R181, PT ;  /* 0x000000b50c00720c */ /* 0x044fe20003f44270 */
[----:B------:R-:W-:-:S12]  /*291f0*/  VIADD R12, R12, 0xffffffff ;  /* 0xffffffff0c0c7836 */ /* 0x000fd80000000000 */
[----:B-1----:R-:W-:Y:S05]  /*29200*/  @P2 BRA `(.L_x_1380) ;  /* 0xffffff9800482947 */ /* 0x002fea000383ffff */
.L_x_1361:
[----:B------:R-:W-:Y:S05]  /*29210*/  WARPSYNC.ALL ;  /* 0x0000000000007948 */ /* 0x000fea0003800000 */
[----:B------:R-:W-:Y:S06]  /*29220*/  BAR.ARV 0x8, 0x120 ;  /* 0x0204800000007b1d */ /* 0x000fec0000002000 */
[----:B------:R-:W-:Y:S05]  /*29230*/  @!P0 BRA `(.L_x_1381) ;  /* 0x0000000000048947 */ /* 0x000fea0003800000 */
[----:B------:R-:W-:Y:S01]  /*29240*/  BPT.TRAP 0x1 ;  /* 0x000000040000795c */ /* 0x000fe20000300000 */
.L_x_1381:
[----:B------:R-:W-:Y:S01]  /*29250*/  IMAD R13, R231, 0x8, R18 ;  /* 0x00000008e70d7824 */ /* 0x000fe200078e0212 */
[----:B------:R-:W-:-:S04]  /*29260*/  SHF.L.U32 R4, R234, 0x1f, RZ ;  /* 0x0000001fea047819 */ /* 0x000fc800000006ff */
[----:B------:R1:W2:Y:S01]  /*29270*/  SYNCS.PHASECHK.TRANS64.TRYWAIT P1, [R13+URZ+0x2e850], R4 ;  /* 0x02e850040d0075a7 */ /* 0x0002a2000802017f */
[----:B------:R-:W-:Y:S05]  /*29280*/  @!P0 BRA `(.L_x_1382) ;  /* 0x0000000000048947 */ /* 0x000fea0003800000 */
[----:B------:R-:W-:Y:S01]  /*29290*/  BPT.TRAP 0x1 ;  /* 0x000000040000795c */ /* 0x000fe20000300000 */
.L_x_1382:
[----:B------:R-:W-:-:S05]  /*292a0*/  VIADD R18, R18, 0x400 ;  /* 0x0000040012127836 */ /* 0x000fca0000000000 */
[----:B------:R-:W-:-:S04]  /*292b0*/  SHF.R.U32.HI R18, RZ, 0x4, R18 ;  /* 0x00000004ff127819 */ /* 0x000fc80000011612 */
[----:B------:R-:W-:-:S04]  /*292c0*/  LOP3.LUT R18, R18, 0x3fff, RZ, 0xc0, !PT ;  /* 0x00003fff12127812 */ /* 0x000fc800078ec0ff */
[----:B------:R-:W-:Y:S01]  /*292d0*/  LOP3.LUT R18, R18, 0x10000, RZ, 0xfc, !PT ;  /* 0x0001000012127812 */ /* 0x000fe200078efcff */
[----:B--2---:R-:W-:Y:S06]  /*292e0*/  @P1 BRA `(.L_x_1383) ;  /* 0x0000000000081947 */ /* 0x004fec0003800000 */
[----:B------:R-:W2:Y:S02]  /*292f0*/  SYNCS.PHASECHK.TRANS64.TRYWAIT P1, [R13+URZ+0x2e850], R4 ;  /* 0x02e850040d0075a7 */ /* 0x000ea4000802017f */
[----:B--2---:R-:W-:Y:S05]  /*29300*/  @!P1 BRA `(.L_x_1384) ;  /* 0x000000a800f49947 */ /* 0x004fea0003800000 */
.L_x_1383:
[----:B-12---:R-:W-:Y:S01]  /*29310*/  IMAD R4, R231, 0x700, R18 ;  /* 0x00000700e7047824 */ /* 0x006fe200078e0212 */
[----:B------:R-:W2:Y:S01]  /*29320*/  LDL.LU R21, [R1+0x64] ;  /* 0x0000640001157983 */ /* 0x000ea20000300800 */
[----:B------:R-:W-:Y:S01]  /*29330*/  IMAD.MOV.U32 R5, RZ, RZ, -0x3ffffff0 ;  /* 0xc0000010ff057424 */ /* 0x000fe200078e00ff */
[----:B------:R-:W-:Y:S05]  /*29340*/  WARPSYNC.ALL ;  /* 0x0000000000007948 */ /* 0x000fea0003800000 */
[C---:B------:R-:W-:Y:S01]  /*29350*/  R2UR UR6, R4.reuse ;  /* 0x00000000040672ca */ /* 0x040fe200000e0000 */
[----:B------:R-:W-:Y:S01]  /*29360*/  VIADD R6, R4, 0x100 ;  /* 0x0000010004067836 */ /* 0x000fe20000000000 */
[----:B------:R-:W-:Y:S01]  /*29370*/  R2UR UR7, R5 ;  /* 0x00000000050772ca */ /* 0x000fe200000e0000 */
[----:B------:R-:W-:Y:S01]  /*29380*/  WARPGROUP.ARRIVE ;  /* 0x00000000000079c5 */ /* 0x000fe20000000000 */
[----:B------:R-:W-:Y:S01]  /*29390*/  IMAD.MOV.U32 R7, RZ, RZ, -0x3ffffff0 ;  /* 0xc0000010ff077424 */ /* 0x000fe200078e00ff */
[----:B------:R-:W3:Y:S01]  /*293a0*/  LDL.LU R14, [R1+0x8c] ;  /* 0x00008c00010e7983 */ /* 0x000ee20000300800 */
[----:B------:R-:W-:-:S03]  /*293b0*/  ULDC.64 UR4, c[0x0][0x9a0] ;  /* 0x0002680000047ab9 */ /* 0x000fc60000000a00 */
[----:B------:R-:W4:Y:S04]  /*293c0*/  LDL.LU R20, [R1+0xc] ;  /* 0x00000c0001147983 */ /* 0x000f280000300800 */
[----:B------:R-:W5:Y:S01]  /*293d0*/  LDL.LU R12, [R1+0x8] ;  /* 0x00000800010c7983 */ /* 0x000f620000300800 */
[----:B------:R-:W-:Y:S01]  /*293e0*/  ISETP.NE.U32.AND P1, PT, RZ, UR4, PT ;  /* 0x00000004ff007c0c */ /* 0x000fe2000bf25070 */
[----:B------:R-:W-:Y:S01]  /*293f0*/  QGMMA.64x128x32.F32.E4M3.E4M3 R24, R224, gdesc[UR4], R24, gsb0 ;  /* 0x01e00004e0187df3 */ /* 0x000fe20008000818 */
[----:B------:R-:W-:Y:S01]  /*29400*/  R2UR UR6, R6 ;  /* 0x00000000060672ca */ /* 0x000fe200000e0000 */
[----:B------:R-:W-:Y:S01]  /*29410*/  VIADD R6, R4, 0x200 ;  /* 0x0000020004067836 */ /* 0x000fe20000000000 */
[----:B------:R-:W-:Y:S01]  /*29420*/  R2UR UR7, R7 ;  /* 0x00000000070772ca */ /* 0x000fe200000e0000 */
[----:B------:R-:W-:Y:S01]  /*29430*/  IMAD.MOV.U32 R7, RZ, RZ, -0x3ffffff0 ;  /* 0xc0000010ff077424 */ /* 0x000fe200078e00ff */
[----:B------:R-:W-:Y:S01]  /*29440*/  ISETP.NE.AND.EX P1, PT, RZ, UR5, PT, P1 ;  /* 0x00000005ff007c0c */ /* 0x000fe2000bf25310 */
[----:B------:R-:W-:Y:S01]  /*29450*/  IMAD.MOV.U32 R15, RZ, RZ, -0x3ffffff0 ;  /* 0xc0000010ff0f7424 */ /* 0x000fe200078e00ff */
[----:B------:R-:W-:-:S11]  /*29460*/  ULDC.64 UR8, c[0x0][0x208] ;  /* 0x0000820000087ab9 */ /* 0x000fd60000000a00 */
[----:B------:R-:W1:Y:S08]  /*29470*/  @P1 LDC.64 R8, c[0x0][0x9c8] ;  /* 0x00027200ff081b82 */ /* 0x000e700000000a00 */
[----:B------:R-:W0:Y:S01]  /*29480*/  @P1 LDC.64 R10, c[0x0][0x9d0] ;  /* 0x00027400ff0a1b82 */ /* 0x000e220000000a00 */
[----:B------:R-:W-:Y:S02]  /*29490*/  WARPGROUP.DEPBAR.LE gsb0, 0x0 ;  /* 0x00008000000079c5 */ /* 0x000fe40000010000 */
[----:B------:R-:W-:-:S06]  /*294a0*/  WARPGROUP.ARRIVE ;  /* 0x00000000000079c5 */ /* 0x000fcc0000000000 */
[----:B------:R-:W-:Y:S01]  /*294b0*/  QGMMA.64x128x32.F32.E4M3.E4M3 R24, R220, gdesc[UR4], R24, gsb0 ;  /* 0x01e00004dc187df3 */ /* 0x000fe20008000818 */
[----:B------:R-:W-:Y:S01]  /*294c0*/  R2UR UR6, R6 ;  /* 0x00000000060672ca */ /* 0x000fe200000e0000 */
[----:B------:R-:W-:Y:S01]  /*294d0*/  VIADD R6, R4, 0x300 ;  /* 0x0000030004067836 */ /* 0x000fe20000000000 */
[----:B------:R-:W-:Y:S01]  /*294e0*/  R2UR UR7, R7 ;  /* 0x00000000070772ca */ /* 0x000fe200000e0000 */
[----:B------:R-:W-:Y:S01]  /*294f0*/  IMAD.MOV.U32 R7, RZ, RZ, -0x3ffffff0 ;  /* 0xc0000010ff077424 */ /* 0x000fe200078e00ff */
[----:B--2---:R-:W-:Y:S01]  /*29500*/  @P1 SHF.R.S32.HI R5, RZ, 0x1f, R21 ;  /* 0x0000001fff051819 */ /* 0x004fe20000011415 */
[----:B------:R-:W-:Y:S02]  /*29510*/  WARPGROUP.DEPBAR.LE gsb0, 0x0 ;  /* 0x00008000000079c5 */ /* 0x000fe40000010000 */
[----:B------:R-:W-:-:S08]  /*29520*/  WARPGROUP.ARRIVE ;  /* 0x00000000000079c5 */ /* 0x000fd00000000000 */
[----:B------:R-:W-:Y:S01]  /*29530*/  QGMMA.64x128x32.F32.E4M3.E4M3 R24, R216, gdesc[UR4], R24, gsb0 ;  /* 0x01e00004d8187df3 */ /* 0x000fe20008000818 */
[----:B------:R-:W-:Y:S01]  /*29540*/  R2UR UR6, R6 ;  /* 0x00000000060672ca */ /* 0x000fe200000e0000 */
[-C--:B-1----:R-:W-:Y:S01]  /*29550*/  @P1 IMAD R6, R5, R8.reuse, RZ ;  /* 0x0000000805061224 */ /* 0x082fe200078e02ff */
[----:B------:R-:W-:Y:S02]  /*29560*/  R2UR UR7, R7 ;  /* 0x00000000070772ca */ /* 0x000fe400000e0000 */
[----:B---3--:R-:W-:Y:S01]  /*29570*/  @P1 SHF.R.S32.HI R5, RZ, 0x1f, R14 ;  /* 0x0000001fff051819 */ /* 0x008fe2000001140e */
[C---:B------:R-:W-:Y:S02]  /*29580*/  @P1 IMAD R9, R21.reuse, R9, R6 ;  /* 0x0000000915091224 */ /* 0x040fe400078e0206 */
[----:B------:R-:W-:-:S04]  /*29590*/  @P1 IMAD.WIDE.U32 R6, R21, R8, RZ ;  /* 0x0000000815061225 */ /* 0x000fc800078e00ff */
[-C--:B0-----:R-:W-:Y:S02]  /*295a0*/  @P1 IMAD R8, R5, R10.reuse, RZ ;  /* 0x0000000a05081224 */ /* 0x081fe400078e02ff */
[----:B------:R-:W-:Y:S02]  /*295b0*/  @P1 IMAD.IADD R7, R7, 0x1, R9 ;  /* 0x0000000107071824 */ /* 0x000fe400078e0209 */
[C---:B------:R-:W-:Y:S02]  /*295c0*/  @P1 IMAD R5, R14.reuse, R11, R8 ;  /* 0x0000000b0e051224 */ /* 0x040fe400078e0208 */
[----:B------:R-:W-:-:S04]  /*295d0*/  @P1 IMAD.WIDE.U32 R6, R14, R10, R6 ;  /* 0x0000000a0e061225 */ /* 0x000fc800078e0006 */
[----:B------:R-:W-:Y:S01]  /*295e0*/  VIADD R14, R4, 0x400 ;  /* 0x00000400040e7836 */ /* 0x000fe20000000000 */
[----:B------:R-:W-:Y:S01]  /*295f0*/  @P1 LEA R8, P2, R6, UR4, 0x2 ;  /* 0x0000000406081c11 */ /* 0x000fe2000f8410ff */
[----:B------:R-:W-:Y:S02]  /*29600*/  @P1 IMAD.IADD R5, R7, 0x1, R5 ;  /* 0x0000000107051824 */ /* 0x000fe400078e0205 */
[----:B------:R-:W-:-:S03]  /*29610*/  IMAD.MOV.U32 R10, RZ, RZ, 0x3f800000 ;  /* 0x3f800000ff0a7424 */ /* 0x000fc600078e00ff */
[----:B------:R-:W-:-:S05]  /*29620*/  @P1 LEA.HI.X R9, R6, UR5, R5, 0x2, P2 ;  /* 0x0000000506091c11 */ /* 0x000fca00090f1405 */
        /* <DEDUP_REMOVED lines=15> */
[----:B----4-:R-:W1:Y:S01]  /*29720*/  SHFL.BFLY PT, R6, R20, 0x2, 0x1f ;  /* 0x0c401f0014067f89 */ /* 0x010e6200000e0000 */
[----:B------:R-:W-:Y:S02]  /*29730*/  WARPGROUP.DEPBAR.LE gsb0, 0x0 ;  /* 0x00008000000079c5 */ /* 0x000fe40000010000 */
[----:B------:R-:W-:-:S06]  /*29740*/  WARPGROUP.ARRIVE ;  /* 0x00000000000079c5 */ /* 0x000fcc0000000000 */
[----:B------:R-:W-:Y:S01]  /*29750*/  QGMMA.64x128x32.F32.E4M3.E4M3 R24, R204, gdesc[UR4], R24, gsb0 ;  /* 0x01e00004cc187df3 */ /* 0x000fe20008000818 */
[----:B------:R-:W-:Y:S02]  /*29760*/  R2UR UR6, R4 ;  /* 0x00000000040672ca */ /* 0x000fe400000e0000 */
[----:B------:R-:W-:Y:S01]  /*29770*/  R2UR UR7, R5 ;  /* 0x00000000050772ca */ /* 0x000fe200000e0000 */
[----:B-----5:R-:W3:Y:S01]  /*29780*/  SHFL.BFLY PT, R4, R12, 0x2, 0x1f ;  /* 0x0c401f000c047f89 */ /* 0x020ee200000e0000 */
[----:B-1----:R-:W-:-:S05]  /*29790*/  FADD.FTZ R6, R6, R20 ;  /* 0x0000001406067221 */ /* 0x002fca0000010000 */
[----:B------:R-:W1:Y:S01]  /*297a0*/  SHFL.BFLY PT, R5, R6, 0x1, 0x1f ;  /* 0x0c201f0006057f89 */ /* 0x000e6200000e0000 */
[----:B---3--:R-:W-:-:S05]  /*297b0*/  FADD.FTZ R4, R4, R12 ;  /* 0x0000000c04047221 */ /* 0x008fca0000010000 */
[----:B------:R-:W3:Y:S01]  /*297c0*/  SHFL.BFLY PT, R7, R4, 0x1, 0x1f ;  /* 0x0c201f0004077f89 */ /* 0x000ee200000e0000 */
[----:B-1----:R-:W-:-:S05]  /*297d0*/  FADD.FTZ R11, R6, R5 ;  /* 0x00000005060b7221 */ /* 0x002fca0000010000 */
[C---:B------:R-:W-:Y:S01]  /*297e0*/  FSETP.NE.FTZ.AND P1, PT, R11.reuse, RZ, PT ;  /* 0x000000ff0b00720b */ /* 0x040fe20003f35000 */
[----:B------:R-:W-:Y:S01]  /*297f0*/  FMUL.FTZ R14, R11, 0.00390625 ;  /* 0x3b8000000b0e7820 */ /* 0x000fe20000410000 */
[----:B------:R-:W-:-:S04]  /*29800*/  IMAD.MOV.U32 R5, RZ, RZ, RZ ;  /* 0x000000ffff057224 */ /* 0x000fc800078e00ff */
[----:B------:R-:W-:Y:S01]  /*29810*/  FSETP.NE.FTZ.AND P2, PT, R14, RZ, PT ;  /* 0x000000ff0e00720b */ /* 0x000fe20003f55000 */
[----:B---3--:R-:W-:-:S04]  /*29820*/  FADD.FTZ R12, R4, R7 ;  /* 0x00000007040c7221 */ /* 0x008fc80000010000 */
[----:B0-----:R-:W-:Y:S02]  /*29830*/  FMUL.FTZ R8, R12, 0.00390625 ;  /* 0x3b8000000c087820 */ /* 0x001fe40000410000 */
[----:B------:R-:W-:Y:S03]  /*29840*/  @P1 MUFU.RCP R5, R11 ;  /* 0x0000000b00051308 */ /* 0x000fe60000001000 */
[----:B------:R-:W-:Y:S01]  /*29850*/  FSETP.NE.FTZ.AND P3, PT, R8, RZ, PT ;  /* 0x000000ff0800720b */ /* 0x000fe20003f75000 */
[----:B------:R-:W-:Y:S02]  /*29860*/  WARPGROUP.DEPBAR.LE gsb0, 0x0 ;  /* 0x00008000000079c5 */ /* 0x000fe40000010000 */
[----:B------:R-:W-:-:S06]  /*29870*/  WARPGROUP.ARRIVE ;  /* 0x00000000000079c5 */ /* 0x000fcc0000000000 */
[----:B------:R-:W-:Y:S01]  /*29880*/  QGMMA.64x128x32.F32.E4M3.E4M3 R24, R200, gdesc[UR4], R24, gsb0 ;  /* 0x01e00004c8187df3 */ /* 0x000fe20008000818 */
[----:B------:R-:W-:Y:S01]  /*29890*/  FSETP.NE.FTZ.AND P1, PT, R12, RZ, PT ;  /* 0x000000ff0c00720b */ /* 0x000fe20003f35000 */
[----:B------:R-:W-:Y:S02]  /*298a0*/  IMAD.MOV.U32 R9, RZ, RZ, RZ ;  /* 0x000000ffff097224 */ /* 0x000fe400078e00ff */
[----:B------:R-:W0:Y:S08]  /*298b0*/  @P3 MUFU.LG2 R8, R8 ;  /* 0x0000000800083308 */ /* 0x000e300000000c00 */
[----:B------:R-:W1:Y:S08]  /*298c0*/  @P2 MUFU.LG2 R6, R14 ;  /* 0x0000000e00062308 */ /* 0x000e700000000c00 */
[----:B------:R-:W3:Y:S01]  /*298d0*/  @P1 MUFU.RCP R9, R12 ;  /* 0x0000000c00091308 */ /* 0x000ee20000001000 */
[C---:B------:R-:W-:Y:S01]  /*298e0*/  @P2 FMUL.FTZ R4, R2.reuse, 0.69314718246459960938 ;  /* 0x3f31721802042820 */ /* 0x040fe20000410000 */
[----:B------:R-:W-:Y:S01]  /*298f0*/  @P3 FMUL.FTZ R2, R2, 0.69314718246459960938 ;  /* 0x3f31721802023820 */ /* 0x000fe20000410000 */
[----:B0-----:R-:W-:Y:S01]  /*29900*/  @P3 FMUL.FTZ R11, R8, 0.69314718246459960938 ;  /* 0x3f317218080b3820 */ /* 0x001fe20000410000 */
[----:B------:R-:W-:-:S02]  /*29910*/  IMAD.MOV.U32 R88, RZ, RZ, -0x800000 ;  /* 0xff800000ff587424 */ /* 0x000fc400078e00ff */
[----:B------:R-:W-:Y:S02]  /*29920*/  IMAD.MOV.U32 R89, RZ, RZ, -0x800000 ;  /* 0xff800000ff597424 */ /* 0x000fe400078e00ff */
[----:B-1----:R-:W-:Y:S01]  /*29930*/  @P2 FMUL.FTZ R7, R6, 0.69314718246459960938 ;  /* 0x3f31721806072820 */ /* 0x002fe20000410000 */
[----:B------:R-:W-:-:S01]  /*29940*/  @P3 FFMA.FTZ R88, R2, R0, R11 ;  /* 0x0000000002583223 */ /* 0x000fc2000001000b */
[----:B--2---:R-:W-:Y:S02]  /*29950*/  FMUL.FTZ R2, R5, R10 ;  /* 0x0000000a05027220 */ /* 0x004fe40000410000 */
[----:B------:R-:W-:-:S01]  /*29960*/  @P2 FFMA.FTZ R89, R4, R3, R7 ;  /* 0x0000000304592223 */ /* 0x000fc20000010007 */
[----:B---3--:R-:W-:Y:S01]  /*29970*/  FMUL.FTZ R18, R9, R10 ;  /* 0x0000000a09127220 */ /* 0x008fe20000410000 */
[----:B------:R-:W-:Y:S02]  /*29980*/  WARPGROUP.DEPBAR.LE gsb0, 0x0 ;  /* 0x00008000000079c5 */ /* 0x000fe40000010000 */
[----:B------:R-:W-:Y:S05]  /*29990*/  @!P0 BRA `(.L_x_1385) ;  /* 0x0000000000048947 */ /* 0x000fea0003800000 */
[----:B------:R-:W-:Y:S01]  /*299a0*/  BPT.TRAP 0x1 ;  /* 0x000000040000795c */ /* 0x000fe20000300000 */
.L_x_1385:
[----:B------:R-:W2:Y:S04]  /*299b0*/  LDL R0, [R1+0x68] ;  /* 0x0000680001007983 */ /* 0x000ea80000100800 */
[----:B------:R-:W3:Y:S01]  /*299c0*/  LDL.LU R4, [R1+0x90] ;  /* 0x0000900001047983 */ /* 0x000ee20000300800 */
[----:B------:R-:W-:Y:S02]  /*299d0*/  VIADD R231, R231, 0x1 ;  /* 0x00000001e7e77836 */ /* 0x000fe40000000000 */
[-C--:B------:R-:W-:Y:S01]  /*299e0*/  FMUL.FTZ R95, R24, R2.reuse ;  /* 0x00000002185f7220 */ /* 0x080fe20000410000 */
[-C--:B------:R-:W-:Y:S01]  /*299f0*/  FMUL.FTZ R94, R28, R2.reuse ;  /* 0x000000021c5e7220 */ /* 0x080fe20000410000 */
        /* <DEDUP_REMOVED lines=68> */
[----:B------:R-:W-:-:S03]  /*29e40*/  FMUL.FTZ R4, R75, R18 ;  /* 0x000000124b047220 */ /* 0x000fc60000410000 */
[----:B------:R-:W-:Y:S02]  /*29e50*/  PRMT R0, R3, 0x654, R0 ;  /* 0x0000065403007816 */ /* 0x000fe40000000000 */
[----:B------:R-:W-:Y:S02]  /*29e60*/  SEL R3, RZ, 0x1, P1 ;  /* 0x00000001ff037807 */ /* 0x000fe40000800000 */
[----:B------:R0:W-:Y:S02]  /*29e70*/  SYNCS.ARRIVE.TRANS64.RED.A1T0 RZ, [R0+URZ], RZ ;  /* 0x000000ff00ff79a7 */ /* 0x0001e4000810043f */
[----:B------:R-:W-:-:S03]  /*29e80*/  LOP3.LUT R234, R234, R3, RZ, 0x3c, !PT ;  /* 0x00000003eaea7212 */ /* 0x000fc600078e3cff */
[----:B------:R-:W-:-:S06]  /*29e90*/  UIADD3 UR4, UR4, 0x1, URZ ;  /* 0x0000000104047890 */ /* 0x000fcc000fffe03f */
[----:B0-----:R-:W-:-:S05]  /*29ea0*/  IMAD.U32 R0, RZ, RZ, UR4 ;  /* 0x00000004ff007e24 */ /* 0x001fca000f8e00ff */
[----:B------:R0:W-:Y:S02]  /*29eb0*/  STL [R1+0x90], R0 ;  /* 0x0000900001007387 */ /* 0x0001e40000100800 */
.L_x_1263:
[----:B------:R-:W1:Y:S01]  /*29ec0*/  S2R R83, SR_TID.X ;  /* 0x0000000000537919 */ /* 0x000e620000002100 */
[----:B------:R-:W-:Y:S05]  /*29ed0*/  WARPSYNC.ALL ;  /* 0x0000000000007948 */ /* 0x000fea0003800000 */
[----:B-1----:R-:W-:-:S05]  /*29ee0*/  VIADD R64, R83, 0xffffff80 ;  /* 0xffffff8053407836 */ /* 0x002fca0000000000 */
[----:B------:R-:W-:-:S04]  /*29ef0*/  SHF.R.S32.HI R73, RZ, 0x1f, R64 ;  /* 0x0000001fff497819 */ /* 0x000fc80000011440 */
[----:B------:R-:W-:-:S04]  /*29f00*/  LEA.HI R72, R73, R64, RZ, 0x3 ;  /* 0x0000004049487211 */ /* 0x000fc800078f18ff */
[----:B------:R-:W-:Y:S02]  /*29f10*/  LOP3.LUT R3, R72, 0x1ffffff8, RZ, 0xc0, !PT ;  /* 0x1ffffff848037812 */ /* 0x000fe400078ec0ff */
[----:B------:R-:W-:-:S03]  /*29f20*/  SHF.R.S32.HI R72, RZ, 0x3, R72 ;  /* 0x00000003ff487819 */ /* 0x000fc60000011448 */
[----:B------:R-:W-:-:S04]  /*29f30*/  IMAD.IADD R3, R64, 0x1, -R3 ;  /* 0x0000000140037824 */ /* 0x000fc800078e0a03 */
[----:B------:R-:W-:Y:S01]  /*29f40*/  IMAD.SHL.U32 R62, R3, 0x8, RZ ;  /* 0x00000008033e7824 */ /* 0x000fe200078e00ff */
[----:B------:R-:W1:Y:S08]  /*29f50*/  S2UR UR5, SR_CgaCtaId ;  /* 0x00000000000579c3 */ /* 0x000e700000008800 */
[----:B------:R-:W-:Y:S06]  /*29f60*/  BAR.SYNC.DEFER_BLOCKING 0x5, 0x180 ;  /* 0x0146000000007b1d */ /* 0x000fec0000010000 */
[----:B------:R-:W-:Y:S01]  /*29f70*/  UMOV UR4, 0x400 ;  /* 0x0000040000047882 */ /* 0x000fe20000000000 */
[----:B------:R-:W-:Y:S01]  /*29f80*/  BSSY B0, `(.L_x_1386) ;  /* 0x0000275000007945 */ /* 0x000fe20003800000 */
[----:B-1----:R-:W-:-:S02]  /*29f90*/  ULEA UR4, UR5, UR4, 0x18 ;  /* 0x0000000405047291 */ /* 0x002fc4000f8ec03f */
[----:B0-----:R-:W-:-:S04]  /*29fa0*/  IMAD.U32 R0, RZ, RZ, UR5 ;  /* 0x00000005ff007e24 */ /* 0x001fc8000f8e00ff */
[----:B------:R-:W-:Y:S01]  /*29fb0*/  IMAD.U32 R18, RZ, RZ, UR4 ;  /* 0x00000004ff127e24 */ /* 0x000fe2000f8e00ff */
[----:B------:R-:W-:Y:S04]  /*29fc0*/  STL [R1+0x68], R0 ;  /* 0x0000680001007387 */ /* 0x000fe80000100800 */
[----:B------:R-:W0:Y:S04]  /*29fd0*/  LDS.128 R96, [R18+0x2e8d0] ;  /* 0x02e8d00012607984 */ /* 0x000e280000000c00 */
[----:B0-----:R0:W-:Y:S04]  /*29fe0*/  STL.64 [R1+0x58], R96 ;  /* 0x0000586001007387 */ /* 0x0011e80000100a00 */
[----:B------:R0:W-:Y:S01]  /*29ff0*/  STL.64 [R1+0x60], R98 ;  /* 0x0000606201007387 */ /* 0x0001e20000100a00 */
[----:B------:R-:W-:Y:S06]  /*2a000*/  BAR.ARV 0x4, 0x180 ;  /* 0x0106000000007b1d */ /* 0x000fec0000002000 */
[----:B------:R-:W-:Y:S05]  /*2a010*/  @P0 BRA `(.L_x_1387) ;  /* 0x0000001c00140947 */ /* 0x000fea0003800000 */
[----:B------:R-:W2:Y:S01]  /*2a020*/  LDL R42, [R1+0x70] ;  /* 0x00007000012a7983 */ /* 0x000ea20000100800 */
[----:B------:R-:W-:Y:S01]  /*2a030*/  IMAD.SHL.U32 R0, R83, 0x4, RZ ;  /* 0x0000000453007824 */ /* 0x000fe200078e00ff */
[----:B------:R-:W-:Y:S01]  /*2a040*/  ULDC.64 UR4, c[0x4][0x38] ;  /* 0x01000e0000047ab9 */ /* 0x000fe20000000a00 */
[----:B------:R-:W-:-:S03]  /*2a050*/  ULDC.64 UR6, c[0x0][0x208] ;  /* 0x0000820000067ab9 */ /* 0x000fc60000000a00 */
        /* <DEDUP_REMOVED lines=11> */
[----:B-1----:R-:W-:-:S02]  /*2a110*/  LEA.HI R2, R73, R64, RZ, 0x4 ;  /* 0x0000004049027211 */ /* 0x002fc400078f20ff */
[----:B------:R-:W-:Y:S02]  /*2a120*/  F2FP.BF16.F32.PACK_AB R33, R44, R33 ;  /* 0x000000212c21723e */ /* 0x000fe400000010ff */
[----:B------:R-:W-:Y:S02]  /*2a130*/  SHF.R.S32.HI R27, RZ, 0x4, R2 ;  /* 0x00000004ff1b7819 */ /* 0x000fe40000011402 */
[C---:B------:R-:W-:Y:S02]  /*2a140*/  LOP3.LUT R3, R2.reuse, 0x3fffff0, RZ, 0xc0, !PT ;  /* 0x03fffff002037812 */ /* 0x040fe400078ec0ff */
[----:B------:R-:W-:Y:S02]  /*2a150*/  LEA.HI R21, R2, R27, RZ, 0x1 ;  /* 0x0000001b02157211 */ /* 0x000fe400078f08ff */
[----:B------:R-:W-:Y:S01]  /*2a160*/  F2FP.BF16.F32.PACK_AB R44, R79, R4 ;  /* 0x000000044f2c723e */ /* 0x000fe200000010ff */
[----:B------:R-:W-:Y:S01]  /*2a170*/  IMAD.IADD R3, R64, 0x1, -R3 ;  /* 0x0000000140037824 */ /* 0x000fe200078e0a03 */
[----:B------:R-:W-:-:S02]  /*2a180*/  LOP3.LUT R2, R21, 0x1ffffffe, RZ, 0xc0, !PT ;  /* 0x1ffffffe15027812 */ /* 0x000fc400078ec0ff */
[----:B------:R-:W-:Y:S02]  /*2a190*/  F2FP.BF16.F32.PACK_AB R75, R78, R9 ;  /* 0x000000094e4b723e */ /* 0x000fe400000010ff */
[----:B------:R-:W-:Y:S01]  /*2a1a0*/  F2FP.BF16.F32.PACK_AB R79, R86, R7 ;  /* 0x00000007564f723e */ /* 0x000fe200000010ff */
[----:B------:R-:W-:Y:S01]  /*2a1b0*/  IMAD.IADD R2, R27, 0x1, -R2 ;  /* 0x000000011b027824 */ /* 0x000fe200078e0a02 */
[----:B------:R-:W-:Y:S02]  /*2a1c0*/  F2FP.BF16.F32.PACK_AB R29, R52, R29 ;  /* 0x0000001d341d723e */ /* 0x000fe400000010ff */
[----:B------:R-:W-:Y:S02]  /*2a1d0*/  F2FP.BF16.F32.PACK_AB R50, R85, R8 ;  /* 0x000000085532723e */ /* 0x000fe400000010ff */
[----:B------:R-:W-:Y:S02]  /*2a1e0*/  F2FP.BF16.F32.PACK_AB R52, R87, R6 ;  /* 0x000000065734723e */ /* 0x000fe400000010ff */
[----:B------:R-:W-:-:S02]  /*2a1f0*/  F2FP.BF16.F32.PACK_AB R35, R68, R15 ;  /* 0x0000000f4423723e */ /* 0x000fc400000010ff */
[----:B------:R-:W-:Y:S02]  /*2a200*/  MOV R70, R18 ;  /* 0x0000001200467202 */ /* 0x000fe40000000f00 */
[----:B----4-:R-:W-:Y:S02]  /*2a210*/  MOV R71, R43 ;  /* 0x0000002b00477202 */ /* 0x010fe40000000f00 */
        /* <DEDUP_REMOVED lines=17> */
[----:B------:R-:W-:Y:S01]  /*2a330*/  F2FP.BF16.F32.PACK_AB R28, R53, R28 ;  /* 0x0000001c351c723e */ /* 0x000fe200000010ff */
[----:B--2---:R-:W-:Y:S01]  /*2a340*/  IMAD R3, R3, 0x40, R42 ;  /* 0x0000004003037824 */ /* 0x004fe200078e022a */
[----:B------:R-:W-:-:S03]  /*2a350*/  F2FP.BF16.F32.PACK_AB R42, R77, R10 ;  /* 0x0000000a4d2a723e */ /* 0x000fc600000010ff */
[----:B------:R-:W-:Y:S01]  /*2a360*/  IMAD R3, R2, 0x8, R3 ;  /* 0x0000000802037824 */ /* 0x000fe200078e0203 */
[----:B------:R-:W-:-:S03]  /*2a370*/  LOP3.LUT P0, R2, R83, 0x3, RZ, 0xc0, !PT ;  /* 0x0000000353027812 */ /* 0x000fc6000780c0ff */
[----:B------:R-:W-:Y:S01]  /*2a380*/  IMAD.WIDE R4, R3, 0x2, R70 ;  /* 0x0000000203047825 */ /* 0x000fe200078e0246 */
[----:B------:R-:W-:Y:S02]  /*2a390*/  ISETP.EQ.OR P0, PT, R2, 0x3, !P0 ;  /* 0x000000030200780c */ /* 0x000fe40004702670 */
[C---:B------:R-:W-:Y:S02]  /*2a3a0*/  IADD3 R7, P5, R4.reuse, 0x4060, RZ ;  /* 0x0000406004077810 */ /* 0x040fe40007fbe0ff */
[C---:B------:R-:W-:Y:S02]  /*2a3b0*/  IADD3 R9, P1, R4.reuse, 0x4040, RZ ;  /* 0x0000404004097810 */ /* 0x040fe40007f3e0ff */
[----:B------:R-:W-:Y:S02]  /*2a3c0*/  LOP3.LUT R6, R7, 0x380, RZ, 0xc0, !PT ;  /* 0x0000038007067812 */ /* 0x000fe400078ec0ff */
[----:B------:R-:W-:Y:S02]  /*2a3d0*/  LOP3.LUT R8, R9, 0x380, RZ, 0xc0, !PT ;  /* 0x0000038009087812 */ /* 0x000fe400078ec0ff */
[----:B------:R-:W-:-:S02]  /*2a3e0*/  IADD3 R15, P3, R4, 0x4000, RZ ;  /* 0x00004000040f7810 */ /* 0x000fc40007f7e0ff */
[----:B------:R-:W-:Y:S02]  /*2a3f0*/  SHF.R.U64 R6, R6, 0x3, RZ ;  /* 0x0000000306067819 */ /* 0x000fe400000012ff */
[----:B------:R-:W-:Y:S02]  /*2a400*/  SHF.R.U64 R8, R8, 0x3, RZ ;  /* 0x0000000308087819 */ /* 0x000fe400000012ff */
[----:B------:R-:W-:Y:S02]  /*2a410*/  LOP3.LUT R14, R15, 0x380, RZ, 0xc0, !PT ;  /* 0x000003800f0e7812 */ /* 0x000fe400078ec0ff */
[----:B------:R-:W-:Y:S01]  /*2a420*/  LOP3.LUT R6, R6, R7, RZ, 0x3c, !PT ;  /* 0x0000000706067212 */ /* 0x000fe200078e3cff */
[--C-:B------:R-:W-:Y:S01]  /*2a430*/  IMAD.X R7, RZ, RZ, R5.reuse, P5 ;  /* 0x000000ffff077224 */ /* 0x100fe200028e0605 */
[----:B------:R-:W-:Y:S01]  /*2a440*/  LOP3.LUT R8, R8, R9, RZ, 0x3c, !PT ;  /* 0x0000000908087212 */ /* 0x000fe200078e3cff */
[----:B------:R-:W-:Y:S01]  /*2a450*/  IMAD.X R9, RZ, RZ, R5, P1 ;  /* 0x000000ffff097224 */ /* 0x000fe200008e0605 */
        /* <DEDUP_REMOVED lines=26> */
[----:B------:R-:W-:-:S02]  /*2a600*/  SEL R13, R94, R93, P0 ;  /* 0x0000005d5e0d7207 */ /* 0x000fc40000000000 */
[----:B------:R-:W-:Y:S02]  /*2a610*/  SEL R3, R93, R94, P0 ;  /* 0x0000005e5d037207 */ /* 0x000fe40000000000 */
        /* <DEDUP_REMOVED lines=26> */
[----:B------:R-:W1:Y:S01]  /*2a7c0*/  SHFL.IDX PT, R10, R5, R0, 0x1c1f ;  /* 0x001c1f00050a7589 */ /* 0x000e6200000e0000 */
[----:B------:R-:W-:-:S02]  /*2a7d0*/  SEL R45, R48, R49, P0 ;  /* 0x00000031302d7207 */ /* 0x000fc40000000000 */
[----:B------:R-:W-:Y:S01]  /*2a7e0*/  SEL R47, R49, R48, P0 ;  /* 0x00000030312f7207 */ /* 0x000fe20000000000 */
[----:B------:R-:W2:Y:S01]  /*2a7f0*/  SHFL.IDX PT, R30, R25, R0, 0x1c1f ;  /* 0x001c1f00191e7589 */ /* 0x000ea200000e0000 */
[----:B------:R-:W-:Y:S02]  /*2a800*/  SEL R53, R46, R57, P0 ;  /* 0x000000392e357207 */ /* 0x000fe40000000000 */
[----:B------:R-:W-:Y:S01]  /*2a810*/  SEL R55, R57, R46, P0 ;  /* 0x0000002e39377207 */ /* 0x000fe20000000000 */
[----:B------:R-:W-:Y:S01]  /*2a820*/  SHFL.IDX PT, R34, R29, R0, 0x1c1f ;  /* 0x001c1f001d227589 */ /* 0x000fe200000e0000 */
[----:B------:R-:W-:Y:S02]  /*2a830*/  SEL R39, R42, R39, P0 ;  /* 0x000000272a277207 */ /* 0x000fe40000000000 */
[----:B------:R-:W-:Y:S01]  /*2a840*/  SEL R41, R43, R50, P0 ;  /* 0x000000322b297207 */ /* 0x000fe20000000000 */
[----:B------:R-:W3:Y:S01]  /*2a850*/  SHFL.IDX PT, R31, R31, R2, 0x1c1f ;  /* 0x001c1f021f1f7589 */ /* 0x000ee200000e0000 */
[----:B------:R-:W-:-:S02]  /*2a860*/  SEL R49, R38, R51, P0 ;  /* 0x0000003326317207 */ /* 0x000fc40000000000 */
[----:B------:R-:W-:Y:S01]  /*2a870*/  SEL R57, R54, R59, P0 ;  /* 0x0000003b36397207 */ /* 0x000fe20000000000 */
[----:B------:R-:W-:Y:S01]  /*2a880*/  SHFL.IDX PT, R35, R35, R2, 0x1c1f ;  /* 0x001c1f0223237589 */ /* 0x000fe200000e0000 */
[----:B------:R-:W-:Y:S02]  /*2a890*/  SEL R61, R58, R63, P0 ;  /* 0x0000003f3a3d7207 */ /* 0x000fe40000000000 */
[----:B------:R-:W-:Y:S01]  /*2a8a0*/  SEL R65, R67, R40, P0 ;  /* 0x0000002843417207 */ /* 0x000fe20000000000 */
[----:B------:R-:W4:Y:S01]  /*2a8b0*/  SHFL.IDX PT, R21, R21, R2, 0x1c1f ;  /* 0x001c1f0215157589 */ /* 0x000f2200000e0000 */
[----:B------:R-:W-:Y:S02]  /*2a8c0*/  SEL R69, R75, R44, P0 ;  /* 0x0000002c4b457207 */ /* 0x000fe40000000000 */
[----:B------:R-:W-:Y:S01]  /*2a8d0*/  SEL R43, R50, R43, P0 ;  /* 0x0000002b322b7207 */ /* 0x000fe20000000000 */
[----:B------:R-:W-:Y:S01]  /*2a8e0*/  SHFL.IDX PT, R37, R37, R0, 0x1c1f ;  /* 0x001c1f0025257589 */ /* 0x000fe200000e0000 */
[----:B------:R-:W-:-:S02]  /*2a8f0*/  SEL R51, R51, R38, P0 ;  /* 0x0000002633337207 */ /* 0x000fc40000000000 */
[----:B------:R-:W-:Y:S01]  /*2a900*/  SEL R59, R59, R54, P0 ;  /* 0x000000363b3b7207 */ /* 0x000fe20000000000 */
[----:B------:R-:W5:Y:S01]  /*2a910*/  SHFL.IDX PT, R38, R33, R0, 0x1c1f ;  /* 0x001c1f0021267589 */ /* 0x000f6200000e0000 */
[----:B------:R-:W-:Y:S02]  /*2a920*/  SEL R63, R63, R58, P0 ;  /* 0x0000003a3f3f7207 */ /* 0x000fe40000000000 */
[----:B------:R-:W-:Y:S01]  /*2a930*/  SEL R67, R40, R67, P0 ;  /* 0x0000004328437207 */ /* 0x000fe20000000000 */
[----:B------:R-:W0:Y:S01]  /*2a940*/  SHFL.IDX PT, R20, R39, R2, 0x1c1f ;  /* 0x001c1f0227147589 */ /* 0x000e2200000e0000 */
[----:B------:R-:W-:Y:S02]  /*2a950*/  SEL R75, R44, R75, P0 ;  /* 0x0000004b2c4b7207 */ /* 0x000fe40000000000 */
[----:B------:R-:W-:Y:S01]  /*2a960*/  SEL R77, R79, R52, P0 ;  /* 0x000000344f4d7207 */ /* 0x000fe20000000000 */
[----:B------:R-:W-:Y:S01]  /*2a970*/  SHFL.IDX PT, R45, R45, R0, 0x1c1f ;  /* 0x001c1f002d2d7589 */ /* 0x000fe200000e0000 */
[----:B------:R-:W-:-:S02]  /*2a980*/  SEL R79, R52, R79, P0 ;  /* 0x0000004f344f7207 */ /* 0x000fc40000000000 */
[----:B-1----:R-:W-:Y:S01]  /*2a990*/  SEL R8, R10, R7, P0 ;  /* 0x000000070a087207 */ /* 0x002fe20000000000 */
[----:B------:R-:W1:Y:S01]  /*2a9a0*/  SHFL.IDX PT, R42, R47, R2, 0x1c1f ;  /* 0x001c1f022f2a7589 */ /* 0x000e6200000e0000 */
[----:B------:R-:W-:Y:S02]  /*2a9b0*/  SEL R10, R7, R10, P0 ;  /* 0x0000000a070a7207 */ /* 0x000fe40000000000 */
[----:B--2---:R-:W-:Y:S01]  /*2a9c0*/  SEL R28, R30, R27, P0 ;  /* 0x0000001b1e1c7207 */ /* 0x004fe20000000000 */
[----:B------:R-:W-:Y:S01]  /*2a9d0*/  SHFL.IDX PT, R41, R41, R0, 0x1c1f ;  /* 0x001c1f0029297589 */ /* 0x000fe200000e0000 */
[----:B---3--:R-:W-:Y:S02]  /*2a9e0*/  SEL R32, R34, R31, P0 ;  /* 0x0000001f22207207 */ /* 0x008fe40000000000 */
[----:B------:R-:W-:Y:S01]  /*2a9f0*/  SEL R4, R6, R3, P0 ;  /* 0x0000000306047207 */ /* 0x000fe20000000000 */
[----:B------:R-:W2:Y:S01]  /*2aa00*/  SHFL.IDX PT, R40, R43, R2, 0x1c1f ;  /* 0x001c1f022b287589 */ /* 0x000ea200000e0000 */
[----:B----4-:R-:W-:-:S02]  /*2aa10*/  SEL R24, R26, R21, P0 ;  /* 0x000000151a187207 */ /* 0x010fc40000000000 */
[----:B------:R-:W-:Y:S01]  /*2aa20*/  SEL R30, R27, R30, P0 ;  /* 0x0000001e1b1e7207 */ /* 0x000fe20000000000 */
[----:B------:R-:W-:Y:S01]  /*2aa30*/  SHFL.IDX PT, R49, R49, R0, 0x1c1f ;  /* 0x001c1f0031317589 */ /* 0x000fe200000e0000 */
[----:B-----5:R-:W-:Y:S02]  /*2aa40*/  SEL R36, R38, R35, P0 ;  /* 0x0000002326247207 */ /* 0x020fe40000000000 */
[----:B------:R-:W-:Y:S01]  /*2aa50*/  SEL R34, R31, R34, P0 ;  /* 0x000000221f227207 */ /* 0x000fe20000000000 */
[----:B------:R-:W-:Y:S01]  /*2aa60*/  SHFL.IDX PT, R53, R53, R0, 0x1c1f ;  /* 0x001c1f0035357589 */ /* 0x000fe200000e0000 */
[----:B------:R-:W-:Y:S02]  /*2aa70*/  SEL R38, R35, R38, P0 ;  /* 0x0000002623267207 */ /* 0x000fe40000000000 */
[----:B0-----:R-:W-:Y:S01]  /*2aa80*/  SEL R12, R37, R20, P0 ;  /* 0x00000014250c7207 */ /* 0x001fe20000000000 */
[----:B------:R-:W-:Y:S01]  /*2aa90*/  SHFL.IDX PT, R57, R57, R0, 0x1c1f ;  /* 0x001c1f0039397589 */ /* 0x000fe200000e0000 */
[----:B------:R-:W-:-:S02]  /*2aaa0*/  SEL R14, R20, R37, P0 ;  /* 0x00000025140e7207 */ /* 0x000fc40000000000 */
[----:B------:R-:W-:Y:S01]  /*2aab0*/  SEL R6, R3, R6, P0 ;  /* 0x0000000603067207 */ /* 0x000fe20000000000 */
[----:B------:R-:W-:Y:S01]  /*2aac0*/  SHFL.IDX PT, R61, R61, R0, 0x1c1f ;  /* 0x001c1f003d3d7589 */ /* 0x000fe200000e0000 */
[----:B-1----:R-:W-:Y:S02]  /*2aad0*/  SEL R5, R45, R42, P0 ;  /* 0x0000002a2d057207 */ /* 0x002fe40000000000 */
[----:B------:R-:W-:Y:S01]  /*2aae0*/  SEL R7, R42, R45, P0 ;  /* 0x0000002d2a077207 */ /* 0x000fe20000000000 */
[----:B------:R-:W-:Y:S01]  /*2aaf0*/  SHFL.IDX PT, R65, R65, R0, 0x1c1f ;  /* 0x001c1f0041417589 */ /* 0x000fe200000e0000 */
[----:B------:R-:W-:Y:S01]  /*2ab00*/  SEL R26, R21, R26, P0 ;  /* 0x0000001a151a7207 */ /* 0x000fe20000000000 */
[----:B------:R-:W-:Y:S02]  /*2ab10*/  IMAD.MOV.U32 R45, RZ, RZ, RZ ;  /* 0x000000ffff2d7224 */ /* 0x000fe400078e00ff */
[----:B------:R-:W-:Y:S01]  /*2ab20*/  SHFL.IDX PT, R69, R69, R0, 0x1c1f ;  /* 0x001c1f0045457589 */ /* 0x000fe200000e0000 */
[----:B--2---:R-:W-:-:S02]  /*2ab30*/  SEL R56, R41, R40, P0 ;  /* 0x0000002829387207 */ /* 0x004fc40000000000 */
[----:B------:R-:W-:Y:S01]  /*2ab40*/  SEL R58, R40, R41, P0 ;  /* 0x00000029283a7207 */ /* 0x000fe20000000000 */
[----:B------:R-:W0:Y:S04]  /*2ab50*/  SHFL.IDX PT, R44, R51, R2, 0x1c1f ;  /* 0x001c1f02332c7589 */ /* 0x000e2800000e0000 */
[----:B------:R-:W1:Y:S04]  /*2ab60*/  SHFL.IDX PT, R46, R55, R2, 0x1c1f ;  /* 0x001c1f02372e7589 */ /* 0x000e6800000e0000 */
[----:B------:R-:W2:Y:S04]  /*2ab70*/  SHFL.IDX PT, R48, R59, R2, 0x1c1f ;  /* 0x001c1f023b307589 */ /* 0x000ea800000e0000 */
[----:B------:R-:W3:Y:S04]  /*2ab80*/  SHFL.IDX PT, R50, R63, R2, 0x1c1f ;  /* 0x001c1f023f327589 */ /* 0x000ee800000e0000 */
[----:B------:R-:W4:Y:S04]  /*2ab90*/  SHFL.IDX PT, R52, R67, R2, 0x1c1f ;  /* 0x001c1f0243347589 */ /* 0x000f2800000e0000 */
[----:B------:R-:W5:Y:S04]  /*2aba0*/  SHFL.IDX PT, R54, R75, R2, 0x1c1f ;  /* 0x001c1f024b367589 */ /* 0x000f6800000e0000 */
[----:B------:R3:W5:Y:S01]  /*2abb0*/  SHFL.IDX PT, R77, R77, R0, 0x1c1f ;  /* 0x001c1f004d4d7589 */ /* 0x00076200000e0000 */
        /* <DEDUP_REMOVED lines=11> */
[----:B-----5:R-:W-:Y:S02]  /*2ac70*/  SEL R13, R69, R54, P0 ;  /* 0x00000036450d7207 */ /* 0x020fe40000000000 */
[----:B------:R-:W-:-:S07]  /*2ac80*/  SEL R15, R54, R69, P0 ;  /* 0x00000045360f7207 */ /* 0x000fce0000000000 */
.L_x_1633:
[----:B------:R-:W2:Y:S01]  /*2ac90*/  LDL R40, [R1+0x84] ;  /* 0x0000840001287983 */ /* 0x000ea20000100800 */
[----:B------:R-:W-:Y:S05]  /*2aca0*/  WARPSYNC.ALL ;  /* 0x0000000000007948 */ /* 0x000fea0003800000 */
[----:B------:R-:W-:Y:S01]  /*2acb0*/  BAR.SYNC.DEFER_BLOCKING 0x1, 0x100 ;  /* 0x0044000000007b1d */ /* 0x000fe20000010000 */
[----:B0-----:R-:W-:Y:S02]  /*2acc0*/  SEL R57, R77, R60, P0 ;  /* 0x0000003c4d397207 */ /* 0x001fe40000000000 */
[----:B------:R-:W-:-:S03]  /*2acd0*/  SEL R59, R60, R77, P0 ;  /* 0x0000004d3c3b7207 */ /* 0x000fc60000000000 */
[----:B------:R-:W-:Y:S02]  /*2ace0*/  ULDC.64 UR4, c[0x0][0xbd8] ;  /* 0x0002f60000047ab9 */ /* 0x000fe40000000a00 */
[----:B------:R-:W2:Y:S01]  /*2acf0*/  LDC.64 R2, c[0x0][0xbd8] ;  /* 0x0002f600ff027b82 */ /* 0x000ea20000000a00 */
[----:B------:R-:W-:Y:S01]  /*2ad00*/  ISETP.NE.U32.AND P1, PT, RZ, UR4, PT ;  /* 0x00000004ff007c0c */ /* 0x000fe2000bf25070 */
[----:B------:R-:W-:-:S03]  /*2ad10*/  ULDC.64 UR6, c[0x0][0x208] ;  /* 0x0000820000067ab9 */ /* 0x000fc60000000a00 */
[----:B------:R-:W-:Y:S01]  /*2ad20*/  ISETP.NE.AND.EX P1, PT, RZ, UR5, PT, P1 ;  /* 0x00000005ff007c0c */ /* 0x000fe2000bf25310 */
[----:B------:R-:W-:Y:S02]  /*2ad30*/  ULDC.64 UR4, c[0x0][0xbe0] ;  /* 0x0002f80000047ab9 */ /* 0x000fe40000000a00 */
[----:B------:R-:W-:-:S04]  /*2ad40*/  ISETP.NE.U32.AND P0, PT, RZ, UR4, PT ;  /* 0x00000004ff007c0c */ /* 0x000fc8000bf05070 */
[----:B------:R-:W-:Y:S01]  /*2ad50*/  ISETP.NE.AND.EX P0, PT, RZ, UR5, PT, P0 ;  /* 0x00000005ff007c0c */ /* 0x000fe2000bf05300 */
[----:B------:R0:W-:Y:S04]  /*2ad60*/  STSM.16.M88.4 [R82], R4 ;  /* 0x0000000452007844 */ /* 0x0001e80000000200 */
[----:B------:R1:W-:Y:S04]  /*2ad70*/  STSM.16.M88.4 [R81], R8 ;  /* 0x0000000851007844 */ /* 0x0003e80000000200 */
[----:B------:R3:W-:Y:S04]  /*2ad80*/  STSM.16.M88.4 [R80], R24 ;  /* 0x0000001850007844 */ /* 0x0007e80000000200 */
[----:B------:R3:W-:Y:S04]  /*2ad90*/  STSM.16.M88.4 [R78], R28 ;  /* 0x0000001c4e007844 */ /* 0x0007e80000000200 */
[----:B------:R3:W-:Y:S04]  /*2ada0*/  STSM.16.M88.4 [R76], R32 ;  /* 0x000000204c007844 */ /* 0x0007e80000000200 */
[----:B------:R3:W-:Y:S01]  /*2adb0*/  STSM.16.M88.4 [R74], R36 ;  /* 0x000000244a007844 */ /* 0x0007e20000000200 */
[----:B0-----:R-:W-:-:S03]  /*2adc0*/  LEA.HI R4, R73, R64, RZ, 0x7 ;  /* 0x0000004049047211 */ /* 0x001fc600078f38ff */
[----:B------:R3:W-:Y:S04]  /*2add0*/  STSM.16.M88.4 [R68], R12 ;  /* 0x0000000c44007844 */ /* 0x0007e80000000200 */
[----:B------:R3:W-:Y:S01]  /*2ade0*/  STSM.16.M88.4 [R66], R56 ;  /* 0x0000003842007844 */ /* 0x0007e20000000200 */
[----:B------:R-:W-:-:S05]  /*2adf0*/  LOP3.LUT R5, R4, 0xffffff80, RZ, 0xc0, !PT ;  /* 0xffffff8004057812 */ /* 0x000fca00078ec0ff */
[----:B------:R-:W-:Y:S01]  /*2ae00*/  IMAD.IADD R64, R64, 0x1, -R5 ;  /* 0x0000000140407824 */ /* 0x000fe200078e0a05 */
[----:B------:R-:W-:-:S04]  /*2ae10*/  ULDC UR4, c[0x0][0xa88] ;  /* 0x0002a20000047ab9 */ /* 0x000fc80000000800 */
[----:B------:R-:W-:Y:S01]  /*2ae20*/  SHF.R.S32.HI R5, RZ, 0x1f, R64 ;  /* 0x0000001fff057819 */ /* 0x000fe20000011440 */
[----:B------:R-:W-:-:S03]  /*2ae30*/  IMAD.U32 R0, RZ, RZ, UR4 ;  /* 0x00000004ff007e24 */ /* 0x000fc6000f8e00ff */
[----:B------:R-:W-:-:S04]  /*2ae40*/  LEA.HI R6, R5, R64, RZ, 0x2 ;  /* 0x0000004005067211 */ /* 0x000fc800078f10ff */
[--C-:B-1----:R-:W-:Y:S02]  /*2ae50*/  SHF.R.S32.HI R8, RZ, 0x2, R6.reuse ;  /* 0x00000002ff087819 */ /* 0x102fe40000011406 */
[----:B------:R-:W-:Y:S02]  /*2ae60*/  SHF.R.S32.HI R9, RZ, 0x1f, R6 ;  /* 0x0000001fff097819 */ /* 0x000fe40000011406 */
[----:B------:R-:W-:Y:S02]  /*2ae70*/  SHF.R.S32.HI R7, RZ, 0x7, R4 ;  /* 0x00000007ff077819 */ /* 0x000fe40000011404 */
[----:B------:R-:W-:Y:S01]  /*2ae80*/  LEA.HI R9, R9, R8, RZ, 0x3 ;  /* 0x0000000809097211 */ /* 0x000fe200078f18ff */
[----:B------:R-:W-:Y:S01]  /*2ae90*/  BAR.SYNC.DEFER_BLOCKING 0x1, 0x100 ;  /* 0x0044000000007b1d */ /* 0x000fe20000010000 */
[----:B--2---:R-:W-:-:S07]  /*2aea0*/  IMAD.WIDE R20, R40, 0x4, R2 ;  /* 0x0000000428147825 */ /* 0x004fce00078e0202 */
[----:B------:R-:W0:Y:S01]  /*2aeb0*/  @P0 LDC.64 R2, c[0x0][0xbe0] ;  /* 0x0002f800ff020b82 */ /* 0x000e220000000a00 */
[----:B------:R3:W5:Y:S01]  /*2aec0*/  @P1 LDG.E R45, desc[UR6][R20.64] ;  /* 0x00000006142d1981 */ /* 0x000762000c1e1900 */
[----:B0-----:R-:W-:-:S05]  /*2aed0*/  @P0 IMAD.WIDE R2, R40, 0x4, R2 ;  /* 0x0000000428020825 */ /* 0x001fca00078e0202 */
[----:B------:R3:W5:Y:S01]  /*2aee0*/  @P0 LDG.E R0, desc[UR6][R2.64] ;  /* 0x0000000602000981 */ /* 0x000762000c1e1900 */
[----:B------:R-:W-:Y:S05]  /*2aef0*/  @P0 BRA `(.L_x_1389) ;  /* 0x0000000000140947 */ /* 0x000fea0003800000 */
[----:B------:R-:W-:Y:S05]  /*2af00*/  @!P1 BRA `(.L_x_1389) ;  /* 0x0000000000109947 */ /* 0x000fea0003800000 */
[----:B------:R-:W-:Y:S02]  /*2af10*/  ULDC.64 UR4, c[0x0][0x208] ;  /* 0x0000820000047ab9 */ /* 0x000fe40000000a00 */
[----:B---3--:R-:W2:Y:S04]  /*2af20*/  LDG.E R3, desc[UR4][R20.64] ;  /* 0x0000000414037981 */ /* 0x008ea8000c1e1900 */
[----:B-----5:R-:W2:Y:S02]  /*2af30*/  LDG.E R0, desc[UR4][R20.64+0x4] ;  /* 0x0000040414007981 */ /* 0x020ea4000c1e1900 */
[----:B--2---:R-:W-:-:S07]  /*2af40*/  IMAD.IADD R0, R0, 0x1, -R3 ;  /* 0x0000000100007824 */ /* 0x004fce00078e0a03 */
.L_x_1389:
[----:B------:R-:W2:Y:S01]  /*2af50*/  LDL.LU R50, [R1+0x80] ;  /* 0x0000800001327983 */ /* 0x000ea20000300800 */
[----:B------:R-:W-:Y:S01]  /*2af60*/  LOP3.LUT R9, R9, 0xfffffff8, RZ, 0xc0, !PT ;  /* 0xfffffff809097812 */ /* 0x000fe200078ec0ff */
[----:B------:R-:W-:Y:S02]  /*2af70*/  ULDC.64 UR4, c[0x0][0xb70] ;  /* 0x0002dc0000047ab9 */ /* 0x000fe40000000a00 */
[----:B------:R-:W4:Y:S01]  /*2af80*/  LDL.LU R48, [R1+0x88] ;  /* 0x0000880001307983 */ /* 0x000f220000300800 */
[----:B---3--:R-:W-:Y:S01]  /*2af90*/  LEA.HI R2, R4, R7, RZ, 0x1 ;  /* 0x0000000704027211 */ /* 0x008fe200078f08ff */
[----:B------:R-:W-:Y:S01]  /*2afa0*/  IMAD.IADD R11, R8, 0x1, -R9 ;  /* 0x00000001080b7824 */ /* 0x000fe200078e0a09 */
[----:B------:R-:W-:Y:S01]  /*2afb0*/  LEA.HI R5, R5, R64, RZ, 0x5 ;  /* 0x0000004005057211 */ /* 0x000fe200078f28ff */
[----:B------:R-:W-:Y:S01]  /*2afc0*/  ULDC.64 UR6, c[0x0][0x208] ;  /* 0x0000820000067ab9 */ /* 0x000fe20000000a00 */
[--C-:B-----5:R-:W-:Y:S02]  /*2afd0*/  SHF.R.S32.HI R3, RZ, 0x1f, R45.reuse ;  /* 0x0000001fff037819 */ /* 0x120fe4000001142d */
[----:B------:R-:W-:Y:S01]  /*2afe0*/  LOP3.LUT R6, R2, 0x3fffffe, RZ, 0xc0, !PT ;  /* 0x03fffffe02067812 */ /* 0x000fe200078ec0ff */
[----:B------:R-:W-:Y:S01]  /*2aff0*/  IMAD.MOV.U32 R2, RZ, RZ, R45 ;  /* 0x000000ffff027224 */ /* 0x000fe200078e002d */
[----:B------:R-:W-:-:S02]  /*2b000*/  SHF.R.S32.HI R8, RZ, 0x5, R5 ;  /* 0x00000005ff087819 */ /* 0x000fc40000011405 */
[----:B------:R-:W-:Y:S01]  /*2b010*/  SHF.R.S32.HI R46, RZ, 0x1f, R40 ;  /* 0x0000001fff2e7819 */ /* 0x000fe20000011428 */
[----:B------:R-:W-:Y:S01]  /*2b020*/  IMAD.IADD R6, R7, 0x1, -R6 ;  /* 0x0000000107067824 */ /* 0x000fe200078e0a06 */
[----:B------:R-:W-:Y:S01]  /*2b030*/  SEL R47, R40, RZ, !P1 ;  /* 0x000000ff282f7207 */ /* 0x000fe20004800000 */
[----:B------:R-:W-:Y:S01]  /*2b040*/  IMAD R11, R8, 0x10, R11 ;  /* 0x00000010080b7824 */ /* 0x000fe200078e020b */
[----:B------:R-:W-:Y:S01]  /*2b050*/  SEL R46, R46, RZ, !P1 ;  /* 0x000000ff2e2e7207 */ /* 0x000fe20004800000 */
[----:B------:R-:W-:Y:S01]  /*2b060*/  IMAD R7, R72, 0x40, R62 ;  /* 0x0000004048077824 */ /* 0x000fe200078e023e */
[----:B------:R-:W-:Y:S01]  /*2b070*/  LOP3.LUT P0, RZ, R64, 0x3, RZ, 0xc0, !PT ;  /* 0x0000000340ff7812 */ /* 0x000fe2000780c0ff */
[----:B------:R-:W-:Y:S02]  /*2b080*/  IMAD R11, R6, 0x40, R11 ;  /* 0x00000040060b7824 */ /* 0x000fe400078e020b */
[----:B------:R-:W-:-:S03]  /*2b090*/  IMAD.WIDE R70, R7, 0x2, R70 ;  /* 0x0000000207467825 */ /* 0x000fc600078e0246 */
[C---:B------:R-:W-:Y:S02]  /*2b0a0*/  IADD3 R25, P2, R70.reuse, 0x3000, RZ ;  /* 0x0000300046197810 */ /* 0x040fe40007f5e0ff */
[----:B------:R-:W-:Y:S02]  /*2b0b0*/  IADD3 R41, P5, R70, 0x4000, RZ ;  /* 0x0000400046297810 */ /* 0x000fe40007fbe0ff */
[----:B------:R-:W-:Y:S02]  /*2b0c0*/  LOP3.LUT R24, R25, 0x380, RZ, 0xc0, !PT ;  /* 0x0000038019187812 */ /* 0x000fe400078ec0ff */
[----:B------:R-:W-:Y:S02]  /*2b0d0*/  LOP3.LUT R40, R41, 0x380, RZ, 0xc0, !PT ;  /* 0x0000038029287812 */ /* 0x000fe400078ec0ff */
[----:B------:R-:W-:Y:S02]  /*2b0e0*/  SHF.R.U64 R24, R24, 0x3, RZ ;  /* 0x0000000318187819 */ /* 0x000fe400000012ff */
[----:B------:R-:W-:-:S02]  /*2b0f0*/  SHF.R.U64 R40, R40, 0x3, RZ ;  /* 0x0000000328287819 */ /* 0x000fc400000012ff */
[----:B------:R-:W-:Y:S01]  /*2b100*/  LOP3.LUT R24, R24, R25, RZ, 0x3c, !PT ;  /* 0x0000001918187212 */ /* 0x000fe200078e3cff */
[--C-:B------:R-:W-:Y:S01]  /*2b110*/  IMAD.X R25, RZ, RZ, R71.reuse, P2 ;  /* 0x000000ffff197224 */ /* 0x100fe200010e0647 */
[----:B------:R-:W-:Y:S01]  /*2b120*/  LOP3.LUT R40, R40, R41, RZ, 0x3c, !PT ;  /* 0x0000002928287212 */ /* 0x000fe200078e3cff */
[----:B------:R-:W-:Y:S01]  /*2b130*/  IMAD.X R41, RZ, RZ, R71, P5 ;  /* 0x000000ffff297224 */ /* 0x000fe200028e0647 */
[----:B------:R-:W-:Y:S02]  /*2b140*/  SHF.R.S32.HI R63, RZ, 0x1f, R62 ;  /* 0x0000001fff3f7819 */ /* 0x000fe4000001143e */
[----:B------:R-:W-:Y:S01]  /*2b150*/  SHF.R.S32.HI R73, RZ, 0x1f, R72 ;  /* 0x0000001fff497819 */ /* 0x000fe20000011448 */
[----:B------:R-:W-:Y:S01]  /*2b160*/  BSSY B1, `(.L_x_1390) ;  /* 0x000006d000017945 */ /* 0x000fe20003800000 */
[----:B--2---:R-:W-:Y:S01]  /*2b170*/  SHF.R.S32.HI R44, RZ, 0x1f, R50 ;  /* 0x0000001fff2c7819 */ /* 0x004fe20000011432 */
[----:B----4-:R-:W-:-:S04]  /*2b180*/  IMAD R11, R48, 0x80, R11 ;  /* 0x00000080300b7824 */ /* 0x010fc800078e020b */
[----:B------:R-:W-:Y:S01]  /*2b190*/  IMAD R4, R44, UR4, RZ ;  /* 0x000000042c047c24 */ /* 0x000fe2000f8e02ff */
[----:B------:R-:W-:-:S03]  /*2b1a0*/  SHF.R.S32.HI R7, RZ, 0x1f, R11 ;  /* 0x0000001fff077819 */ /* 0x000fc6000001140b */
[C---:B------:R-:W-:Y:S02]  /*2b1b0*/  IMAD R9, R50.reuse, UR5, R4 ;  /* 0x0000000532097c24 */ /* 0x040fe4000f8e0204 */
[----:B------:R-:W-:Y:S01]  /*2b1c0*/  IMAD.WIDE.U32 R4, R50, UR4, R2 ;  /* 0x0000000432047c25 */ /* 0x000fe2000f8e0002 */
[----:B------:R-:W-:-:S03]  /*2b1d0*/  ULDC.64 UR4, c[0x0][0xb78] ;  /* 0x0002de0000047ab9 */ /* 0x000fc60000000a00 */
[----:B------:R-:W-:Y:S01]  /*2b1e0*/  IMAD.IADD R5, R5, 0x1, R9 ;  /* 0x0000000105057824 */ /* 0x000fe200078e0209 */
[----:B------:R-:W-:Y:S01]  /*2b1f0*/  IADD3 R9, P3, R70, 0x1000, RZ ;  /* 0x0000100046097810 */ /* 0x000fe20007f7e0ff */
[----:B------:R-:W-:Y:S02]  /*2b200*/  IMAD R2, R46, UR4, RZ ;  /* 0x000000042e027c24 */ /* 0x000fe4000f8e02ff */
[----:B------:R-:W-:Y:S01]  /*2b210*/  IMAD.WIDE.U32 R4, R47, UR4, R4 ;  /* 0x000000042f047c25 */ /* 0x000fe2000f8e0004 */
[----:B------:R-:W-:-:S03]  /*2b220*/  LOP3.LUT R8, R9, 0x380, RZ, 0xc0, !PT ;  /* 0x0000038009087812 */ /* 0x000fc600078ec0ff */
[----:B------:R-:W-:Y:S01]  /*2b230*/  IMAD R6, R47, UR5, R2 ;  /* 0x000000052f067c24 */ /* 0x000fe2000f8e0202 */
[----:B------:R-:W-:Y:S01]  /*2b240*/  IADD3 R2, P1, R11, R4, RZ ;  /* 0x000000040b027210 */ /* 0x000fe20007f3e0ff */
[----:B------:R-:W-:Y:S01]  /*2b250*/  ULDC.64 UR4, c[0x0][0xb40] ;  /* 0x0002d00000047ab9 */ /* 0x000fe20000000a00 */
[----:B------:R-:W-:Y:S02]  /*2b260*/  SHF.R.U64 R8, R8, 0x3, RZ ;  /* 0x0000000308087819 */ /* 0x000fe400000012ff */
[----:B------:R-:W-:Y:S01]  /*2b270*/  IADD3.X R7, R7, R5, R6, P1, !PT ;  /* 0x0000000507077210 */ /* 0x000fe20000ffe406 */
[----:B------:R-:W-:Y:S01]  /*2b280*/  VIADD R5, R11, 0x8 ;  /* 0x000000080b057836 */ /* 0x000fe20000000000 */
[----:B------:R-:W-:Y:S02]  /*2b290*/  IADD3 R13, P1, R70, 0x2000, RZ ;  /* 0x00002000460d7810 */ /* 0x000fe40007f3e0ff */
[----:B------:R-:W-:Y:S02]  /*2b2a0*/  LEA R20, P4, R2, UR4, 0x2 ;  /* 0x0000000402147c11 */ /* 0x000fe4000f8810ff */
[----:B------:R-:W-:-:S02]  /*2b2b0*/  LOP3.LUT R12, R13, 0x380, RZ, 0xc0, !PT ;  /* 0x000003800d0c7812 */ /* 0x000fc400078ec0ff */
[----:B------:R-:W-:Y:S01]  /*2b2c0*/  LOP3.LUT R8, R8, R9, RZ, 0x3c, !PT ;  /* 0x0000000908087212 */ /* 0x000fe200078e3cff */
[----:B------:R-:W-:Y:S01]  /*2b2d0*/  IMAD.X R9, RZ, RZ, R71, P3 ;  /* 0x000000ffff097224 */ /* 0x000fe200018e0647 */
[----:B------:R-:W-:Y:S02]  /*2b2e0*/  SHF.R.U64 R12, R12, 0x3, RZ ;  /* 0x000000030c0c7819 */ /* 0x000fe400000012ff */
[----:B------:R-:W-:Y:S01]  /*2b2f0*/  LEA.HI.X R21, R2, UR5, R7, 0x2, P4 ;  /* 0x0000000502157c11 */ /* 0x000fe2000a0f1407 */
[----:B------:R-:W-:Y:S01]  /*2b300*/  ULDC.64 UR4, c[0x0][0xaa0] ;  /* 0x0002a80000047ab9 */ /* 0x000fe20000000a00 */
[----:B------:R-:W-:Y:S02]  /*2b310*/  IADD3 R37, P4, R70, 0x5000, RZ ;  /* 0x0000500046257810 */ /* 0x000fe40007f9e0ff */
[----:B------:R-:W-:Y:S01]  /*2b320*/  LOP3.LUT R12, R12, R13, RZ, 0x3c, !PT ;  /* 0x0000000d0c0c7212 */ /* 0x000fe200078e3cff */
[----:B------:R-:W-:Y:S01]  /*2b330*/  IMAD.X R13, RZ, RZ, R71, P1 ;  /* 0x000000ffff0d7224 */ /* 0x000fe200008e0647 */
[----:B------:R-:W-:-:S02]  /*2b340*/  IADD3 R29, P3, R70, 0x6000, RZ ;  /* 0x00006000461d7810 */ /* 0x000fc40007f7e0ff */
[C---:B------:R-:W-:Y:S02]  /*2b350*/  LOP3.LUT R2, R70.reuse, 0x380, RZ, 0xc0, !PT ;  /* 0x0000038046027812 */ /* 0x040fe400078ec0ff */
[----:B------:R-:W-:Y:S02]  /*2b360*/  IADD3 R7, P2, R70, 0x7000, RZ ;  /* 0x0000700046077810 */ /* 0x000fe40007f5e0ff */
[-C--:B------:R-:W-:Y:S02]  /*2b370*/  ISETP.GE.OR P1, PT, R11, R0.reuse, P0 ;  /* 0x000000000b00720c */ /* 0x080fe40000726670 */
[----:B------:R-:W-:Y:S01]  /*2b380*/  ISETP.GE.OR P0, PT, R5, R0, P0 ;  /* 0x000000000500720c */ /* 0x000fe20000706670 */
[----:B------:R-:W-:Y:S01]  /*2b390*/  IMAD.X R33, RZ, RZ, R71, P2 ;  /* 0x000000ffff217224 */ /* 0x000fe200010e0647 */
[----:B------:R-:W-:Y:S02]  /*2b3a0*/  LOP3.LUT R36, R37, 0x380, RZ, 0xc0, !PT ;  /* 0x0000038025247812 */ /* 0x000fe400078ec0ff */
[----:B------:R-:W-:-:S02]  /*2b3b0*/  LOP3.LUT R28, R29, 0x380, RZ, 0xc0, !PT ;  /* 0x000003801d1c7812 */ /* 0x000fc400078ec0ff */
[----:B------:R-:W-:Y:S02]  /*2b3c0*/  SHF.R.U64 R5, R2, 0x3, RZ ;  /* 0x0000000302057819 */ /* 0x000fe400000012ff */
[----:B------:R-:W-:Y:S02]  /*2b3d0*/  LOP3.LUT R2, R7, 0x380, RZ, 0xc0, !PT ;  /* 0x0000038007027812 */ /* 0x000fe400078ec0ff */
[----:B------:R-:W-:Y:S01]  /*2b3e0*/  SHF.R.U64 R36, R36, 0x3, RZ ;  /* 0x0000000324247819 */ /* 0x000fe200000012ff */
[----:B------:R-:W-:Y:S01]  /*2b3f0*/  @!P1 STG.E desc[UR6][R20.64], R89 ;  /* 0x0000005914009986 */ /* 0x000fe2000c101906 */
[----:B------:R-:W-:Y:S02]  /*2b400*/  SHF.R.U64 R28, R28, 0x3, RZ ;  /* 0x000000031c1c7819 */ /* 0x000fe400000012ff */
[----:B------:R-:W-:Y:S01]  /*2b410*/  SHF.R.U64 R2, R2, 0x3, RZ ;  /* 0x0000000302027819 */ /* 0x000fe200000012ff */
[----:B------:R0:W-:Y:S01]  /*2b420*/  @!P0 STG.E desc[UR6][R20.64+0x20], R88 ;  /* 0x0000205814008986 */ /* 0x0001e2000c101906 */
[----:B------:R-:W-:Y:S01]  /*2b430*/  LOP3.LUT R36, R36, R37, RZ, 0x3c, !PT ;  /* 0x0000002524247212 */ /* 0x000fe200078e3cff */
[--C-:B------:R-:W-:Y:S01]  /*2b440*/  IMAD.X R37, RZ, RZ, R71.reuse, P4 ;  /* 0x000000ffff257224 */ /* 0x100fe200020e0647 */
[----:B------:R-:W-:Y:S01]  /*2b450*/  LOP3.LUT R28, R28, R29, RZ, 0x3c, !PT ;  /* 0x0000001d1c1c7212 */ /* 0x000fe200078e3cff */
[----:B------:R-:W-:Y:S01]  /*2b460*/  IMAD.X R29, RZ, RZ, R71, P3 ;  /* 0x000000ffff1d7224 */ /* 0x000fe200018e0647 */
[----:B------:R-:W-:Y:S01]  /*2b470*/  LOP3.LUT R32, R2, R7, RZ, 0x3c, !PT ;  /* 0x0000000702207212 */ /* 0x000fe200078e3cff */
[----:B------:R-:W5:Y:S01]  /*2b480*/  LD.E.128 R8, desc[UR6][R8.64] ;  /* 0x0000000608087980 */ /* 0x000f62000c101d00 */
[----:B------:R-:W-:-:S03]  /*2b490*/  LOP3.LUT R70, R5, R70, RZ, 0x3c, !PT ;  /* 0x0000004605467212 */ /* 0x000fc600078e3cff */
[----:B------:R-:W5:Y:S04]  /*2b4a0*/  LD.E.128 R12, desc[UR6][R12.64] ;  /* 0x000000060c0c7980 */ /* 0x000f68000c101d00 */
[----:B------:R1:W5:Y:S04]  /*2b4b0*/  LD.E.128 R4, desc[UR6][R70.64] ;  /* 0x0000000646047980 */ /* 0x000368000c101d00 */
[----:B------:R-:W5:Y:S04]  /*2b4c0*/  LD.E.128 R24, desc[UR6][R24.64] ;  /* 0x0000000618187980 */ /* 0x000f68000c101d00 */
[----:B------:R-:W5:Y:S04]  /*2b4d0*/  LD.E.128 R40, desc[UR6][R40.64] ;  /* 0x0000000628287980 */ /* 0x000f68000c101d00 */
[----:B------:R-:W5:Y:S04]  /*2b4e0*/  LD.E.128 R36, desc[UR6][R36.64] ;  /* 0x0000000624247980 */ /* 0x000f68000c101d00 */
[----:B------:R-:W5:Y:S04]  /*2b4f0*/  LD.E.128 R28, desc[UR6][R28.64] ;  /* 0x000000061c1c7980 */ /* 0x000f68000c101d00 */
[----:B------:R-:W5:Y:S01]  /*2b500*/  LD.E.128 R32, desc[UR6][R32.64] ;  /* 0x0000000620207980 */ /* 0x000f62000c101d00 */
[----:B0-----:R-:W-:Y:S01]  /*2b510*/  IMAD R20, R3, UR4, RZ ;  /* 0x0000000403147c24 */ /* 0x001fe2000f8e02ff */
[----:B------:R-:W-:Y:S01]  /*2b520*/  @!PT LDS RZ, [RZ] ;  /* 0x00000000fffff984 */ /* 0x000fe20000000800 */
[----:B------:R-:W-:Y:S01]  /*2b530*/  @!PT LDS RZ, [RZ] ;  /* 0x00000000fffff984 */ /* 0x000fe20000000800 */
[----:B------:R-:W-:Y:S01]  /*2b540*/  @!PT LDS RZ, [RZ] ;  /* 0x00000000fffff984 */ /* 0x000fe20000000800 */
[----:B------:R-:W-:Y:S01]  /*2b550*/  @!PT LDS RZ, [RZ] ;  /* 0x00000000fffff984 */ /* 0x000fe20000000800 */
[----:B------:R0:W-:Y:S06]  /*2b560*/  MEMBAR.ALL.CTA ;  /* 0x0000000000007992 */ /* 0x0001ec0000008000 */
[----:B0-----:R-:W0:Y:S01]  /*2b570*/  FENCE.VIEW.ASYNC.S ;  /* 0x00000000000073c6 */ /* 0x001e220000000000 */
[----:B------:R-:W-:-:S04]  /*2b580*/  IMAD.WIDE.U32 R2, R45, UR4, R62 ;  /* 0x000000042d027c25 */ /* 0x000fc8000f8e003e */
[----:B------:R-:W-:Y:S01]  /*2b590*/  IMAD R45, R45, UR5, R20 ;  /* 0x000000052d2d7c24 */ /* 0x000fe2000f8e0214 */
[----:B------:R-:W-:Y:S01]  /*2b5a0*/  ULDC.64 UR4, c[0x0][0xae0] ;  /* 0x0002b80000047ab9 */ /* 0x000fe20000000a00 */
[----:B------:R-:W-:Y:S02]  /*2b5b0*/  IMAD R49, R48, -0x80, R0 ;  /* 0xffffff8030317824 */ /* 0x000fe400078e0200 */
[C---:B------:R-:W-:Y:S02]  /*2b5c0*/  VIADD R0, R72.reuse, 0x40 ;  /* 0x0000004048007836 */ /* 0x040fe40000000000 */
[----:B------:R-:W-:Y:S01]  /*2b5d0*/  IMAD.IADD R3, R3, 0x1, R45 ;  /* 0x0000000103037824 */ /* 0x000fe200078e022d */
[-C--:B------:R-:W-:Y:S01]  /*2b5e0*/  ISETP.GE.AND P3, PT, R72, R49.reuse, PT ;  /* 0x000000314800720c */ /* 0x080fe20003f66270 */
[----:B------:R-:W-:Y:S02]  /*2b5f0*/  IMAD R44, R44, UR4, RZ ;  /* 0x000000042c2c7c24 */ /* 0x000fe4000f8e02ff */
[----:B------:R-:W-:Y:S01]  /*2b600*/  VIADD R20, R72, 0x20 ;  /* 0x0000002048147836 */ /* 0x000fe20000000000 */
[----:B------:R-:W-:Y:S01]  /*2b610*/  ISETP.GE.AND P1, PT, R0, R49, PT ;  /* 0x000000310000720c */ /* 0x000fe20003f26270 */
[----:B------:R-:W-:-:S02]  /*2b620*/  IMAD R45, R50, UR5, R44 ;  /* 0x00000005322d7c24 */ /* 0x000fc4000f8e022c */
[----:B------:R-:W-:Y:S01]  /*2b630*/  IMAD.WIDE.U32 R2, R50, UR4, R2 ;  /* 0x0000000432027c25 */ /* 0x000fe2000f8e0002 */
[----:B------:R-:W-:Y:S01]  /*2b640*/  ULDC.64 UR4, c[0x0][0xae8] ;  /* 0x0002ba0000047ab9 */ /* 0x000fe20000000a00 */
[-C--:B------:R-:W-:Y:S02]  /*2b650*/  ISETP.GE.AND P0, PT, R20, R49.reuse, PT ;  /* 0x000000311400720c */ /* 0x080fe40003f06270 */
[----:B------:R-:W-:Y:S02]  /*2b660*/  VIADD R0, R18, 0x2e820 ;  /* 0x0002e82012007836 */ /* 0x000fe40000000000 */
[----:B------:R-:W-:Y:S02]  /*2b670*/  VIADD R21, R72, 0x60 ;  /* 0x0000006048157836 */ /* 0x000fe40000000000 */
[----:B------:R-:W-:Y:S01]  /*2b680*/  IMAD R20, R46, UR4, RZ ;  /* 0x000000042e147c24 */ /* 0x000fe2000f8e02ff */
[----:B------:R-:W-:Y:S01]  /*2b690*/  PRMT R0, RZ, 0x654, R0 ;  /* 0x00000654ff007816 */ /* 0x000fe20000000000 */
[----:B------:R-:W-:Y:S01]  /*2b6a0*/  IMAD.IADD R3, R3, 0x1, R45 ;  /* 0x0000000103037824 */ /* 0x000fe200078e022d */
[----:B------:R-:W-:Y:S01]  /*2b6b0*/  ISETP.GE.AND P2, PT, R21, R49, PT ;  /* 0x000000311500720c */ /* 0x000fe20003f46270 */
[C---:B------:R-:W-:Y:S01]  /*2b6c0*/  IMAD R45, R47.reuse, UR5, R20 ;  /* 0x000000052f2d7c24 */ /* 0x040fe2000f8e0214 */
[----:B0-----:R1:W-:Y:S01]  /*2b6d0*/  SYNCS.ARRIVE.TRANS64.RED.A1T0 RZ, [R0+URZ], RZ ;  /* 0x000000ff00ff79a7 */ /* 0x0013e2000810043f */
[----:B------:R-:W-:-:S04]  /*2b6e0*/  IMAD.WIDE.U32 R20, R47, UR4, R2 ;  /* 0x000000042f147c25 */ /* 0x000fc8000f8e0002 */
[----:B------:R-:W-:-:S04]  /*2b6f0*/  IMAD.WIDE R72, R48, 0x80, R72 ;  /* 0x0000008030487825 */ /* 0x000fc800078e0248 */
[----:B------:R-:W-:Y:S01]  /*2b700*/  IMAD.IADD R47, R21, 0x1, R45 ;  /* 0x00000001152f7824 */ /* 0x000fe200078e022d */
[----:B-1----:R-:W-:Y:S06]  /*2b710*/  @P3 BRA `(.L_x_1391) ;  /* 0x0000000000443947 */ /* 0x002fec0003800000 */
[----:B------:R-:W-:Y:S01]  /*2b720*/  ULDC.64 UR4, c[0x0][0xad8] ;  /* 0x0002b60000047ab9 */ /* 0x000fe20000000a00 */
[----:B------:R-:W-:Y:S01]  /*2b730*/  IMAD.MOV.U32 R2, RZ, RZ, R20 ;  /* 0x000000ffff027224 */ /* 0x000fe200078e0014 */
[----:B------:R-:W-:Y:S01]  /*2b740*/  ULDC.64 UR6, c[0x0][0xa80] ;  /* 0x0002a00000067ab9 */ /* 0x000fe20000000a00 */
[----:B------:R-:W-:Y:S01]  /*2b750*/  IMAD.MOV.U32 R3, RZ, RZ, R47 ;  /* 0x000000ffff037224 */ /* 0x000fe200078e002f */
[----:B------:R-:W-:Y:S01]  /*2b760*/  ULDC.64 UR8, c[0x0][0x208] ;  /* 0x0000820000087ab9 */ /* 0x000fe20000000a00 */
        /* <DEDUP_REMOVED lines=12> */
.L_x_1391:
[----:B------:R-:W-:Y:S05]  /*2b830*/  BSYNC B1 ;  /* 0x0000000000017941 */ /* 0x000fea0003800000 */
.L_x_1390:
[----:B------:R-:W-:Y:S04]  /*2b840*/  BSSY B1, `(.L_x_1392) ;  /* 0x0000015000017945 */ /* 0x000fe80003800000 */
[----:B------:R-:W-:Y:S05]  /*2b850*/  @P0 BRA `(.L_x_1393) ;  /* 0x00000000004c0947 */ /* 0x000fea0003800000 */
[----:B0----5:R-:W-:Y:S01]  /*2b860*/  IADD3 R5, P0, R72, 0x20, RZ ;  /* 0x0000002048057810 */ /* 0x021fe20007f1e0ff */
[----:B------:R-:W-:Y:S01]  /*2b870*/  ULDC.64 UR4, c[0x0][0xad8] ;  /* 0x0002b60000047ab9 */ /* 0x000fe20000000a00 */
[----:B------:R-:W-:Y:S01]  /*2b880*/  IMAD.MOV.U32 R2, RZ, RZ, R20 ;  /* 0x000000ffff027224 */ /* 0x000fe200078e0014 */
[----:B------:R-:W-:Y:S01]  /*2b890*/  ULDC.64 UR6, c[0x0][0xa80] ;  /* 0x0002a00000067ab9 */ /* 0x000fe20000000a00 */
[----:B------:R-:W-:Y:S01]  /*2b8a0*/  IMAD.MOV.U32 R3, RZ, RZ, R47 ;  /* 0x000000ffff037224 */ /* 0x000fe200078e002f */
[----:B------:R-:W-:Y:S01]  /*2b8b0*/  ULDC.64 UR8, c[0x0][0x208] ;  /* 0x0000820000087ab9 */ /* 0x000fe20000000a00 */
        /* <DEDUP_REMOVED lines=13> */
.L_x_1393:
[----:B------:R-:W-:Y:S05]  /*2b990*/  BSYNC B1 ;  /* 0x0000000000017941 */ /* 0x000fea0003800000 */
.L_x_1392:
[----:B------:R-:W-:Y:S04]  /*2b9a0*/  BSSY B1, `(.L_x_1394) ;  /* 0x0000015000017945 */ /* 0x000fe80003800000 */
[----:B------:R-:W-:Y:S05]  /*2b9b0*/  @P1 BRA `(.L_x_1395) ;  /* 0x00000000004c1947 */ /* 0x000fea0003800000 */
[----:B01---5:R-:W-:Y:S01]  /*2b9c0*/  IADD3 R5, P0, R72, 0x40, RZ ;  /* 0x0000004048057810 */ /* 0x023fe20007f1e0ff */
        /* <DEDUP_REMOVED lines=18> */
.L_x_1395:
[----:B------:R-:W-:Y:S05]  /*2baf0*/  BSYNC B1 ;  /* 0x0000000000017941 */ /* 0x000fea0003800000 */
.L_x_1394:
[----:B------:R-:W-:Y:S05]  /*2bb00*/  @P2 BRA `(.L_x_1396) ;  /* 0x0000000800f02947 */ /* 0x000fea0003800000 */
[----:B012--5:R-:W-:Y:S01]  /*2bb10*/  IADD3 R5, P0, R72, 0x60, RZ ;  /* 0x0000006048057810 */ /* 0x027fe20007f1e0ff */
[----:B------:R-:W-:Y:S01]  /*2bb20*/  ULDC.64 UR6, c[0x0][0xad8] ;  /* 0x0002b60000067ab9 */ /* 0x000fe20000000a00 */
[----:B------:R-:W-:Y:S01]  /*2bb30*/  IMAD.MOV.U32 R2, RZ, RZ, R20 ;  /* 0x000000ffff027224 */ /* 0x000fe200078e0014 */
[----:B------:R-:W-:Y:S01]  /*2bb40*/  ULDC UR4, c[0x0][0xa8c] ;  /* 0x0002a30000047ab9 */ /* 0x000fe20000000800 */
[----:B------:R-:W-:Y:S01]  /*2bb50*/  IMAD.MOV.U32 R3, RZ, RZ, R47 ;  /* 0x000000ffff037224 */ /* 0x000fe200078e002f */
[----:B------:R-:W-:Y:S01]  /*2bb60*/  ISETP.GE.AND P1, PT, R62, UR4, PT ;  /* 0x000000043e007c0c */ /* 0x000fe2000bf26270 */
[----:B------:R-:W-:Y:S01]  /*2bb70*/  IMAD.X R72, RZ, RZ, R73, P0 ;  /* 0x000000ffff487224 */ /* 0x000fe200000e0649 */
[----:B------:R-:W-:Y:S01]  /*2bb80*/  ULDC.64 UR8, c[0x0][0x208] ;  /* 0x0000820000087ab9 */ /* 0x000fe20000000a00 */
        /* <DEDUP_REMOVED lines=11> */
[----:B------:R-:W-:Y:S02]  /*2bc40*/  ULDC.64 UR4, c[0x0][0x208] ;  /* 0x0000820000047ab9 */ /* 0x000fe40000000a00 */
[----:B------:R1:W-:Y:S01]  /*2bc50*/  STG.E.128 desc[UR4][R4.64+0x80], R32 ;  /* 0x0000802004007986 */ /* 0x0003e2000c101d04 */
[----:B------:R-:W-:Y:S05]  /*2bc60*/  BRA `(.L_x_1396) ;  /* 0x0000000800987947 */ /* 0x000fea0003800000 */
.L_x_1387:
[----:B------:R-:W2:Y:S01]  /*2bc70*/  LDL R6, [R1+0x84] ;  /* 0x0000840001067983 */ /* 0x000ea20000100800 */
[----:B------:R-:W-:Y:S01]  /*2bc80*/  ULDC.64 UR4, c[0x0][0xbd8] ;  /* 0x0002f60000047ab9 */ /* 0x000fe20000000a00 */
[----:B------:R-:W2:Y:S01]  /*2bc90*/  LDC.64 R2, c[0x0][0xbd8] ;  /* 0x0002f600ff027b82 */ /* 0x000ea20000000a00 */
[----:B------:R-:W-:Y:S01]  /*2bca0*/  ISETP.NE.U32.AND P0, PT, RZ, UR4, PT ;  /* 0x00000004ff007c0c */ /* 0x000fe2000bf05070 */
[----:B------:R-:W-:Y:S01]  /*2bcb0*/  IMAD.MOV.U32 R7, RZ, RZ, RZ ;  /* 0x000000ffff077224 */ /* 0x000fe200078e00ff */
[----:B------:R-:W-:Y:S02]  /*2bcc0*/  ULDC.64 UR6, c[0x0][0x208] ;  /* 0x0000820000067ab9 */ /* 0x000fe40000000a00 */
[----:B------:R-:W-:Y:S01]  /*2bcd0*/  ISETP.NE.AND.EX P0, PT, RZ, UR5, PT, P0 ;  /* 0x00000005ff007c0c */ /* 0x000fe2000bf05300 */
[----:B------:R-:W-:Y:S02]  /*2bce0*/  ULDC.64 UR4, c[0x0][0xbe0] ;  /* 0x0002f80000047ab9 */ /* 0x000fe40000000a00 */
[----:B------:R-:W-:-:S04]  /*2bcf0*/  ISETP.NE.U32.AND P1, PT, RZ, UR4, PT ;  /* 0x00000004ff007c0c */ /* 0x000fc8000bf25070 */
[----:B------:R-:W-:-:S13]  /*2bd00*/  ISETP.NE.AND.EX P1, PT, RZ, UR5, PT, P1 ;  /* 0x00000005ff007c0c */ /* 0x000fda000bf25310 */
[----:B------:R-:W1:Y:S01]  /*2bd10*/  @P1 LDC.64 R4, c[0x0][0xbe0] ;  /* 0x0002f800ff041b82 */ /* 0x000e620000000a00 */
[----:B------:R-:W-:Y:S02]  /*2bd20*/  ULDC UR4, c[0x0][0xa88] ;  /* 0x0002a20000047ab9 */ /* 0x000fe40000000800 */
[----:B------:R-:W-:Y:S01]  /*2bd30*/  IMAD.U32 R0, RZ, RZ, UR4 ;  /* 0x00000004ff007e24 */ /* 0x000fe2000f8e00ff */
[----:B------:R-:W-:Y:S01]  /*2bd40*/  ISETP.GT.AND P2, PT, R64, 0x7f, PT ;  /* 0x0000007f4000780c */ /* 0x000fe20003f44270 */
[----:B--2---:R-:W-:-:S04]  /*2bd50*/  IMAD.WIDE R2, R6, 0x4, R2 ;  /* 0x0000000406027825 */ /* 0x004fc800078e0202 */
[----:B-1----:R-:W-:Y:S01]  /*2bd60*/  @P1 IMAD.WIDE R4, R6, 0x4, R4 ;  /* 0x0000000406041825 */ /* 0x002fe200078e0204 */
[----:B------:R1:W5:Y:S04]  /*2bd70*/  @P0 LDG.E R7, desc[UR6][R2.64] ;  /* 0x0000000602070981 */ /* 0x000368000c1e1900 */
[----:B------:R1:W5:Y:S01]  /*2bd80*/  @P1 LDG.E R0, desc[UR6][R4.64] ;  /* 0x0000000604001981 */ /* 0x000362000c1e1900 */
[----:B------:R-:W-:Y:S05]  /*2bd90*/  @P1 BRA `(.L_x_1397) ;  /* 0x0000000000141947 */ /* 0x000fea0003800000 */
[----:B------:R-:W-:Y:S05]  /*2bda0*/  @!P0 BRA `(.L_x_1397) ;  /* 0x0000000000108947 */ /* 0x000fea0003800000 */
[----:B------:R-:W-:Y:S02]  /*2bdb0*/  ULDC.64 UR4, c[0x0][0x208] ;  /* 0x0000820000047ab9 */ /* 0x000fe40000000a00 */
[----:B-1----:R-:W2:Y:S04]  /*2bdc0*/  LDG.E R5, desc[UR4][R2.64] ;  /* 0x0000000402057981 */ /* 0x002ea8000c1e1900 */
[----:B-----5:R-:W2:Y:S02]  /*2bdd0*/  LDG.E R0, desc[UR4][R2.64+0x4] ;  /* 0x0000040402007981 */ /* 0x020ea4000c1e1900 */
[----:B--2---:R-:W-:-:S07]  /*2bde0*/  IMAD.IADD R0, R0, 0x1, -R5 ;  /* 0x0000000100007824 */ /* 0x004fce00078e0a05 */
.L_x_1397:
[----:B------:R-:W2:Y:S04]  /*2bdf0*/  LDL R12, [R1+0x80] ;  /* 0x00008000010c7983 */ /* 0x000ea80000100800 */
[----:B------:R3:W5:Y:S01]  /*2be00*/  LDL R11, [R1+0x88] ;  /* 0x00008800010b7983 */ /* 0x0007620000100800 */
[----:B-1----:R-:W-:Y:S01]  /*2be10*/  SHF.R.S32.HI R2, RZ, 0x1f, R6 ;  /* 0x0000001fff027819 */ /* 0x002fe20000011406 */
[----:B------:R-:W-:Y:S01]  /*2be20*/  BSSY B1, `(.L_x_1398) ;  /* 0x000001d000017945 */ /* 0x000fe20003800000 */
[----:B------:R-:W-:Y:S02]  /*2be30*/  SEL R9, R6, RZ, !P0 ;  /* 0x000000ff06097207 */ /* 0x000fe40004000000 */
[----:B------:R-:W-:Y:S02]  /*2be40*/  SHF.R.S32.HI R63, RZ, 0x1f, R62 ;  /* 0x0000001fff3f7819 */ /* 0x000fe4000001143e */
[----:B------:R-:W-:-:S02]  /*2be50*/  SEL R10, R2, RZ, !P0 ;  /* 0x000000ff020a7207 */ /* 0x000fc40004000000 */
[----:B-----5:R-:W-:Y:S02]  /*2be60*/  SHF.R.S32.HI R6, RZ, 0x1f, R7 ;  /* 0x0000001fff067819 */ /* 0x020fe40000011407 */
[----:B--2---:R-:W-:Y:S01]  /*2be70*/  SHF.R.S32.HI R8, RZ, 0x1f, R12 ;  /* 0x0000001fff087819 */ /* 0x004fe2000001140c */
[----:B---3--:R-:W-:Y:S06]  /*2be80*/  @P2 BRA `(.L_x_1399) ;  /* 0x0000000000582947 */ /* 0x008fec0003800000 */
[----:B------:R-:W-:-:S04]  /*2be90*/  IMAD R2, R11, 0x80, R83 ;  /* 0x000000800b027824 */ /* 0x000fc800078e0253 */
[----:B------:R-:W-:-:S05]  /*2bea0*/  VIADD R3, R2, 0xffffff80 ;  /* 0xffffff8002037836 */ /* 0x000fca0000000000 */
[----:B------:R-:W-:-:S13]  /*2beb0*/  ISETP.GE.AND P0, PT, R3, R0, PT ;  /* 0x000000000300720c */ /* 0x000fda0003f06270 */
[----:B------:R-:W-:Y:S05]  /*2bec0*/  @P0 BRA `(.L_x_1399) ;  /* 0x0000000000480947 */ /* 0x000fea0003800000 */
[C---:B------:R-:W-:Y:S01]  /*2bed0*/  IADD3 R2, P0, R3.reuse, R7, RZ ;  /* 0x0000000703027210 */ /* 0x040fe20007f1e0ff */
[----:B------:R-:W-:Y:S01]  /*2bee0*/  ULDC.64 UR4, c[0x0][0xb70] ;  /* 0x0002dc0000047ab9 */ /* 0x000fe20000000a00 */
[----:B------:R-:W-:Y:S01]  /*2bef0*/  ULDC.64 UR6, c[0x0][0x208] ;  /* 0x0000820000067ab9 */ /* 0x000fe20000000a00 */
        /* <DEDUP_REMOVED lines=12> */
[----:B------:R-:W-:Y:S01]  /*2bfc0*/  LEA.HI.X R5, R2, UR5, R3, 0x2, P0 ;  /* 0x0000000502057c11 */ /* 0x000fe200080f1403 */
[----:B------:R-:W-:-:S05]  /*2bfd0*/  IMAD.MOV.U32 R3, RZ, RZ, -0x800000 ;  /* 0xff800000ff037424 */ /* 0x000fca00078e00ff */
[----:B------:R1:W-:Y:S03]  /*2bfe0*/  STG.E desc[UR6][R4.64], R3 ;  /* 0x0000000304007986 */ /* 0x0003e6000c101906 */
.L_x_1399:
[----:B------:R-:W-:Y:S05]  /*2bff0*/  BSYNC B1 ;  /* 0x0000000000017941 */ /* 0x000fea0003800000 */
.L_x_1398:
[----:B------:R-:W-:Y:S01]  /*2c000*/  ULDC.64 UR4, c[0x0][0xaa0] ;  /* 0x0002a80000047ab9 */ /* 0x000fe20000000a00 */
[----:B------:R-:W-:Y:S01]  /*2c010*/  SHF.R.S32.HI R73, RZ, 0x1f, R72 ;  /* 0x0000001fff497819 */ /* 0x000fe20000011448 */
[----:B-1----:R-:W-:Y:S01]  /*2c020*/  IMAD R4, R6, UR4, RZ ;  /* 0x0000000406047c24 */ /* 0x002fe2000f8e02ff */
[----:B------:R-:W-:Y:S01]  /*2c030*/  BSSY B1, `(.L_x_1400) ;  /* 0x0000029000017945 */ /* 0x000fe20003800000 */
[----:B------:R-:W-:-:S04]  /*2c040*/  IMAD.WIDE.U32 R2, R7, UR4, R62 ;  /* 0x0000000407027c25 */ /* 0x000fc8000f8e003e */
[----:B------:R-:W-:Y:S01]  /*2c050*/  IMAD R7, R7, UR5, R4 ;  /* 0x0000000507077c24 */ /* 0x000fe2000f8e0204 */
[----:B------:R-:W-:Y:S01]  /*2c060*/  ULDC.64 UR4, c[0x0][0xae0] ;  /* 0x0002b80000047ab9 */ /* 0x000fe20000000a00 */
[----:B------:R-:W-:Y:S02]  /*2c070*/  VIADD R6, R72, 0x20 ;  /* 0x0000002048067836 */ /* 0x000fe40000000000 */
[----:B------:R-:W-:Y:S02]  /*2c080*/  IMAD.IADD R3, R3, 0x1, R7 ;  /* 0x0000000103037824 */ /* 0x000fe400078e0207 */
[----:B------:R-:W-:Y:S02]  /*2c090*/  IMAD R7, R11, -0x80, R0 ;  /* 0xffffff800b077824 */ /* 0x000fe400078e0200 */
[----:B------:R-:W-:Y:S02]  /*2c0a0*/  IMAD R4, R8, UR4, RZ ;  /* 0x0000000408047c24 */ /* 0x000fe4000f8e02ff */
[C---:B------:R-:W-:Y:S01]  /*2c0b0*/  VIADD R0, R72.reuse, 0x40 ;  /* 0x0000004048007836 */ /* 0x040fe20000000000 */
[-C--:B------:R-:W-:Y:S01]  /*2c0c0*/  ISETP.GE.AND P3, PT, R72, R7.reuse, PT ;  /* 0x000000074800720c */ /* 0x080fe20003f66270 */
[----:B------:R-:W-:Y:S01]  /*2c0d0*/  IMAD R5, R12, UR5, R4 ;  /* 0x000000050c057c24 */ /* 0x000fe2000f8e0204 */
[-C--:B------:R-:W-:Y:S01]  /*2c0e0*/  ISETP.GE.AND P2, PT, R6, R7.reuse, PT ;  /* 0x000000070600720c */ /* 0x080fe20003f46270 */
[----:B------:R-:W-:Y:S01]  /*2c0f0*/  IMAD.WIDE.U32 R2, R12, UR4, R2 ;  /* 0x000000040c027c25 */ /* 0x000fe2000f8e0002 */
[----:B------:R-:W-:Y:S01]  /*2c100*/  ULDC.64 UR4, c[0x0][0xae8] ;  /* 0x0002ba0000047ab9 */ /* 0x000fe20000000a00 */
[----:B------:R-:W-:-:S02]  /*2c110*/  ISETP.GE.AND P0, PT, R0, R7, PT ;  /* 0x000000070000720c */ /* 0x000fc40003f06270 */
[----:B------:R-:W-:Y:S02]  /*2c120*/  VIADD R4, R72, 0x60 ;  /* 0x0000006048047836 */ /* 0x000fe40000000000 */
[----:B------:R-:W-:Y:S02]  /*2c130*/  IMAD.IADD R3, R3, 0x1, R5 ;  /* 0x0000000103037824 */ /* 0x000fe400078e0205 */
[----:B------:R-:W-:Y:S01]  /*2c140*/  IMAD R0, R10, UR4, RZ ;  /* 0x000000040a007c24 */ /* 0x000fe2000f8e02ff */
[----:B------:R-:W-:Y:S01]  /*2c150*/  ISETP.GE.AND P1, PT, R4, R7, PT ;  /* 0x000000070400720c */ /* 0x000fe20003f26270 */
[----:B------:R-:W-:-:S04]  /*2c160*/  IMAD.WIDE.U32 R4, R9, UR4, R2 ;  /* 0x0000000409047c25 */ /* 0x000fc8000f8e0002 */
[----:B------:R-:W-:Y:S02]  /*2c170*/  IMAD R7, R9, UR5, R0 ;  /* 0x0000000509077c24 */ /* 0x000fe4000f8e0200 */
[----:B------:R-:W-:-:S04]  /*2c180*/  IMAD.WIDE R72, R11, 0x80, R72 ;  /* 0x000000800b487825 */ /* 0x000fc800078e0248 */
[----:B------:R-:W-:Y:S01]  /*2c190*/  IMAD.IADD R9, R5, 0x1, R7 ;  /* 0x0000000105097824 */ /* 0x000fe200078e0207 */
[----:B------:R-:W-:Y:S06]  /*2c1a0*/  @P3 BRA `(.L_x_1401) ;  /* 0x0000000000443947 */ /* 0x000fec0003800000 */
        /* <DEDUP_REMOVED lines=17> */
.L_x_1401:
[----:B------:R-:W-:Y:S05]  /*2c2c0*/  BSYNC B1 ;  /* 0x0000000000017941 */ /* 0x000fea0003800000 */
.L_x_1400:
[----:B------:R-:W-:Y:S04]  /*2c2d0*/  BSSY B1, `(.L_x_1402) ;  /* 0x0000015000017945 */ /* 0x000fe80003800000 */
[----:B------:R-:W-:Y:S05]  /*2c2e0*/  @P2 BRA `(.L_x_1403) ;  /* 0x00000000004c2947 */ /* 0x000fea0003800000 */
[----:B-1----:R-:W-:Y:S01]  /*2c2f0*/  IADD3 R7, P2, R72, 0x20, RZ ;  /* 0x0000002048077810 */ /* 0x002fe20007f5e0ff */
        /* <DEDUP_REMOVED lines=18> */
.L_x_1403:
[----:B------:R-:W-:Y:S05]  /*2c420*/  BSYNC B1 ;  /* 0x0000000000017941 */ /* 0x000fea0003800000 */
.L_x_1402:
[----:B------:R-:W-:Y:S04]  /*2c430*/  BSSY B1, `(.L_x_1404) ;  /* 0x0000015000017945 */ /* 0x000fe80003800000 */
[----:B------:R-:W-:Y:S05]  /*2c440*/  @P0 BRA `(.L_x_1405) ;  /* 0x00000000004c0947 */ /* 0x000fea0003800000 */
[----:B-12---:R-:W-:Y:S01]  /*2c450*/  IADD3 R7, P0, R72, 0x40, RZ ;  /* 0x0000004048077810 */ /* 0x006fe20007f1e0ff */
        /* <DEDUP_REMOVED lines=18> */
.L_x_1405:
[----:B------:R-:W-:Y:S05]  /*2c580*/  BSYNC B1 ;  /* 0x0000000000017941 */ /* 0x000fea0003800000 */
.L_x_1404:
[----:B------:R-:W-:Y:S05]  /*2c590*/  @P1 BRA `(.L_x_1396) ;  /* 0x00000000004c1947 */ /* 0x000fea0003800000 */
[----:B------:R-:W-:Y:S01]  /*2c5a0*/  IADD3 R5, P0, R72, 0x60, RZ ;  /* 0x0000006048057810 */ /* 0x000fe20007f1e0ff */
[----:B------:R-:W-:Y:S01]  /*2c5b0*/  ULDC.64 UR6, c[0x0][0xad8] ;  /* 0x0002b60000067ab9 */ /* 0x000fe20000000a00 */
[----:B------:R-:W-:Y:S01]  /*2c5c0*/  IMAD.MOV.U32 R2, RZ, RZ, R4 ;  /* 0x000000ffff027224 */ /* 0x000fe200078e0004 */
[----:B------:R-:W-:Y:S01]  /*2c5d0*/  ULDC UR4, c[0x0][0xa8c] ;  /* 0x0002a30000047ab9 */ /* 0x000fe20000000800 */
[----:B------:R-:W-:Y:S01]  /*2c5e0*/  IMAD.MOV.U32 R3, RZ, RZ, R9 ;  /* 0x000000ffff037224 */ /* 0x000fe200078e0009 */
[C---:B------:R-:W-:Y:S01]  /*2c5f0*/  ISETP.GE.AND P1, PT, R62.reuse, UR4, PT ;  /* 0x000000043e007c0c */ /* 0x040fe2000bf26270 */
[----:B------:R-:W-:Y:S01]  /*2c600*/  IMAD.X R72, RZ, RZ, R73, P0 ;  /* 0x000000ffff487224 */ /* 0x000fe200000e0649 */
[----:B------:R-:W-:Y:S01]  /*2c610*/  ULDC.64 UR8, c[0x0][0x208] ;  /* 0x0000820000087ab9 */ /* 0x000fe20000000a00 */
        /* <DEDUP_REMOVED lines=11> */
.L_x_1396:
[----:B------:R-:W-:Y:S05]  /*2c6d0*/  BSYNC B0 ;  /* 0x0000000000007941 */ /* 0x000fea0003800000 */
.L_x_1386:
[----:B------:R-:W3:Y:S01]  /*2c6e0*/  LDL R0, [R1+0x64] ;  /* 0x0000640001007983 */ /* 0x000ee20000100800 */
[----:B------:R-:W-:Y:S02]  /*2c6f0*/  ULDC UR4, c[0x0][0xc14] ;  /* 0x0003050000047ab9 */ /* 0x000fe40000000800 */
[----:B---3--:R-:W-:-:S13]  /*2c700*/  ISETP.GE.AND P0, PT, R0, UR4, PT ;  /* 0x0000000400007c0c */ /* 0x008fda000bf06270 */
[----:B------:R-:W-:Y:S05]  /*2c710*/  @!P0 BRA `(.L_x_1406) ;  /* 0xfffffd4800288947 */ /* 0x000fea000383ffff */
[----:B------:R-:W-:Y:S05]  /*2c720*/  BRA `(.L_x_1153) ;  /* 0x0000006800347947 */ /* 0x000fea0003800000 */
.L_x_1151:
[----:B------:R-:W-:-:S08]  /*2c730*/  NOP ;  /* 0x0000000000007918 */ /* 0x000fd00000000000 */
[----:B0-----:R-:W0:-:S00]  /*2c740*/  USETMAXREG.DEALLOC.CTAPOOL 0x18 ;  /* 0x00000018000079c8 */ /* 0x001e0000080e0500 */
        /* <DEDUP_REMOVED lines=16> */
.L_x_1407:
[----:B------:R-:W0:Y:S01]  /*2c850*/  S2R R0, SR_TID.X ;  /* 0x0000000000007919 */ /* 0x000e220000002100 */
[----:B------:R-:W-:Y:S01]  /*2c860*/  ULDC UR4, c[0x0][0xc14] ;  /* 0x0003050000047ab9 */ /* 0x000fe20000000800 */
[----:B------:R-:W-:Y:S01]  /*2c870*/  ULDC.64 UR6, c[0x0][0x208] ;  /* 0x0000820000067ab9 */ /* 0x000fe20000000a00 */
        /* <DEDUP_REMOVED lines=8> */
[----:B------:R-:W0:Y:S01]  /*2c900*/  S2UR UR6, SR_CTAID.X ;  /* 0x00000000000679c3 */ /* 0x000e220000002500 */
[C---:B------:R-:W-:Y:S01]  /*2c910*/  ISETP.GE.U32.AND P2, PT, R0.reuse, 0x2, PT ;  /* 0x000000020000780c */ /* 0x040fe20003f46070 */
[----:B------:R-:W-:Y:S01]  /*2c920*/  UMOV UR4, URZ ;  /* 0x0000003f00047c82 */ /* 0x000fe20008000000 */
[C---:B------:R-:W-:Y:S02]  /*2c930*/  ISETP.GE.U32.AND P3, PT, R0.reuse, 0x4, PT ;  /* 0x000000040000780c */ /* 0x040fe40003f66070 */
[C---:B------:R-:W-:Y:S02]  /*2c940*/  ISETP.GE.U32.AND P4, PT, R0.reuse, 0x8, PT ;  /* 0x000000080000780c */ /* 0x040fe40003f86070 */
[----:B------:R-:W-:Y:S01]  /*2c950*/  ISETP.GE.U32.AND P5, PT, R0, 0x10, PT ;  /* 0x000000100000780c */ /* 0x000fe20003fa6070 */
[----:B--2---:R-:W1:Y:S02]  /*2c960*/  SHFL.UP PT, R4, R6, 0x1, RZ ;  /* 0x0420000006047989 */ /* 0x004e6400000e00ff */
[----:B-1----:R-:W-:-:S05]  /*2c970*/  SEL R5, R4, RZ, P1 ;  /* 0x000000ff04057207 */ /* 0x002fca0000800000 */
[----:B------:R-:W-:-:S05]  /*2c980*/  IMAD.IADD R5, R6, 0x1, R5 ;  /* 0x0000000106057824 */ /* 0x000fca00078e0205 */
[----:B------:R-:W1:Y:S02]  /*2c990*/  SHFL.UP PT, R4, R5, 0x2, RZ ;  /* 0x0440000005047989 */ /* 0x000e6400000e00ff */
[----:B-1----:R-:W-:-:S05]  /*2c9a0*/  SEL R4, R4, RZ, P2 ;  /* 0x000000ff04047207 */ /* 0x002fca0001000000 */
[----:B------:R-:W-:-:S05]  /*2c9b0*/  IMAD.IADD R4, R5, 0x1, R4 ;  /* 0x0000000105047824 */ /* 0x000fca00078e0204 */
[----:B------:R-:W1:Y:S02]  /*2c9c0*/  SHFL.UP PT, R7, R4, 0x4, RZ ;  /* 0x0480000004077989 */ /* 0x000e6400000e00ff */
[----:B-1----:R-:W-:-:S05]  /*2c9d0*/  SEL R7, R7, RZ, P3 ;  /* 0x000000ff07077207 */ /* 0x002fca0001800000 */
[----:B------:R-:W-:Y:S02]  /*2c9e0*/  IMAD.IADD R7, R4, 0x1, R7 ;  /* 0x0000000104077824 */ /* 0x000fe400078e0207 */
[----:B------:R-:W-:-:S03]  /*2c9f0*/  IMAD.MOV.U32 R4, RZ, RZ, RZ ;  /* 0x000000ffff047224 */ /* 0x000fc600078e00ff */
[----:B------:R-:W1:Y:S02]  /*2ca00*/  SHFL.UP PT, R2, R7, 0x8, RZ ;  /* 0x0500000007027989 */ /* 0x000e6400000e00ff */
[----:B-1----:R-:W-:-:S05]  /*2ca10*/  SEL R2, R2, RZ, P4 ;  /* 0x000000ff02027207 */ /* 0x002fca0002000000 */
[----:B------:R-:W-:-:S05]  /*2ca20*/  IMAD.IADD R2, R7, 0x1, R2 ;  /* 0x0000000107027824 */ /* 0x000fca00078e0202 */
[----:B------:R-:W1:Y:S02]  /*2ca30*/  SHFL.UP PT, R3, R2, 0x10, RZ ;  /* 0x0600000002037989 */ /* 0x000e6400000e00ff */
[----:B-1----:R-:W-:-:S05]  /*2ca40*/  SEL R3, R3, RZ, P5 ;  /* 0x000000ff03037207 */ /* 0x002fca0002800000 */
[----:B------:R-:W-:-:S05]  /*2ca50*/  IMAD.IADD R5, R2, 0x1, R3 ;  /* 0x0000000102057824 */ /* 0x000fca00078e0203 */
[----:B------:R-:W1:Y:S02]  /*2ca60*/  SHFL.IDX PT, R3, R5, 0x1f, 0x1f ;  /* 0x03e01f0005037f89 */ /* 0x000e6400000e0000 */
[----:B-1----:R-:W-:-:S04]  /*2ca70*/  IMAD R7, R3, UR5, RZ ;  /* 0x0000000503077c24 */ /* 0x002fc8000f8e02ff */
[----:B------:R-:W-:Y:S01]  /*2ca80*/  IMAD.MOV.U32 R8, RZ, RZ, R7 ;  /* 0x000000ffff087224 */ /* 0x000fe200078e0007 */
[----:B0-----:R-:W-:-:S13]  /*2ca90*/  ISETP.GT.AND P6, PT, R7, UR6, PT ;  /* 0x0000000607007c0c */ /* 0x001fda000bfc4270 */
[----:B------:R-:W-:Y:S05]  /*2caa0*/  @P6 BRA `(.L_x_1409) ;  /* 0x0000000000a46947 */ /* 0x000fea0003800000 */
[----:B------:R-:W0:Y:S01]  /*2cab0*/  LDC R5, c[0x0][0xc14] ;  /* 0x00030500ff057b82 */ /* 0x000e220000000800 */
[----:B------:R-:W-:Y:S01]  /*2cac0*/  IMAD.MOV.U32 R7, RZ, RZ, R8 ;  /* 0x000000ffff077224 */ /* 0x000fe200078e0008 */
[----:B------:R-:W-:Y:S01]  /*2cad0*/  UMOV UR4, URZ ;  /* 0x0000003f00047c82 */ /* 0x000fe20008000000 */
[----:B------:R-:W-:Y:S01]  /*2cae0*/  ULDC UR7, c[0x0][0xc14] ;  /* 0x0003050000077ab9 */ /* 0x000fe20000000800 */
[----:B------:R-:W-:-:S05]  /*2caf0*/  ULDC UR5, c[0x0][0xc10] ;  /* 0x0003040000057ab9 */ /* 0x000fca0000000800 */
.L_x_1413:
        /* <DEDUP_REMOVED lines=10> */
[----:B------:R-:W0:Y:S01]  /*2cba0*/  LDC.64 R2, c[0x0][0xc58] ;  /* 0x00031600ff027b82 */ /* 0x000e220000000a00 */
[----:B------:R-:W-:Y:S01]  /*2cbb0*/  ULDC.64 UR8, c[0x0][0x208] ;  /* 0x0000820000087ab9 */ /* 0x000fe20000000a00 */
[----:B0-----:R-:W-:-:S05]  /*2cbc0*/  IMAD.WIDE R2, R8, 0x4, R2 ;  /* 0x0000000408027825 */ /* 0x001fca00078e0202 */
[----:B------:R0:W5:Y:S02]  /*2cbd0*/  LDG.E R6, desc[UR8][R2.64] ;  /* 0x0000000802067981 */ /* 0x000164000c1e1900 */
.L_x_1412:
[----:B------:R-:W-:Y:S05]  /*2cbe0*/  BSYNC B0 ;  /* 0x0000000000007941 */ /* 0x000fea0003800000 */
.L_x_1411:
        /* <DEDUP_REMOVED lines=20> */
[----:B------:R-:W-:-:S07]  /*2cd30*/  IMAD.MOV.U32 R5, RZ, RZ, R11 ;  /* 0x000000ffff057224 */ /* 0x000fce00078e000b */
.L_x_1409:
[----:B------:R-:W-:Y:S01]  /*2cd40*/  IMAD.IADD R8, R7, 0x1, -R8 ;  /* 0x0000000107087824 */ /* 0x000fe200078e0a08 */
[----:B------:R-:W-:-:S03]  /*2cd50*/  ULDC.64 UR8, c[0x0][0x208] ;  /* 0x0000820000087ab9 */ /* 0x000fc60000000a00 */
[----:B------:R-:W-:-:S05]  /*2cd60*/  IMAD R2, R5, UR5, R8 ;  /* 0x0000000505027c24 */ /* 0x000fca000f8e0208 */
[----:B------:R-:W-:Y:S02]  /*2cd70*/  ISETP.GT.AND P0, PT, R2, UR6, PT ;  /* 0x0000000602007c0c */ /* 0x000fe4000bf04270 */
[----:B------:R-:W0:Y:S11]  /*2cd80*/  LDC.64 R2, c[0x0][0xc68] ;  /* 0x00031a00ff027b82 */ /* 0x000e360000000a00 */
[----:B------:R-:W-:-:S04]  /*2cd90*/  VOTE.ANY R12, PT, !P0 ;  /* 0x00000000000c7806 */ /* 0x000fc800040e0100 */
[----:B------:R-:W1:Y:S02]  /*2cda0*/  POPC R7, R12 ;  /* 0x0000000c00077309 */ /* 0x000e640000000000 */
[----:B-1----:R-:W-:-:S04]  /*2cdb0*/  VIADD R9, R7, UR4 ;  /* 0x0000000407097c36 */ /* 0x002fc80008000000 */
[----:B0-----:R-:W-:Y:S01]  /*2cdc0*/  IMAD.WIDE R2, R9, 0x4, R2 ;  /* 0x0000000409027825 */ /* 0x001fe200078e0202 */
[----:B------:R-:W0:Y:S04]  /*2cdd0*/  SHFL.IDX PT, R6, R6, R7, 0x1f ;  /* 0x00001f0706067589 */ /* 0x000e2800000e0000 */
[----:B------:R-:W0:Y:S04]  /*2cde0*/  LDG.E R11, desc[UR8][R2.64] ;  /* 0x00000008020b7981 */ /* 0x000e28000c1e1900 */
[----:B------:R0:W-:Y:S01]  /*2cdf0*/  STL [R1+0xc], R9 ;  /* 0x00000c0901007387 */ /* 0x0001e20000100800 */
[----:B------:R-:W-:Y:S01]  /*2ce00*/  ISETP.NE.AND P0, PT, R12, RZ, PT ;  /* 0x000000ff0c00720c */ /* 0x000fe20003f05270 */
[----:B0-----:R-:W-:-:S05]  /*2ce10*/  IMAD R9, R6, R11, RZ ;  /* 0x0000000b06097224 */ /* 0x001fca00078e02ff */
[----:B------:R-:W-:-:S04]  /*2ce20*/  IABS R10, R9 ;  /* 0x00000009000a7213 */ /* 0x000fc80000000000 */
[----:B------:R-:W0:Y:S08]  /*2ce30*/  I2F.RP R13, R10 ;  /* 0x0000000a000d7306 */ /* 0x000e300000209400 */
[----:B0-----:R-:W0:Y:S02]  /*2ce40*/  MUFU.RCP R13, R13 ;  /* 0x0000000d000d7308 */ /* 0x001e240000001000 */
[----:B0-----:R-:W-:-:S06]  /*2ce50*/  VIADD R14, R13, 0xffffffe ;  /* 0x0ffffffe0d0e7836 */ /* 0x001fcc0000000000 */
[----:B------:R0:W1:Y:S01]  /*2ce60*/  F2I.FTZ.U32.TRUNC.NTZ R3, R14 ;  /* 0x0000000e00037305 */ /* 0x000062000021f000 */
[----:B------:R-:W-:Y:S05]  /*2ce70*/  @!P0 BRA `(.L_x_1414) ;  /* 0x0000000000088947 */ /* 0x000fea0003800000 */
[----:B------:R-:W-:-:S06]  /*2ce80*/  VIADD R4, R7, 0xffffffff ;  /* 0xffffffff07047836 */ /* 0x000fcc0000000000 */
[----:B------:R2:W3:Y:S02]  /*2ce90*/  SHFL.IDX PT, R4, R5, R4, 0x1f ;  /* 0x00001f0405047589 */ /* 0x0004e400000e0000 */
.L_x_1414:
[--C-:B-12---:R-:W-:Y:S02]  /*2cea0*/  IMAD.MOV R5, RZ, RZ, -R3.reuse ;  /* 0x000000ffff057224 */ /* 0x106fe400078e0a03 */
[----:B---3--:R-:W-:Y:S02]  /*2ceb0*/  IMAD R4, R4, UR5, R8 ;  /* 0x0000000504047c24 */ /* 0x008fe4000f8e0208 */
[----:B------:R-:W-:Y:S02]  /*2cec0*/  IMAD R5, R5, R10, RZ ;  /* 0x0000000a05057224 */ /* 0x000fe400078e02ff */
[----:B------:R-:W-:Y:S01]  /*2ced0*/  IMAD.MOV.U32 R2, RZ, RZ, RZ ;  /* 0x000000ffff027224 */ /* 0x000fe200078e00ff */
[----:B------:R1:W-:Y:S03]  /*2cee0*/  STL [R1], R4 ;  /* 0x0000000401007387 */ /* 0x0003e60000100800 */
[----:B------:R-:W-:Y:S01]  /*2cef0*/  IMAD.HI.U32 R3, R3, R5, R2 ;  /* 0x0000000503037227 */ /* 0x000fe200078e0002 */
[----:B------:R-:W-:-:S02]  /*2cf00*/  IADD3 R2, -R4, UR6, RZ ;  /* 0x0000000604027c10 */ /* 0x000fc4000fffe1ff */
[----:B------:R-:W-:Y:S02]  /*2cf10*/  IABS R5, R9 ;  /* 0x0000000900057213 */ /* 0x000fe40000000000 */
[----:B-1----:R-:W-:-:S03]  /*2cf20*/  IABS R4, R2 ;  /* 0x0000000200047213 */ /* 0x002fc60000000000 */
        /* <DEDUP_REMOVED lines=13> */
[----:B------:R-:W-:Y:S02]  /*2d000*/  IMAD R4, R11, R8, RZ ;  /* 0x000000080b047224 */ /* 0x000fe400078e02ff */
[----:B------:R-:W-:Y:S02]  /*2d010*/  IMAD.MOV R8, RZ, RZ, -R8 ;  /* 0x000000ffff087224 */ /* 0x000fe400078e0a08 */
[----:B------:R-:W-:Y:S02]  /*2d020*/  IMAD.MOV R10, RZ, RZ, -R4 ;  /* 0x000000ffff0a7224 */ /* 0x000fe400078e0a04 */
[----:B------:R-:W-:-:S03]  /*2d030*/  IMAD R9, R9, R8, R2 ;  /* 0x0000000809097224 */ /* 0x000fc600078e0202 */
[----:B------:R-:W-:-:S04]  /*2d040*/  VIADDMNMX R11, R10, UR5, R11, PT ;  /* 0x000000050a0b7c46 */ /* 0x000fc8000b80010b */
[-C--:B------:R-:W-:Y:S02]  /*2d050*/  IABS R5, R11.reuse ;  /* 0x0000000b00057213 */ /* 0x080fe40000000000 */
[----:B------:R-:W-:Y:S02]  /*2d060*/  IABS R8, R11 ;  /* 0x0000000b00087213 */ /* 0x000fe40000000000 */
[----:B------:R-:W1:Y:S03]  /*2d070*/  I2F.RP R7, R5 ;  /* 0x0000000500077306 */ /* 0x000e660000209400 */
[----:B------:R-:W-:-:S05]  /*2d080*/  IMAD.MOV R8, RZ, RZ, -R8 ;  /* 0x000000ffff087224 */ /* 0x000fca00078e0a08 */
[----:B-1----:R-:W1:Y:S02]  /*2d090*/  MUFU.RCP R7, R7 ;  /* 0x0000000700077308 */ /* 0x002e640000001000 */
[----:B-1----:R-:W-:Y:S01]  /*2d0a0*/  VIADD R3, R7, 0xffffffe ;  /* 0x0ffffffe07037836 */ /* 0x002fe20000000000 */
[----:B------:R-:W-:-:S05]  /*2d0b0*/  IABS R7, R9 ;  /* 0x0000000900077213 */ /* 0x000fca0000000000 */
[----:B------:R-:W1:Y:S02]  /*2d0c0*/  F2I.FTZ.U32.TRUNC.NTZ R3, R3 ;  /* 0x0000000300037305 */ /* 0x000e64000021f000 */
[----:B-1----:R-:W-:-:S04]  /*2d0d0*/  IMAD.MOV R2, RZ, RZ, -R3 ;  /* 0x000000ffff027224 */ /* 0x002fc800078e0a03 */
[----:B------:R-:W-:Y:S02]  /*2d0e0*/  IMAD R13, R2, R5, RZ ;  /* 0x00000005020d7224 */ /* 0x000fe400078e02ff */
[----:B------:R-:W-:-:S04]  /*2d0f0*/  IMAD.MOV.U32 R2, RZ, RZ, RZ ;  /* 0x000000ffff027224 */ /* 0x000fc800078e00ff */
[----:B------:R-:W-:Y:S01]  /*2d100*/  IMAD.HI.U32 R2, R3, R13, R2 ;  /* 0x0000000d03027227 */ /* 0x000fe200078e0002 */
[----:B------:R-:W-:-:S03]  /*2d110*/  LOP3.LUT R3, R9, R11, RZ, 0x3c, !PT ;  /* 0x0000000b09037212 */ /* 0x000fc600078e3cff */
[----:B------:R-:W-:Y:S01]  /*2d120*/  IMAD.IADD R9, R9, 0x1, R4 ;  /* 0x0000000109097824 */ /* 0x000fe200078e0204 */
[----:B------:R-:W-:Y:S01]  /*2d130*/  ISETP.GE.AND P2, PT, R3, RZ, PT ;  /* 0x000000ff0300720c */ /* 0x000fe20003f46270 */
[----:B------:R-:W-:-:S04]  /*2d140*/  IMAD.HI.U32 R2, R2, R7, RZ ;  /* 0x0000000702027227 */ /* 0x000fc800078e00ff */
[----:B------:R-:W-:-:S05]  /*2d150*/  IMAD R8, R2, R8, R7 ;  /* 0x0000000802087224 */ /* 0x000fca00078e0207 */
[----:B------:R-:W-:-:S13]  /*2d160*/  ISETP.GT.U32.AND P1, PT, R5, R8, PT ;  /* 0x000000080500720c */ /* 0x000fda0003f24070 */
[----:B------:R-:W-:Y:S02]  /*2d170*/  @!P1 IMAD.IADD R8, R8, 0x1, -R5 ;  /* 0x0000000108089824 */ /* 0x000fe400078e0a05 */
[----:B------:R-:W-:Y:S01]  /*2d180*/  @!P1 VIADD R2, R2, 0x1 ;  /* 0x0000000102029836 */ /* 0x000fe20000000000 */
[----:B------:R-:W-:Y:S02]  /*2d190*/  ISETP.NE.AND P1, PT, R11, RZ, PT ;  /* 0x000000ff0b00720c */ /* 0x000fe40003f25270 */
[----:B------:R-:W-:-:S13]  /*2d1a0*/  ISETP.GE.U32.AND P0, PT, R8, R5, PT ;  /* 0x000000050800720c */ /* 0x000fda0003f06070 */
[----:B------:R-:W-:-:S04]  /*2d1b0*/  @P0 VIADD R2, R2, 0x1 ;  /* 0x0000000102020836 */ /* 0x000fc80000000000 */
[----:B------:R-:W-:Y:S01]  /*2d1c0*/  @!P2 IMAD.MOV R2, RZ, RZ, -R2 ;  /* 0x000000ffff02a224 */ /* 0x000fe200078e0a02 */
[----:B------:R-:W-:Y:S01]  /*2d1d0*/  @!P1 LOP3.LUT R2, RZ, R11, RZ, 0x33, !PT ;  /* 0x0000000bff029212 */ /* 0x000fe200078e33ff */
[----:B------:R-:W-:-:S03]  /*2d1e0*/  IMAD.MOV R11, RZ, RZ, -R11 ;  /* 0x000000ffff0b7224 */ /* 0x000fc600078e0a0b */
[----:B------:R-:W-:Y:S01]  /*2d1f0*/  LOP3.LUT R3, RZ, R2, RZ, 0x33, !PT ;  /* 0x00000002ff037212 */ /* 0x000fe200078e33ff */
[----:B------:R-:W-:-:S04]  /*2d200*/  IMAD R4, R2, R11, R9 ;  /* 0x0000000b02047224 */ /* 0x000fc800078e0209 */
[----:B------:R-:W-:Y:S01]  /*2d210*/  IMAD.IADD R2, R6, 0x1, R3 ;  /* 0x0000000106027824 */ /* 0x000fe200078e0203 */
[----:B------:R1:W-:Y:S04]  /*2d220*/  STL [R1+0x8], R4 ;  /* 0x0000080401007387 */ /* 0x0003e80000100800 */
[----:B------:R1:W-:Y:S01]  /*2d230*/  STL [R1+0x4], R2 ;  /* 0x0000040201007387 */ /* 0x0003e20000100800 */
[----:B------:R-:W-:Y:S05]  /*2d240*/  BRA `(.L_x_1415) ;  /* 0x0000000000107947 */ /* 0x000fea0003800000 */
.L_x_1410:
[----:B------:R-:W-:Y:S01]  /*2d250*/  IMAD.U32 R2, RZ, RZ, UR6 ;  /* 0x00000006ff027e24 */ /* 0x000fe2000f8e00ff */
[----:B------:R0:W-:Y:S04]  /*2d260*/  STL [R1+0x4], RZ ;  /* 0x000004ff01007387 */ /* 0x0001e80000100800 */
[----:B------:R0:W-:Y:S04]  /*2d270*/  STL [R1+0x8], RZ ;  /* 0x000008ff01007387 */ /* 0x0001e80000100800 */
[----:B------:R0:W-:Y:S02]  /*2d280*/  STL [R1], R2 ;  /* 0x0000000201007387 */ /* 0x0001e40000100800 */
.L_x_1415:
[----:B-1----:R-:W2:Y:S04]  /*2d290*/  LDL R4, [R1] ;  /* 0x0000000001047983 */ /* 0x002ea80000100800 */
[----:B------:R-:W2:Y:S04]  /*2d2a0*/  LDL R5, [R1+0x4] ;  /* 0x0000040001057983 */ /* 0x000ea80000100800 */
[----:B------:R-:W2:Y:S04]  /*2d2b0*/  LDL R6, [R1+0x8] ;  /* 0x0000080001067983 */ /* 0x000ea80000100800 */
[----:B------:R-:W2:Y:S01]  /*2d2c0*/  LDL R7, [R1+0xc] ;  /* 0x00000c0001077983 */ /* 0x000ea20000100800 */
[----:B------:R-:W-:-:S13]  /*2d2d0*/  ISETP.NE.AND P0, PT, R0, RZ, PT ;  /* 0x000000ff0000720c */ /* 0x000fda0003f05270 */
[----:B------:R-:W1:Y:S01]  /*2d2e0*/  @!P0 S2R R3, SR_CgaCtaId ;  /* 0x0000000000038919 */ /* 0x000e620000008800 */
[----:B------:R-:W-:-:S04]  /*2d2f0*/  @!P0 MOV R0, 0x400 ;  /* 0x0000040000008802 */ /* 0x000fc80000000f00 */
[----:B-1----:R-:W-:-:S05]  /*2d300*/  @!P0 LEA R0, R3, R0, 0x18 ;  /* 0x0000000003008211 */ /* 0x002fca00078ec0ff */
[----:B--2---:R1:W-:Y:S01]  /*2d310*/  @!P0 STS.128 [R0+0x2e8d0], R4 ;  /* 0x02e8d00400008388 */ /* 0x0043e20000000c00 */
[----:B------:R-:W-:Y:S06]  /*2d320*/  BAR.ARV 0x5, 0x180 ;  /* 0x0146000000007b1d */ /* 0x000fec0000002000 */
.L_x_1408:
[----:B-1----:R-:W2:Y:S01]  /*2d330*/  LDL R0, [R1+0xc] ;  /* 0x00000c0001007983 */ /* 0x002ea20000100800 */
        /* <DEDUP_REMOVED lines=8> */
[----:B-1----:R-:W0:Y:S01]  /*2d3c0*/  S2R R0, SR_TID.X ;  /* 0x0000000000007919 */ /* 0x002e220000002100 */
[----:B------:R-:W1:Y:S01]  /*2d3d0*/  S2R R6, SR_TID.X ;  /* 0x0000000000067919 */ /* 0x000e620000002100 */
        /* <DEDUP_REMOVED lines=14> */
[----:B------:R-:W-:Y:S01]  /*2d4c0*/  ULDC.64 UR36, c[0x0][0x198] ;  /* 0x0000660000247ab9 */ /* 0x000fe20000000a00 */
[----:B------:R-:W-:Y:S01]  /*2d4d0*/  ULDC UR40, c[0x0][0xc] ;  /* 0x0000030000287ab9 */ /* 0x000fe20000000800 */
[----:B--2---:R-:W-:Y:S02]  /*2d4e0*/  R2UR UR4, R2 ;  /* 0x00000000020472ca */ /* 0x004fe400000e0000 */
[----:B------:R-:W-:-:S04]  /*2d4f0*/  LOP3.LUT R2, R0, 0x380, RZ, 0xc0, !PT ;  /* 0x0000038000027812 */ /* 0x000fc800078ec0ff */
[----:B------:R-:W-:Y:S01]  /*2d500*/  LOP3.LUT R2, R2, 0x30, R3, 0xf8, !PT ;  /* 0x0000003002027812 */ /* 0x000fe200078ef803 */
[----:B------:R-:W-:-:S05]  /*2d510*/  IMAD.SHL.U32 R3, R6, 0x10, RZ ;  /* 0x0000001006037824 */ /* 0x000fca00078e00ff */
        /* <DEDUP_REMOVED lines=16> */
.L_x_1529:
[----:B--2---:R-:W2:Y:S01]  /*2d620*/  LDL R17, [R1+0xc] ;  /* 0x00000c0001117983 */ /* 0x004ea20000100800 */
[----:B------:R-:W-:Y:S05]  /*2d630*/  YIELD ;  /* 0x0000000000007946 */ /* 0x000fea0003800000 */
[----:B------:R-:W-:Y:S01]  /*2d640*/  ULDC.64 UR4, c[0x0][0xa28] ;  /* 0x00028a0000047ab9 */ /* 0x000fe20000000a00 */
[----:B------:R-:W-:Y:S01]  /*2d650*/  IMAD.MOV.U32 R8, RZ, RZ, RZ ;  /* 0x000000ffff087224 */ /* 0x000fe200078e00ff */
[----:B------:R-:W-:Y:S01]  /*2d660*/  ISETP.NE.U32.AND P0, PT, RZ, UR4, PT ;  /* 0x00000004ff007c0c */ /* 0x000fe2000bf05070 */
[----:B------:R-:W-:Y:S01]  /*2d670*/  ULDC.64 UR10, c[0x0][0x208] ;  /* 0x00008200000a7ab9 */ /* 0x000fe20000000a00 */
[----:B------:R-:W1:Y:S01]  /*2d680*/  LDC.64 R12, c[0x0][0xa00] ;  /* 0x00028000ff0c7b82 */ /* 0x000e620000000a00 */
[----:B------:R-:W-:Y:S01]  /*2d690*/  ULDC.64 UR6, c[0x0][0xa08] ;  /* 0x0002820000067ab9 */ /* 0x000fe20000000a00 */
[----:B------:R-:W-:Y:S01]  /*2d6a0*/  ISETP.NE.AND.EX P0, PT, RZ, UR5, PT, P0 ;  /* 0x00000005ff007c0c */ /* 0x000fe2000bf05300 */
[----:B------:R-:W-:Y:S01]  /*2d6b0*/  ULDC.64 UR4, c[0x0][0xa18] ;  /* 0x0002860000047ab9 */ /* 0x000fe20000000a00 */
[----:B------:R-:W-:-:S04]  /*2d6c0*/  ULDC.64 UR8, c[0x0][0xa10] ;  /* 0x0002840000087ab9 */ /* 0x000fc80000000a00 */
[----:B------:R-:W3:Y:S08]  /*2d6d0*/  LDC.64 R4, c[0x0][0xa08] ;  /* 0x00028200ff047b82 */ /* 0x000ef00000000a00 */
[----:B0-----:R-:W2:Y:S01]  /*2d6e0*/  @P0 LDC.64 R2, c[0x0][0xa28] ;  /* 0x00028a00ff020b82 */ /* 0x001ea20000000a00 */
[----:B------:R-:W-:Y:S02]  /*2d6f0*/  ISETP.NE.U32.AND P2, PT, RZ, UR6, PT ;  /* 0x00000006ff007c0c */ /* 0x000fe4000bf45070 */
[----:B------:R-:W-:Y:S01]  /*2d700*/  ISETP.NE.U32.AND P4, PT, RZ, UR8, PT ;  /* 0x00000008ff007c0c */ /* 0x000fe2000bf85070 */
[----:B------:R-:W-:-:S02]  /*2d710*/  IMAD.MOV.U32 R19, RZ, RZ, RZ ;  /* 0x000000ffff137224 */ /* 0x000fc400078e00ff */
[----:B------:R-:W-:Y:S02]  /*2d720*/  IMAD.MOV.U32 R7, RZ, RZ, RZ ;  /* 0x000000ffff077224 */ /* 0x000fe400078e00ff */
[----:B------:R-:W-:Y:S02]  /*2d730*/  IMAD.MOV.U32 R10, RZ, RZ, RZ ;  /* 0x000000ffff0a7224 */ /* 0x000fe400078e00ff */
[----:B--2---:R-:W-:-:S05]  /*2d740*/  @P0 IMAD.WIDE R2, R17, 0x4, R2 ;  /* 0x0000000411020825 */ /* 0x004fca00078e0202 */
[----:B------:R0:W5:Y:S01]  /*2d750*/  @P0 LDG.E R8, desc[UR10][R2.64] ;  /* 0x0000000a02080981 */ /* 0x000162000c1e1900 */
[----:B------:R-:W-:Y:S01]  /*2d760*/  ISETP.NE.U32.AND P0, PT, RZ, UR4, PT ;  /* 0x00000004ff007c0c */ /* 0x000fe2000bf05070 */
[----:B-1----:R-:W-:-:S03]  /*2d770*/  IMAD.WIDE R12, R17, 0x4, R12 ;  /* 0x00000004110c7825 */ /* 0x002fc600078e020c */
[----:B------:R-:W-:Y:S01]  /*2d780*/  ISETP.NE.AND.EX P0, PT, RZ, UR5, PT, P0 ;  /* 0x00000005ff007c0c */ /* 0x000fe2000bf05300 */
[----:B------:R-:W-:Y:S01]  /*2d790*/  ULDC.64 UR4, c[0x0][0xa00] ;  /* 0x0002800000047ab9 */ /* 0x000fe20000000a00 */
[----:B---3--:R-:W-:Y:S01]  /*2d7a0*/  IMAD.WIDE R4, R17, 0x4, R4 ;  /* 0x0000000411047825 */ /* 0x008fe200078e0204 */
[----:B------:R-:W-:Y:S01]  /*2d7b0*/  ISETP.NE.U32.AND P1, PT, RZ, UR4, PT ;  /* 0x00000004ff007c0c */ /* 0x000fe2000bf25070 */
[----:B0-----:R-:W0:Y:S01]  /*2d7c0*/  LDC.64 R2, c[0x0][0xa10] ;  /* 0x00028400ff027b82 */ /* 0x001e220000000a00 */
[----:B------:R-:W-:Y:S02]  /*2d7d0*/  ULDC UR4, c[0x0][0x288] ;  /* 0x0000a20000047ab9 */ /* 0x000fe40000000800 */
[----:B------:R-:W-:-:S06]  /*2d7e0*/  ISETP.NE.AND.EX P3, PT, RZ, UR5, PT, P1 ;  /* 0x00000005ff007c0c */ /* 0x000fcc000bf65310 */
[----:B------:R-:W1:Y:S01]  /*2d7f0*/  @P0 LDC.64 R14, c[0x0][0xa18] ;  /* 0x00028600ff0e0b82 */ /* 0x000e620000000a00 */
[----:B------:R-:W-:Y:S01]  /*2d800*/  IMAD.U32 R0, RZ, RZ, UR4 ;  /* 0x00000004ff007e24 */ /* 0x000fe2000f8e00ff */
[----:B------:R-:W-:Y:S01]  /*2d810*/  ULDC.64 UR4, c[0x0][0x3f8] ;  /* 0x0000fe0000047ab9 */ /* 0x000fe20000000a00 */
[----:B------:R-:W-:Y:S01]  /*2d820*/  ISETP.NE.AND.EX P1, PT, RZ, UR7, PT, P2 ;  /* 0x00000007ff007c0c */ /* 0x000fe2000bf25320 */
[----:B------:R-:W-:Y:S01]  /*2d830*/  UISETP.NE.U32.AND UP0, UPT, UR4, URZ, UPT ;  /* 0x0000003f0400728c */ /* 0x000fe2000bf05070 */
[----:B------:R-:W-:Y:S02]  /*2d840*/  ISETP.NE.AND.EX P2, PT, RZ, UR9, PT, P4 ;  /* 0x00000009ff007c0c */ /* 0x000fe4000bf45340 */
[----:B------:R-:W-:Y:S01]  /*2d850*/  ULDC UR4, c[0x0][0x404] ;  /* 0x0001010000047ab9 */ /* 0x000fe20000000800 */
[----:B------:R-:W-:Y:S01]  /*2d860*/  UISETP.NE.AND.EX UP0, UPT, UR5, URZ, UPT, UP0 ;  /* 0x0000003f0500728c */ /* 0x000fe2000bf05300 */
[----:B------:R2:W5:Y:S02]  /*2d870*/  @P3 LDG.E R19, desc[UR10][R12.64] ;  /* 0x0000000a0c133981 */ /* 0x000564000c1e1900 */
[----:B------:R-:W-:Y:S01]  /*2d880*/  ULDC UR5, c[0x0][0x2e0] ;  /* 0x0000b80000057ab9 */ /* 0x000fe20000000800 */
[----:B------:R-:W-:-:S04]  /*2d890*/  USEL UR4, UR4, 0x1, UP0 ;  /* 0x0000000104047887 */ /* 0x000fc80008000000 */
[----:B------:R-:W-:Y:S01]  /*2d8a0*/  UIMAD UR4, UR4, UR5, URZ ;  /* 0x00000005040472a4 */ /* 0x000fe2000f8e023f */
[C---:B0-----:R-:W-:Y:S01]  /*2d8b0*/  IMAD.WIDE R2, R17.reuse, 0x4, R2 ;  /* 0x0000000411027825 */ /* 0x041fe200078e0202 */
[----:B------:R2:W5:Y:S01]  /*2d8c0*/  @P1 LDG.E R7, desc[UR10][R4.64] ;  /* 0x0000000a04071981 */ /* 0x000562000c1e1900 */
[----:B------:R-:W-:Y:S02]  /*2d8d0*/  ULDC UR5, c[0x0][0x338] ;  /* 0x0000ce0000057ab9 */ /* 0x000fe40000000800 */
[----:B-1----:R-:W-:Y:S01]  /*2d8e0*/  @P0 IMAD.WIDE R14, R17, 0x4, R14 ;  /* 0x00000004110e0825 */ /* 0x002fe200078e020e */
[----:B------:R2:W5:Y:S03]  /*2d8f0*/  @P2 LDG.E R10, desc[UR10][R2.64] ;  /* 0x0000000a020a2981 */ /* 0x000566000c1e1900 */
[----:B------:R-:W-:Y:S01]  /*2d900*/  IMAD.U32 R9, RZ, RZ, UR5 ;  /* 0x00000005ff097e24 */ /* 0x000fe2000f8e00ff */
[----:B------:R2:W5:Y:S01]  /*2d910*/  @P0 LDG.E R0, desc[UR10][R14.64] ;  /* 0x0000000a0e000981 */ /* 0x000562000c1e1900 */
[----:B------:R-:W-:Y:S01]  /*2d920*/  IMAD.U32 R6, RZ, RZ, UR4 ;  /* 0x00000004ff067e24 */ /* 0x000fe2000f8e00ff */
[----:B------:R-:W-:Y:S06]  /*2d930*/  @P0 BRA `(.L_x_1417) ;  /* 0x0000000000140947 */ /* 0x000fec0003800000 */
[----:B------:R-:W-:Y:S05]  /*2d940*/  @!P3 BRA `(.L_x_1417) ;  /* 0x000000000010b947 */ /* 0x000fea0003800000 */
[----:B------:R-:W-:Y:S02]  /*2d950*/  ULDC.64 UR4, c[0x0][0x208] ;  /* 0x0000820000047ab9 */ /* 0x000fe40000000a00 */
[----:B------:R-:W3:Y:S04]  /*2d960*/  LDG.E R11, desc[UR4][R12.64] ;  /* 0x000000040c0b7981 */ /* 0x000ee8000c1e1900 */
[----:B-----5:R-:W3:Y:S02]  /*2d970*/  LDG.E R0, desc[UR4][R12.64+0x4] ;  /* 0x000004040c007981 */ /* 0x020ee4000c1e1900 */
[----:B---3--:R-:W-:-:S07]  /*2d980*/  IMAD.IADD R0, R0, 0x1, -R11 ;  /* 0x0000000100007824 */ /* 0x008fce00078e0a0b */
.L_x_1417:
[----:B-----5:R-:W-:Y:S01]  /*2d990*/  IMAD.IADD R7, R7, 0x1, R8 ;  /* 0x0000000107077824 */ /* 0x020fe200078e0208 */
[----:B------:R-:W-:Y:S02]  /*2d9a0*/  ULDC.64 UR4, c[0x0][0xa20] ;  /* 0x0002880000047ab9 */ /* 0x000fe40000000a00 */
[----:B------:R-:W-:Y:S02]  /*2d9b0*/  ISETP.NE.U32.AND P0, PT, RZ, UR4, PT ;  /* 0x00000004ff007c0c */ /* 0x000fe4000bf05070 */
[----:B------:R0:W-:Y:S02]  /*2d9c0*/  STL [R1+0x24], R7 ;  /* 0x0000240701007387 */ /* 0x0001e40000100800 */
[----:B------:R-:W-:-:S13]  /*2d9d0*/  ISETP.NE.AND.EX P0, PT, RZ, UR5, PT, P0 ;  /* 0x00000005ff007c0c */ /* 0x000fda000bf05300 */
[----:B0-----:R-:W-:Y:S05]  /*2d9e0*/  @!P0 BRA `(.L_x_1418) ;  /* 0x0000000000148947 */ /* 0x001fea0003800000 */
[----:B------:R-:W0:Y:S01]  /*2d9f0*/  LDC.64 R6, c[0x0][0xa20] ;  /* 0x00028800ff067b82 */ /* 0x000e220000000a00 */
[----:B------:R-:W-:Y:S01]  /*2da00*/  ULDC.64 UR4, c[0x0][0x208] ;  /* 0x0000820000047ab9 */ /* 0x000fe20000000a00 */
[----:B0-----:R-:W-:-:S06]  /*2da10*/  IMAD.WIDE R6, R17, 0x4, R6 ;  /* 0x0000000411067825 */ /* 0x001fcc00078e0206 */
[----:B------:R0:W5:Y:S01]  /*2da20*/  LDG.E R6, desc[UR4][R6.64] ;  /* 0x0000000406067981 */ /* 0x000162000c1e1900 */
[----:B------:R-:W-:Y:S05]  /*2da30*/  BRA `(.L_x_1419) ;  /* 0x0000000000147947 */ /* 0x000fea0003800000 */
.L_x_1418:
[----:B------:R-:W-:Y:S05]  /*2da40*/  @!P1 BRA `(.L_x_1419) ;  /* 0x0000000000109947 */ /* 0x000fea0003800000 */
[----:B------:R-:W-:Y:S02]  /*2da50*/  ULDC.64 UR4, c[0x0][0x208] ;  /* 0x0000820000047ab9 */ /* 0x000fe40000000a00 */
[----:B------:R-:W3:Y:S04]  /*2da60*/  LDG.E R6, desc[UR4][R4.64] ;  /* 0x0000000404067981 */ /* 0x000ee8000c1e1900 */
[----:B--2---:R-:W3:Y:S02]  /*2da70*/  LDG.E R4, desc[UR4][R4.64+0x4] ;  /* 0x0000040404047981 */ /* 0x004ee4000c1e1900 */
[----:B---3--:R-:W-:-:S07]  /*2da80*/  IMAD.IADD R6, R4, 0x1, -R6 ;  /* 0x0000000104067824 */ /* 0x008fce00078e0a06 */
.L_x_1419:
[----:B------:R-:W-:Y:S01]  /*2da90*/  ULDC.64 UR4, c[0x0][0x208] ;  /* 0x0000820000047ab9 */ /* 0x000fe20000000a00 */
[----:B------:R-:W3:Y:S04]  /*2daa0*/  LDL R11, [R1+0x4] ;  /* 0x00000400010b7983 */ /* 0x000ee80000100800 */
[----:B--2---:R-:W2:Y:S04]  /*2dab0*/  @P2 LDG.E R4, desc[UR4][R2.64] ;  /* 0x0000000402042981 */ /* 0x004ea8000c1e1900 */
[----:B------:R-:W2:Y:S01]  /*2dac0*/  @P2 LDG.E R2, desc[UR4][R2.64+0x4] ;  /* 0x0000040402022981 */ /* 0x000ea2000c1e1900 */
[----:B-----5:R-:W-:Y:S01]  /*2dad0*/  IMAD.IADD R8, R6, 0x1, -R8 ;  /* 0x0000000106087824 */ /* 0x020fe200078e0a08 */
[----:B---3--:R-:W-:Y:S01]  /*2dae0*/  LEA R17, R11, 0x80, 0x7 ;  /* 0x000000800b117811 */ /* 0x008fe200078e38ff */
[----:B--2---:R-:W-:-:S02]  /*2daf0*/  @P2 IMAD.IADD R9, R2, 0x1, -R4 ;  /* 0x0000000102092824 */ /* 0x004fc400078e0a04 */
[----:B------:R-:W-:Y:S02]  /*2db00*/  IMAD.MOV.U32 R2, RZ, RZ, RZ ;  /* 0x000000ffff027224 */ /* 0x000fe400078e00ff */
[----:B------:R-:W-:-:S04]  /*2db10*/  IMAD.IADD R6, R8, 0x1, R9 ;  /* 0x0000000108067824 */ /* 0x000fc800078e0209 */
[C---:B------:R-:W-:Y:S01]  /*2db20*/  VIADD R3, R6.reuse, 0xdf ;  /* 0x000000df06037836 */ /* 0x040fe20000000000 */
[----:B------:R-:W-:-:S03]  /*2db30*/  IADD3 R17, R6, R17, -R0 ;  /* 0x0000001106117210 */ /* 0x000fc60007ffe800 */
[----:B------:R-:W-:-:S05]  /*2db40*/  IMAD.HI R2, R3, -0x6db6db6d, R2 ;  /* 0x9249249303027827 */ /* 0x000fca00078e0202 */
[----:B------:R-:W-:-:S04]  /*2db50*/  SHF.R.U32.HI R18, RZ, 0x1f, R2 ;  /* 0x0000001fff127819 */ /* 0x000fc80000011602 */
[----:B------:R-:W-:Y:S02]  /*2db60*/  LEA.HI.SX32 R18, R2, R18, 0x19 ;  /* 0x0000001202127211 */ /* 0x000fe400078fcaff */
[----:B------:R-:W1:Y:S02]  /*2db70*/  LDC.64 R2, c[0x0][0x9e0] ;  /* 0x00027800ff027b82 */ /* 0x000e640000000a00 */
[----:B-1----:R-:W-:Y:S01]  /*2db80*/  ISETP.GE.AND P1, PT, R3, 0x1, PT ;  /* 0x000000010300780c */ /* 0x002fe20003f26270 */
[----:B------:R-:W-:-:S12]  /*2db90*/  IMAD.IADD R2, R17, 0x1, R2 ;  /* 0x0000000111027824 */ /* 0x000fd800078e0202 */
[----:B------:R-:W-:Y:S05]  /*2dba0*/  @!P1 BRA `(.L_x_1420) ;  /* 0x0000000000489947 */ /* 0x000fea0003800000 */
[C---:B------:R-:W-:Y:S01]  /*2dbb0*/  ISETP.GT.AND P0, PT, R17.reuse, RZ, PT ;  /* 0x000000ff1100720c */ /* 0x040fe20003f04270 */
[----:B------:R-:W-:Y:S01]  /*2dbc0*/  BSSY B0, `(.L_x_1421) ;  /* 0x000000e000007945 */ /* 0x000fe20003800000 */
[----:B0-----:R-:W-:-:S11]  /*2dbd0*/  VIADD R7, R17, 0xffffffff ;  /* 0xffffffff11077836 */ /* 0x001fd60000000000 */
        /* <DEDUP_REMOVED lines=8> */
.L_x_1422:
[----:B------:R-:W-:-:S13]  /*2dc60*/  ISETP.NE.AND P0, PT, R3, 0x1, PT ;  /* 0x000000010300780c */ /* 0x000fda0003f05270 */
[----:B------:R-:W0:Y:S02]  /*2dc70*/  @P0 LDC.64 R4, c[0x0][0x9e8] ;  /* 0x00027a00ff040b82 */ /* 0x000e240000000a00 */
[----:B0-----:R-:W-:-:S05]  /*2dc80*/  @P0 IMAD.HI.U32 R4, R7, R4, RZ ;  /* 0x0000000407040227 */ /* 0x001fca00078e00ff */
[----:B------:R-:W-:-:S07]  /*2dc90*/  @P0 SHF.R.U32.HI R7, RZ, R5, R4 ;  /* 0x00000005ff070219 */ /* 0x000fce0000011604 */
.L_x_1423:
[----:B------:R-:W-:Y:S05]  /*2dca0*/  BSYNC B0 ;  /* 0x0000000000007941 */ /* 0x000fea0003800000 */
.L_x_1421:
[----:B------:R-:W-:-:S05]  /*2dcb0*/  IMAD R7, R7, R3, R3 ;  /* 0x0000000307077224 */ /* 0x000fca00078e0203 */
[----:B------:R-:W-:-:S07]  /*2dcc0*/  VIMNMX R2, R2, R7, PT ;  /* 0x0000000702027248 */ /* 0x000fce0003fe0100 */
.L_x_1420:
        /* <DEDUP_REMOVED lines=10> */
[----:B0-----:R-:W0:Y:S02]  /*2dd70*/  @P0 LDC.64 R6, c[0x0][0x9e8] ;  /* 0x00027a00ff060b82 */ /* 0x001e240000000a00 */
[----:B0-----:R-:W-:-:S05]  /*2dd80*/  @P0 IMAD.HI.U32 R6, R5, R6, RZ ;  /* 0x0000000605060227 */ /* 0x001fca00078e00ff */
[----:B------:R-:W-:-:S04]  /*2dd90*/  @P0 SHF.R.U32.HI R5, RZ, R7, R6 ;  /* 0x00000007ff050219 */ /* 0x000fc80000011606 */
[----:B------:R-:W-:Y:S01]  /*2dda0*/  LOP3.LUT R5, RZ, R5, RZ, 0x33, !PT ;  /* 0x00000005ff057212 */ /* 0x000fe200078e33ff */
[----:B------:R-:W-:Y:S06]  /*2ddb0*/  BRA `(.L_x_1427) ;  /* 0x0000000000147947 */ /* 0x000fec0003800000 */
.L_x_1426:
[----:B------:R-:W-:Y:S01]  /*2ddc0*/  ISETP.NE.AND P0, PT, R3, 0x1, PT ;  /* 0x000000010300780c */ /* 0x000fe20003f05270 */
[----:B------:R-:W-:-:S12]  /*2ddd0*/  IMAD.MOV.U32 R5, RZ, RZ, R4 ;  /* 0x000000ffff057224 */ /* 0x000fd800078e0004 */
[----:B0-----:R-:W0:Y:S02]  /*2dde0*/  @P0 LDC.64 R6, c[0x0][0x9e8] ;  /* 0x00027a00ff060b82 */ /* 0x001e240000000a00 */
[----:B0-----:R-:W-:-:S05]  /*2ddf0*/  @P0 IMAD.HI.U32 R6, R4, R6, RZ ;  /* 0x0000000604060227 */ /* 0x001fca00078e00ff */
[----:B------:R-:W-:-:S07]  /*2de00*/  @P0 SHF.R.U32.HI R5, RZ, R7, R6 ;  /* 0x00000007ff050219 */ /* 0x000fce0000011606 */
.L_x_1427:
[----:B------:R-:W-:Y:S05]  /*2de10*/  BSYNC B0 ;  /* 0x0000000000007941 */ /* 0x000fea0003800000 */
.L_x_1425:
[----:B------:R-:W-:-:S05]  /*2de20*/  IMAD R3, R5, R3, RZ ;  /* 0x0000000305037224 */ /* 0x000fca00078e02ff */
[----:B------:R-:W-:-:S07]  /*2de30*/  VIMNMX R0, R0, R3, !PT ;  /* 0x0000000300007248 */ /* 0x000fce0007fe0100 */
.L_x_1424:
[----:B------:R-:W-:Y:S01]  /*2de40*/  VIADD R3, R2, 0xdf ;  /* 0x000000df02037836 */ /* 0x000fe20000000000 */
[----:B------:R-:W-:Y:S01]  /*2de50*/  BSSY B0, `(.L_x_1428) ;  /* 0x00000fe000007945 */ /* 0x000fe20003800000 */
[----:B------:R-:W-:Y:S02]  /*2de60*/  IMAD.MOV.U32 R2, RZ, RZ, RZ ;  /* 0x000000ffff027224 */ /* 0x000fe400078e00ff */
[----:B------:R-:W-:Y:S02]  /*2de70*/  IMAD.MOV.U32 R6, RZ, RZ, RZ ;  /* 0x000000ffff067224 */ /* 0x000fe400078e00ff */
[----:B------:R-:W-:-:S04]  /*2de80*/  IMAD.HI R2, R3, -0x6db6db6d, R2 ;  /* 0x9249249303027827 */ /* 0x000fc800078e0202 */
[----:B0-----:R-:W-:Y:S01]  /*2de90*/  IMAD.MOV.U32 R7, RZ, RZ, R0 ;  /* 0x000000ffff077224 */ /* 0x001fe200078e0000 */
[----:B------:R-:W-:Y:S01]  /*2dea0*/  SHF.R.U32.HI R3, RZ, 0x1f, R2 ;  /* 0x0000001fff037819 */ /* 0x000fe20000011602 */
[----:B------:R-:W-:-:S03]  /*2deb0*/  IMAD.HI R0, R0, -0x6db6db6d, R6 ;  /* 0x9249249300007827 */ /* 0x000fc600078e0206 */
[----:B------:R-:W-:Y:S02]  /*2dec0*/  LEA.HI.SX32 R3, R2, R3, 0x19 ;  /* 0x0000000302037211 */ /* 0x000fe400078fcaff */
[----:B------:R-:W-:-:S04]  /*2ded0*/  SHF.R.U32.HI R2, RZ, 0x1f, R0 ;  /* 0x0000001fff027819 */ /* 0x000fc80000011600 */
[----:B------:R-:W-:Y:S02]  /*2dee0*/  LEA.HI.SX32 R0, R0, R2, 0x19 ;  /* 0x0000000200007211 */ /* 0x000fe400078fcaff */
[----:B------:R-:W-:Y:S02]  /*2def0*/  VIMNMX R2, R18, R3, PT ;  /* 0x0000000312027248 */ /* 0x000fe40003fe0100 */
[----:B------:R-:W-:-:S03]  /*2df00*/  VIMNMX R0, RZ, R0, !PT ;  /* 0x00000000ff007248 */ /* 0x000fc60007fe0100 */
[--C-:B------:R-:W-:Y:S02]  /*2df10*/  IMAD R2, R2, 0xe0, -R8.reuse ;  /* 0x000000e002027824 */ /* 0x100fe400078e0a08 */
[----:B------:R-:W-:-:S03]  /*2df20*/  IMAD R0, R0, 0xe0, -R8 ;  /* 0x000000e000007824 */ /* 0x000fc600078e0a08 */
[----:B------:R-:W-:Y:S02]  /*2df30*/  VIMNMX R6, R2, R9, PT ;  /* 0x0000000902067248 */ /* 0x000fe40003fe0100 */
[----:B------:R-:W-:-:S04]  /*2df40*/  VIMNMX R0, RZ, R0, !PT ;  /* 0x00000000ff007248 */ /* 0x000fc80007fe0100 */
[----:B------:R-:W-:Y:S02]  /*2df50*/  ISETP.GT.AND P0, PT, R6, R0, PT ;  /* 0x000000000600720c */ /* 0x000fe40003f04270 */
[----:B------:R-:W-:-:S05]  /*2df60*/  SHF.R.U32.HI R2, RZ, 0x5, R0 ;  /* 0x00000005ff027819 */ /* 0x000fca0000011600 */
[----:B------:R-:W-:-:S04]  /*2df70*/  IMAD.WIDE.U32 R2, R2, 0x24924925, RZ ;  /* 0x2492492502027825 */ /* 0x000fc800078e00ff */
        /* <DEDUP_REMOVED lines=9> */
[----:B------:R-:W2:Y:S01]  /*2e010*/  LDL R5, [R1+0xc] ;  /* 0x00000c0001057983 */ /* 0x000ea20000100800 */
[----:B------:R-:W0:Y:S03]  /*2e020*/  LDC R0, c[0x0][0x428] ;  /* 0x00010a00ff007b82 */ /* 0x000e260000000800 */
[----:B------:R-:W3:Y:S01]  /*2e030*/  LDL R12, [R1+0x8] ;  /* 0x00000800010c7983 */ /* 0x000ee20000100800 */
[----:B------:R-:W-:Y:S01]  /*2e040*/  UMOV UR4, 0xffffffff ;  /* 0xffffffff00047882 */ /* 0x000fe20000000000 */
[----:B0-----:R-:W-:-:S13]  /*2e050*/  ISETP.NE.AND P0, PT, R0, 0x1, PT ;  /* 0x000000010000780c */ /* 0x001fda0003f05270 */
[----:B------:R-:W3:Y:S01]  /*2e060*/  @P0 LDC R0, c[0x0][0x42c] ;  /* 0x00010b00ff000b82 */ /* 0x000ee20000000800 */
[----:B--2---:R-:W-:-:S07]  /*2e070*/  IMAD.MOV.U32 R11, RZ, RZ, R5 ;  /* 0x000000ffff0b7224 */ /* 0x004fce00078e0005 */
[----:B------:R-:W0:Y:S01]  /*2e080*/  @P0 LDC R5, c[0x0][0x430] ;  /* 0x00010c00ff050b82 */ /* 0x000e220000000800 */
[----:B---3--:R-:W-:-:S04]  /*2e090*/  @P0 IMAD.HI.U32 R0, R12, R0, RZ ;  /* 0x000000000c000227 */ /* 0x008fc800078e00ff */
        /* <DEDUP_REMOVED lines=8> */
.L_x_1636:
[----:B-1----:R-:W-:Y:S02]  /*2e120*/  ISETP.NE.AND P0, PT, R14, RZ, PT ;  /* 0x000000ff0e00720c */ /* 0x002fe40003f05270 */
[----:B------:R-:W-:-:S11]  /*2e130*/  PLOP3.LUT P6, PT, PT, PT, PT, 0x8, 0x0 ;  /* 0x000000000000781c */ /* 0x000fd60003fce170 */
[----:B------:R-:W-:Y:S05]  /*2e140*/  @P0 BRA `(.L_x_1431) ;  /* 0x00000000000c0947 */ /* 0x000fea0003800000 */
[----:B------:R-:W-:-:S03]  /*2e150*/  UMOV UR4, 0xffffffff ;  /* 0xffffffff00047882 */ /* 0x000fc60000000000 */
[----:B------:R-:W-:Y:S05]  /*2e160*/  BRA.DIV UR4, `(.L_x_1432) ;  /* 0x0000006e04a07947 */ /* 0x000fea000b800000 */
[----:B------:R-:W-:-:S13]  /*2e170*/  ELECT P6, URZ, PT ;  /* 0x00000000003f782f */ /* 0x000fda00038c0000 */
.L_x_1431:
        /* <DEDUP_REMOVED lines=12> */
.L_x_1639:
[----:B------:R-:W-:Y:S05]  /*2e240*/  BSYNC B1 ;  /* 0x0000000000017941 */ /* 0x000fea0003800000 */
.L_x_1433:
[----:B------:R-:W-:Y:S04]  /*2e250*/  BSSY B1, `(.L_x_1435) ;  /* 0x0000050000017945 */ /* 0x000fe80003800000 */
[----:B------:R-:W-:Y:S05]  /*2e260*/  @!P6 BRA `(.L_x_1436) ;  /* 0x000000040038e947 */ /* 0x000fea0003800000 */
[----:B------:R-:W2:Y:S04]  /*2e270*/  LDL R9, [R1+0x14] ;  /* 0x0000140001097983 */ /* 0x000ea80000100800 */
[----:B------:R-:W3:Y:S01]  /*2e280*/  LDL R7, [R1+0x1c] ;  /* 0x00001c0001077983 */ /* 0x000ee20000100800 */
[----:B------:R-:W1:Y:S01]  /*2e290*/  S2R R6, SR_TID.X ;  /* 0x0000000000067919 */ /* 0x000e620000002100 */
[----:B------:R-:W-:Y:S01]  /*2e2a0*/  BSSY B2, `(.L_x_1437) ;  /* 0x0000007000027945 */ /* 0x000fe20003800000 */
[----:B-1----:R-:W-:-:S04]  /*2e2b0*/  LOP3.LUT R6, R6, 0x7f, RZ, 0xc0, !PT ;  /* 0x0000007f06067812 */ /* 0x002fc800078ec0ff */
[----:B------:R-:W-:Y:S01]  /*2e2c0*/  ISETP.NE.AND P1, PT, R6, RZ, PT ;  /* 0x000000ff0600720c */ /* 0x000fe20003f25270 */
[----:B--2---:R-:W-:Y:S01]  /*2e2d0*/  IMAD R9, R9, 0x8, R12 ;  /* 0x0000000809097824 */ /* 0x004fe200078e020c */
[----:B---3--:R-:W-:-:S04]  /*2e2e0*/  SHF.L.U32 R11, R7, 0x1f, RZ ;  /* 0x0000001f070b7819 */ /* 0x008fc800000006ff */
[----:B------:R-:W1:Y:S02]  /*2e2f0*/  SYNCS.PHASECHK.TRANS64.TRYWAIT P0, [R9+URZ+0x2e8a0], R11 ;  /* 0x02e8a00b090075a7 */ /* 0x000e64000800017f */
[----:B-1----:R-:W-:Y:S05]  /*2e300*/  @!P0 BRA `(.L_x_1438) ;  /* 0x0000006c006c8947 */ /* 0x002fea0003800000 */
.L_x_1640:
[----:B------:R-:W-:Y:S05]  /*2e310*/  BSYNC B2 ;  /* 0x0000000000027941 */ /* 0x000fea0003800000 */
.L_x_1437:
[----:B------:R-:W-:Y:S04]  /*2e320*/  BSSY B2, `(.L_x_1439) ;  /* 0x0000009000027945 */ /* 0x000fe80003800000 */
[----:B------:R-:W-:Y:S05]  /*2e330*/  @P1 BRA `(.L_x_1440) ;  /* 0x00000000001c1947 */ /* 0x000fea0003800000 */
[----:B0-----:R-:W0:Y:S02]  /*2e340*/  S2R R5, SR_TID.X ;  /* 0x0000000000057919 */ /* 0x001e240000002100 */
[----:B0-----:R-:W-:Y:S01]  /*2e350*/  LOP3.LUT R6, R5, 0x1f, RZ, 0xc0, !PT ;  /* 0x0000001f05067812 */ /* 0x001fe200078ec0ff */
[----:B------:R-:W-:-:S03]  /*2e360*/  IMAD.MOV.U32 R5, RZ, RZ, 0x7000 ;  /* 0x00007000ff057424 */ /* 0x000fc600078e00ff */
[----:B------:R-:W-:Y:S01]  /*2e370*/  ISETP.NE.AND P0, PT, R6, RZ, PT ;  /* 0x000000ff0600720c */ /* 0x000fe20003f05270 */
[----:B------:R2:W-:-:S12]  /*2e380*/  SYNCS.ARRIVE.TRANS64 RZ, [R9+URZ+0x2e890], R5 ;  /* 0x02e8900509ff79a7 */ /* 0x0005d8000800003f */
[----:B--2---:R-:W-:Y:S05]  /*2e390*/  @!P0 BRA `(.L_x_1440) ;  /* 0x0000000000048947 */ /* 0x004fea0003800000 */
[----:B------:R-:W-:Y:S01]  /*2e3a0*/  BPT.TRAP 0x1 ;  /* 0x000000040000795c */ /* 0x000fe20000300000 */
.L_x_1440:
[----:B------:R-:W-:Y:S05]  /*2e3b0*/  BSYNC B2 ;  /* 0x0000000000027941 */ /* 0x000fea0003800000 */
.L_x_1439:
[----:B------:R-:W2:Y:S01]  /*2e3c0*/  LDL R6, [R1+0x14] ;  /* 0x0000140001067983 */ /* 0x000ea20000100800 */
[----:B------:R-:W-:Y:S01]  /*2e3d0*/  IMAD.MOV.U32 R14, RZ, RZ, RZ ;  /* 0x000000ffff0e7224 */ /* 0x000fe200078e00ff */
[----:B------:R-:W-:Y:S01]  /*2e3e0*/  UIADD3 UR4, UP0, UR36, 0x570, URZ ;  /* 0x0000057024047890 */ /* 0x000fe2000ff1e03f */
[----:B0-----:R-:W-:Y:S01]  /*2e3f0*/  IMAD R5, R8, 0xe0, R10 ;  /* 0x000000e008057824 */ /* 0x001fe200078e020a */
        /* <DEDUP_REMOVED lines=9> */
.L_x_1441:
        /* <DEDUP_REMOVED lines=10> */
[----:B------:R-:W0:Y:S01]  /*2e530*/  SYNCS.PHASECHK.TRANS64.TRYWAIT P0, [R9+URZ+0x2e8c0], R11 ;  /* 0x02e8c00b090075a7 */ /* 0x000e22000800017f */
[----:B------:R-:W-:Y:S04]  /*2e540*/  BSSY B2, `(.L_x_1442) ;  /* 0x0000002000027945 */ /* 0x000fe80003800000 */
[----:B0-----:R-:W-:Y:S05]  /*2e550*/  @!P0 BRA `(.L_x_1443) ;  /* 0x0000006800ec8947 */ /* 0x001fea0003800000 */
.L_x_1641:
[----:B------:R-:W-:Y:S05]  /*2e560*/  BSYNC B2 ;  /* 0x0000000000027941 */ /* 0x000fea0003800000 */
.L_x_1442:
        /* <DEDUP_REMOVED lines=11> */
.L_x_1445:
[----:B------:R-:W-:Y:S05]  /*2e620*/  BSYNC B2 ;  /* 0x0000000000027941 */ /* 0x000fea0003800000 */
.L_x_1444:
[----:B------:R-:W-:Y:S01]  /*2e630*/  R2UR UR10, R14 ;  /* 0x000000000e0a72ca */ /* 0x000fe200000e0000 */
[----:B------:R-:W-:Y:S01]  /*2e640*/  UIADD3 UR4, UP0, UR36, 0x670, URZ ;  /* 0x0000067024047890 */ /* 0x000fe2000ff1e03f */
[----:B------:R-:W-:Y:S01]  /*2e650*/  R2UR UR6, R6 ;  /* 0x00000000060672ca */ /* 0x000fe200000e0000 */
[----:B------:R-:W-:Y:S01]  /*2e660*/  VIADD R6, R13, 0xe400 ;  /* 0x0000e4000d067836 */ /* 0x000fe20000000000 */
[----:B------:R-:W-:Y:S01]  /*2e670*/  R2UR UR7, R7 ;  /* 0x00000000070772ca */ /* 0x000fe200000e0000 */
[----:B------:R-:W-:Y:S01]  /*2e680*/  VIADD R7, R9, 0x2e8b0 ;  /* 0x0002e8b009077836 */ /* 0x000fe20000000000 */
[----:B------:R-:W-:Y:S01]  /*2e690*/  PLOP3.LUT P0, PT, PT, PT, PT, 0x80, 0x0 ;  /* 0x000000000000781c */ /* 0x000fe20003f0f070 */
[----:B------:R-:W-:-:S12]  /*2e6a0*/  UIADD3.X UR5, URZ, UR37, URZ, UP0, !UPT ;  /* 0x000000253f057290 */ /* 0x000fd800087fe43f */
.L_x_1446:
        /* <DEDUP_REMOVED lines=10> */
.L_x_1436:
[----:B------:R-:W-:Y:S05]  /*2e750*/  BSYNC B1 ;  /* 0x0000000000017941 */ /* 0x000fea0003800000 */
.L_x_1435:
[----:B01----:R-:W2:Y:S04]  /*2e760*/  LDL.LU R11, [R1+0x14] ;  /* 0x00001400010b7983 */ /* 0x003ea80000300800 */
[----:B------:R-:W3:Y:S01]  /*2e770*/  LDL.LU R9, [R1+0x1c] ;  /* 0x00001c0001097983 */ /* 0x000ee20000300800 */
[----:B------:R-:W-:Y:S01]  /*2e780*/  PLOP3.LUT P0, PT, PT, PT, PT, 0x8, 0x0 ;  /* 0x000000000000781c */ /* 0x000fe20003f0e170 */
[----:B--2---:R-:W-:-:S05]  /*2e790*/  VIADD R5, R11, 0x1 ;  /* 0x000000010b057836 */ /* 0x004fca0000000000 */
[----:B------:R-:W-:-:S04]  /*2e7a0*/  ISETP.NE.AND P1, PT, R5, 0x2, PT ;  /* 0x000000020500780c */ /* 0x000fc80003f25270 */
[----:B------:R-:W-:Y:S02]  /*2e7b0*/  SEL R6, RZ, 0x1, P1 ;  /* 0x00000001ff067807 */ /* 0x000fe40000800000 */
[----:B------:R-:W-:Y:S02]  /*2e7c0*/  SEL R5, R5, RZ, P1 ;  /* 0x000000ff05057207 */ /* 0x000fe40000800000 */
[----:B---3--:R-:W-:Y:S01]  /*2e7d0*/  LOP3.LUT R9, R9, R6, RZ, 0x3c, !PT ;  /* 0x0000000609097212 */ /* 0x008fe200078e3cff */
[----:B------:R-:W-:-:S04]  /*2e7e0*/  VIADD R6, R8, 0xfffffffe ;  /* 0xfffffffe08067836 */ /* 0x000fc80000000000 */
[----:B------:R0:W-:Y:S01]  /*2e7f0*/  STL [R1+0x1c], R9 ;  /* 0x00001c0901007387 */ /* 0x0001e20000100800 */
[----:B------:R-:W-:-:S03]  /*2e800*/  ISETP.GE.AND P2, PT, R6, R3, PT ;  /* 0x000000030600720c */ /* 0x000fc60003f46270 */
[----:B------:R0:W-:Y:S10]  /*2e810*/  STL [R1+0x14], R5 ;  /* 0x0000140501007387 */ /* 0x0001f40000100800 */
[----:B0-----:R-:W-:Y:S05]  /*2e820*/  @!P2 BRA `(.L_x_1429) ;  /* 0x000000040080a947 */ /* 0x001fea0003800000 */
[C---:B------:R-:W-:Y:S02]  /*2e830*/  IMAD R6, R8.reuse, 0xe0, R10 ;  /* 0x000000e008067824 */ /* 0x040fe400078e020a */
[----:B------:R-:W-:Y:S02]  /*2e840*/  VIADD R5, R8, 0xffffffff ;  /* 0xffffffff08057836 */ /* 0x000fe40000000000 */
[----:B------:R-:W-:-:S07]  /*2e850*/  VIADD R6, R6, 0xfffffe40 ;  /* 0xfffffe4006067836 */ /* 0x000fce0000000000 */
.L_x_1459:
        /* <DEDUP_REMOVED lines=13> */
.L_x_1642:
[----:B------:R-:W-:Y:S05]  /*2e930*/  BSYNC B2 ;  /* 0x0000000000027941 */ /* 0x000fea0003800000 */
.L_x_1449:
        /* <DEDUP_REMOVED lines=9> */
.L_x_1452:
[----:B------:R-:W-:Y:S05]  /*2e9d0*/  BSYNC B2 ;  /* 0x0000000000027941 */ /* 0x000fea0003800000 */
.L_x_1451:
[----:B------:R-:W2:Y:S01]  /*2e9e0*/  LDL R9, [R1+0x14] ;  /* 0x0000140001097983 */ /* 0x000ea20000100800 */
[----:B------:R-:W-:Y:S01]  /*2e9f0*/  IMAD.MOV.U32 R13, RZ, RZ, RZ ;  /* 0x000000ffff0d7224 */ /* 0x000fe200078e00ff */
[----:B------:R-:W-:Y:S01]  /*2ea00*/  UIADD3 UR4, UP0, UR36, 0x570, URZ ;  /* 0x0000057024047890 */ /* 0x000fe2000ff1e03f */
[----:B------:R-:W-:Y:S01]  /*2ea10*/  PLOP3.LUT P1, PT, PT, PT, PT, 0x80, 0x0 ;  /* 0x000000000000781c */ /* 0x000fe20003f2f070 */
[----:B------:R-:W-:Y:S01]  /*2ea20*/  VIADD R10, R7, 0x2e890 ;  /* 0x0002e890070a7836 */ /* 0x000fe20000000000 */
[----:B------:R-:W-:Y:S01]  /*2ea30*/  UMOV UR6, 0x0 ;  /* 0x0000000000067882 */ /* 0x000fe20000000000 */
[----:B------:R-:W-:Y:S01]  /*2ea40*/  R2UR UR10, R13 ;  /* 0x000000000d0a72ca */ /* 0x000fe200000e0000 */
[----:B------:R-:W-:Y:S01]  /*2ea50*/  UIADD3.X UR5, URZ, UR37, URZ, UP0, !UPT ;  /* 0x000000253f057290 */ /* 0x000fe200087fe43f */
[----:B------:R-:W-:Y:S01]  /*2ea60*/  UMOV UR7, 0x12f00000 ;  /* 0x12f0000000077882 */ /* 0x000fe20000000000 */
[----:B--2---:R-:W-:-:S04]  /*2ea70*/  IMAD R9, R9, 0x7000, R12 ;  /* 0x0000700009097824 */ /* 0x004fc800078e020c */
[----:B------:R-:W-:-:S08]  /*2ea80*/  VIADD R11, R9, 0x20400 ;  /* 0x00020400090b7836 */ /* 0x000fd00000000000 */
.L_x_1453:
        /* <DEDUP_REMOVED lines=13> */
.L_x_1643:
[----:B------:R-:W-:Y:S05]  /*2eb60*/  BSYNC B2 ;  /* 0x0000000000027941 */ /* 0x000fea0003800000 */
.L_x_1454:
        /* <DEDUP_REMOVED lines=11> */
.L_x_1457:
[----:B------:R-:W-:Y:S05]  /*2ec20*/  BSYNC B2 ;  /* 0x0000000000027941 */ /* 0x000fea0003800000 */
.L_x_1456:
        /* <DEDUP_REMOVED lines=8> */
.L_x_1458:
        /* <DEDUP_REMOVED lines=10> */
.L_x_1448:
[----:B------:R-:W-:Y:S05]  /*2ed50*/  BSYNC B1 ;  /* 0x0000000000017941 */ /* 0x000fea0003800000 */
.L_x_1447:
        /* <DEDUP_REMOVED lines=13> */
.L_x_1429:
[----:B------:R-:W-:Y:S05]  /*2ee30*/  BSYNC B0 ;  /* 0x0000000000007941 */ /* 0x000fea0003800000 */
.L_x_1428:
[----:B------:R-:W1:Y:S01]  /*2ee40*/  LDC.64 R2, c[0x0][0x9e0] ;  /* 0x00027800ff027b82 */ /* 0x000e620000000a00 */
[----:B------:R-:W-:Y:S07]  /*2ee50*/  @!P0 WARPSYNC.ALL ;  /* 0x0000000000008948 */ /* 0x000fee0003800000 */
[----:B------:R-:W-:Y:S01]  /*2ee60*/  @!P0 BAR.SYNC.DEFER_BLOCKING 0xc, 0x180 ;  /* 0x0306000000008b1d */ /* 0x000fe20000010000 */
[----:B-1----:R-:W-:Y:S01]  /*2ee70*/  ISETP.GE.AND P0, PT, R3, 0x1, PT ;  /* 0x000000010300780c */ /* 0x002fe20003f06270 */
[----:B------:R-:W-:-:S12]  /*2ee80*/  IMAD.IADD R2, R17, 0x1, R2 ;  /* 0x0000000111027824 */ /* 0x000fd800078e0202 */
[----:B------:R-:W-:Y:S05]  /*2ee90*/  @!P0 BRA `(.L_x_1460) ;  /* 0x0000000000488947 */ /* 0x000fea0003800000 */
[C---:B------:R-:W-:Y:S01]  /*2eea0*/  ISETP.GT.AND P1, PT, R17.reuse, RZ, PT ;  /* 0x000000ff1100720c */ /* 0x040fe20003f24270 */
[----:B------:R-:W-:Y:S01]  /*2eeb0*/  BSSY B0, `(.L_x_1461) ;  /* 0x000000e000007945 */ /* 0x000fe20003800000 */
[----:B------:R-:W-:-:S11]  /*2eec0*/  VIADD R0, R17, 0xffffffff ;  /* 0xffffffff11007836 */ /* 0x000fd60000000000 */
[----:B------:R-:W-:Y:S05]  /*2eed0*/  @P1 BRA `(.L_x_1462) ;  /* 0x00000000001c1947 */ /* 0x000fea0003800000 */
[----:B------:R-:W-:Y:S01]  /*2eee0*/  ISETP.NE.AND P1, PT, R3, 0x1, PT ;  /* 0x000000010300780c */ /* 0x000fe20003f25270 */
[----:B------:R-:W-:-:S12]  /*2eef0*/  IMAD.MOV R0, RZ, RZ, -R17 ;  /* 0x000000ffff007224 */ /* 0x000fd800078e0a11 */
[----:B0-----:R-:W0:Y:S02]  /*2ef00*/  @P1 LDC.64 R6, c[0x0][0x9e8] ;  /* 0x00027a00ff061b82 */ /* 0x001e240000000a00 */
[----:B0-----:R-:W-:-:S05]  /*2ef10*/  @P1 IMAD.HI.U32 R6, R0, R6, RZ ;  /* 0x0000000600061227 */ /* 0x001fca00078e00ff */
[----:B------:R-:W-:-:S04]  /*2ef20*/  @P1 SHF.R.U32.HI R0, RZ, R7, R6 ;  /* 0x00000007ff001219 */ /* 0x000fc80000011606 */
[----:B------:R-:W-:Y:S01]  /*2ef30*/  LOP3.LUT R0, RZ, R0, RZ, 0x33, !PT ;  /* 0x00000000ff007212 */ /* 0x000fe200078e33ff */
[----:B------:R-:W-:Y:S06]  /*2ef40*/  BRA `(.L_x_1463) ;  /* 0x0000000000107947 */ /* 0x000fec0003800000 */
.L_x_1462:
[----:B------:R-:W-:-:S13]  /*2ef50*/  ISETP.NE.AND P1, PT, R3, 0x1, PT ;  /* 0x000000010300780c */ /* 0x000fda0003f25270 */
[----:B0-----:R-:W0:Y:S02]  /*2ef60*/  @P1 LDC.64 R6, c[0x0][0x9e8] ;  /* 0x00027a00ff061b82 */ /* 0x001e240000000a00 */
[----:B0-----:R-:W-:-:S05]  /*2ef70*/  @P1 IMAD.HI.U32 R6, R0, R6, RZ ;  /* 0x0000000600061227 */ /* 0x001fca00078e00ff */
[----:B------:R-:W-:-:S07]  /*2ef80*/  @P1 SHF.R.U32.HI R0, RZ, R7, R6 ;  /* 0x00000007ff001219 */ /* 0x000fce0000011606 */
.L_x_1463:
[----:B------:R-:W-:Y:S05]  /*2ef90*/  BSYNC B0 ;  /* 0x0000000000007941 */ /* 0x000fea0003800000 */
.L_x_1461:
[----:B------:R-:W-:-:S05]  /*2efa0*/  IMAD R0, R0, R3, R3 ;  /* 0x0000000300007224 */ /* 0x000fca00078e0203 */
[----:B------:R-:W-:-:S07]  /*2efb0*/  VIMNMX R2, R2, R0, PT ;  /* 0x0000000002027248 */ /* 0x000fce0003fe0100 */
.L_x_1460:
[----:B0-----:R-:W-:Y:S01]  /*2efc0*/  VIADD R7, R2, 0xdf ;  /* 0x000000df02077836 */ /* 0x001fe20000000000 */
[----:B------:R-:W-:Y:S01]  /*2efd0*/  ULDC UR4, c[0x0][0x9dc] ;  /* 0x0002770000047ab9 */ /* 0x000fe20000000800 */
[----:B------:R-:W-:-:S04]  /*2efe0*/  IMAD.MOV.U32 R6, RZ, RZ, RZ ;  /* 0x000000ffff067224 */ /* 0x000fc800078e00ff */
[----:B------:R-:W-:-:S05]  /*2eff0*/  IMAD.HI R6, R7, -0x6db6db6d, R6 ;  /* 0x9249249307067827 */ /* 0x000fca00078e0206 */
[----:B------:R-:W-:-:S04]  /*2f000*/  SHF.R.U32.HI R0, RZ, 0x1f, R6 ;  /* 0x0000001fff007819 */ /* 0x000fc80000011606 */
[----:B------:R-:W-:-:S04]  /*2f010*/  LEA.HI.SX32 R0, R6, R0, 0x19 ;  /* 0x0000000006007211 */ /* 0x000fc800078fcaff */
[----:B------:R-:W-:Y:S01]  /*2f020*/  VIMNMX R17, R18, R0, PT ;  /* 0x0000000012117248 */ /* 0x000fe20003fe0100 */
        /* <DEDUP_REMOVED lines=12> */
.L_x_1466:
[----:B------:R-:W-:-:S13]  /*2f0f0*/  ISETP.NE.AND P0, PT, R3, 0x1, PT ;  /* 0x000000010300780c */ /* 0x000fda0003f05270 */
[----:B------:R-:W0:Y:S02]  /*2f100*/  @P0 LDC.64 R6, c[0x0][0x9e8] ;  /* 0x00027a00ff060b82 */ /* 0x000e240000000a00 */
[----:B0-----:R-:W-:-:S05]  /*2f110*/  @P0 IMAD.HI.U32 R6, R4, R6, RZ ;  /* 0x0000000604060227 */ /* 0x001fca00078e00ff */
[----:B------:R-:W-:-:S07]  /*2f120*/  @P0 SHF.R.U32.HI R4, RZ, R7, R6 ;  /* 0x00000007ff040219 */ /* 0x000fce0000011606 */
.L_x_1467:
[----:B------:R-:W-:Y:S05]  /*2f130*/  BSYNC B0 ;  /* 0x0000000000007941 */ /* 0x000fea0003800000 */
.L_x_1465:
[----:B------:R-:W-:-:S05]  /*2f140*/  IMAD R3, R4, R3, RZ ;  /* 0x0000000304037224 */ /* 0x000fca00078e02ff */
[----:B------:R-:W-:-:S07]  /*2f150*/  VIMNMX R0, R0, R3, !PT ;  /* 0x0000000300007248 */ /* 0x000fce0007fe0100 */
.L_x_1464:
        /* <DEDUP_REMOVED lines=17> */
[----:B------:R-:W0:Y:S01]  /*2f270*/  FLO.U32 R0, UR4 ;  /* 0x0000000400007d00 */ /* 0x000e2200080e0000 */
[----:B------:R-:W-:Y:S01]  /*2f280*/  ULDC.64 UR6, c[0x0][0x208] ;  /* 0x0000820000067ab9 */ /* 0x000fe20000000a00 */
        /* <DEDUP_REMOVED lines=10> */
.L_x_1469:
[----:B------:R-:W0:Y:S01]  /*2f330*/  S2R R0, SR_CgaCtaId ;  /* 0x0000000000007919 */ /* 0x000e220000008800 */
[----:B------:R-:W-:-:S04]  /*2f340*/  MOV R2, 0x400 ;  /* 0x0000040000027802 */ /* 0x000fc80000000f00 */
[----:B0-----:R-:W-:-:S05]  /*2f350*/  LEA R18, R0, R2, 0x18 ;  /* 0x0000000200127211 */ /* 0x001fca00078ec0ff */
[----:B------:R0:W-:Y:S01]  /*2f360*/  STL [R1+0x34], R18 ;  /* 0x0000341201007387 */ /* 0x0001e20000100800 */
[----:B------:R-:W-:-:S05]  /*2f370*/  VIADD R0, R18, 0x20400 ;  /* 0x0002040012007836 */ /* 0x000fca0000000000 */
[----:B------:R-:W-:-:S13]  /*2f380*/  LOP3.LUT P0, RZ, R0, 0x3ff, RZ, 0xc0, !PT ;  /* 0x000003ff00ff7812 */ /* 0x000fda000780c0ff */
[----:B0-----:R-:W-:Y:S05]  /*2f390*/  @!P0 BRA `(.L_x_1471) ;  /* 0x0000000000408947 */ /* 0x001fea0003800000 */
        /* <DEDUP_REMOVED lines=16> */
.L_x_1471:
[----:B------:R-:W-:Y:S01]  /*2f4a0*/  VIADD R18, R18, 0xe400 ;  /* 0x0000e40012127836 */ /* 0x000fe20000000000 */
[----:B------:R-:W-:-:S04]  /*2f4b0*/  LOP3.LUT R16, R16, 0xfffffffe, RZ, 0xc0, !PT ;  /* 0xfffffffe10107812 */ /* 0x000fc800078ec0ff */
        /* <DEDUP_REMOVED lines=19> */
.L_x_1472:
[----:B------:R-:W2:Y:S02]  /*2f5f0*/  LDL R2, [R1+0x34] ;  /* 0x0000340001027983 */ /* 0x000ea40000100800 */
[----:B--2---:R-:W-:-:S05]  /*2f600*/  VIADD R0, R2, 0x400 ;  /* 0x0000040002007836 */ /* 0x004fca0000000000 */
        /* <DEDUP_REMOVED lines=18> */
.L_x_1473:
        /* <DEDUP_REMOVED lines=18> */
.L_x_1474:
[----:B------:R-:W2:Y:S01]  /*2f850*/  LDL.LU R2, [R1+0x4] ;  /* 0x0000040001027983 */ /* 0x000ea20000300800 */
[----:B------:R-:W0:Y:S01]  /*2f860*/  LDC R0, c[0x0][0x428] ;  /* 0x00010a00ff007b82 */ /* 0x000e220000000800 */
[----:B------:R-:W-:Y:S02]  /*2f870*/  ULDC.64 UR4, c[0x0][0x9f8] ;  /* 0x00027e0000047ab9 */ /* 0x000fe40000000a00 */
[----:B------:R-:W3:Y:S04]  /*2f880*/  LDL R5, [R1+0x8] ;  /* 0x0000080001057983 */ /* 0x000ee80000100800 */
[----:B------:R-:W4:Y:S01]  /*2f890*/  LDL R18, [R1+0xc] ;  /* 0x00000c0001127983 */ /* 0x000f220000100800 */
[----:B------:R-:W-:Y:S01]  /*2f8a0*/  ULDC.64 UR6, c[0x0][0x208] ;  /* 0x0000820000067ab9 */ /* 0x000fe20000000a00 */
[----:B0-----:R-:W-:-:S13]  /*2f8b0*/  ISETP.NE.AND P0, PT, R0, 0x1, PT ;  /* 0x000000010000780c */ /* 0x001fda0003f05270 */
[----:B------:R-:W3:Y:S01]  /*2f8c0*/  @P0 LDC R3, c[0x0][0x42c] ;  /* 0x00010b00ff030b82 */ /* 0x000ee20000000800 */
[----:B--2---:R-:W-:-:S07]  /*2f8d0*/  IMAD R4, R2, 0x80, R19 ;  /* 0x0000008002047824 */ /* 0x004fce00078e0213 */
[----:B------:R-:W0:Y:S01]  /*2f8e0*/  @P0 LDC R2, c[0x0][0x430] ;  /* 0x00010c00ff020b82 */ /* 0x000e220000000800 */
[----:B---3--:R-:W-:-:S04]  /*2f8f0*/  @P0 IMAD.HI.U32 R3, R5, R3, RZ ;  /* 0x0000000305030227 */ /* 0x008fc800078e00ff */
[----:B------:R-:W-:Y:S02]  /*2f900*/  IMAD.MOV.U32 R0, RZ, RZ, R5 ;  /* 0x000000ffff007224 */ /* 0x000fe400078e0005 */
[----:B------:R-:W1:Y:S01]  /*2f910*/  S2R R5, SR_TID.X ;  /* 0x0000000000057919 */ /* 0x000e620000002100 */
[----:B----4-:R-:W-:Y:S01]  /*2f920*/  IMAD.MOV.U32 R21, RZ, RZ, R18 ;  /* 0x000000ffff157224 */ /* 0x010fe200078e0012 */
[----:B0-----:R-:W-:Y:S02]  /*2f930*/  @P0 SHF.R.U32.HI R0, RZ, R2, R3 ;  /* 0x00000002ff000219 */ /* 0x001fe40000011603 */
[----:B------:R-:W-:-:S04]  /*2f940*/  ISETP.NE.U32.AND P0, PT, RZ, UR4, PT ;  /* 0x00000004ff007c0c */ /* 0x000fc8000bf05070 */
[----:B------:R-:W-:Y:S01]  /*2f950*/  ISETP.NE.AND.EX P0, PT, RZ, UR5, PT, P0 ;  /* 0x00000005ff007c0c */ /* 0x000fe2000bf05300 */
[----:B------:R-:W-:Y:S01]  /*2f960*/  ULDC.64 UR4, c[0x0][0xa00] ;  /* 0x0002800000047ab9 */ /* 0x000fe20000000a00 */
[----:B-1----:R-:W-:-:S11]  /*2f970*/  LOP3.LUT R5, R5, 0x7f, RZ, 0xc0, !PT ;  /* 0x0000007f05057812 */ /* 0x002fd600078ec0ff */
[----:B------:R-:W0:Y:S01]  /*2f980*/  @P0 LDC.64 R2, c[0x0][0x9f8] ;  /* 0x00027e00ff020b82 */ /* 0x000e220000000a00 */
[----:B------:R-:W-:-:S04]  /*2f990*/  ISETP.NE.AND P1, PT, R5, RZ, PT ;  /* 0x000000ff0500720c */ /* 0x000fc80003f25270 */
[----:B------:R-:W-:-:S09]  /*2f9a0*/  PLOP3.LUT P3, PT, P1, PT, PT, 0x8, 0x0 ;  /* 0x000000000000781c */ /* 0x000fd20000f6e170 */
[----:B------:R-:W-:Y:S01]  /*2f9b0*/  VOTEU.ALL UP1, P1 ;  /* 0x00000000003f7886 */ /* 0x000fe20000820000 */
[----:B0-----:R-:W-:-:S05]  /*2f9c0*/  @P0 IMAD.WIDE R2, R18, 0x4, R2 ;  /* 0x0000000412020825 */ /* 0x001fca00078e0202 */
[----:B------:R0:W5:Y:S01]  /*2f9d0*/  @P0 LDG.E R21, desc[UR6][R2.64] ;  /* 0x0000000602150981 */ /* 0x000162000c1e1900 */
[----:B------:R-:W-:Y:S01]  /*2f9e0*/  ISETP.NE.U32.AND P0, PT, RZ, UR4, PT ;  /* 0x00000004ff007c0c */ /* 0x000fe2000bf05070 */
[----:B------:R-:W-:-:S03]  /*2f9f0*/  @!UP1 UIADD3 UR8, UP0, UR36, 0x270, URZ ;  /* 0x0000027024089890 */ /* 0x000fc6000ff1e03f */
[----:B------:R-:W-:Y:S01]  /*2fa00*/  ISETP.NE.AND.EX P2, PT, RZ, UR5, PT, P0 ;  /* 0x00000005ff007c0c */ /* 0x000fe2000bf45300 */
[----:B------:R-:W-:-:S03]  /*2fa10*/  @!UP1 UIADD3.X UR9, URZ, UR37, URZ, UP0, !UPT ;  /* 0x000000253f099290 */ /* 0x000fc600087fe43f */
[----:B------:R-:W-:Y:S01]  /*2fa20*/  VOTEU.ALL UP0, P1 ;  /* 0x00000000003f7886 */ /* 0x000fe20000800000 */
[----:B0-----:R-:W-:-:S08]  /*2fa30*/  SEL R3, R18, RZ, !P2 ;  /* 0x000000ff12037207 */ /* 0x001fd00005000000 */
.L_x_1475:
        /* <DEDUP_REMOVED lines=11> */
[----:B------:R-:W0:Y:S01]  /*2faf0*/  LDC.64 R6, c[0x0][0x3f8] ;  /* 0x0000fe00ff067b82 */ /* 0x000e220000000a00 */
[----:B-----5:R-:W-:Y:S01]  /*2fb00*/  SHF.R.S32.HI R18, RZ, 0x1f, R21 ;  /* 0x0000001fff127819 */ /* 0x020fe20000011415 */
[----:B------:R-:W-:-:S04]  /*2fb10*/  ULDC.64 UR4, c[0x0][0xa08] ;  /* 0x0002820000047ab9 */ /* 0x000fc80000000a00 */
[----:B------:R1:W-:Y:S01]  /*2fb20*/  STL [R1+0x4], R18 ;  /* 0x0000041201007387 */ /* 0x0003e20000100800 */
[----:B0-----:R-:W-:Y:S01]  /*2fb30*/  LOP3.LUT P0, RZ, R6, UR4, RZ, 0xfc, !PT ;  /* 0x0000000406ff7c12 */ /* 0x001fe2000f80fcff */
[----:B------:R-:W-:-:S03]  /*2fb40*/  UMOV UR4, 0xffffffff ;  /* 0xffffffff00047882 */ /* 0x000fc60000000000 */
[----:B------:R-:W-:-:S04]  /*2fb50*/  LOP3.LUT P0, RZ, R7, UR5, RZ, 0xfc, P0 ;  /* 0x0000000507ff7c12 */ /* 0x000fc8000800fcff */
[----:B------:R-:W-:Y:S01]  /*2fb60*/  SEL R2, R21, RZ, !P0 ;  /* 0x000000ff15027207 */ /* 0x000fe20004000000 */
[----:B-1----:R-:W-:Y:S08]  /*2fb70*/  BRA.DIV UR4, `(.L_x_1476) ;  /* 0x0000005604a07947 */ /* 0x002ff0000b800000 */
[----:B------:R-:W0:Y:S02]  /*2fb80*/  S2R R5, SR_TID.X ;  /* 0x0000000000057919 */ /* 0x000e240000002100 */
[----:B0-----:R-:W-:-:S04]  /*2fb90*/  SHF.R.U32.HI R5, RZ, 0x5, R5 ;  /* 0x00000005ff057819 */ /* 0x001fc80000011605 */
[----:B------:R-:W-:-:S05]  /*2fba0*/  LOP3.LUT R5, R5, 0x3, RZ, 0xc0, !PT ;  /* 0x0000000305057812 */ /* 0x000fca00078ec0ff */
[----:B------:R0:W1:Y:S02]  /*2fbb0*/  SHFL.IDX PT, R14, R5, RZ, 0x1f ;  /* 0x00001fff050e7589 */ /* 0x00006400000e0000 */
.L_x_1646:
[----:B-1----:R-:W-:Y:S02]  /*2fbc0*/  ISETP.NE.AND P0, PT, R14, RZ, PT ;  /* 0x000000ff0e00720c */ /* 0x002fe40003f05270 */
[----:B------:R-:W-:-:S11]  /*2fbd0*/  PLOP3.LUT P6, PT, PT, PT, PT, 0x8, 0x0 ;  /* 0x000000000000781c */ /* 0x000fd60003fce170 */
[----:B------:R-:W-:Y:S05]  /*2fbe0*/  @P0 BRA `(.L_x_1477) ;  /* 0x0000000400c40947 */ /* 0x000fea0003800000 */
[----:B------:R-:W-:-:S03]  /*2fbf0*/  UMOV UR4, 0xffffffff ;  /* 0xffffffff00047882 */ /* 0x000fc60000000000 */
[----:B------:R-:W-:Y:S05]  /*2fc00*/  BRA.DIV UR4, `(.L_x_1478) ;  /* 0x0000005604b07947 */ /* 0x000fea000b800000 */
[----:B------:R-:W-:-:S13]  /*2fc10*/  ELECT P6, URZ, PT ;  /* 0x00000000003f782f */ /* 0x000fda00038c0000 */
.L_x_1649:
[----:B------:R-:W-:Y:S05]  /*2fc20*/  @!P6 BRA `(.L_x_1479) ;  /* 0x00000004005ce947 */ /* 0x000fea0003800000 */
[----:B------:R-:W-:Y:S01]  /*2fc30*/  ISETP.NE.U32.AND P0, PT, R6, RZ, PT ;  /* 0x000000ff0600720c */ /* 0x000fe20003f05070 */
[----:B------:R-:W-:-:S03]  /*2fc40*/  VIADD R8, R17, 0xffffffff ;  /* 0xffffffff11087836 */ /* 0x000fc60000000000 */
[----:B------:R-:W-:-:S13]  /*2fc50*/  ISETP.NE.AND.EX P0, PT, R7, RZ, PT, P0 ;  /* 0x000000ff0700720c */ /* 0x000fda0003f05300 */
[----:B------:R-:W-:Y:S05]  /*2fc60*/  @!P0 BRA `(.L_x_1480) ;  /* 0x00000000004c8947 */ /* 0x000fea0003800000 */
[----:B------:R-:W1:Y:S01]  /*2fc70*/  LDC R9, c[0x0][0x41c] ;  /* 0x00010700ff097b82 */ /* 0x000e620000000800 */
[----:B------:R-:W-:Y:S01]  /*2fc80*/  IMAD.MOV.U32 R2, RZ, RZ, R8 ;  /* 0x000000ffff027224 */ /* 0x000fe200078e0008 */
[----:B------:R-:W-:Y:S01]  /*2fc90*/  ULDC.64 UR4, c[0x0][0x408] ;  /* 0x0001020000047ab9 */ /* 0x000fe20000000a00 */
[----:B------:R-:W-:Y:S01]  /*2fca0*/  ULDC.64 UR6, c[0x0][0x208] ;  /* 0x0000820000067ab9 */ /* 0x000fe20000000a00 */
[----:B-1----:R-:W-:-:S13]  /*2fcb0*/  ISETP.NE.AND P0, PT, R9, 0x1, PT ;  /* 0x000000010900780c */ /* 0x002fda0003f05270 */
[----:B------:R-:W1:Y:S02]  /*2fcc0*/  @P0 LDC.64 R10, c[0x0][0x420] ;  /* 0x00010800ff0a0b82 */ /* 0x000e640000000a00 */
[----:B-1----:R-:W-:-:S05]  /*2fcd0*/  @P0 IMAD.HI.U32 R10, R8, R10, RZ ;  /* 0x0000000a080a0227 */ /* 0x002fca00078e00ff */
[----:B------:R-:W-:-:S04]  /*2fce0*/  @P0 SHF.R.U32.HI R2, RZ, R11, R10 ;  /* 0x0000000bff020219 */ /* 0x000fc8000001160a */
[--C-:B------:R-:W-:Y:S01]  /*2fcf0*/  SHF.R.S32.HI R11, RZ, 0x1f, R2.reuse ;  /* 0x0000001fff0b7819 */ /* 0x100fe20000011402 */
[--C-:B0-----:R-:W-:Y:S02]  /*2fd00*/  IMAD.MOV R5, RZ, RZ, -R2.reuse ;  /* 0x000000ffff057224 */ /* 0x101fe400078e0a02 */
[----:B------:R-:W-:Y:S02]  /*2fd10*/  IMAD.MOV.U32 R10, RZ, RZ, R2 ;  /* 0x000000ffff0a7224 */ /* 0x000fe400078e0002 */
        /* <DEDUP_REMOVED lines=8> */
.L_x_1480:
[----:B0-----:R-:W2:Y:S01]  /*2fda0*/  LDL R5, [R1+0x10] ;  /* 0x0000100001057983 */ /* 0x001ea20000100800 */
[----:B------:R-:W-:-:S03]  /*2fdb0*/  MOV R9, 0x400 ;  /* 0x0000040000097802 */ /* 0x000fc60000000f00 */
[----:B-1----:R-:W3:Y:S01]  /*2fdc0*/  LDL R7, [R1+0x18] ;  /* 0x0000180001077983 */ /* 0x002ee20000100800 */
[----:B------:R-:W0:Y:S01]  /*2fdd0*/  S2R R10, SR_CgaCtaId ;  /* 0x00000000000a7919 */ /* 0x000e220000008800 */
[----:B------:R-:W1:Y:S01]  /*2fde0*/  S2R R6, SR_TID.X ;  /* 0x0000000000067919 */ /* 0x000e620000002100 */
[----:B0-----:R-:W-:Y:S02]  /*2fdf0*/  LEA R9, R10, R9, 0x18 ;  /* 0x000000090a097211 */ /* 0x001fe400078ec0ff */
[----:B-1----:R-:W-:-:S04]  /*2fe00*/  LOP3.LUT R6, R6, 0x7f, RZ, 0xc0, !PT ;  /* 0x0000007f06067812 */ /* 0x002fc800078ec0ff */
[----:B------:R-:W-:Y:S01]  /*2fe10*/  ISETP.NE.AND P0, PT, R6, RZ, PT ;  /* 0x000000ff0600720c */ /* 0x000fe20003f05270 */
[----:B--2---:R-:W-:Y:S01]  /*2fe20*/  IMAD R5, R5, 0x8, R9 ;  /* 0x0000000805057824 */ /* 0x004fe200078e0209 */
[----:B---3--:R-:W-:-:S04]  /*2fe30*/  SHF.L.U32 R7, R7, 0x1f, RZ ;  /* 0x0000001f07077819 */ /* 0x008fc800000006ff */
[----:B------:R-:W0:Y:S02]  /*2fe40*/  SYNCS.PHASECHK.TRANS64.TRYWAIT P2, [R5+URZ+0x2e880], R7 ;  /* 0x02e88007050075a7 */ /* 0x000e24000804017f */
[----:B0-----:R-:W-:Y:S05]  /*2fe50*/  @!P2 BRA `(.L_x_1481) ;  /* 0x00000054003ca947 */ /* 0x001fea0003800000 */
.L_x_1650:
        /* <DEDUP_REMOVED lines=8> */
.L_x_1482:
[----:B------:R-:W2:Y:S01]  /*2fee0*/  LDL R6, [R1+0x10] ;  /* 0x0000100001067983 */ /* 0x000ea20000100800 */
[----:B------:R-:W-:-:S03]  /*2fef0*/  MOV R10, 0x400 ;  /* 0x00000400000a7802 */ /* 0x000fc60000000f00 */
[----:B------:R-:W3:Y:S01]  /*2ff00*/  LDL R9, [R1+0x24] ;  /* 0x0000240001097983 */ /* 0x000ee20000100800 */
[----:B------:R-:W1:Y:S01]  /*2ff10*/  S2R R11, SR_CgaCtaId ;  /* 0x00000000000b7919 */ /* 0x000e620000008800 */
[----:B------:R-:W-:Y:S01]  /*2ff20*/  R2UR UR9, R5 ;  /* 0x00000000050972ca */ /* 0x000fe200000e0000 */
[----:B------:R-:W-:Y:S01]  /*2ff30*/  UIADD3 UR4, UP0, UR36, 0x470, URZ ;  /* 0x0000047024047890 */ /* 0x000fe2000ff1e03f */
[----:B------:R-:W-:Y:S02]  /*2ff40*/  R2UR UR12, R0 ;  /* 0x00000000000c72ca */ /* 0x000fe400000e0000 */
[----:B-----5:R-:W-:Y:S01]  /*2ff50*/  R2UR UR13, R2 ;  /* 0x00000000020d72ca */ /* 0x020fe200000e0000 */
[----:B------:R-:W-:Y:S01]  /*2ff60*/  UIADD3.X UR5, URZ, UR37, URZ, UP0, !UPT ;  /* 0x000000253f057290 */ /* 0x000fe200087fe43f */
[----:B-1----:R-:W-:-:S07]  /*2ff70*/  LEA R10, R11, R10, 0x18 ;  /* 0x0000000a0b0a7211 */ /* 0x002fce00078ec0ff */
        /* <DEDUP_REMOVED lines=10> */
[----:B------:R-:W2:Y:S02]  /*30020*/  SYNCS.PHASECHK.TRANS64.TRYWAIT P2, [R5+URZ+0x2e840], R7 ;  /* 0x02e84007050075a7 */ /* 0x000ea4000804017f */
[----:B-12---:R-:W-:Y:S05]  /*30030*/  @!P2 BRA `(.L_x_1483) ;  /* 0x0000005000d8a947 */ /* 0x006fea0003800000 */
.L_x_1651:
        /* <DEDUP_REMOVED lines=8> */
.L_x_1484:
        /* <DEDUP_REMOVED lines=14> */
.L_x_1479:
[----:B------:R-:W2:Y:S01]  /*301a0*/  LDL.LU R6, [R1+0x8] ;  /* 0x0000080001067983 */ /* 0x000ea20000300800 */
[----:B01----:R-:W-:Y:S01]  /*301b0*/  MOV R7, 0x400 ;  /* 0x0000040000077802 */ /* 0x003fe20000000f00 */
[----:B------:R-:W0:Y:S01]  /*301c0*/  S2R R8, SR_CgaCtaId ;  /* 0x0000000000087919 */ /* 0x000e220000008800 */
[----:B------:R-:W-:Y:S05]  /*301d0*/  WARPSYNC.ALL ;  /* 0x0000000000007948 */ /* 0x000fea0003800000 */
[----:B------:R-:W-:Y:S01]  /*301e0*/  BAR.SYNC.DEFER_BLOCKING 0x8, 0x120 ;  /* 0x0204800000007b1d */ /* 0x000fe20000010000 */
[----:B------:R-:W-:-:S13]  /*301f0*/  ELECT P0, URZ, PT ;  /* 0x00000000003f782f */ /* 0x000fda0003800000 */
[----:B------:R-:W-:Y:S01]  /*30200*/  @P0 R2UR UR13, R3 ;  /* 0x00000000030d02ca */ /* 0x000fe200000e0000 */
[----:B------:R-:W-:Y:S01]  /*30210*/  UIADD3 UR4, UP0, UR36, 0x270, URZ ;  /* 0x0000027024047890 */ /* 0x000fe2000ff1e03f */
[----:B------:R-:W-:-:S03]  /*30220*/  @P0 R2UR UR11, R4 ;  /* 0x00000000040b02ca */ /* 0x000fc600000e0000 */
[----:B------:R-:W-:Y:S01]  /*30230*/  UIADD3.X UR5, URZ, UR37, URZ, UP0, !UPT ;  /* 0x000000253f057290 */ /* 0x000fe200087fe43f */
[----:B0-----:R-:W-:-:S04]  /*30240*/  LEA R7, R8, R7, 0x18 ;  /* 0x0000000708077211 */ /* 0x001fc800078ec0ff */
[----:B------:R-:W-:Y:S01]  /*30250*/  R2UR UR9, R7 ;  /* 0x00000000070972ca */ /* 0x000fe200000e0000 */
[----:B------:R-:W-:Y:S01]  /*30260*/  @P0 IMAD.MOV.U32 R5, RZ, RZ, 0x4000 ;  /* 0x00004000ff050424 */ /* 0x000fe200078e00ff */
[----:B------:R-:W-:Y:S01]  /*30270*/  UMOV UR6, 0x0 ;  /* 0x0000000000067882 */ /* 0x000fe20000000000 */
[----:B------:R-:W-:Y:S01]  /*30280*/  UMOV UR7, 0x12f00000 ;  /* 0x12f0000000077882 */ /* 0x000fe20000000000 */
[----:B------:R-:W-:Y:S01]  /*30290*/  UMOV UR10, URZ ;  /* 0x0000003f000a7c82 */ /* 0x000fe20008000000 */
[----:B------:R1:W-:Y:S08]  /*302a0*/  @P0 SYNCS.ARRIVE.TRANS64 RZ, [R7+URZ+0x2e800], R5 ;  /* 0x02e8000507ff09a7 */ /* 0x0003f0000800003f */
[----:B------:R-:W-:-:S02]  /*302b0*/  UIADD3 UR8, UR9, 0x1c400, URZ ;  /* 0x0001c40009087890 */ /* 0x000fc4000fffe03f */
[----:B------:R-:W-:Y:S01]  /*302c0*/  UIADD3 UR9, UR9, 0x2e800, URZ ;  /* 0x0002e80009097890 */ /* 0x000fe2000fffe03f */
[----:B--2---:R-:W-:-:S13]  /*302d0*/  @P0 R2UR UR12, R6 ;  /* 0x00000000060c02ca */ /* 0x004fda00000e0000 */
[----:B------:R1:W-:Y:S02]  /*302e0*/  UTMALDG.4D [UR8], [UR4], desc[UR6] ;  /* 0x00000608040075b4 */ /* 0x0003e40008019000 */
[----:B-1----:R-:W-:Y:S01]  /*302f0*/  NOP ;  /* 0x0000000000007918 */ /* 0x002fe20000000000 */
.L_x_1477:
[----:B------:R-:W2:Y:S01]  /*30300*/  LDL.LU R6, [R1+0x38] ;  /* 0x0000380001067983 */ /* 0x000ea20000300800 */
[----:B------:R-:W-:Y:S01]  /*30310*/  MOV R4, 0x400 ;  /* 0x0000040000047802 */ /* 0x000fe20000000f00 */
[----:B------:R-:W-:Y:S01]  /*30320*/  BSSY B0, `(.L_x_1485) ;  /* 0x000000b000007945 */ /* 0x000fe20003800000 */
[----:B0-----:R-:W0:Y:S02]  /*30330*/  S2R R5, SR_CgaCtaId ;  /* 0x0000000000057919 */ /* 0x001e240000008800 */
[----:B0-----:R-:W-:Y:S01]  /*30340*/  LEA R4, R5, R4, 0x18 ;  /* 0x0000000405047211 */ /* 0x001fe200078ec0ff */
[----:B--2---:R-:W-:-:S05]  /*30350*/  VIADD R6, R6, 0x1 ;  /* 0x0000000106067836 */ /* 0x004fca0000000000 */
[----:B------:R-:W-:Y:S01]  /*30360*/  LEA.HI R3, R6, R6, RZ, 0x1 ;  /* 0x0000000606037211 */ /* 0x000fe200078f08ff */
[----:B------:R0:W-:Y:S03]  /*30370*/  STL [R1+0x38], R6 ;  /* 0x0000380601007387 */ /* 0x0001e60000100800 */
[----:B------:R-:W-:-:S05]  /*30380*/  LOP3.LUT R3, R3, 0xfffffffe, RZ, 0xc0, !PT ;  /* 0xfffffffe03037812 */ /* 0x000fca00078ec0ff */
[----:B------:R-:W-:-:S05]  /*30390*/  IMAD.IADD R3, R6, 0x1, -R3 ;  /* 0x0000000106037824 */ /* 0x000fca00078e0a03 */
[----:B------:R-:W-:-:S04]  /*303a0*/  SHF.L.U32 R3, R3, 0x1f, RZ ;  /* 0x0000001f03037819 */ /* 0x000fc800000006ff */
[----:B------:R-:W1:Y:S02]  /*303b0*/  SYNCS.PHASECHK.TRANS64.TRYWAIT P0, [R4+URZ+0x2e820], R3 ;  /* 0x02e82003040075a7 */ /* 0x000e64000800017f */
[----:B01----:R-:W-:Y:S05]  /*303c0*/  @!P0 BRA `(.L_x_1486) ;  /* 0x0000005000088947 */ /* 0x003fea0003800000 */
.L_x_1652:
[----:B------:R-:W-:Y:S05]  /*303d0*/  BSYNC B0 ;  /* 0x0000000000007941 */ /* 0x000fea0003800000 */
.L_x_1485:
[----:B0-----:R-:W2:Y:S01]  /*303e0*/  LDL R4, [R1+0x20] ;  /* 0x0000200001047983 */ /* 0x001ea20000100800 */
[----:B------:R-:W-:-:S05]  /*303f0*/  VIADD R17, R17, 0xfffffffe ;  /* 0xfffffffe11117836 */ /* 0x000fca0000000000 */
[----:B--2---:R-:W-:-:S13]  /*30400*/  ISETP.GE.AND P0, PT, R17, R4, PT ;  /* 0x000000041100720c */ /* 0x004fda0003f06270 */
[----:B------:R-:W-:Y:S05]  /*30410*/  @!P0 BRA `(.L_x_1487) ;  /* 0x0000001000048947 */ /* 0x000fea0003800000 */
[----:B------:R0:W5:Y:S01]  /*30420*/  LDL.LU R6, [R1+0x10] ;  /* 0x0000100001067983 */ /* 0x0001620000300800 */
[----:B------:R-:W-:-:S03]  /*30430*/  IMAD.MOV.U32 R18, RZ, RZ, R17 ;  /* 0x000000ffff127224 */ /* 0x000fc600078e0011 */
[----:B------:R0:W5:Y:S04]  /*30440*/  LDL.LU R7, [R1+0x18] ;  /* 0x0000180001077983 */ /* 0x0001680000300800 */
.L_x_1507:
[----:B-----5:R-:W-:Y:S01]  /*30450*/  VIADD R4, R6, 0x1 ;  /* 0x0000000106047836 */ /* 0x020fe20000000000 */
[----:B------:R-:W-:Y:S05]  /*30460*/  YIELD ;  /* 0x0000000000007946 */ /* 0x000fea0003800000 */
[----:B------:R-:W-:Y:S01]  /*30470*/  ISETP.NE.AND P0, PT, R4, 0x2, PT ;  /* 0x000000020400780c */ /* 0x000fe20003f05270 */
[----:B------:R-:W-:Y:S03]  /*30480*/  BSSY B0, `(.L_x_1488) ;  /* 0x0000071000007945 */ /* 0x000fe60003800000 */
[----:B------:R-:W-:-:S02]  /*30490*/  SEL R3, RZ, 0x1, P0 ;  /* 0x00000001ff037807 */ /* 0x000fc40000000000 */
[----:B--2---:R-:W-:Y:S02]  /*304a0*/  SEL R10, R4, RZ, P0 ;  /* 0x000000ff040a7207 */ /* 0x004fe40000000000 */
        /* <DEDUP_REMOVED lines=12> */
[----:B------:R-:W-:Y:S01]  /*30570*/  ULDC.64 UR8, c[0x0][0x208] ;  /* 0x0000820000087ab9 */ /* 0x000fe20000000a00 */
[----:B---3--:R-:W-:-:S13]  /*30580*/  ISETP.NE.AND P0, PT, R5, 0x1, PT ;  /* 0x000000010500780c */ /* 0x008fda0003f05270 */
[----:B------:R-:W3:Y:S02]  /*30590*/  @P0 LDC.64 R2, c[0x0][0x420] ;  /* 0x00010800ff020b82 */ /* 0x000ee40000000a00 */
[----:B---3--:R-:W-:-:S04]  /*305a0*/  @P0 IMAD.HI.U32 R4, R18, R2, RZ ;  /* 0x0000000212040227 */ /* 0x008fc800078e00ff */
[----:B------:R-:W-:Y:S01]  /*305b0*/  IMAD.MOV.U32 R2, RZ, RZ, R18 ;  /* 0x000000ffff027224 */ /* 0x000fe200078e0012 */
[----:B------:R-:W-:-:S04]  /*305c0*/  @P0 SHF.R.U32.HI R2, RZ, R3, R4 ;  /* 0x00000003ff020219 */ /* 0x000fc80000011604 */
[--C-:B------:R-:W-:Y:S01]  /*305d0*/  SHF.R.S32.HI R3, RZ, 0x1f, R2.reuse ;  /* 0x0000001fff037819 */ /* 0x100fe20000011402 */
[--C-:B------:R-:W-:Y:S02]  /*305e0*/  IMAD.MOV R8, RZ, RZ, -R2.reuse ;  /* 0x000000ffff087224 */ /* 0x100fe400078e0a02 */
[----:B------:R-:W-:-:S04]  /*305f0*/  IMAD.WIDE.U32 R2, R21, UR6, R2 ;  /* 0x0000000615027c25 */ /* 0x000fc8000f8e0002 */
[----:B------:R-:W-:Y:S02]  /*30600*/  IMAD R8, R5, R8, R18 ;  /* 0x0000000805087224 */ /* 0x000fe400078e0212 */
[----:B--2---:R-:W-:-:S04]  /*30610*/  IMAD R4, R11, UR6, RZ ;  /* 0x000000060b047c24 */ /* 0x004fc8000f8e02ff */
[----:B------:R-:W-:-:S04]  /*30620*/  IMAD R4, R21, UR7, R4 ;  /* 0x0000000715047c24 */ /* 0x000fc8000f8e0204 */
[----:B------:R-:W-:Y:S01]  /*30630*/  IMAD.IADD R3, R4, 0x1, R3 ;  /* 0x0000000104037824 */ /* 0x000fe200078e0203 */
[----:B------:R-:W-:-:S04]  /*30640*/  LEA R4, P0, R2, UR4, 0x2 ;  /* 0x0000000402047c11 */ /* 0x000fc8000f8010ff */
[----:B------:R-:W-:-:S05]  /*30650*/  LEA.HI.X R5, R2, UR5, R3, 0x2, P0 ;  /* 0x0000000502057c11 */ /* 0x000fca00080f1403 */
[----:B------:R2:W5:Y:S04]  /*30660*/  LDG.E R2, desc[UR8][R4.64] ;  /* 0x0000000804027981 */ /* 0x000568000c1e1900 */
.L_x_1490:
        /* <DEDUP_REMOVED lines=11> */
.L_x_1653:
[----:B------:R-:W-:Y:S05]  /*30720*/  BSYNC B1 ;  /* 0x0000000000017941 */ /* 0x000fea0003800000 */
.L_x_1491:
        /* <DEDUP_REMOVED lines=9> */
.L_x_1494:
[----:B------:R-:W-:Y:S05]  /*307c0*/  BSYNC B1 ;  /* 0x0000000000017941 */ /* 0x000fea0003800000 */
.L_x_1493:
        /* <DEDUP_REMOVED lines=13> */
[----:B----4-:R-:W-:Y:S02]  /*308a0*/  IMAD R8, R8, 0xe0, R9 ;  /* 0x000000e008087824 */ /* 0x010fe400078e0209 */
[----:B------:R-:W-:Y:S02]  /*308b0*/  VIADD R9, R5, 0x2e870 ;  /* 0x0002e87005097836 */ /* 0x000fe40000000000 */
[----:B------:R-:W-:-:S07]  /*308c0*/  VIADD R10, R3, 0xe400 ;  /* 0x0000e400030a7836 */ /* 0x000fce0000000000 */
.L_x_1495:
        /* <DEDUP_REMOVED lines=13> */
.L_x_1654:
[----:B------:R-:W-:Y:S05]  /*309a0*/  BSYNC B1 ;  /* 0x0000000000017941 */ /* 0x000fea0003800000 */
.L_x_1496:
        /* <DEDUP_REMOVED lines=11> */
.L_x_1499:
[----:B------:R-:W-:Y:S05]  /*30a60*/  BSYNC B1 ;  /* 0x0000000000017941 */ /* 0x000fea0003800000 */
.L_x_1498:
[----:B------:R-:W-:Y:S01]  /*30a70*/  R2UR UR10, R11 ;  /* 0x000000000b0a72ca */ /* 0x000fe200000e0000 */
[----:B------:R-:W-:Y:S01]  /*30a80*/  UIADD3 UR4, UP0, UR36, 0x370, URZ ;  /* 0x0000037024047890 */ /* 0x000fe2000ff1e03f */
[----:B------:R-:W-:Y:S01]  /*30a90*/  R2UR UR6, R12 ;  /* 0x000000000c0672ca */ /* 0x000fe200000e0000 */
[----:B------:R-:W-:Y:S01]  /*30aa0*/  VIADD R3, R3, 0x20400 ;  /* 0x0002040003037836 */ /* 0x000fe20000000000 */
[----:B------:R-:W-:Y:S01]  /*30ab0*/  R2UR UR7, R13 ;  /* 0x000000000d0772ca */ /* 0x000fe200000e0000 */
[----:B-12---:R-:W-:Y:S01]  /*30ac0*/  VIADD R5, R5, 0x2e830 ;  /* 0x0002e83005057836 */ /* 0x006fe20000000000 */
[----:B------:R-:W-:Y:S01]  /*30ad0*/  PLOP3.LUT P0, PT, PT, PT, PT, 0x80, 0x0 ;  /* 0x000000000000781c */ /* 0x000fe20003f0f070 */
[----:B------:R-:W-:-:S12]  /*30ae0*/  UIADD3.X UR5, URZ, UR37, URZ, UP0, !UPT ;  /* 0x000000253f057290 */ /* 0x000fd800087fe43f */
.L_x_1500:
        /* <DEDUP_REMOVED lines=10> */
.L_x_1489:
[----:B------:R-:W-:Y:S05]  /*30b90*/  BSYNC B0 ;  /* 0x0000000000007941 */ /* 0x000fea0003800000 */
.L_x_1488:
[----:B------:R-:W-:-:S06]  /*30ba0*/  UISETP.NE.AND UP0, UPT, UR38, 0x3, UPT ;  /* 0x000000032600788c */ /* 0x000fcc000bf05270 */
[----:B------:R-:W-:-:S13]  /*30bb0*/  PLOP3.LUT P0, PT, PT, PT, UP0, 0x80, 0x0 ;  /* 0x000000000000781c */ /* 0x000fda0003f0f008 */
[----:B------:R-:W-:Y:S05]  /*30bc0*/  @!P0 BRA `(.L_x_1501) ;  /* 0x0000000000048947 */ /* 0x000fea0003800000 */
[----:B------:R-:W-:Y:S01]  /*30bd0*/  BPT.TRAP 0x1 ;  /* 0x000000040000795c */ /* 0x000fe20000300000 */
.L_x_1501:
        /* <DEDUP_REMOVED lines=9> */
[----:B------:R-:W2:Y:S02]  /*30c70*/  SYNCS.PHASECHK.TRANS64.TRYWAIT P2, [R20+URZ+0x2e870], R3 ;  /* 0x02e87003140075a7 */ /* 0x000ea4000804017f */
[----:B--2---:R-:W-:Y:S05]  /*30c80*/  @!P2 BRA `(.L_x_1503) ;  /* 0x000000480020a947 */ /* 0x004fea0003800000 */
.L_x_1655:
[----:B------:R-:W-:Y:S05]  /*30c90*/  BSYNC B0 ;  /* 0x0000000000007941 */ /* 0x000fea0003800000 */
.L_x_1502:
[----:B------:R-:W-:Y:S05]  /*30ca0*/  @!P0 BRA `(.L_x_1504) ;  /* 0x0000000000048947 */ /* 0x000fea0003800000 */
[----:B------:R-:W-:Y:S01]  /*30cb0*/  BPT.TRAP 0x1 ;  /* 0x000000040000795c */ /* 0x000fe20000300000 */
.L_x_1504:
[----:B--2---:R-:W-:Y:S01]  /*30cc0*/  SHF.L.U32 R3, R7, 0x1f, RZ ;  /* 0x0000001f07037819 */ /* 0x004fe200000006ff */
[----:B------:R-:W-:-:S03]  /*30cd0*/  IMAD R12, R6, 0x7000, RZ ;  /* 0x00007000060c7824 */ /* 0x000fc600078e02ff */
[----:B------:R-:W2:Y:S02]  /*30ce0*/  SYNCS.PHASECHK.TRANS64.TRYWAIT P2, [R20+URZ+0x2e860], R3 ;  /* 0x02e86003140075a7 */ /* 0x000ea4000804017f */
[----:B--2---:R-:W-:Y:S05]  /*30cf0*/  @!P2 BRA `(.L_x_1505) ;  /* 0x000000480018a947 */ /* 0x004fea0003800000 */
.L_x_1656:
[----:B------:R-:W2:Y:S04]  /*30d00*/  LDL R4, [R1+0x2c] ;  /* 0x00002c0001047983 */ /* 0x000ea80000100800 */
        /* <DEDUP_REMOVED lines=103> */
.L_x_1506:
[----:B------:R-:W3:Y:S01]  /*31380*/  LDL R3, [R1+0x20] ;  /* 0x0000200001037983 */ /* 0x000ee20000100800 */
[----:B-1----:R1:W-:Y:S03]  /*31390*/  SYNCS.ARRIVE.TRANS64.A1T0 RZ, [R20+URZ+0x2e850], RZ ;  /* 0x02e850ff14ff79a7 */ /* 0x0023e6000810003f */
[----:B------:R4:W5:Y:S04]  /*313a0*/  LDL R6, [R1+0x10] ;  /* 0x0000100001067983 */ /* 0x0009680000100800 */
        /* <DEDUP_REMOVED lines=8> */
.L_x_1487:
[----:B------:R-:W-:Y:S04]  /*31430*/  BSSY B0, `(.L_x_1508) ;  /* 0x0000010000007945 */ /* 0x000fe80003800000 */
[----:B------:R-:W-:Y:S05]  /*31440*/  @P1 BRA `(.L_x_1509) ;  /* 0x0000000000381947 */ /* 0x000fea0003800000 */
[----:B------:R-:W1:Y:S01]  /*31450*/  S2R R5, SR_LANEID ;  /* 0x0000000000057919 */ /* 0x000e620000000000 */
[----:B------:R-:W-:Y:S01]  /*31460*/  VOTEU.ANY UR4, UPT, PT ;  /* 0x0000000000047886 */ /* 0x000fe200038e0100 */
[----:B------:R-:W3:Y:S01]  /*31470*/  LDC.64 R2, c[0x0][0xc38] ;  /* 0x00030e00ff027b82 */ /* 0x000ee20000000a00 */
[----:B------:R-:W1:Y:S01]  /*31480*/  FLO.U32 R0, UR4 ;  /* 0x0000000400007d00 */ /* 0x000e6200080e0000 */
[----:B------:R-:W-:Y:S01]  /*31490*/  ULDC.64 UR6, c[0x0][0x208] ;  /* 0x0000820000067ab9 */ /* 0x000fe20000000a00 */
[----:B-1----:R-:W-:-:S06]  /*314a0*/  ISETP.EQ.U32.AND P0, PT, R0, R5, PT ;  /* 0x000000050000720c */ /* 0x002fcc0003f02070 */
[----:B------:R-:W3:Y:S07]  /*314b0*/  POPC R5, UR4 ;  /* 0x0000000400057d09 */ /* 0x000eee0008000000 */
[----:B---3--:R-:W3:Y:S01]  /*314c0*/  @P0 ATOMG.E.ADD.STRONG.GPU PT, R3, desc[UR6][R2.64], R5 ;  /* 0x00000005020309a8 */ /* 0x008ee200081ee1c6 */
[----:B------:R-:W1:Y:S02]  /*314d0*/  S2R R4, SR_LTMASK ;  /* 0x0000000000047919 */ /* 0x000e640000003900 */
[----:B-1----:R-:W-:-:S04]  /*314e0*/  LOP3.LUT R4, R4, UR4, RZ, 0xc0, !PT ;  /* 0x0000000404047c12 */ /* 0x002fc8000f8ec0ff */
[----:B-----5:R-:W1:Y:S01]  /*314f0*/  POPC R7, R4 ;  /* 0x0000000400077309 */ /* 0x020e620000000000 */
[----:B---3--:R-:W1:Y:S02]  /*31500*/  SHFL.IDX PT, R0, R3, R0, 0x1f ;  /* 0x00001f0003007589 */ /* 0x008e6400000e0000 */
[----:B-1----:R-:W-:-:S05]  /*31510*/  IADD3 R0, R0, UR40, R7 ;  /* 0x0000002800007c10 */ /* 0x002fca000fffe007 */
[----:B------:R1:W-:Y:S02]  /*31520*/  STL [R1], R0 ;  /* 0x0000000001007387 */ /* 0x0003e40000100800 */
.L_x_1509:
[----:B------:R-:W-:Y:S05]  /*31530*/  BSYNC B0 ;  /* 0x0000000000007941 */ /* 0x000fea0003800000 */
.L_x_1508:
[----:B------:R-:W-:-:S06]  /*31540*/  UISETP.NE.AND UP0, UPT, UR38, 0x3, UPT ;  /* 0x000000032600788c */ /* 0x000fcc000bf05270 */
[----:B------:R-:W-:-:S13]  /*31550*/  PLOP3.LUT P0, PT, PT, PT, UP0, 0x80, 0x0 ;  /* 0x000000000000781c */ /* 0x000fda0003f0f008 */
[----:B------:R-:W-:Y:S05]  /*31560*/  @!P0 BRA `(.L_x_1510) ;  /* 0x0000000000048947 */ /* 0x000fea0003800000 */
[----:B------:R-:W-:Y:S01]  /*31570*/  BPT.TRAP 0x1 ;  /* 0x000000040000795c */ /* 0x000fe20000300000 */
.L_x_1510:
[----:B-1----:R-:W3:Y:S04]  /*31580*/  LDL R0, [R1+0x18] ;  /* 0x0000180001007983 */ /* 0x002ee80000100800 */
[----:B------:R-:W4:Y:S01]  /*31590*/  LDL R2, [R1+0x10] ;  /* 0x0000100001027983 */ /* 0x000f220000100800 */
[----:B------:R-:W1:Y:S01]  /*315a0*/  S2R R4, SR_CgaCtaId ;  /* 0x0000000000047919 */ /* 0x000e620000008800 */
[----:B------:R-:W-:-:S04]  /*315b0*/  MOV R3, 0x400 ;  /* 0x0000040000037802 */ /* 0x000fc80000000f00 */
[----:B-1----:R-:W-:Y:S01]  /*315c0*/  LEA R3, R4, R3, 0x18 ;  /* 0x0000000304037211 */ /* 0x002fe200078ec0ff */
[----:B------:R-:W-:Y:S01]  /*315d0*/  BSSY B0, `(.L_x_1511) ;  /* 0x0000008000007945 */ /* 0x000fe20003800000 */
[----:B---3--:R-:W-:-:S04]  /*315e0*/  LOP3.LUT R0, R0, 0x1, RZ, 0x3c, !PT ;  /* 0x0000000100007812 */ /* 0x008fc800078e3cff */
[----:B------:R-:W-:Y:S01]  /*315f0*/  SHF.L.U32 R0, R0, 0x1f, RZ ;  /* 0x0000001f00007819 */ /* 0x000fe200000006ff */
[----:B----4-:R-:W-:-:S04]  /*31600*/  IMAD R17, R2, 0x8, R3 ;  /* 0x0000000802117824 */ /* 0x010fc800078e0203 */
[----:B------:R-:W1:Y:S01]  /*31610*/  SYNCS.PHASECHK.TRANS64.TRYWAIT P0, [R17+URZ+0x2e870], R0 ;  /* 0x02e87000110075a7 */ /* 0x000e62000800017f */
[----:B------:R-:W-:-:S05]  /*31620*/  IMAD.U32 R2, RZ, RZ, UR39 ;  /* 0x00000027ff027e24 */ /* 0x000fca000f8e00ff */
[----:B------:R-:W-:Y:S01]  /*31630*/  ISETP.NE.AND P2, PT, R2, 0x3, PT ;  /* 0x000000030200780c */ /* 0x000fe20003f45270 */
[----:B-1----:R-:W-:-:S12]  /*31640*/  @!P0 BRA `(.L_x_1512) ;  /* 0x0000003c00d88947 */ /* 0x002fd80003800000 */
.L_x_1657:
[----:B------:R-:W-:Y:S05]  /*31650*/  BSYNC B0 ;  /* 0x0000000000007941 */ /* 0x000fea0003800000 */
.L_x_1511:
[----:B------:R-:W-:Y:S05]  /*31660*/  @!P2 BRA `(.L_x_1513) ;  /* 0x000000000004a947 */ /* 0x000fea0003800000 */
[----:B------:R-:W-:Y:S01]  /*31670*/  BPT.TRAP 0x1 ;  /* 0x000000040000795c */ /* 0x000fe20000300000 */
.L_x_1513:
[----:B-1----:R-:W3:Y:S02]  /*31680*/  LDL R0, [R1+0x18] ;  /* 0x0000180001007983 */ /* 0x002ee40000100800 */
[----:B---3--:R-:W-:-:S04]  /*31690*/  SHF.L.U32 R0, R0, 0x1f, RZ ;  /* 0x0000001f00007819 */ /* 0x008fc800000006ff */
[----:B------:R-:W1:Y:S02]  /*316a0*/  SYNCS.PHASECHK.TRANS64.TRYWAIT P0, [R17+URZ+0x2e860], R0 ;  /* 0x02e86000110075a7 */ /* 0x000e64000800017f */
[----:B-1----:R-:W-:Y:S05]  /*316b0*/  @!P0 BRA `(.L_x_1514) ;  /* 0x0000003c00d08947 */ /* 0x002fea0003800000 */
.L_x_1658:
[----:B------:R-:W1:Y:S04]  /*316c0*/  LDL R18, [R1+0x10] ;  /* 0x0000100001127983 */ /* 0x000e680000100800 */
[----:B------:R-:W3:Y:S04]  /*316d0*/  LDL R2, [R1+0x2c] ;  /* 0x00002c0001027983 */ /* 0x000ee80000100800 */
[----:B--2---:R-:W2:Y:S04]  /*316e0*/  LDL R10, [R1+0x28] ;  /* 0x00002800010a7983 */ /* 0x004ea80000100800 */
[----:B------:R-:W4:Y:S01]  /*316f0*/  LDL R3, [R1+0x30] ;  /* 0x0000300001037983 */ /* 0x000f220000100800 */
[----:B------:R-:W-:Y:S01]  /*31700*/  MOV R8, 0x400 ;  /* 0x0000040000087802 */ /* 0x000fe20000000f00 */
[----:B------:R-:W0:Y:S01]  /*31710*/  S2R R9, SR_CgaCtaId ;  /* 0x0000000000097919 */ /* 0x000e220000008800 */
[----:B------:R-:W-:Y:S05]  /*31720*/  WARPSYNC.ALL ;  /* 0x0000000000007948 */ /* 0x000fea0003800000 */
[----:B0-----:R-:W-:Y:S01]  /*31730*/  LEA R8, R9, R8, 0x18 ;  /* 0x0000000809087211 */ /* 0x001fe200078ec0ff */
[----:B-1----:R-:W-:-:S05]  /*31740*/  IMAD R0, R18, 0x7000, RZ ;  /* 0x0000700012007824 */ /* 0x002fca00078e02ff */
[----:B---3--:R-:W-:-:S05]  /*31750*/  LOP3.LUT R2, R0, R2, RZ, 0xfc, !PT ;  /* 0x0000000200027212 */ /* 0x008fca00078efcff */
[----:B------:R-:W-:-:S05]  /*31760*/  IMAD.IADD R2, R8, 0x1, R2 ;  /* 0x0000000108027824 */ /* 0x000fca00078e0202 */
[----:B-----5:R-:W0:Y:S01]  /*31770*/  LDSM.16.MT88.4 R4, [R2+0xe400] ;  /* 0x00e400000204783b */ /* 0x020e220000004200 */
[----:B--2---:R-:W-:Y:S01]  /*31780*/  LOP3.LUT R0, R0, R10, RZ, 0xfc, !PT ;  /* 0x0000000a00007212 */ /* 0x004fe200078efcff */
[----:B----4-:R-:W-:-:S04]  /*31790*/  IMAD.IADD R3, R3, 0x1, R2 ;  /* 0x0000000103037824 */ /* 0x010fc800078e0202 */
        /* <DEDUP_REMOVED lines=92> */
.L_x_1515:
[----:B------:R-:W2:Y:S01]  /*31d60*/  LDL.LU R3, [R1+0x18] ;  /* 0x0000180001037983 */ /* 0x000ea20000300800 */
[----:B0-----:R-:W-:Y:S01]  /*31d70*/  SYNCS.ARRIVE.TRANS64.A1T0 RZ, [R17+URZ+0x2e850], RZ ;  /* 0x02e850ff11ff79a7 */ /* 0x001fe2000810003f */
[----:B-1----:R-:W-:-:S05]  /*31d80*/  @!P1 VIADD R0, R17, 0x2e880 ;  /* 0x0002e88011009836 */ /* 0x002fca0000000000 */
[----:B------:R-:W-:Y:S01]  /*31d90*/  @!P1 PRMT R0, RZ, 0x654, R0 ;  /* 0x00000654ff009816 */ /* 0x000fe20000000000 */
[----:B------:R-:W-:Y:S06]  /*31da0*/  BAR.SYNC.DEFER_BLOCKING 0x2, 0x80 ;  /* 0x0082000000007b1d */ /* 0x000fec0000010000 */
[----:B------:R0:W-:Y:S02]  /*31db0*/  @!P1 SYNCS.ARRIVE.TRANS64.RED.A1T0 RZ, [R0+URZ], RZ ;  /* 0x000000ff00ff99a7 */ /* 0x0001e4000810043f */
[----:B0-----:R-:W-:-:S05]  /*31dc0*/  VIADD R0, R18, 0x1 ;  /* 0x0000000112007836 */ /* 0x001fca0000000000 */
[----:B------:R-:W-:-:S04]  /*31dd0*/  ISETP.NE.AND P0, PT, R0, 0x2, PT ;  /* 0x000000020000780c */ /* 0x000fc80003f05270 */
[----:B------:R-:W-:Y:S02]  /*31de0*/  SEL R2, RZ, 0x1, P0 ;  /* 0x00000001ff027807 */ /* 0x000fe40000000000 */
[----:B------:R-:W-:-:S05]  /*31df0*/  SEL R0, R0, RZ, P0 ;  /* 0x000000ff00007207 */ /* 0x000fca0000000000 */
[----:B------:R1:W-:Y:S01]  /*31e00*/  STL [R1+0x10], R0 ;  /* 0x0000100001007387 */ /* 0x0003e20000100800 */
[----:B--2---:R-:W-:-:S05]  /*31e10*/  LOP3.LUT R3, R3, R2, RZ, 0x3c, !PT ;  /* 0x0000000203037212 */ /* 0x004fca00078e3cff */
[----:B------:R1:W-:Y:S02]  /*31e20*/  STL [R1+0x18], R3 ;  /* 0x0000180301007387 */ /* 0x0003e40000100800 */
.L_x_1470:
[----:B------:R-:W-:Y:S05]  /*31e30*/  BSYNC B6 ;  /* 0x0000000000067941 */ /* 0x000fea0003800000 */
.L_x_1468:
[----:B------:R-:W-:-:S13]  /*31e40*/  LOP3.LUT P0, RZ, R16, 0x2, RZ, 0xc0, !PT ;  /* 0x0000000210ff7812 */ /* 0x000fda000780c0ff */
[----:B------:R-:W-:Y:S05]  /*31e50*/  @!P0 BRA `(.L_x_1516) ;  /* 0x0000000000288947 */ /* 0x000fea0003800000 */
[----:B------:R-:W-:Y:S05]  /*31e60*/  WARPSYNC.ALL ;  /* 0x0000000000007948 */ /* 0x000fea0003800000 */
[----:B------:R-:W2:Y:S08]  /*31e70*/  S2UR UR5, SR_CgaCtaId ;  /* 0x00000000000579c3 */ /* 0x000eb00000008800 */
[----:B------:R-:W-:Y:S06]  /*31e80*/  BAR.SYNC.DEFER_BLOCKING 0x5, 0x180 ;  /* 0x0146000000007b1d */ /* 0x000fec0000010000 */
[----:B------:R-:W-:-:S02]  /*31e90*/  UMOV UR4, 0x400 ;  /* 0x0000040000047882 */ /* 0x000fc40000000000 */
[----:B--2---:R-:W-:-:S09]  /*31ea0*/  ULEA UR4, UR5, UR4, 0x18 ;  /* 0x0000000405047291 */ /* 0x004fd2000f8ec03f */
[----:B------:R-:W2:Y:S04]  /*31eb0*/  LDS.128 R4, [UR4+0x2e8d0] ;  /* 0x02e8d004ff047984 */ /* 0x000ea80008000c00 */
[----:B--2---:R2:W-:Y:S04]  /*31ec0*/  STL.64 [R1], R4 ;  /* 0x0000000401007387 */ /* 0x0045e80000100a00 */
[----:B------:R2:W-:Y:S01]  /*31ed0*/  STL.64 [R1+0x8], R6 ;  /* 0x0000080601007387 */ /* 0x0005e20000100a00 */
[----:B------:R-:W-:Y:S06]  /*31ee0*/  BAR.ARV 0x4, 0x180 ;  /* 0x0106000000007b1d */ /* 0x000fec0000002000 */
[----:B------:R-:W-:Y:S05]  /*31ef0*/  BRA `(.L_x_1517) ;  /* 0x0000000c00207947 */ /* 0x000fea0003800000 */
.L_x_1516:
[----:B01----:R-:W0:Y:S01]  /*31f00*/  S2R R0, SR_TID.X ;  /* 0x0000000000007919 */ /* 0x003e220000002100 */
[----:B------:R-:W-:Y:S01]  /*31f10*/  UMOV UR4, 0xffffffff ;  /* 0xffffffff00047882 */ /* 0x000fe20000000000 */
[----:B0-----:R-:W-:-:S04]  /*31f20*/  LOP3.LUT R7, R0, 0x1f, RZ, 0xc0, !PT ;  /* 0x0000001f00077812 */ /* 0x001fc800078ec0ff */
[----:B------:R-:W-:Y:S01]  /*31f30*/  ISETP.NE.AND P0, PT, R7, 0x1f, PT ;  /* 0x0000001f0700780c */ /* 0x000fe20003f05270 */
[----:B------:R-:W-:-:S12]  /*31f40*/  BRA.DIV UR4, `(.L_x_1518) ;  /* 0x0000003604c07947 */ /* 0x000fd8000b800000 */
[----:B------:R-:W2:Y:S01]  /*31f50*/  LDL.LU R6, [R1] ;  /* 0x0000000001067983 */ /* 0x000ea20000300800 */
[----:B------:R-:W-:-:S03]  /*31f60*/  ULDC UR4, c[0x0][0xc14] ;  /* 0x0003050000047ab9 */ /* 0x000fc60000000800 */
[----:B------:R-:W3:Y:S01]  /*31f70*/  LDL R5, [R1+0xc] ;  /* 0x00000c0001057983 */ /* 0x000ee20000100800 */
[----:B------:R-:W-:Y:S01]  /*31f80*/  ULDC.64 UR6, c[0x0][0x208] ;  /* 0x0000820000067ab9 */ /* 0x000fe20000000a00 */
        /* <DEDUP_REMOVED lines=30> */
.L_x_1668:
[----:B------:R-:W-:Y:S02]  /*32170*/  ULDC UR4, c[0x0][0xc10] ;  /* 0x0003040000047ab9 */ /* 0x000fe40000000800 */
[----:B------:R-:W-:-:S04]  /*32180*/  IMAD.U32 R5, RZ, RZ, UR4 ;  /* 0x00000004ff057e24 */ /* 0x000fc8000f8e00ff */
[----:B-1----:R-:W-:-:S04]  /*32190*/  IMAD R8, R14, R5, RZ ;  /* 0x000000050e087224 */ /* 0x002fc800078e02ff */
[----:B------:R-:W-:-:S05]  /*321a0*/  IMAD.IADD R4, R4, 0x1, R8 ;  /* 0x0000000104047824 */ /* 0x000fca00078e0208 */
[----:B------:R-:W-:-:S13]  /*321b0*/  ISETP.GT.AND P6, PT, R4, R0, PT ;  /* 0x000000000400720c */ /* 0x000fda0003fc4270 */
[----:B------:R-:W-:Y:S05]  /*321c0*/  @P6 BRA `(.L_x_1519) ;  /* 0x0000000000a86947 */ /* 0x000fea0003800000 */
.L_x_1524:
[----:B0-----:R-:W2:Y:S01]  /*321d0*/  LDL.LU R2, [R1+0xc] ;  /* 0x00000c0001027983 */ /* 0x001ea20000300800 */
[----:B------:R-:W0:Y:S01]  /*321e0*/  LDC R5, c[0x0][0xc14] ;  /* 0x00030500ff057b82 */ /* 0x000e220000000800 */
[----:B--2---:R-:W-:-:S05]  /*321f0*/  VIADD R2, R2, 0x1f ;  /* 0x0000001f02027836 */ /* 0x004fca0000000000 */
[----:B0-----:R-:W-:-:S13]  /*32200*/  ISETP.GE.AND P6, PT, R2, R5, PT ;  /* 0x000000050200720c */ /* 0x001fda0003fc6270 */
[----:B------:R-:W-:Y:S05]  /*32210*/  @P6 BRA `(.L_x_1520) ;  /* 0x0000000400f06947 */ /* 0x000fea0003800000 */
[----:B------:R-:W0:Y:S01]  /*32220*/  S2R R3, SR_TID.X ;  /* 0x0000000000037919 */ /* 0x000e220000002100 */
[----:B------:R-:W-:Y:S01]  /*32230*/  BSSY B0, `(.L_x_1521) ;  /* 0x000000b000007945 */ /* 0x000fe20003800000 */
[----:B------:R1:W-:Y:S01]  /*32240*/  STL [R1+0xc], R2 ;  /* 0x00000c0201007387 */ /* 0x0003e20000100800 */
[----:B0-----:R-:W-:-:S05]  /*32250*/  LOP3.LUT R3, R3, 0x1f, RZ, 0xc0, !PT ;  /* 0x0000001f03037812 */ /* 0x001fca00078ec0ff */
[----:B------:R-:W-:Y:S02]  /*32260*/  IMAD.IADD R6, R2, 0x1, R3 ;  /* 0x0000000102067824 */ /* 0x000fe400078e0203 */
[----:B------:R-:W-:-:S03]  /*32270*/  IMAD.MOV.U32 R3, RZ, RZ, RZ ;  /* 0x000000ffff037224 */ /* 0x000fc600078e00ff */
[----:B------:R-:W-:-:S13]  /*32280*/  ISETP.GE.OR P6, PT, R6, R5, !P0 ;  /* 0x000000050600720c */ /* 0x000fda00047c6670 */
[----:B-1----:R-:W-:Y:S05]  /*32290*/  @P6 BRA `(.L_x_1522) ;  /* 0x0000000000106947 */ /* 0x002fea0003800000 */
[----:B------:R-:W0:Y:S01]  /*322a0*/  LDC.64 R2, c[0x0][0xc58] ;  /* 0x00031600ff027b82 */ /* 0x000e220000000a00 */
[----:B------:R-:W-:Y:S01]  /*322b0*/  ULDC.64 UR4, c[0x0][0x208] ;  /* 0x0000820000047ab9 */ /* 0x000fe20000000a00 */
[----:B0-----:R-:W-:-:S06]  /*322c0*/  IMAD.WIDE R2, R6, 0x4, R2 ;  /* 0x0000000406027825 */ /* 0x001fcc00078e0202 */
[----:B------:R0:W5:Y:S02]  /*322d0*/  LDG.E R3, desc[UR4][R2.64] ;  /* 0x0000000402037981 */ /* 0x000164000c1e1900 */
.L_x_1522:
[----:B------:R-:W-:Y:S05]  /*322e0*/  BSYNC B0 ;  /* 0x0000000000007941 */ /* 0x000fea0003800000 */
.L_x_1521:
        /* <DEDUP_REMOVED lines=18> */
.L_x_1676:
[----:B------:R-:W-:Y:S02]  /*32410*/  ULDC UR4, c[0x0][0xc10] ;  /* 0x0003040000047ab9 */ /* 0x000fe40000000800 */
[----:B------:R-:W-:-:S04]  /*32420*/  IMAD.U32 R5, RZ, RZ, UR4 ;  /* 0x00000004ff057e24 */ /* 0x000fc8000f8e00ff */
[----:B-1----:R-:W-:-:S04]  /*32430*/  IMAD R8, R14, R5, RZ ;  /* 0x000000050e087224 */ /* 0x002fc800078e02ff */
[----:B------:R-:W-:-:S05]  /*32440*/  IMAD.IADD R4, R8, 0x1, R4 ;  /* 0x0000000108047824 */ /* 0x000fca00078e0204 */
[----:B------:R-:W-:-:S13]  /*32450*/  ISETP.GT.AND P6, PT, R4, R0, PT ;  /* 0x000000000400720c */ /* 0x000fda0003fc4270 */
[----:B------:R-:W-:Y:S05]  /*32460*/  @!P6 BRA `(.L_x_1524) ;  /* 0xfffffffc0058e947 */ /* 0x000fea000383ffff */
.L_x_1519:
        /* <DEDUP_REMOVED lines=8> */
.L_x_1680:
[----:B------:R-:W-:Y:S01]  /*324f0*/  ISETP.NE.AND P0, PT, R6, RZ, PT ;  /* 0x000000ff0600720c */ /* 0x000fe20003f05270 */
[----:B------:R-:W-:-:S12]  /*32500*/  IMAD.MOV.U32 R6, RZ, RZ, RZ ;  /* 0x000000ffff067224 */ /* 0x000fd800078e00ff */
[----:B------:R-:W-:Y:S05]  /*32510*/  @!P0 BRA `(.L_x_1526) ;  /* 0x0000000000108947 */ /* 0x000fea0003800000 */
[----:B------:R-:W-:Y:S01]  /*32520*/  UMOV UR4, 0xffffffff ;  /* 0xffffffff00047882 */ /* 0x000fe20000000000 */
[----:B------:R-:W-:Y:S02]  /*32530*/  VIADD R12, R7, 0xffffffff ;  /* 0xffffffff070c7836 */ /* 0x000fe40000000000 */
[----:B------:R-:W-:Y:S05]  /*32540*/  BRA.DIV UR4, `(.L_x_1527) ;  /* 0x0000003a04787947 */ /* 0x000fea000b800000 */
[----:B------:R3:W4:Y:S02]  /*32550*/  SHFL.IDX PT, R6, R2, R12, 0x1f ;  /* 0x00001f0c02067589 */ /* 0x00072400000e0000 */
.L_x_1526:
[----:B------:R-:W5:Y:S01]  /*32560*/  LDL.LU R9, [R1+0xc] ;  /* 0x00000c0001097983 */ /* 0x000f620000300800 */
[----:B01-3--:R-:W0:Y:S01]  /*32570*/  LDC.64 R2, c[0x0][0xc68] ;  /* 0x00031a00ff027b82 */ /* 0x00be220000000a00 */
[----:B------:R-:W-:Y:S01]  /*32580*/  ULDC.64 UR4, c[0x0][0x208] ;  /* 0x0000820000047ab9 */ /* 0x000fe20000000a00 */
[----:B-----5:R-:W-:-:S04]  /*32590*/  IMAD.IADD R9, R7, 0x1, R9 ;  /* 0x0000000107097824 */ /* 0x020fc800078e0209 */
[----:B0-----:R-:W-:Y:S01]  /*325a0*/  IMAD.WIDE R2, R9, 0x4, R2 ;  /* 0x0000000409027825 */ /* 0x001fe200078e0202 */
[----:B------:R0:W-:Y:S04]  /*325b0*/  STL [R1+0xc], R9 ;  /* 0x00000c0901007387 */ /* 0x0001e80000100800 */
[----:B0-----:R-:W2:Y:S01]  /*325c0*/  LDG.E R9, desc[UR4][R2.64] ;  /* 0x0000000402097981 */ /* 0x001ea2000c1e1900 */
[----:B----4-:R-:W-:-:S04]  /*325d0*/  IMAD R8, R6, R5, R8 ;  /* 0x0000000506087224 */ /* 0x010fc800078e0208 */
[----:B------:R-:W-:Y:S01]  /*325e0*/  IMAD.IADD R0, R0, 0x1, -R8 ;  /* 0x0000000100007824 */ /* 0x000fe200078e0a08 */
[----:B------:R0:W-:Y:S01]  /*325f0*/  STL [R1], R8 ;  /* 0x0000000801007387 */ /* 0x0001e20000100800 */
[----:B--2---:R-:W-:-:S05]  /*32600*/  IMAD R7, R4, R9, RZ ;  /* 0x0000000904077224 */ /* 0x004fca00078e02ff */
[----:B------:R-:W-:-:S04]  /*32610*/  IABS R10, R7 ;  /* 0x00000007000a7213 */ /* 0x000fc80000000000 */
[----:B------:R-:W1:Y:S08]  /*32620*/  I2F.RP R2, R10 ;  /* 0x0000000a00027306 */ /* 0x000e700000209400 */
[----:B-1----:R-:W1:Y:S02]  /*32630*/  MUFU.RCP R2, R2 ;  /* 0x0000000200027308 */ /* 0x002e640000001000 */
[----:B-1----:R-:W-:-:S06]  /*32640*/  VIADD R2, R2, 0xffffffe ;  /* 0x0ffffffe02027836 */ /* 0x002fcc0000000000 */
[----:B------:R-:W1:Y:S02]  /*32650*/  F2I.FTZ.U32.TRUNC.NTZ R3, R2 ;  /* 0x0000000200037305 */ /* 0x000e64000021f000 */
[----:B-1----:R-:W-:-:S04]  /*32660*/  IMAD.MOV R2, RZ, RZ, -R3 ;  /* 0x000000ffff027224 */ /* 0x002fc800078e0a03 */
[----:B------:R-:W-:Y:S02]  /*32670*/  IMAD R6, R2, R10, RZ ;  /* 0x0000000a02067224 */ /* 0x000fe400078e02ff */
[----:B------:R-:W-:-:S04]  /*32680*/  IMAD.MOV.U32 R2, RZ, RZ, RZ ;  /* 0x000000ffff027224 */ /* 0x000fc800078e00ff */
[----:B------:R-:W-:Y:S01]  /*32690*/  IMAD.HI.U32 R2, R3, R6, R2 ;  /* 0x0000000603027227 */ /* 0x000fe200078e0002 */
[----:B------:R-:W-:Y:S02]  /*326a0*/  IABS R3, R0 ;  /* 0x0000000000037213 */ /* 0x000fe40000000000 */
[----:B------:R-:W-:-:S03]  /*326b0*/  IABS R6, R7 ;  /* 0x0000000700067213 */ /* 0x000fc60000000000 */
[----:B------:R-:W-:-:S04]  /*326c0*/  IMAD.HI.U32 R2, R2, R3, RZ ;  /* 0x0000000302027227 */ /* 0x000fc800078e00ff */
[----:B------:R-:W-:-:S04]  /*326d0*/  IMAD.MOV R6, RZ, RZ, -R6 ;  /* 0x000000ffff067224 */ /* 0x000fc800078e0a06 */
        /* <DEDUP_REMOVED lines=15> */
[----:B------:R-:W-:-:S04]  /*327d0*/  VIADDMNMX R5, R3, R5, R9, PT ;  /* 0x0000000503057246 */ /* 0x000fc80003800109 */
[----:B0-----:R-:W-:-:S04]  /*327e0*/  IABS R8, R5 ;  /* 0x0000000500087213 */ /* 0x001fc80000000000 */
[----:B------:R-:W0:Y:S08]  /*327f0*/  I2F.RP R3, R8 ;  /* 0x0000000800037306 */ /* 0x000e300000209400 */
[----:B0-----:R-:W0:Y:S02]  /*32800*/  MUFU.RCP R3, R3 ;  /* 0x0000000300037308 */ /* 0x001e240000001000 */
[----:B0-----:R-:W-:-:S06]  /*32810*/  VIADD R3, R3, 0xffffffe ;  /* 0x0ffffffe03037836 */ /* 0x001fcc0000000000 */
[----:B------:R-:W0:Y:S02]  /*32820*/  F2I.FTZ.U32.TRUNC.NTZ R3, R3 ;  /* 0x0000000300037305 */ /* 0x000e24000021f000 */
[----:B0-----:R-:W-:-:S04]  /*32830*/  IMAD.MOV R2, RZ, RZ, -R3 ;  /* 0x000000ffff027224 */ /* 0x001fc800078e0a03 */
        /* <DEDUP_REMOVED lines=20> */
[----:B------:R-:W-:Y:S01]  /*32980*/  IMAD R5, R2, R5, R3 ;  /* 0x0000000502057224 */ /* 0x000fe200078e0203 */
[----:B------:R-:W-:-:S04]  /*32990*/  LOP3.LUT R3, RZ, R2, RZ, 0x33, !PT ;  /* 0x00000002ff037212 */ /* 0x000fc800078e33ff */
[----:B------:R0:W-:Y:S01]  /*329a0*/  STL [R1+0x8], R5 ;  /* 0x0000080501007387 */ /* 0x0001e20000100800 */
[----:B------:R-:W-:-:S05]  /*329b0*/  IMAD.IADD R0, R4, 0x1, R3 ;  /* 0x0000000104007824 */ /* 0x000fca00078e0203 */
[----:B------:R0:W-:Y:S01]  /*329c0*/  STL [R1+0x4], R0 ;  /* 0x0000040001007387 */ /* 0x0001e20000100800 */
[----:B------:R-:W-:Y:S05]  /*329d0*/  BRA `(.L_x_1528) ;  /* 0x0000000000287947 */ /* 0x000fea0003800000 */
.L_x_1520:
[----:B------:R-:W-:Y:S01]  /*329e0*/  UMOV UR4, URZ ;  /* 0x0000003f00047c82 */ /* 0x000fe20008000000 */
[----:B------:R-:W-:Y:S01]  /*329f0*/  ULDC UR6, c[0x0][0xc14] ;  /* 0x0003050000067ab9 */ /* 0x000fe20000000800 */
[----:B------:R-:W-:Y:S01]  /*32a00*/  UMOV UR5, URZ ;  /* 0x0000003f00057c82 */ /* 0x000fe20008000000 */
[----:B------:R0:W-:Y:S01]  /*32a10*/  STL [R1], R0 ;  /* 0x0000000001007387 */ /* 0x0001e20000100800 */
[----:B------:R-:W-:Y:S02]  /*32a20*/  IMAD.U32 R3, RZ, RZ, UR4 ;  /* 0x00000004ff037e24 */ /* 0x000fe4000f8e00ff */
[----:B------:R-:W-:-:S03]  /*32a30*/  IMAD.U32 R2, RZ, RZ, UR5 ;  /* 0x00000005ff027e24 */ /* 0x000fc6000f8e00ff */
[----:B------:R1:W-:Y:S01]  /*32a40*/  STL [R1+0x4], R3 ;  /* 0x0000040301007387 */ /* 0x0003e20000100800 */
[----:B0-----:R-:W-:-:S05]  /*32a50*/  IMAD.U32 R0, RZ, RZ, UR6 ;  /* 0x00000006ff007e24 */ /* 0x001fca000f8e00ff */
[----:B------:R1:W-:Y:S04]  /*32a60*/  STL [R1+0xc], R0 ;  /* 0x00000c0001007387 */ /* 0x0003e80000100800 */
[----:B------:R1:W-:Y:S02]  /*32a70*/  STL [R1+0x8], R2 ;  /* 0x0000080201007387 */ /* 0x0003e40000100800 */
.L_x_1528:
[----:B-1----:R-:W2:Y:S04]  /*32a80*/  LDL R3, [R1+0x8] ;  /* 0x0000080001037983 */ /* 0x002ea80000100800 */
[----:B------:R-:W3:Y:S04]  /*32a90*/  LDL R2, [R1+0xc] ;  /* 0x00000c0001027983 */ /* 0x000ee80000100800 */
[----:B------:R-:W4:Y:S04]  /*32aa0*/  LDL R4, [R1] ;  /* 0x0000000001047983 */ /* 0x000f280000100800 */
[----:B0-----:R-:W4:Y:S01]  /*32ab0*/  LDL R5, [R1+0x4] ;  /* 0x0000040001057983 */ /* 0x001f220000100800 */
        /* <DEDUP_REMOVED lines=12> */
.L_x_1517:
[----:B01----:R-:W3:Y:S01]  /*32b80*/  LDL R0, [R1+0xc] ;  /* 0x00000c0001007983 */ /* 0x003ee20000100800 */
[----:B------:R-:W-:Y:S02]  /*32b90*/  ULDC UR4, c[0x0][0xc14] ;  /* 0x0003050000047ab9 */ /* 0x000fe40000000800 */
[----:B---3--:R-:W-:-:S13]  /*32ba0*/  ISETP.GE.AND P0, PT, R0, UR4, PT ;  /* 0x0000000400007c0c */ /* 0x008fda000bf06270 */
[----:B------:R-:W-:Y:S05]  /*32bb0*/  @!P0 BRA `(.L_x_1529) ;  /* 0xffffffa800988947 */ /* 0x000fea000383ffff */
[----:B------:R-:W-:Y:S05]  /*32bc0*/  BSYNC B7 ;  /* 0x0000000000077941 */ /* 0x000fea0003800000 */
.L_x_1416:
[----:B-1----:R-:W3:Y:S01]  /*32bd0*/  LDL.LU R0, [R1+0x38] ;  /* 0x0000380001007983 */ /* 0x002ee20000300800 */
[----:B------:R-:W-:Y:S01]  /*32be0*/  BSSY B0, `(.L_x_1530) ;  /* 0x000000b000007945 */ /* 0x000fe20003800000 */
[----:B0-2---:R-:W0:Y:S01]  /*32bf0*/  S2R R5, SR_CgaCtaId ;  /* 0x0000000000057919 */ /* 0x005e220000008800 */
[----:B---3--:R-:W-:-:S05]  /*32c00*/  VIADD R0, R0, 0x1 ;  /* 0x0000000100007836 */ /* 0x008fca0000000000 */
        /* <DEDUP_REMOVED lines=8> */
.L_x_1683:
[----:B------:R-:W-:Y:S05]  /*32c90*/  BSYNC B0 ;  /* 0x0000000000007941 */ /* 0x000fea0003800000 */
.L_x_1530:
[----:B------:R-:W-:-:S03]  /*32ca0*/  UMOV UR4, 0xffffffff ;  /* 0xffffffff00047882 */ /* 0x000fc60000000000 */
[----:B------:R-:W-:Y:S05]  /*32cb0*/  BRA.DIV UR4, `(.L_x_1532) ;  /* 0x0000003204d87947 */ /* 0x000fea000b800000 */
[----:B------:R-:W1:Y:S02]  /*32cc0*/  S2R R2, SR_TID.X ;  /* 0x0000000000027919 */ /* 0x000e640000002100 */
[----:B-1----:R-:W-:-:S04]  /*32cd0*/  SHF.R.U32.HI R2, RZ, 0x5, R2 ;  /* 0x00000005ff027819 */ /* 0x002fc80000011602 */
[----:B------:R-:W-:-:S05]  /*32ce0*/  LOP3.LUT R2, R2, 0x3, RZ, 0xc0, !PT ;  /* 0x0000000302027812 */ /* 0x000fca00078ec0ff */
[----:B------:R1:W2:Y:S02]  /*32cf0*/  SHFL.IDX PT, R14, R2, RZ, 0x1f ;  /* 0x00001fff020e7589 */ /* 0x0002a400000e0000 */
.L_x_1686:
[----:B--2---:R-:W-:-:S13]  /*32d00*/  ISETP.NE.AND P0, PT, R14, RZ, PT ;  /* 0x000000ff0e00720c */ /* 0x004fda0003f05270 */
[----:B------:R-:W-:Y:S05]  /*32d10*/  @P0 BRA `(.L_x_1153) ;  /* 0x0000000000b80947 */ /* 0x000fea0003800000 */
[----:B------:R-:W-:-:S03]  /*32d20*/  UMOV UR4, 0xffffffff ;  /* 0xffffffff00047882 */ /* 0x000fc60000000000 */
[----:B------:R-:W-:Y:S05]  /*32d30*/  BRA.DIV UR4, `(.L_x_1533) ;  /* 0x0000003204ec7947 */ /* 0x000fea000b800000 */
[----:B------:R-:W-:-:S13]  /*32d40*/  ELECT P6, URZ, PT ;  /* 0x00000000003f782f */ /* 0x000fda00038c0000 */
.L_x_1689:
        /* <DEDUP_REMOVED lines=8> */
.L_x_1534:
        /* <DEDUP_REMOVED lines=14> */
.L_x_1690:
[----:B------:R-:W1:Y:S02]  /*32eb0*/  SYNCS.PHASECHK.TRANS64.TRYWAIT P1, [R7+URZ], R2 ;  /* 0x00000002070075a7 */ /* 0x000e64000802017f */
[----:B-1----:R-:W-:Y:S05]  /*32ec0*/  @!P1 BRA `(.L_x_1536) ;  /* 0x0000003000bc9947 */ /* 0x002fea0003800000 */
.L_x_1691:
[----:B------:R-:W-:Y:S05]  /*32ed0*/  @!P0 BRA `(.L_x_1537) ;  /* 0x0000000000048947 */ /* 0x000fea0003800000 */
[----:B------:R-:W-:Y:S01]  /*32ee0*/  BPT.TRAP 0x1 ;  /* 0x000000040000795c */ /* 0x000fe20000300000 */
.L_x_1537:
[----:B------:R-:W2:Y:S02]  /*32ef0*/  LDL.LU R4, [R1+0x10] ;  /* 0x0000100001047983 */ /* 0x000ea40000300800 */
[----:B--2---:R-:W-:-:S04]  /*32f00*/  IMAD R4, R4, 0x8, R0 ;  /* 0x0000000804047824 */ /* 0x004fc800078e0200 */
[----:B------:R-:W2:Y:S02]  /*32f10*/  SYNCS.PHASECHK.TRANS64.TRYWAIT P1, [R4+URZ+0x2e860], R5 ;  /* 0x02e86005040075a7 */ /* 0x000ea4000802017f */
[----:B--2---:R-:W-:Y:S05]  /*32f20*/  @!P1 BRA `(.L_x_1538) ;  /* 0x0000003000b89947 */ /* 0x004fea0003800000 */
.L_x_1692:
[----:B------:R-:W-:Y:S05]  /*32f30*/  @!P0 BRA `(.L_x_1539) ;  /* 0x0000000000048947 */ /* 0x000fea0003800000 */
[----:B------:R-:W-:Y:S01]  /*32f40*/  BPT.TRAP 0x1 ;  /* 0x000000040000795c */ /* 0x000fe20000300000 */
.L_x_1539:
[----:B------:R-:W-:-:S04]  /*32f50*/  IMAD R3, R3, 0x8, R0 ;  /* 0x0000000803037824 */ /* 0x000fc800078e0200 */
[----:B------:R-:W3:Y:S02]  /*32f60*/  SYNCS.PHASECHK.TRANS64.TRYWAIT P1, [R3+URZ+0x2e860], R2 ;  /* 0x02e86002030075a7 */ /* 0x000ee4000802017f */
[----:B---3--:R-:W-:Y:S05]  /*32f70*/  @!P1 BRA `(.L_x_1540) ;  /* 0x0000003000b89947 */ /* 0x008fea0003800000 */
.L_x_1693:
[----:B------:R-:W-:Y:S05]  /*32f80*/  @!P0 BRA `(.L_x_1541) ;  /* 0x0000000000048947 */ /* 0x000fea0003800000 */
[----:B------:R-:W-:Y:S01]  /*32f90*/  BPT.TRAP 0x1 ;  /* 0x000000040000795c */ /* 0x000fe20000300000 */
.L_x_1541:
[----:B------:R-:W4:Y:S02]  /*32fa0*/  SYNCS.PHASECHK.TRANS64.TRYWAIT P0, [R4+URZ+0x2e880], R5 ;  /* 0x02e88005040075a7 */ /* 0x000f24000800017f */
[----:B----4-:R-:W-:Y:S05]  /*32fb0*/  @!P0 BRA `(.L_x_1542) ;  /* 0x0000003000bc8947 */ /* 0x010fea0003800000 */
.L_x_1543:
[----:B------:R0:W0:Y:S02]  /*32fc0*/  SYNCS.PHASECHK.TRANS64.TRYWAIT P0, [R3+URZ+0x2e880], R2 ;  /* 0x02e88002030075a7 */ /* 0x000024000800017f */
[----:B0-----:R-:W-:Y:S05]  /*32fd0*/  @!P0 NANOSLEEP.SYNCS 0x989680 ;  /* 0x009896800000895d */ /* 0x001fea0003900000 */
[----:B------:R-:W0:Y:S02]  /*32fe0*/  @!P0 SYNCS.PHASECHK.TRANS64 P0, [R3+URZ+0x2e880], R2 ;  /* 0x02e88002030085a7 */ /* 0x000e24000800007f */
[----:B0-----:R-:W-:Y:S05]  /*32ff0*/  @!P0 BRA `(.L_x_1543) ;  /* 0xfffffffc00f08947 */ /* 0x001fea000383ffff */
.L_x_1153:
[----:B------:R-:W-:Y:S05]  /*33000*/  BSYNC B8 ;  /* 0x0000000000087941 */ /* 0x000fea0003800000 */
.L_x_1150:
[----:B------:R-:W-:Y:S05]  /*33010*/  EXIT ;  /* 0x000000000000794d */ /* 0x000fea0003800000 */
.L_x_1183:
[----:B0-----:R0:W1:Y:S02]  /*33020*/  SYNCS.PHASECHK.TRANS64.TRYWAIT P6, [R104+URZ+0x2e890], R125 ;  /* 0x02e8907d680075a7 */ /* 0x00106400080c017f */
[----:B-1----:R-:W-:Y:S05]  /*33030*/  @!P6 NANOSLEEP.SYNCS 0x989680 ;  /* 0x009896800000e95d */ /* 0x002fea0003900000 */
[----:B------:R-:W1:Y:S02]  /*33040*/  @!P6 SYNCS.PHASECHK.TRANS64 P6, [R104+URZ+0x2e890], R125 ;  /* 0x02e8907d6800e5a7 */ /* 0x000e6400080c007f */
[----:B-1----:R-:W-:Y:S05]  /*33050*/  @!P6 BRA `(.L_x_1183) ;  /* 0xfffffffc00f0e947 */ /* 0x002fea000383ffff */
[----:B------:R-:W-:Y:S05]  /*33060*/  BRA `(.L_x_1544) ;  /* 0xfffffd00009c7947 */ /* 0x000fea000383ffff */
.L_x_1217:
[----:B0-----:R0:W1:Y:S02]  /*33070*/  SYNCS.PHASECHK.TRANS64.TRYWAIT P3, [R104+URZ+0x2e890], R125 ;  /* 0x02e8907d680075a7 */ /* 0x001064000806017f */
[----:B-1----:R-:W-:Y:S05]  /*33080*/  @!P3 NANOSLEEP.SYNCS 0x989680 ;  /* 0x009896800000b95d */ /* 0x002fea0003900000 */
[----:B------:R-:W1:Y:S02]  /*33090*/  @!P3 SYNCS.PHASECHK.TRANS64 P3, [R104+URZ+0x2e890], R125 ;  /* 0x02e8907d6800b5a7 */ /* 0x000e64000806007f */
[----:B-1----:R-:W-:Y:S05]  /*330a0*/  @!P3 BRA `(.L_x_1217) ;  /* 0xfffffffc00f0b947 */ /* 0x002fea000383ffff */
[----:B------:R-:W-:Y:S05]  /*330b0*/  BRA `(.L_x_1545) ;  /* 0xfffffd4400547947 */ /* 0x000fea000383ffff */
.L_x_1234:
[----:B0-----:R0:W1:Y:S02]  /*330c0*/  SYNCS.PHASECHK.TRANS64.TRYWAIT P2, [R104+URZ+0x2e890], R125 ;  /* 0x02e8907d680075a7 */ /* 0x001064000804017f */
[----:B-1----:R-:W-:Y:S05]  /*330d0*/  @!P2 NANOSLEEP.SYNCS 0x989680 ;  /* 0x009896800000a95d */ /* 0x002fea0003900000 */
[----:B------:R-:W1:Y:S02]  /*330e0*/  @!P2 SYNCS.PHASECHK.TRANS64 P2, [R104+URZ+0x2e890], R125 ;  /* 0x02e8907d6800a5a7 */ /* 0x000e64000804007f */
[----:B-1----:R-:W-:Y:S05]  /*330f0*/  @!P2 BRA `(.L_x_1234) ;  /* 0xfffffffc00f0a947 */ /* 0x002fea000383ffff */
[----:B------:R-:W-:Y:S05]  /*33100*/  BRA `(.L_x_1546) ;  /* 0xfffffd8400447947 */ /* 0x000fea000383ffff */
.L_x_1244:
[----:B-1----:R1:W2:Y:S02]  /*33110*/  SYNCS.PHASECHK.TRANS64.TRYWAIT P3, [R104+URZ+0x2e8b0], R125 ;  /* 0x02e8b07d680075a7 */ /* 0x0022a4000806017f */
[----:B--2---:R-:W-:Y:S05]  /*33120*/  @!P3 NANOSLEEP.SYNCS 0x989680 ;  /* 0x009896800000b95d */ /* 0x004fea0003900000 */
[----:B------:R-:W2:Y:S02]  /*33130*/  @!P3 SYNCS.PHASECHK.TRANS64 P3, [R104+URZ+0x2e8b0], R125 ;  /* 0x02e8b07d6800b5a7 */ /* 0x000ea4000806007f */
[----:B--2---:R-:W-:Y:S05]  /*33140*/  @!P3 BRA `(.L_x_1244) ;  /* 0xfffffffc00f0b947 */ /* 0x004fea000383ffff */
[----:B------:R-:W-:Y:S05]  /*33150*/  BRA `(.L_x_1547) ;  /* 0xfffffd8c003c7947 */ /* 0x000fea000383ffff */
.L_x_1264:
[----:B------:R-:W-:Y:S01]  /*33160*/  BSSY B0, `(.L_x_1548) ;  /* 0x0000008000007945 */ /* 0x000fe20003800000 */
[----:B------:R-:W-:Y:S02]  /*33170*/  IMAD.MOV.U32 R13, RZ, RZ, R24 ;  /* 0x000000ffff0d7224 */ /* 0x000fe400078e0018 */
[----:B------:R-:W-:Y:S02]  /*33180*/  IMAD.MOV.U32 R12, RZ, RZ, RZ ;  /* 0x000000ffff0c7224 */ /* 0x000fe400078e00ff */
[----:B------:R-:W-:Y:S02]  /*33190*/  IMAD.MOV.U32 R11, RZ, RZ, 0x1f ;  /* 0x0000001fff0b7424 */ /* 0x000fe400078e00ff */
[----:B------:R-:W-:-:S07]  /*331a0*/  IMAD.MOV.U32 R15, RZ, RZ, -0x1 ;  /* 0xffffffffff0f7424 */ /* 0x000fce00078e00ff */
[----:B------:R-:W-:Y:S05]  /*331b0*/  WARPSYNC.COLLECTIVE R15, `(.L_x_1549) ;  /* 0x000000000f087348 */ /* 0x000fea0003c00000 */
[----:B------:R0:W1:Y:S02]  /*331c0*/  SHFL.IDX P6, R14, R13, R12, R11 ;  /* 0x0000000c0d0e7389 */ /* 0x00006400000c000b */
[----:B01----:R-:W-:Y:S01]  /*331d0*/  ENDCOLLECTIVE ;  /* 0x000000000000791b */ /* 0x003fe20003800000 */
.L_x_1549:
[----:B------:R-:W-:Y:S05]  /*331e0*/  BSYNC B0 ;  /* 0x0000000000007941 */ /* 0x000fea0003800000 */
.L_x_1548:
[----:B------:R1:W-:Y:S01]  /*331f0*/  STL [R1+0x44], R14 ;  /* 0x0000440e01007387 */ /* 0x0003e20000100800 */
[----:B------:R-:W-:Y:S05]  /*33200*/  BRA `(.L_x_1550) ;  /* 0xfffffda000047947 */ /* 0x000fea000383ffff */
.L_x_1280:
[----:B------:R-:W-:Y:S01]  /*33210*/  BSSY B1, `(.L_x_1551) ;  /* 0x0000008000017945 */ /* 0x000fe20003800000 */
[----:B------:R-:W-:Y:S02]  /*33220*/  IMAD.MOV.U32 R13, RZ, RZ, R5 ;  /* 0x000000ffff0d7224 */ /* 0x000fe400078e0005 */
[----:B------:R-:W-:Y:S02]  /*33230*/  IMAD.MOV.U32 R12, RZ, RZ, RZ ;  /* 0x000000ffff0c7224 */ /* 0x000fe400078e00ff */
[----:B------:R-:W-:Y:S02]  /*33240*/  IMAD.MOV.U32 R11, RZ, RZ, 0x1c1f ;  /* 0x00001c1fff0b7424 */ /* 0x000fe400078e00ff */
[----:B01----:R-:W-:-:S07]  /*33250*/  IMAD.MOV.U32 R15, RZ, RZ, -0x1 ;  /* 0xffffffffff0f7424 */ /* 0x003fce00078e00ff */
[----:B-----5:R-:W-:Y:S05]  /*33260*/  WARPSYNC.COLLECTIVE R15, `(.L_x_1552) ;  /* 0x000000000f087348 */ /* 0x020fea0003c00000 */
[----:B------:R0:W1:Y:S02]  /*33270*/  SHFL.IDX P6, R14, R13, R12, R11 ;  /* 0x0000000c0d0e7389 */ /* 0x00006400000c000b */
[----:B01---5:R-:W-:Y:S01]  /*33280*/  ENDCOLLECTIVE ;  /* 0x000000000000791b */ /* 0x023fe20003800000 */
.L_x_1552:
[----:B------:R-:W-:Y:S05]  /*33290*/  BSYNC B1 ;  /* 0x0000000000017941 */ /* 0x000fea0003800000 */
.L_x_1551:
[----:B------:R-:W-:Y:S05]  /*332a0*/  BRA `(.L_x_1553) ;  /* 0xfffffdac00387947 */ /* 0x000fea000383ffff */
.L_x_1281:
        /* <DEDUP_REMOVED lines=8> */
.L_x_1555:
[----:B------:R-:W-:Y:S05]  /*33330*/  BSYNC B1 ;  /* 0x0000000000017941 */ /* 0x000fea0003800000 */
.L_x_1554:
[----:B------:R-:W-:Y:S05]  /*33340*/  BRA `(.L_x_1556) ;  /* 0xfffffdac00187947 */ /* 0x000fea000383ffff */
.L_x_1282:
        /* <DEDUP_REMOVED lines=8> */
.L_x_1558:
[----:B------:R-:W-:Y:S05]  /*333d0*/  BSYNC B1 ;  /* 0x0000000000017941 */ /* 0x000fea0003800000 */
.L_x_1557:
[----:B------:R-:W-:Y:S05]  /*333e0*/  BRA `(.L_x_1559) ;  /* 0xfffffda800f87947 */ /* 0x000fea000383ffff */
.L_x_1283:
        /* <DEDUP_REMOVED lines=8> */
.L_x_1561:
[----:B------:R-:W-:Y:S05]  /*33470*/  BSYNC B1 ;  /* 0x0000000000017941 */ /* 0x000fea0003800000 */
.L_x_1560:
[----:B------:R-:W-:Y:S05]  /*33480*/  BRA `(.L_x_1562) ;  /* 0xfffffda800d87947 */ /* 0x000fea000383ffff */
.L_x_1284:
[----:B------:R-:W-:Y:S01]  /*33490*/  BSSY B1, `(.L_x_1563) ;  /* 0x0000008000017945 */ /* 0x000fe20003800000 */
[----:B------:R-:W-:Y:S02]  /*334a0*/  IMAD.MOV.U32 R13, RZ, RZ, R5 ;  /* 0x000000ffff0d7224 */ /* 0x000fe400078e0005 */
[----:B------:R-:W-:Y:S02]  /*334b0*/  IMAD.MOV.U32 R12, RZ, RZ, 0x1 ;  /* 0x00000001ff0c7424 */ /* 0x000fe400078e00ff */
[----:B------:R-:W-:Y:S02]  /*334c0*/  IMAD.MOV.U32 R11, RZ, RZ, 0x1c1f ;  /* 0x00001c1fff0b7424 */ /* 0x000fe400078e00ff */
[----:B01----:R-:W-:-:S07]  /*334d0*/  IMAD.MOV.U32 R15, RZ, RZ, -0x1 ;  /* 0xffffffffff0f7424 */ /* 0x003fce00078e00ff */
[----:B-----5:R-:W-:Y:S05]  /*334e0*/  WARPSYNC.COLLECTIVE R15, `(.L_x_1564) ;  /* 0x000000000f087348 */ /* 0x020fea0003c00000 */
[----:B------:R0:W1:Y:S02]  /*334f0*/  SHFL.IDX P6, R14, R13, R12, R11 ;  /* 0x0000000c0d0e7389 */ /* 0x00006400000c000b */
[----:B01---5:R-:W-:Y:S01]  /*33500*/  ENDCOLLECTIVE ;  /* 0x000000000000791b */ /* 0x023fe20003800000 */
.L_x_1564:
[----:B------:R-:W-:Y:S05]  /*33510*/  BSYNC B1 ;  /* 0x0000000000017941 */ /* 0x000fea0003800000 */
.L_x_1563:
[----:B------:R-:W-:Y:S05]  /*33520*/  BRA `(.L_x_1565) ;  /* 0xfffffda800b87947 */ /* 0x000fea000383ffff */
.L_x_1285:
        /* <DEDUP_REMOVED lines=8> */
.L_x_1567:
[----:B------:R-:W-:Y:S05]  /*335b0*/  BSYNC B1 ;  /* 0x0000000000017941 */ /* 0x000fea0003800000 */
.L_x_1566:
[----:B------:R-:W-:Y:S05]  /*335c0*/  BRA `(.L_x_1568) ;  /* 0xfffffda800987947 */ /* 0x000fea000383ffff */
.L_x_1286:
        /* <DEDUP_REMOVED lines=8> */
.L_x_1570:
[----:B------:R-:W-:Y:S05]  /*33650*/  BSYNC B1 ;  /* 0x0000000000017941 */ /* 0x000fea0003800000 */
.L_x_1569:
[----:B------:R-:W-:Y:S05]  /*33660*/  BRA `(.L_x_1571) ;  /* 0xfffffda800787947 */ /* 0x000fea000383ffff */
.L_x_1287:
        /* <DEDUP_REMOVED lines=8> */
.L_x_1573:
[----:B------:R-:W-:Y:S05]  /*336f0*/  BSYNC B1 ;  /* 0x0000000000017941 */ /* 0x000fea0003800000 */
.L_x_1572:
[----:B------:R-:W-:Y:S05]  /*33700*/  BRA `(.L_x_1574) ;  /* 0xfffffda800587947 */ /* 0x000fea000383ffff */
.L_x_1289:
[----:B--2---:R2:W3:Y:S02]  /*33710*/  SYNCS.PHASECHK.TRANS64.TRYWAIT P2, [R18+URZ+0x2e800], R5 ;  /* 0x02e80005120075a7 */ /* 0x0044e4000804017f */
[----:B---3--:R-:W-:Y:S05]  /*33720*/  @!P2 NANOSLEEP.SYNCS 0x989680 ;  /* 0x009896800000a95d */ /* 0x008fea0003900000 */
[----:B------:R-:W3:Y:S02]  /*33730*/  @!P2 SYNCS.PHASECHK.TRANS64 P2, [R18+URZ+0x2e800], R5 ;  /* 0x02e800051200a5a7 */ /* 0x000ee4000804007f */
[----:B---3--:R-:W-:Y:S05]  /*33740*/  @!P2 BRA `(.L_x_1289) ;  /* 0xfffffffc00f0a947 */ /* 0x008fea000383ffff */
[----:B------:R-:W-:Y:S05]  /*33750*/  BRA `(.L_x_1575) ;  /* 0xfffffda800947947 */ /* 0x000fea000383ffff */
.L_x_1297:
[----:B------:R-:W-:Y:S01]  /*33760*/  BSSY B1, `(.L_x_1576) ;  /* 0x0000008000017945 */ /* 0x000fe20003800000 */
[----:B------:R-:W-:Y:S02]  /*33770*/  IMAD.MOV.U32 R13, RZ, RZ, R5 ;  /* 0x000000ffff0d7224 */ /* 0x000fe400078e0005 */
[----:B------:R-:W-:Y:S02]  /*33780*/  IMAD.MOV.U32 R12, RZ, RZ, RZ ;  /* 0x000000ffff0c7224 */ /* 0x000fe400078e00ff */
[----:B------:R-:W-:Y:S02]  /*33790*/  IMAD.MOV.U32 R11, RZ, RZ, 0x1c1f ;  /* 0x00001c1fff0b7424 */ /* 0x000fe400078e00ff */
[----:B------:R-:W-:-:S07]  /*337a0*/  IMAD.MOV.U32 R15, RZ, RZ, -0x1 ;  /* 0xffffffffff0f7424 */ /* 0x000fce00078e00ff */
[----:B-----5:R-:W-:Y:S05]  /*337b0*/  WARPSYNC.COLLECTIVE R15, `(.L_x_1577) ;  /* 0x000000000f087348 */ /* 0x020fea0003c00000 */
[----:B------:R0:W1:Y:S02]  /*337c0*/  SHFL.IDX P6, R14, R13, R12, R11 ;  /* 0x0000000c0d0e7389 */ /* 0x00006400000c000b */
[----:B01---5:R-:W-:Y:S01]  /*337d0*/  ENDCOLLECTIVE ;  /* 0x000000000000791b */ /* 0x023fe20003800000 */
.L_x_1577:
[----:B------:R-:W-:Y:S05]  /*337e0*/  BSYNC B1 ;  /* 0x0000000000017941 */ /* 0x000fea0003800000 */
.L_x_1576:
[----:B------:R-:W-:Y:S05]  /*337f0*/  BRA `(.L_x_1578) ;  /* 0xfffffdcc00347947 */ /* 0x000fea000383ffff */
.L_x_1298:
        /* <DEDUP_REMOVED lines=8> */
.L_x_1580:
[----:B------:R-:W-:Y:S05]  /*33880*/  BSYNC B1 ;  /* 0x0000000000017941 */ /* 0x000fea0003800000 */
.L_x_1579:
[----:B------:R-:W-:Y:S05]  /*33890*/  BRA `(.L_x_1581) ;  /* 0xfffffdcc00147947 */ /* 0x000fea000383ffff */
.L_x_1299:
        /* <DEDUP_REMOVED lines=8> */
.L_x_1583:
[----:B------:R-:W-:Y:S05]  /*33920*/  BSYNC B1 ;  /* 0x0000000000017941 */ /* 0x000fea0003800000 */
.L_x_1582:
[----:B------:R-:W-:Y:S05]  /*33930*/  BRA `(.L_x_1584) ;  /* 0xfffffdc800f47947 */ /* 0x000fea000383ffff */
.L_x_1300:
        /* <DEDUP_REMOVED lines=8> */
.L_x_1586:
[----:B------:R-:W-:Y:S05]  /*339c0*/  BSYNC B1 ;  /* 0x0000000000017941 */ /* 0x000fea0003800000 */
.L_x_1585:
[----:B------:R-:W-:Y:S05]  /*339d0*/  BRA `(.L_x_1587) ;  /* 0xfffffdc800d47947 */ /* 0x000fea000383ffff */
.L_x_1301:
[----:B------:R-:W-:Y:S01]  /*339e0*/  BSSY B1, `(.L_x_1588) ;  /* 0x0000008000017945 */ /* 0x000fe20003800000 */
[----:B------:R-:W-:Y:S02]  /*339f0*/  IMAD.MOV.U32 R13, RZ, RZ, R5 ;  /* 0x000000ffff0d7224 */ /* 0x000fe400078e0005 */
[----:B------:R-:W-:Y:S02]  /*33a00*/  IMAD.MOV.U32 R12, RZ, RZ, 0x1 ;  /* 0x00000001ff0c7424 */ /* 0x000fe400078e00ff */
[----:B------:R-:W-:Y:S02]  /*33a10*/  IMAD.MOV.U32 R11, RZ, RZ, 0x1c1f ;  /* 0x00001c1fff0b7424 */ /* 0x000fe400078e00ff */
[----:B------:R-:W-:-:S07]  /*33a20*/  IMAD.MOV.U32 R15, RZ, RZ, -0x1 ;  /* 0xffffffffff0f7424 */ /* 0x000fce00078e00ff */
[----:B-----5:R-:W-:Y:S05]  /*33a30*/  WARPSYNC.COLLECTIVE R15, `(.L_x_1589) ;  /* 0x000000000f087348 */ /* 0x020fea0003c00000 */
[----:B------:R0:W1:Y:S02]  /*33a40*/  SHFL.IDX P6, R14, R13, R12, R11 ;  /* 0x0000000c0d0e7389 */ /* 0x00006400000c000b */
[----:B01---5:R-:W-:Y:S01]  /*33a50*/  ENDCOLLECTIVE ;  /* 0x000000000000791b */ /* 0x023fe20003800000 */
.L_x_1589:
[----:B------:R-:W-:Y:S05]  /*33a60*/  BSYNC B1 ;  /* 0x0000000000017941 */ /* 0x000fea0003800000 */
.L_x_1588:
[----:B------:R-:W-:Y:S05]  /*33a70*/  BRA `(.L_x_1590) ;  /* 0xfffffdc800b47947 */ /* 0x000fea000383ffff */
.L_x_1302:
        /* <DEDUP_REMOVED lines=8> */
.L_x_1592:
[----:B------:R-:W-:Y:S05]  /*33b00*/  BSYNC B1 ;  /* 0x0000000000017941 */ /* 0x000fea0003800000 */
.L_x_1591:
[----:B------:R-:W-:Y:S05]  /*33b10*/  BRA `(.L_x_1593) ;  /* 0xfffffdc800947947 */ /* 0x000fea000383ffff */
.L_x_1303:
        /* <DEDUP_REMOVED lines=8> */
.L_x_1595:
[----:B------:R-:W-:Y:S05]  /*33ba0*/  BSYNC B1 ;  /* 0x0000000000017941 */ /* 0x000fea0003800000 */
.L_x_1594:
[----:B------:R-:W-:Y:S05]  /*33bb0*/  BRA `(.L_x_1596) ;  /* 0xfffffdc800747947 */ /* 0x000fea000383ffff */
.L_x_1304:
        /* <DEDUP_REMOVED lines=8> */
.L_x_1598:
[----:B------:R-:W-:Y:S05]  /*33c40*/  BSYNC B1 ;  /* 0x0000000000017941 */ /* 0x000fea0003800000 */
.L_x_1597:
[----:B------:R-:W-:Y:S05]  /*33c50*/  BRA `(.L_x_1599) ;  /* 0xfffffdc800547947 */ /* 0x000fea000383ffff */
.L_x_1306:
[----:B0-----:R0:W1:Y:S02]  /*33c60*/  SYNCS.PHASECHK.TRANS64.TRYWAIT P1, [R18+URZ+0x2e800], R3 ;  /* 0x02e80003120075a7 */ /* 0x001064000802017f */
[----:B-1----:R-:W-:Y:S05]  /*33c70*/  @!P1 NANOSLEEP.SYNCS 0x989680 ;  /* 0x009896800000995d */ /* 0x002fea0003900000 */
[----:B------:R-:W1:Y:S02]  /*33c80*/  @!P1 SYNCS.PHASECHK.TRANS64 P1, [R18+URZ+0x2e800], R3 ;  /* 0x02e80003120095a7 */ /* 0x000e64000802007f */
[----:B-1----:R-:W-:Y:S05]  /*33c90*/  @!P1 BRA `(.L_x_1306) ;  /* 0xfffffffc00f09947 */ /* 0x002fea000383ffff */
[----:B------:R-:W-:Y:S05]  /*33ca0*/  BRA `(.L_x_1600) ;  /* 0xfffffdc800747947 */ /* 0x000fea000383ffff */
.L_x_1312:
[----:B--2---:R2:W3:Y:S02]  /*33cb0*/  SYNCS.PHASECHK.TRANS64.TRYWAIT P1, [R0+URZ+0x2e830], R5 ;  /* 0x02e83005000075a7 */ /* 0x0044e4000802017f */
[----:B---3--:R-:W-:Y:S05]  /*33cc0*/  @!P1 NANOSLEEP.SYNCS 0x989680 ;  /* 0x009896800000995d */ /* 0x008fea0003900000 */
[----:B------:R-:W3:Y:S02]  /*33cd0*/  @!P1 SYNCS.PHASECHK.TRANS64 P1, [R0+URZ+0x2e830], R5 ;  /* 0x02e83005000095a7 */ /* 0x000ee4000802007f */
[----:B---3--:R-:W-:Y:S05]  /*33ce0*/  @!P1 BRA `(.L_x_1312) ;  /* 0xfffffffc00f09947 */ /* 0x008fea000383ffff */
[----:B------:R-:W-:Y:S05]  /*33cf0*/  BRA `(.L_x_1311) ;  /* 0xfffffde800ec7947 */ /* 0x000fea000383ffff */
.L_x_1330:
[----:B-1----:R1:W2:Y:S02]  /*33d00*/  SYNCS.PHASECHK.TRANS64.TRYWAIT P3, [R15+URZ+0x2e830], R14 ;  /* 0x02e8300e0f0075a7 */ /* 0x0022a4000806017f */
[----:B--2---:R-:W-:Y:S05]  /*33d10*/  @!P3 NANOSLEEP.SYNCS 0x989680 ;  /* 0x009896800000b95d */ /* 0x004fea0003900000 */
[----:B------:R-:W2:Y:S02]  /*33d20*/  @!P3 SYNCS.PHASECHK.TRANS64 P3, [R15+URZ+0x2e830], R14 ;  /* 0x02e8300e0f00b5a7 */ /* 0x000ea4000806007f */
[----:B--2---:R-:W-:Y:S05]  /*33d30*/  @!P3 BRA `(.L_x_1330) ;  /* 0xfffffffc00f0b947 */ /* 0x004fea000383ffff */
[----:B------:R-:W-:Y:S05]  /*33d40*/  BRA `(.L_x_1329) ;  /* 0xfffffe4400447947 */ /* 0x000fea000383ffff */
.L_x_1334:
[----:B-1----:R1:W2:Y:S02]  /*33d50*/  SYNCS.PHASECHK.TRANS64.TRYWAIT P2, [R15+URZ+0x2e850], R14 ;  /* 0x02e8500e0f0075a7 */ /* 0x0022a4000804017f */
[----:B--2---:R-:W-:Y:S05]  /*33d60*/  @!P2 NANOSLEEP.SYNCS 0x989680 ;  /* 0x009896800000a95d */ /* 0x004fea0003900000 */
[----:B------:R-:W2:Y:S02]  /*33d70*/  @!P2 SYNCS.PHASECHK.TRANS64 P2, [R15+URZ+0x2e850], R14 ;  /* 0x02e8500e0f00a5a7 */ /* 0x000ea4000804007f */
[----:B--2---:R-:W-:Y:S05]  /*33d80*/  @!P2 BRA `(.L_x_1334) ;  /* 0xfffffffc00f0a947 */ /* 0x004fea000383ffff */
[----:B------:R-:W-:Y:S05]  /*33d90*/  BRA `(.L_x_1331) ;  /* 0xfffffe5800647947 */ /* 0x000fea000383ffff */
.L_x_1354:
[----:B---3--:R3:W4:Y:S02]  /*33da0*/  SYNCS.PHASECHK.TRANS64.TRYWAIT P3, [R0+URZ+0x2e830], R3 ;  /* 0x02e83003000075a7 */ /* 0x008724000806017f */
[----:B----4-:R-:W-:Y:S05]  /*33db0*/  @!P3 NANOSLEEP.SYNCS 0x989680 ;  /* 0x009896800000b95d */ /* 0x010fea0003900000 */
[----:B------:R-:W4:Y:S02]  /*33dc0*/  @!P3 SYNCS.PHASECHK.TRANS64 P3, [R0+URZ+0x2e830], R3 ;  /* 0x02e830030000b5a7 */ /* 0x000f24000806007f */
[----:B----4-:R-:W-:Y:S05]  /*33dd0*/  @!P3 BRA `(.L_x_1354) ;  /* 0xfffffffc00f0b947 */ /* 0x010fea000383ffff */
[----:B------:R-:W-:Y:S05]  /*33de0*/  BRA `(.L_x_1353) ;  /* 0xfffffeac00887947 */ /* 0x000fea000383ffff */
.L_x_1358:
[----:B-1----:R1:W2:Y:S02]  /*33df0*/  SYNCS.PHASECHK.TRANS64.TRYWAIT P2, [R3+URZ+0x2e850], R0 ;  /* 0x02e85000030075a7 */ /* 0x0022a4000804017f */
[----:B--2---:R-:W-:Y:S05]  /*33e00*/  @!P2 NANOSLEEP.SYNCS 0x989680 ;  /* 0x009896800000a95d */ /* 0x004fea0003900000 */
[----:B------:R-:W2:Y:S02]  /*33e10*/  @!P2 SYNCS.PHASECHK.TRANS64 P2, [R3+URZ+0x2e850], R0 ;  /* 0x02e850000300a5a7 */ /* 0x000ea4000804007f */
[----:B--2---:R-:W-:Y:S05]  /*33e20*/  @!P2 BRA `(.L_x_1358) ;  /* 0xfffffffc00f0a947 */ /* 0x004fea000383ffff */
[----:B------:R-:W-:Y:S05]  /*33e30*/  BRA `(.L_x_1355) ;  /* 0xfffffec000987947 */ /* 0x000fea000383ffff */
.L_x_1366:
[----:B--2---:R2:W3:Y:S02]  /*33e40*/  SYNCS.PHASECHK.TRANS64.TRYWAIT P3, [R3+URZ+0x2e830], R0 ;  /* 0x02e83000030075a7 */ /* 0x0044e4000806017f */
[----:B---3--:R-:W-:Y:S05]  /*33e50*/  @!P3 NANOSLEEP.SYNCS 0x989680 ;  /* 0x009896800000b95d */ /* 0x008fea0003900000 */
[----:B------:R-:W3:Y:S02]  /*33e60*/  @!P3 SYNCS.PHASECHK.TRANS64 P3, [R3+URZ+0x2e830], R0 ;  /* 0x02e830000300b5a7 */ /* 0x000ee4000806007f */
[----:B---3--:R-:W-:Y:S05]  /*33e70*/  @!P3 BRA `(.L_x_1366) ;  /* 0xfffffffc00f0b947 */ /* 0x008fea000383ffff */
[----:B------:R-:W-:Y:S05]  /*33e80*/  BRA `(.L_x_1365) ;  /* 0xfffffeec007c7947 */ /* 0x000fea000383ffff */
.L_x_1370:
[----:B-1----:R1:W2:Y:S02]  /*33e90*/  SYNCS.PHASECHK.TRANS64.TRYWAIT P2, [R3+URZ+0x2e850], R0 ;  /* 0x02e85000030075a7 */ /* 0x0022a4000804017f */
[----:B--2---:R-:W-:Y:S05]  /*33ea0*/  @!P2 NANOSLEEP.SYNCS 0x989680 ;  /* 0x009896800000a95d */ /* 0x004fea0003900000 */
[----:B------:R-:W2:Y:S02]  /*33eb0*/  @!P2 SYNCS.PHASECHK.TRANS64 P2, [R3+URZ+0x2e850], R0 ;  /* 0x02e850000300a5a7 */ /* 0x000ea4000804007f */
[----:B--2---:R-:W-:Y:S05]  /*33ec0*/  @!P2 BRA `(.L_x_1370) ;  /* 0xfffffffc00f0a947 */ /* 0x004fea000383ffff */
[----:B------:R-:W-:Y:S05]  /*33ed0*/  BRA `(.L_x_1367) ;  /* 0xffffff0000987947 */ /* 0x000fea000383ffff */
.L_x_1384:
[----:B--2---:R2:W3:Y:S02]  /*33ee0*/  SYNCS.PHASECHK.TRANS64.TRYWAIT P1, [R13+URZ+0x2e850], R4 ;  /* 0x02e850040d0075a7 */ /* 0x0044e4000802017f */
[----:B---3--:R-:W-:Y:S05]  /*33ef0*/  @!P1 NANOSLEEP.SYNCS 0x989680 ;  /* 0x009896800000995d */ /* 0x008fea0003900000 */
[----:B------:R-:W3:Y:S02]  /*33f00*/  @!P1 SYNCS.PHASECHK.TRANS64 P1, [R13+URZ+0x2e850], R4 ;  /* 0x02e850040d0095a7 */ /* 0x000ee4000802007f */
[----:B---3--:R-:W-:Y:S05]  /*33f10*/  @!P1 BRA `(.L_x_1384) ;  /* 0xfffffffc00f09947 */ /* 0x008fea000383ffff */
[----:B------:R-:W-:Y:S05]  /*33f20*/  BRA `(.L_x_1383) ;  /* 0xffffff5000f87947 */ /* 0x000fea000383ffff */
.L_x_1388:
[----:B------:R-:W-:Y:S01]  /*33f30*/  IMAD.MOV.U32 R12, RZ, RZ, R0 ;  /* 0x000000ffff0c7224 */ /* 0x000fe200078e0000 */
[----:B------:R-:W-:Y:S01]  /*33f40*/  SEL R5, R36, R37, P0 ;  /* 0x0000002524057207 */ /* 0x000fe20000000000 */
[----:B------:R-:W-:Y:S01]  /*33f50*/  IMAD.MOV.U32 R11, RZ, RZ, 0x1c1f ;  /* 0x00001c1fff0b7424 */ /* 0x000fe200078e00ff */
[----:B------:R-:W-:Y:S01]  /*33f60*/  SEL R7, R37, R36, P0 ;  /* 0x0000002425077207 */ /* 0x000fe20000000000 */
[----:B------:R-:W-:Y:S01]  /*33f70*/  IMAD.MOV.U32 R15, RZ, RZ, -0x1 ;  /* 0xffffffffff0f7424 */ /* 0x000fe200078e00ff */
[----:B------:R-:W-:Y:S02]  /*33f80*/  SEL R9, R33, R32, P0 ;  /* 0x0000002021097207 */ /* 0x000fe40000000000 */
[----:B------:R-:W-:-:S07]  /*33f90*/  SEL R21, R32, R33, P0 ;  /* 0x0000002120157207 */ /* 0x000fce0000000000 */
[----:B0-----:R-:W-:Y:S05]  /*33fa0*/  WARPSYNC.COLLECTIVE R15, `(.L_x_1601) ;  /* 0x000000000f087348 */ /* 0x001fea0003c00000 */
[----:B------:R1:W2:Y:S02]  /*33fb0*/  SHFL.IDX P6, R14, R13, R12, R11 ;  /* 0x0000000c0d0e7389 */ /* 0x0002a400000c000b */
[----:B012---:R-:W-:Y:S01]  /*33fc0*/  ENDCOLLECTIVE ;  /* 0x000000000000791b */ /* 0x007fe20003800000 */
.L_x_1601:
        /* <DEDUP_REMOVED lines=19> */
.L_x_1602:
        /* <DEDUP_REMOVED lines=19> */
.L_x_1603:
[----:B------:R-:W-:Y:S02]  /*34230*/  SEL R4, R6, R3, P0 ;  /* 0x0000000306047207 */ /* 0x000fe40000000000 */
[----:B------:R-:W-:Y:S01]  /*34240*/  SEL R6, R3, R6, P0 ;  /* 0x0000000603067207 */ /* 0x000fe20000000000 */
[----:B------:R-:W-:Y:S02]  /*34250*/  IMAD.MOV.U32 R13, RZ, RZ, R7 ;  /* 0x000000ffff0d7224 */ /* 0x000fe400078e0007 */
[----:B------:R-:W-:Y:S02]  /*34260*/  IMAD.MOV.U32 R12, RZ, RZ, R2 ;  /* 0x000000ffff0c7224 */ /* 0x000fe400078e0002 */
[----:B------:R-:W-:-:S07]  /*34270*/  IMAD.MOV.U32 R10, RZ, RZ, R14 ;  /* 0x000000ffff0a7224 */ /* 0x000fce00078e000e */
[----:B------:R-:W-:Y:S05]  /*34280*/  WARPSYNC.COLLECTIVE R15, `(.L_x_1604) ;  /* 0x000000000f087348 */ /* 0x000fea0003c00000 */
[----:B------:R0:W1:Y:S02]  /*34290*/  SHFL.IDX P6, R14, R13, R12, R11 ;  /* 0x0000000c0d0e7389 */ /* 0x00006400000c000b */
[----:B01----:R-:W-:Y:S01]  /*342a0*/  ENDCOLLECTIVE ;  /* 0x000000000000791b */ /* 0x003fe20003800000 */
.L_x_1604:
[----:B------:R-:W-:Y:S02]  /*342b0*/  IMAD.MOV.U32 R13, RZ, RZ, R9 ;  /* 0x000000ffff0d7224 */ /* 0x000fe400078e0009 */
[----:B------:R-:W-:Y:S02]  /*342c0*/  IMAD.MOV.U32 R12, RZ, RZ, R0 ;  /* 0x000000ffff0c7224 */ /* 0x000fe400078e0000 */
[----:B------:R-:W-:-:S07]  /*342d0*/  IMAD.MOV.U32 R7, RZ, RZ, R14 ;  /* 0x000000ffff077224 */ /* 0x000fce00078e000e */
[----:B------:R-:W-:Y:S05]  /*342e0*/  WARPSYNC.COLLECTIVE R15, `(.L_x_1605) ;  /* 0x000000000f087348 */ /* 0x000fea0003c00000 */
[----:B------:R0:W1:Y:S02]  /*342f0*/  SHFL.IDX P6, R14, R13, R12, R11 ;  /* 0x0000000c0d0e7389 */ /* 0x00006400000c000b */
[----:B01----:R-:W-:Y:S01]  /*34300*/  ENDCOLLECTIVE ;  /* 0x000000000000791b */ /* 0x003fe20003800000 */
.L_x_1605:
        /* <DEDUP_REMOVED lines=8> */
.L_x_1606:
[----:B------:R-:W-:Y:S02]  /*34390*/  IMAD.MOV.U32 R13, RZ, RZ, R25 ;  /* 0x000000ffff0d7224 */ /* 0x000fe400078e0019 */
[----:B------:R-:W-:Y:S02]  /*343a0*/  IMAD.MOV.U32 R12, RZ, RZ, R0 ;  /* 0x000000ffff0c7224 */ /* 0x000fe400078e0000 */
[----:B------:R-:W-:-:S07]  /*343b0*/  IMAD.MOV.U32 R21, RZ, RZ, R14 ;  /* 0x000000ffff157224 */ /* 0x000fce00078e000e */
[----:B------:R-:W-:Y:S05]  /*343c0*/  WARPSYNC.COLLECTIVE R15, `(.L_x_1607) ;  /* 0x000000000f087348 */ /* 0x000fea0003c00000 */
[----:B------:R0:W1:Y:S02]  /*343d0*/  SHFL.IDX P6, R14, R13, R12, R11 ;  /* 0x0000000c0d0e7389 */ /* 0x00006400000c000b */
[----:B01----:R-:W-:Y:S01]  /*343e0*/  ENDCOLLECTIVE ;  /* 0x000000000000791b */ /* 0x003fe20003800000 */
.L_x_1607:
        /* <DEDUP_REMOVED lines=8> */
.L_x_1608:
[----:B------:R-:W-:Y:S02]  /*34470*/  IMAD.MOV.U32 R13, RZ, RZ, R29 ;  /* 0x000000ffff0d7224 */ /* 0x000fe400078e001d */
[----:B------:R-:W-:Y:S02]  /*34480*/  IMAD.MOV.U32 R12, RZ, RZ, R0 ;  /* 0x000000ffff0c7224 */ /* 0x000fe400078e0000 */
[----:B------:R-:W-:-:S07]  /*34490*/  IMAD.MOV.U32 R27, RZ, RZ, R14 ;  /* 0x000000ffff1b7224 */ /* 0x000fce00078e000e */
[----:B------:R-:W-:Y:S05]  /*344a0*/  WARPSYNC.COLLECTIVE R15, `(.L_x_1609) ;  /* 0x000000000f087348 */ /* 0x000fea0003c00000 */
[----:B------:R0:W1:Y:S02]  /*344b0*/  SHFL.IDX P6, R14, R13, R12, R11 ;  /* 0x0000000c0d0e7389 */ /* 0x00006400000c000b */
[----:B01----:R-:W-:Y:S01]  /*344c0*/  ENDCOLLECTIVE ;  /* 0x000000000000791b */ /* 0x003fe20003800000 */
.L_x_1609:
        /* <DEDUP_REMOVED lines=8> */
.L_x_1610:
[----:B------:R-:W-:Y:S02]  /*34550*/  IMAD.MOV.U32 R13, RZ, RZ, R33 ;  /* 0x000000ffff0d7224 */ /* 0x000fe400078e0021 */
[----:B------:R-:W-:Y:S02]  /*34560*/  IMAD.MOV.U32 R12, RZ, RZ, R0 ;  /* 0x000000ffff0c7224 */ /* 0x000fe400078e0000 */
[----:B------:R-:W-:-:S07]  /*34570*/  IMAD.MOV.U32 R31, RZ, RZ, R14 ;  /* 0x000000ffff1f7224 */ /* 0x000fce00078e000e */
[----:B------:R-:W-:Y:S05]  /*34580*/  WARPSYNC.COLLECTIVE R15, `(.L_x_1611) ;  /* 0x000000000f087348 */ /* 0x000fea0003c00000 */
[----:B------:R0:W1:Y:S02]  /*34590*/  SHFL.IDX P6, R14, R13, R12, R11 ;  /* 0x0000000c0d0e7389 */ /* 0x00006400000c000b */
[----:B01----:R-:W-:Y:S01]  /*345a0*/  ENDCOLLECTIVE ;  /* 0x000000000000791b */ /* 0x003fe20003800000 */
.L_x_1611:
        /* <DEDUP_REMOVED lines=8> */
.L_x_1612:
[----:B------:R-:W-:Y:S02]  /*34630*/  IMAD.MOV.U32 R13, RZ, RZ, R37 ;  /* 0x000000ffff0d7224 */ /* 0x000fe400078e0025 */
[----:B------:R-:W-:Y:S02]  /*34640*/  IMAD.MOV.U32 R12, RZ, RZ, R0 ;  /* 0x000000ffff0c7224 */ /* 0x000fe400078e0000 */
[----:B------:R-:W-:-:S07]  /*34650*/  IMAD.MOV.U32 R35, RZ, RZ, R14 ;  /* 0x000000ffff237224 */ /* 0x000fce00078e000e */
[----:B------:R-:W-:Y:S05]  /*34660*/  WARPSYNC.COLLECTIVE R15, `(.L_x_1613) ;  /* 0x000000000f087348 */ /* 0x000fea0003c00000 */
[----:B------:R0:W1:Y:S02]  /*34670*/  SHFL.IDX P6, R14, R13, R12, R11 ;  /* 0x0000000c0d0e7389 */ /* 0x00006400000c000b */
[----:B01----:R-:W-:Y:S01]  /*34680*/  ENDCOLLECTIVE ;  /* 0x000000000000791b */ /* 0x003fe20003800000 */
.L_x_1613:
        /* <DEDUP_REMOVED lines=8> */
.L_x_1614:
[----:B------:R-:W-:Y:S02]  /*34710*/  IMAD.MOV.U32 R13, RZ, RZ, R41 ;  /* 0x000000ffff0d7224 */ /* 0x000fe400078e0029 */
[----:B------:R-:W-:Y:S02]  /*34720*/  IMAD.MOV.U32 R12, RZ, RZ, R0 ;  /* 0x000000ffff0c7224 */ /* 0x000fe400078e0000 */
[----:B------:R-:W-:-:S07]  /*34730*/  IMAD.MOV.U32 R20, RZ, RZ, R14 ;  /* 0x000000ffff147224 */ /* 0x000fce00078e000e */
[----:B------:R-:W-:Y:S05]  /*34740*/  WARPSYNC.COLLECTIVE R15, `(.L_x_1615) ;  /* 0x000000000f087348 */ /* 0x000fea0003c00000 */
[----:B------:R0:W1:Y:S02]  /*34750*/  SHFL.IDX P6, R14, R13, R12, R11 ;  /* 0x0000000c0d0e7389 */ /* 0x00006400000c000b */
[----:B01----:R-:W-:Y:S01]  /*34760*/  ENDCOLLECTIVE ;  /* 0x000000000000791b */ /* 0x003fe20003800000 */
.L_x_1615:
[----:B------:R-:W-:Y:S02]  /*34770*/  IMAD.MOV.U32 R13, RZ, RZ, R43 ;  /* 0x000000ffff0d7224 */ /* 0x000fe400078e002b */
[----:B------:R-:W-:Y:S02]  /*34780*/  IMAD.MOV.U32 R12, RZ, RZ, R2 ;  /* 0x000000ffff0c7224 */ /* 0x000fe400078e0002 */
[----:B------:R-:W-:-:S07]  /*34790*/  IMAD.MOV.U32 R41, RZ, RZ, R14 ;  /* 0x000000ffff297224 */ /* 0x000fce00078e000e */
[----:B------:R-:W-:Y:S05]  /*347a0*/  WARPSYNC.COLLECTIVE R15, `(.L_x_1616) ;  /* 0x000000000f087348 */ /* 0x000fea0003c00000 */
[----:B------:R0:W1:Y:S02]  /*347b0*/  SHFL.IDX P6, R14, R13, R12, R11 ;  /* 0x0000000c0d0e7389 */ /* 0x00006400000c000b */
[----:B01----:R-:W-:Y:S01]  /*347c0*/  ENDCOLLECTIVE ;  /* 0x000000000000791b */ /* 0x003fe20003800000 */
.L_x_1616:
[----:B------:R-:W-:Y:S02]  /*347d0*/  IMAD.MOV.U32 R13, RZ, RZ, R45 ;  /* 0x000000ffff0d7224 */ /* 0x000fe400078e002d */
[----:B------:R-:W-:Y:S02]  /*347e0*/  IMAD.MOV.U32 R12, RZ, RZ, R0 ;  /* 0x000000ffff0c7224 */ /* 0x000fe400078e0000 */
[----:B------:R-:W-:-:S07]  /*347f0*/  IMAD.MOV.U32 R40, RZ, RZ, R14 ;  /* 0x000000ffff287224 */ /* 0x000fce00078e000e */
[----:B------:R-:W-:Y:S05]  /*34800*/  WARPSYNC.COLLECTIVE R15, `(.L_x_1617) ;  /* 0x000000000f087348 */ /* 0x000fea0003c00000 */
[----:B------:R0:W1:Y:S02]  /*34810*/  SHFL.IDX P6, R14, R13, R12, R11 ;  /* 0x0000000c0d0e7389 */ /* 0x00006400000c000b */
[----:B01----:R-:W-:Y:S01]  /*34820*/  ENDCOLLECTIVE ;  /* 0x000000000000791b */ /* 0x003fe20003800000 */
.L_x_1617:
        /* <DEDUP_REMOVED lines=8> */
.L_x_1618:
[----:B------:R-:W-:Y:S02]  /*348b0*/  IMAD.MOV.U32 R13, RZ, RZ, R49 ;  /* 0x000000ffff0d7224 */ /* 0x000fe400078e0031 */
[----:B------:R-:W-:Y:S02]  /*348c0*/  IMAD.MOV.U32 R12, RZ, RZ, R0 ;  /* 0x000000ffff0c7224 */ /* 0x000fe400078e0000 */
[----:B------:R-:W-:-:S07]  /*348d0*/  IMAD.MOV.U32 R42, RZ, RZ, R14 ;  /* 0x000000ffff2a7224 */ /* 0x000fce00078e000e */
[----:B------:R-:W-:Y:S05]  /*348e0*/  WARPSYNC.COLLECTIVE R15, `(.L_x_1619) ;  /* 0x000000000f087348 */ /* 0x000fea0003c00000 */
[----:B------:R0:W1:Y:S02]  /*348f0*/  SHFL.IDX P6, R14, R13, R12, R11 ;  /* 0x0000000c0d0e7389 */ /* 0x00006400000c000b */
[----:B01----:R-:W-:Y:S01]  /*34900*/  ENDCOLLECTIVE ;  /* 0x000000000000791b */ /* 0x003fe20003800000 */
.L_x_1619:
[----:B------:R-:W-:Y:S02]  /*34910*/  SEL R5, R45, R42, P0 ;  /* 0x0000002a2d057207 */ /* 0x000fe40000000000 */
[----:B------:R-:W-:Y:S01]  /*34920*/  SEL R7, R42, R45, P0 ;  /* 0x0000002d2a077207 */ /* 0x000fe20000000000 */
[----:B------:R-:W-:Y:S02]  /*34930*/  IMAD.MOV.U32 R45, RZ, RZ, RZ ;  /* 0x000000ffff2d7224 */ /* 0x000fe400078e00ff */
[----:B------:R-:W-:Y:S02]  /*34940*/  IMAD.MOV.U32 R13, RZ, RZ, R51 ;  /* 0x000000ffff0d7224 */ /* 0x000fe400078e0033 */
[----:B------:R-:W-:Y:S02]  /*34950*/  IMAD.MOV.U32 R12, RZ, RZ, R2 ;  /* 0x000000ffff0c7224 */ /* 0x000fe400078e0002 */
[----:B------:R-:W-:-:S07]  /*34960*/  IMAD.MOV.U32 R49, RZ, RZ, R14 ;  /* 0x000000ffff317224 */ /* 0x000fce00078e000e */
[----:B------:R-:W-:Y:S05]  /*34970*/  WARPSYNC.COLLECTIVE R15, `(.L_x_1620) ;  /* 0x000000000f087348 */ /* 0x000fea0003c00000 */
[----:B------:R0:W1:Y:S02]  /*34980*/  SHFL.IDX P6, R14, R13, R12, R11 ;  /* 0x0000000c0d0e7389 */ /* 0x00006400000c000b */
[----:B01----:R-:W-:Y:S01]  /*34990*/  ENDCOLLECTIVE ;  /* 0x000000000000791b */ /* 0x003fe20003800000 */
.L_x_1620:
[----:B------:R-:W-:Y:S02]  /*349a0*/  IMAD.MOV.U32 R13, RZ, RZ, R53 ;  /* 0x000000ffff0d7224 */ /* 0x000fe400078e0035 */
[----:B------:R-:W-:Y:S02]  /*349b0*/  IMAD.MOV.U32 R12, RZ, RZ, R0 ;  /* 0x000000ffff0c7224 */ /* 0x000fe400078e0000 */
[----:B------:R-:W-:-:S07]  /*349c0*/  IMAD.MOV.U32 R44, RZ, RZ, R14 ;  /* 0x000000ffff2c7224 */ /* 0x000fce00078e000e */
[----:B------:R-:W-:Y:S05]  /*349d0*/  WARPSYNC.COLLECTIVE R15, `(.L_x_1621) ;  /* 0x000000000f087348 */ /* 0x000fea0003c00000 */
[----:B------:R0:W1:Y:S02]  /*349e0*/  SHFL.IDX P6, R14, R13, R12, R11 ;  /* 0x0000000c0d0e7389 */ /* 0x00006400000c000b */
[----:B01----:R-:W-:Y:S01]  /*349f0*/  ENDCOLLECTIVE ;  /* 0x000000000000791b */ /* 0x003fe20003800000 */
.L_x_1621:
[----:B------:R-:W-:Y:S01]  /*34a00*/  SEL R9, R49, R44, P0 ;  /* 0x0000002c31097207 */ /* 0x000fe20000000000 */
[----:B------:R-:W-:Y:S02]  /*34a10*/  IMAD.MOV.U32 R13, RZ, RZ, R55 ;  /* 0x000000ffff0d7224 */ /* 0x000fe400078e0037 */
[----:B------:R-:W-:Y:S02]  /*34a20*/  IMAD.MOV.U32 R12, RZ, RZ, R2 ;  /* 0x000000ffff0c7224 */ /* 0x000fe400078e0002 */
[----:B------:R-:W-:-:S07]  /*34a30*/  IMAD.MOV.U32 R53, RZ, RZ, R14 ;  /* 0x000000ffff357224 */ /* 0x000fce00078e000e */
[----:B------:R-:W-:Y:S05]  /*34a40*/  WARPSYNC.COLLECTIVE R15, `(.L_x_1622) ;  /* 0x000000000f087348 */ /* 0x000fea0003c00000 */
[----:B------:R0:W1:Y:S02]  /*34a50*/  SHFL.IDX P6, R14, R13, R12, R11 ;  /* 0x0000000c0d0e7389 */ /* 0x00006400000c000b */
[----:B01----:R-:W-:Y:S01]  /*34a60*/  ENDCOLLECTIVE ;  /* 0x000000000000791b */ /* 0x003fe20003800000 */
.L_x_1622:
[----:B------:R-:W-:Y:S02]  /*34a70*/  IMAD.MOV.U32 R13, RZ, RZ, R57 ;  /* 0x000000ffff0d7224 */ /* 0x000fe400078e0039 */
[----:B------:R-:W-:Y:S02]  /*34a80*/  IMAD.MOV.U32 R12, RZ, RZ, R0 ;  /* 0x000000ffff0c7224 */ /* 0x000fe400078e0000 */
[----:B------:R-:W-:-:S07]  /*34a90*/  IMAD.MOV.U32 R46, RZ, RZ, R14 ;  /* 0x000000ffff2e7224 */ /* 0x000fce00078e000e */
[----:B------:R-:W-:Y:S05]  /*34aa0*/  WARPSYNC.COLLECTIVE R15, `(.L_x_1623) ;  /* 0x000000000f087348 */ /* 0x000fea0003c00000 */
[----:B------:R0:W1:Y:S02]  /*34ab0*/  SHFL.IDX P6, R14, R13, R12, R11 ;  /* 0x0000000c0d0e7389 */ /* 0x00006400000c000b */
[----:B01----:R-:W-:Y:S01]  /*34ac0*/  ENDCOLLECTIVE ;  /* 0x000000000000791b */ /* 0x003fe20003800000 */
.L_x_1623:
        /* <DEDUP_REMOVED lines=8> */
.L_x_1624:
[----:B------:R-:W-:Y:S02]  /*34b50*/  IMAD.MOV.U32 R13, RZ, RZ, R61 ;  /* 0x000000ffff0d7224 */ /* 0x000fe400078e003d */
[----:B------:R-:W-:Y:S02]  /*34b60*/  IMAD.MOV.U32 R12, RZ, RZ, R0 ;  /* 0x000000ffff0c7224 */ /* 0x000fe400078e0000 */
[----:B------:R-:W-:-:S07]  /*34b70*/  IMAD.MOV.U32 R48, RZ, RZ, R14 ;  /* 0x000000ffff307224 */ /* 0x000fce00078e000e */
[----:B------:R-:W-:Y:S05]  /*34b80*/  WARPSYNC.COLLECTIVE R15, `(.L_x_1625) ;  /* 0x000000000f087348 */ /* 0x000fea0003c00000 */
[----:B------:R0:W1:Y:S02]  /*34b90*/  SHFL.IDX P6, R14, R13, R12, R11 ;  /* 0x0000000c0d0e7389 */ /* 0x00006400000c000b */
[----:B01----:R-:W-:Y:S01]  /*34ba0*/  ENDCOLLECTIVE ;  /* 0x000000000000791b */ /* 0x003fe20003800000 */
.L_x_1625:
        /* <DEDUP_REMOVED lines=8> */
.L_x_1626:
[----:B------:R-:W-:Y:S02]  /*34c30*/  IMAD.MOV.U32 R13, RZ, RZ, R65 ;  /* 0x000000ffff0d7224 */ /* 0x000fe400078e0041 */
[----:B------:R-:W-:Y:S02]  /*34c40*/  IMAD.MOV.U32 R12, RZ, RZ, R0 ;  /* 0x000000ffff0c7224 */ /* 0x000fe400078e0000 */
[----:B------:R-:W-:-:S07]  /*34c50*/  IMAD.MOV.U32 R50, RZ, RZ, R14 ;  /* 0x000000ffff327224 */ /* 0x000fce00078e000e */
[----:B------:R-:W-:Y:S05]  /*34c60*/  WARPSYNC.COLLECTIVE R15, `(.L_x_1627) ;  /* 0x000000000f087348 */ /* 0x000fea0003c00000 */
[----:B------:R0:W1:Y:S02]  /*34c70*/  SHFL.IDX P6, R14, R13, R12, R11 ;  /* 0x0000000c0d0e7389 */ /* 0x00006400000c000b */
[----:B01----:R-:W-:Y:S01]  /*34c80*/  ENDCOLLECTIVE ;  /* 0x000000000000791b */ /* 0x003fe20003800000 */
.L_x_1627:
        /* <DEDUP_REMOVED lines=8> */
.L_x_1628:
[----:B------:R-:W-:Y:S02]  /*34d10*/  IMAD.MOV.U32 R13, RZ, RZ, R69 ;  /* 0x000000ffff0d7224 */ /* 0x000fe400078e0045 */
[----:B------:R-:W-:Y:S02]  /*34d20*/  IMAD.MOV.U32 R12, RZ, RZ, R0 ;  /* 0x000000ffff0c7224 */ /* 0x000fe400078e0000 */
[----:B------:R-:W-:-:S07]  /*34d30*/  IMAD.MOV.U32 R52, RZ, RZ, R14 ;  /* 0x000000ffff347224 */ /* 0x000fce00078e000e */
[----:B------:R-:W-:Y:S05]  /*34d40*/  WARPSYNC.COLLECTIVE R15, `(.L_x_1629) ;  /* 0x000000000f087348 */ /* 0x000fea0003c00000 */
[----:B------:R0:W1:Y:S02]  /*34d50*/  SHFL.IDX P6, R14, R13, R12, R11 ;  /* 0x0000000c0d0e7389 */ /* 0x00006400000c000b */
[----:B01----:R-:W-:Y:S01]  /*34d60*/  ENDCOLLECTIVE ;  /* 0x000000000000791b */ /* 0x003fe20003800000 */
.L_x_1629:
[----:B------:R-:W-:Y:S01]  /*34d70*/  SEL R39, R52, R65, P0 ;  /* 0x0000004134277207 */ /* 0x000fe20000000000 */
[----:B------:R-:W-:Y:S02]  /*34d80*/  IMAD.MOV.U32 R13, RZ, RZ, R75 ;  /* 0x000000ffff0d7224 */ /* 0x000fe400078e004b */
[----:B------:R-:W-:Y:S02]  /*34d90*/  IMAD.MOV.U32 R12, RZ, RZ, R2 ;  /* 0x000000ffff0c7224 */ /* 0x000fe400078e0002 */
[----:B------:R-:W-:-:S07]  /*34da0*/  IMAD.MOV.U32 R69, RZ, RZ, R14 ;  /* 0x000000ffff457224 */ /* 0x000fce00078e000e */
[----:B------:R-:W-:Y:S05]  /*34db0*/  WARPSYNC.COLLECTIVE R15, `(.L_x_1630) ;  /* 0x000000000f087348 */ /* 0x000fea0003c00000 */
[----:B------:R0:W1:Y:S02]  /*34dc0*/  SHFL.IDX P6, R14, R13, R12, R11 ;  /* 0x0000000c0d0e7389 */ /* 0x00006400000c000b */
[----:B01----:R-:W-:Y:S01]  /*34dd0*/  ENDCOLLECTIVE ;  /* 0x000000000000791b */ /* 0x003fe20003800000 */
.L_x_1630:
[----:B------:R-:W-:Y:S02]  /*34de0*/  IMAD.MOV.U32 R13, RZ, RZ, R77 ;  /* 0x000000ffff0d7224 */ /* 0x000fe400078e004d */
[----:B------:R-:W-:Y:S02]  /*34df0*/  IMAD.MOV.U32 R12, RZ, RZ, R0 ;  /* 0x000000ffff0c7224 */ /* 0x000fe400078e0000 */
[----:B------:R-:W-:-:S07]  /*34e00*/  IMAD.MOV.U32 R54, RZ, RZ, R14 ;  /* 0x000000ffff367224 */ /* 0x000fce00078e000e */
[----:B------:R-:W-:Y:S05]  /*34e10*/  WARPSYNC.COLLECTIVE R15, `(.L_x_1631) ;  /* 0x000000000f087348 */ /* 0x000fea0003c00000 */
[----:B------:R0:W1:Y:S02]  /*34e20*/  SHFL.IDX P6, R14, R13, R12, R11 ;  /* 0x0000000c0d0e7389 */ /* 0x00006400000c000b */
[----:B01----:R-:W-:Y:S01]  /*34e30*/  ENDCOLLECTIVE ;  /* 0x000000000000791b */ /* 0x003fe20003800000 */
.L_x_1631:
[----:B------:R-:W-:Y:S02]  /*34e40*/  IMAD.MOV.U32 R13, RZ, RZ, R79 ;  /* 0x000000ffff0d7224 */ /* 0x000fe400078e004f */
[----:B------:R-:W-:Y:S02]  /*34e50*/  IMAD.MOV.U32 R12, RZ, RZ, R2 ;  /* 0x000000ffff0c7224 */ /* 0x000fe400078e0002 */
[----:B------:R-:W-:-:S07]  /*34e60*/  IMAD.MOV.U32 R77, RZ, RZ, R14 ;  /* 0x000000ffff4d7224 */ /* 0x000fce00078e000e */
[----:B------:R-:W-:Y:S05]  /*34e70*/  WARPSYNC.COLLECTIVE R15, `(.L_x_1632) ;  /* 0x000000000f087348 */ /* 0x000fea0003c00000 */
[----:B------:R0:W1:Y:S02]  /*34e80*/  SHFL.IDX P6, R14, R13, R12, R11 ;  /* 0x0000000c0d0e7389 */ /* 0x00006400000c000b */
[----:B01----:R-:W-:Y:S01]  /*34e90*/  ENDCOLLECTIVE ;  /* 0x000000000000791b */ /* 0x003fe20003800000 */
.L_x_1632:
[----:B------:R-:W-:Y:S02]  /*34ea0*/  SEL R12, R37, R20, P0 ;  /* 0x00000014250c7207 */ /* 0x000fe40000000000 */
[----:B------:R-:W-:Y:S02]  /*34eb0*/  SEL R11, R44, R49, P0 ;  /* 0x000000312c0b7207 */ /* 0x000fe40000000000 */
[----:B------:R-:W-:Y:S02]  /*34ec0*/  SEL R13, R69, R54, P0 ;  /* 0x00000036450d7207 */ /* 0x000fe40000000000 */
[----:B------:R-:W-:Y:S01]  /*34ed0*/  SEL R15, R54, R69, P0 ;  /* 0x00000045360f7207 */ /* 0x000fe20000000000 */
[----:B------:R-:W-:Y:S01]  /*34ee0*/  IMAD.MOV.U32 R60, RZ, RZ, R14 ;  /* 0x000000ffff3c7224 */ /* 0x000fe200078e000e */
[----:B------:R-:W-:Y:S02]  /*34ef0*/  SEL R14, R20, R37, P0 ;  /* 0x00000025140e7207 */ /* 0x000fe40000000000 */
[----:B------:R-:W-:Y:S01]  /*34f00*/  SEL R37, R65, R52, P0 ;  /* 0x0000003441257207 */ /* 0x000fe20000000000 */
[----:B------:R-:W-:Y:S06]  /*34f10*/  BRA `(.L_x_1633) ;  /* 0xffffff5c005c7947 */ /* 0x000fec000383ffff */
.L_x_1430:
[----:B------:R-:W0:Y:S01]  /*34f20*/  S2R R11, SR_TID.X ;  /* 0x00000000000b7919 */ /* 0x000e220000002100 */
[----:B------:R-:W-:Y:S01]  /*34f30*/  BSSY B1, `(.L_x_1634) ;  /* 0x000000a000017945 */ /* 0x000fe20003800000 */
[----:B------:R-:W-:Y:S02]  /*34f40*/  IMAD.MOV.U32 R12, RZ, RZ, RZ ;  /* 0x000000ffff0c7224 */ /* 0x000fe400078e00ff */
[----:B------:R-:W-:Y:S01]  /*34f50*/  IMAD.MOV.U32 R15, RZ, RZ, -0x1 ;  /* 0xffffffffff0f7424 */ /* 0x000fe200078e00ff */
[----:B0-----:R-:W-:-:S04]  /*34f60*/  SHF.R.U32.HI R11, RZ, 0x5, R11 ;  /* 0x00000005ff0b7819 */ /* 0x001fc8000001160b */
[----:B------:R-:W-:-:S05]  /*34f70*/  LOP3.LUT R11, R11, 0x3, RZ, 0xc0, !PT ;  /* 0x000000030b0b7812 */ /* 0x000fca00078ec0ff */
[----:B------:R-:W-:Y:S02]  /*34f80*/  IMAD.MOV.U32 R13, RZ, RZ, R11 ;  /* 0x000000ffff0d7224 */ /* 0x000fe400078e000b */
[----:B------:R-:W-:-:S07]  /*34f90*/  IMAD.MOV.U32 R11, RZ, RZ, 0x1f ;  /* 0x0000001fff0b7424 */ /* 0x000fce00078e00ff */
[----:B------:R-:W-:Y:S05]  /*34fa0*/  WARPSYNC.COLLECTIVE R15, `(.L_x_1635) ;  /* 0x000000000f087348 */ /* 0x000fea0003c00000 */
[----:B------:R0:W1:Y:S02]  /*34fb0*/  SHFL.IDX P6, R14, R13, R12, R11 ;  /* 0x0000000c0d0e7389 */ /* 0x00006400000c000b */
[----:B01----:R-:W-:Y:S01]  /*34fc0*/  ENDCOLLECTIVE ;  /* 0x000000000000791b */ /* 0x003fe20003800000 */
.L_x_1635:
[----:B------:R-:W-:Y:S05]  /*34fd0*/  BSYNC B1 ;  /* 0x0000000000017941 */ /* 0x000fea0003800000 */
.L_x_1634:
[----:B------:R-:W-:Y:S05]  /*34fe0*/  BRA `(.L_x_1636) ;  /* 0xffffff90004c7947 */ /* 0x000fea000383ffff */
.L_x_1432:
[----:B------:R-:W-:Y:S01]  /*34ff0*/  BSSY B1, `(.L_x_1637) ;  /* 0x0000006000017945 */ /* 0x000fe20003800000 */
[----:B------:R-:W-:-:S07]  /*35000*/  IMAD.MOV.U32 R15, RZ, RZ, -0x1 ;  /* 0xffffffffff0f7424 */ /* 0x000fce00078e00ff */
[----:B0-----:R-:W-:Y:S05]  /*35010*/  WARPSYNC.COLLECTIVE R15, `(.L_x_1638) ;  /* 0x000000000f0c7348 */ /* 0x001fea0003c00000 */
[----:B------:R-:W-:Y:S02]  /*35020*/  ELECT P6, UR62, PT ;  /* 0x00000000003e782f */ /* 0x000fe400038c0000 */
[----:B------:R-:W-:Y:S01]  /*35030*/  MOV R14, UR62 ;  /* 0x0000003e000e7c02 */ /* 0x000fe20008000f00 */
[----:B0-----:R-:W-:Y:S10]  /*35040*/  ENDCOLLECTIVE ;  /* 0x000000000000791b */ /* 0x001ff40003800000 */
.L_x_1638:
[----:B------:R-:W-:Y:S05]  /*35050*/  BSYNC B1 ;  /* 0x0000000000017941 */ /* 0x000fea0003800000 */
.L_x_1637:
[----:B------:R-:W-:Y:S05]  /*35060*/  BRA `(.L_x_1431) ;  /* 0xffffff9000447947 */ /* 0x000fea000383ffff */
.L_x_1434:
[----:B0-----:R0:W1:Y:S02]  /*35070*/  SYNCS.PHASECHK.TRANS64.TRYWAIT P0, [R12+URZ+0x2e820], R5 ;  /* 0x02e820050c0075a7 */ /* 0x001064000800017f */
[----:B-1----:R-:W-:Y:S05]  /*35080*/  @!P0 NANOSLEEP.SYNCS 0x989680 ;  /* 0x009896800000895d */ /* 0x002fea0003900000 */
[----:B------:R-:W1:Y:S02]  /*35090*/  @!P0 SYNCS.PHASECHK.TRANS64 P0, [R12+URZ+0x2e820], R5 ;  /* 0x02e820050c0085a7 */ /* 0x000e64000800007f */
[----:B-1----:R-:W-:Y:S05]  /*350a0*/  @!P0 BRA `(.L_x_1434) ;  /* 0xfffffffc00f08947 */ /* 0x002fea000383ffff */
[----:B------:R-:W-:Y:S05]  /*350b0*/  BRA `(.L_x_1639) ;  /* 0xffffff9000607947 */ /* 0x000fea000383ffff */
.L_x_1438:
[----:B-1----:R1:W2:Y:S02]  /*350c0*/  SYNCS.PHASECHK.TRANS64.TRYWAIT P0, [R9+URZ+0x2e8a0], R11 ;  /* 0x02e8a00b090075a7 */ /* 0x0022a4000800017f */
[----:B--2---:R-:W-:Y:S05]  /*350d0*/  @!P0 NANOSLEEP.SYNCS 0x989680 ;  /* 0x009896800000895d */ /* 0x004fea0003900000 */
[----:B------:R-:W2:Y:S02]  /*350e0*/  @!P0 SYNCS.PHASECHK.TRANS64 P0, [R9+URZ+0x2e8a0], R11 ;  /* 0x02e8a00b090085a7 */ /* 0x000ea4000800007f */
[----:B--2---:R-:W-:Y:S05]  /*350f0*/  @!P0 BRA `(.L_x_1438) ;  /* 0xfffffffc00f08947 */ /* 0x004fea000383ffff */
[----:B------:R-:W-:Y:S05]  /*35100*/  BRA `(.L_x_1640) ;  /* 0xffffff9000807947 */ /* 0x000fea000383ffff */
.L_x_1443:
[----:B0-----:R0:W2:Y:S02]  /*35110*/  SYNCS.PHASECHK.TRANS64.TRYWAIT P0, [R9+URZ+0x2e8c0], R11 ;  /* 0x02e8c00b090075a7 */ /* 0x0010a4000800017f */
[----:B--2---:R-:W-:Y:S05]  /*35120*/  @!P0 NANOSLEEP.SYNCS 0x989680 ;  /* 0x009896800000895d */ /* 0x004fea0003900000 */
[----:B------:R-:W2:Y:S02]  /*35130*/  @!P0 SYNCS.PHASECHK.TRANS64 P0, [R9+URZ+0x2e8c0], R11 ;  /* 0x02e8c00b090085a7 */ /* 0x000ea4000800007f */
[----:B--2---:R-:W-:Y:S05]  /*35140*/  @!P0 BRA `(.L_x_1443) ;  /* 0xfffffffc00f08947 */ /* 0x004fea000383ffff */
[----:B------:R-:W-:Y:S05]  /*35150*/  BRA `(.L_x_1641) ;  /* 0xffffff9400007947 */ /* 0x000fea000383ffff */
.L_x_1450:
[----:B0-----:R0:W1:Y:S02]  /*35160*/  SYNCS.PHASECHK.TRANS64.TRYWAIT P1, [R7+URZ+0x2e8a0], R8 ;  /* 0x02e8a008070075a7 */ /* 0x001064000802017f */
[----:B-1----:R-:W-:Y:S05]  /*35170*/  @!P1 NANOSLEEP.SYNCS 0x989680 ;  /* 0x009896800000995d */ /* 0x002fea0003900000 */
[----:B------:R-:W1:Y:S02]  /*35180*/  @!P1 SYNCS.PHASECHK.TRANS64 P1, [R7+URZ+0x2e8a0], R8 ;  /* 0x02e8a008070095a7 */ /* 0x000e64000802007f */
[----:B-1----:R-:W-:Y:S05]  /*35190*/  @!P1 BRA `(.L_x_1450) ;  /* 0xfffffffc00f09947 */ /* 0x002fea000383ffff */
[----:B------:R-:W-:Y:S05]  /*351a0*/  BRA `(.L_x_1642) ;  /* 0xffffff9400e07947 */ /* 0x000fea000383ffff */
.L_x_1455:
[----:B-1----:R1:W2:Y:S02]  /*351b0*/  SYNCS.PHASECHK.TRANS64.TRYWAIT P1, [R7+URZ+0x2e8c0], R8 ;  /* 0x02e8c008070075a7 */ /* 0x0022a4000802017f */
[----:B--2---:R-:W-:Y:S05]  /*351c0*/  @!P1 NANOSLEEP.SYNCS 0x989680 ;  /* 0x009896800000995d */ /* 0x004fea0003900000 */
[----:B------:R-:W2:Y:S02]  /*351d0*/  @!P1 SYNCS.PHASECHK.TRANS64 P1, [R7+URZ+0x2e8c0], R8 ;  /* 0x02e8c008070095a7 */ /* 0x000ea4000802007f */
[----:B--2---:R-:W-:Y:S05]  /*351e0*/  @!P1 BRA `(.L_x_1455) ;  /* 0xfffffffc00f09947 */ /* 0x004fea000383ffff */
[----:B------:R-:W-:Y:S05]  /*351f0*/  BRA `(.L_x_1643) ;  /* 0xffffff9800587947 */ /* 0x000fea000383ffff */
.L_x_1476:
[----:B------:R-:W0:Y:S01]  /*35200*/  S2R R5, SR_TID.X ;  /* 0x0000000000057919 */ /* 0x000e220000002100 */
[----:B------:R-:W-:Y:S01]  /*35210*/  BSSY B0, `(.L_x_1644) ;  /* 0x000000a000007945 */ /* 0x000fe20003800000 */
[----:B------:R-:W-:Y:S02]  /*35220*/  IMAD.MOV.U32 R12, RZ, RZ, RZ ;  /* 0x000000ffff0c7224 */ /* 0x000fe400078e00ff */
        /* <DEDUP_REMOVED lines=8> */
.L_x_1645:
[----:B------:R-:W-:Y:S05]  /*352b0*/  BSYNC B0 ;  /* 0x0000000000007941 */ /* 0x000fea0003800000 */
.L_x_1644:
[----:B------:R-:W-:Y:S05]  /*352c0*/  BRA `(.L_x_1646) ;  /* 0xffffffa8003c7947 */ /* 0x000fea000383ffff */
.L_x_1478:
[----:B------:R-:W-:Y:S01]  /*352d0*/  BSSY B0, `(.L_x_1647) ;  /* 0x0000006000007945 */ /* 0x000fe20003800000 */
[----:B------:R-:W-:-:S07]  /*352e0*/  IMAD.MOV.U32 R15, RZ, RZ, -0x1 ;  /* 0xffffffffff0f7424 */ /* 0x000fce00078e00ff */
[----:B0-----:R-:W-:Y:S05]  /*352f0*/  WARPSYNC.COLLECTIVE R15, `(.L_x_1648) ;  /* 0x000000000f0c7348 */ /* 0x001fea0003c00000 */
[----:B------:R-:W-:Y:S02]  /*35300*/  ELECT P6, UR62, PT ;  /* 0x00000000003e782f */ /* 0x000fe400038c0000 */
[----:B------:R-:W-:Y:S01]  /*35310*/  MOV R14, UR62 ;  /* 0x0000003e000e7c02 */ /* 0x000fe20008000f00 */
[----:B0-----:R-:W-:Y:S10]  /*35320*/  ENDCOLLECTIVE ;  /* 0x000000000000791b */ /* 0x001ff40003800000 */
.L_x_1648:
[----:B------:R-:W-:Y:S05]  /*35330*/  BSYNC B0 ;  /* 0x0000000000007941 */ /* 0x000fea0003800000 */
.L_x_1647:
[----:B------:R-:W-:Y:S05]  /*35340*/  BRA `(.L_x_1649) ;  /* 0xffffffa800347947 */ /* 0x000fea000383ffff */
.L_x_1481:
[----:B0-----:R0:W1:Y:S02]  /*35350*/  SYNCS.PHASECHK.TRANS64.TRYWAIT P2, [R5+URZ+0x2e880], R7 ;  /* 0x02e88007050075a7 */ /* 0x001064000804017f */
[----:B-1----:R-:W-:Y:S05]  /*35360*/  @!P2 NANOSLEEP.SYNCS 0x989680 ;  /* 0x009896800000a95d */ /* 0x002fea0003900000 */
[----:B------:R-:W1:Y:S02]  /*35370*/  @!P2 SYNCS.PHASECHK.TRANS64 P2, [R5+URZ+0x2e880], R7 ;  /* 0x02e880070500a5a7 */ /* 0x000e64000804007f */
[----:B-1----:R-:W-:Y:S05]  /*35380*/  @!P2 BRA `(.L_x_1481) ;  /* 0xfffffffc00f0a947 */ /* 0x002fea000383ffff */
[----:B------:R-:W-:Y:S05]  /*35390*/  BRA `(.L_x_1650) ;  /* 0xffffffa800b07947 */ /* 0x000fea000383ffff */
.L_x_1483:
[----:B-1----:R1:W2:Y:S02]  /*353a0*/  SYNCS.PHASECHK.TRANS64.TRYWAIT P2, [R5+URZ+0x2e840], R7 ;  /* 0x02e84007050075a7 */ /* 0x0022a4000804017f */
[----:B--2---:R-:W-:Y:S05]  /*353b0*/  @!P2 NANOSLEEP.SYNCS 0x989680 ;  /* 0x009896800000a95d */ /* 0x004fea0003900000 */
[----:B------:R-:W2:Y:S02]  /*353c0*/  @!P2 SYNCS.PHASECHK.TRANS64 P2, [R5+URZ+0x2e840], R7 ;  /* 0x02e840070500a5a7 */ /* 0x000ea4000804007f */
[----:B--2---:R-:W-:Y:S05]  /*353d0*/  @!P2 BRA `(.L_x_1483) ;  /* 0xfffffffc00f0a947 */ /* 0x004fea000383ffff */
[----:B------:R-:W-:Y:S05]  /*353e0*/  BRA `(.L_x_1651) ;  /* 0xffffffac00147947 */ /* 0x000fea000383ffff */
.L_x_1486:
[----:B0-----:R-:W0:Y:S01]  /*353f0*/  S2R R5, SR_CgaCtaId ;  /* 0x0000000000057919 */ /* 0x001e220000008800 */
[----:B------:R-:W-:-:S04]  /*35400*/  MOV R4, 0x400 ;  /* 0x0000040000047802 */ /* 0x000fc80000000f00 */
[----:B0-----:R-:W-:-:S04]  /*35410*/  LEA R4, R5, R4, 0x18 ;  /* 0x0000000405047211 */ /* 0x001fc800078ec0ff */
[----:B------:R0:W1:Y:S03]  /*35420*/  SYNCS.PHASECHK.TRANS64.TRYWAIT P0, [R4+URZ+0x2e820], R3 ;  /* 0x02e82003040075a7 */ /* 0x000066000800017f */
[----:B-1----:R-:W-:Y:S05]  /*35430*/  @!P0 NANOSLEEP.SYNCS 0x989680 ;  /* 0x009896800000895d */ /* 0x002fea0003900000 */
[----:B------:R-:W1:Y:S02]  /*35440*/  @!P0 SYNCS.PHASECHK.TRANS64 P0, [R4+URZ+0x2e820], R3 ;  /* 0x02e82003040085a7 */ /* 0x000e64000800007f */
[----:B-1----:R-:W-:Y:S05]  /*35450*/  @!P0 BRA `(.L_x_1486) ;  /* 0xfffffffc00e48947 */ /* 0x002fea000383ffff */
[----:B------:R-:W-:Y:S05]  /*35460*/  BRA `(.L_x_1652) ;  /* 0xffffffac00d87947 */ /* 0x000fea000383ffff */
.L_x_1492:
[----:B--2---:R2:W3:Y:S02]  /*35470*/  SYNCS.PHASECHK.TRANS64.TRYWAIT P0, [R5+URZ+0x2e880], R4 ;  /* 0x02e88004050075a7 */ /* 0x0044e4000800017f */
[----:B---3--:R-:W-:Y:S05]  /*35480*/  @!P0 NANOSLEEP.SYNCS 0x989680 ;  /* 0x009896800000895d */ /* 0x008fea0003900000 */
[----:B------:R-:W3:Y:S02]  /*35490*/  @!P0 SYNCS.PHASECHK.TRANS64 P0, [R5+URZ+0x2e880], R4 ;  /* 0x02e88004050085a7 */ /* 0x000ee4000800007f */
[----:B---3--:R-:W-:Y:S05]  /*354a0*/  @!P0 BRA `(.L_x_1492) ;  /* 0xfffffffc00f08947 */ /* 0x008fea000383ffff */
[----:B------:R-:W-:Y:S05]  /*354b0*/  BRA `(.L_x_1653) ;  /* 0xffffffb000987947 */ /* 0x000fea000383ffff */
.L_x_1497:
[----:B-1----:R1:W3:Y:S02]  /*354c0*/  SYNCS.PHASECHK.TRANS64.TRYWAIT P0, [R5+URZ+0x2e840], R4 ;  /* 0x02e84004050075a7 */ /* 0x0022e4000800017f */
[----:B---3--:R-:W-:Y:S05]  /*354d0*/  @!P0 NANOSLEEP.SYNCS 0x989680 ;  /* 0x009896800000895d */ /* 0x008fea0003900000 */
[----:B------:R-:W3:Y:S02]  /*354e0*/  @!P0 SYNCS.PHASECHK.TRANS64 P0, [R5+URZ+0x2e840], R4 ;  /* 0x02e84004050085a7 */ /* 0x000ee4000800007f */
[----:B---3--:R-:W-:Y:S05]  /*354f0*/  @!P0 BRA `(.L_x_1497) ;  /* 0xfffffffc00f08947 */ /* 0x008fea000383ffff */
[----:B------:R-:W-:Y:S05]  /*35500*/  BRA `(.L_x_1654) ;  /* 0xffffffb400247947 */ /* 0x000fea000383ffff */
.L_x_1503:
[----:B--2---:R2:W3:Y:S02]  /*35510*/  SYNCS.PHASECHK.TRANS64.TRYWAIT P2, [R20+URZ+0x2e870], R3 ;  /* 0x02e87003140075a7 */ /* 0x0044e4000804017f */
[----:B---3--:R-:W-:Y:S05]  /*35520*/  @!P2 NANOSLEEP.SYNCS 0x989680 ;  /* 0x009896800000a95d */ /* 0x008fea0003900000 */
[----:B------:R-:W3:Y:S02]  /*35530*/  @!P2 SYNCS.PHASECHK.TRANS64 P2, [R20+URZ+0x2e870], R3 ;  /* 0x02e870031400a5a7 */ /* 0x000ee4000804007f */
[----:B---3--:R-:W-:Y:S05]  /*35540*/  @!P2 BRA `(.L_x_1503) ;  /* 0xfffffffc00f0a947 */ /* 0x008fea000383ffff */
[----:B------:R-:W-:Y:S05]  /*35550*/  BRA `(.L_x_1655) ;  /* 0xffffffb400cc7947 */ /* 0x000fea000383ffff */
.L_x_1505:
[----:B--2---:R2:W3:Y:S02]  /*35560*/  SYNCS.PHASECHK.TRANS64.TRYWAIT P2, [R20+URZ+0x2e860], R3 ;  /* 0x02e86003140075a7 */ /* 0x0044e4000804017f */
[----:B---3--:R-:W-:Y:S05]  /*35570*/  @!P2 NANOSLEEP.SYNCS 0x989680 ;  /* 0x009896800000a95d */ /* 0x008fea0003900000 */
[----:B------:R-:W3:Y:S02]  /*35580*/  @!P2 SYNCS.PHASECHK.TRANS64 P2, [R20+URZ+0x2e860], R3 ;  /* 0x02e860031400a5a7 */ /* 0x000ee4000804007f */
[----:B---3--:R-:W-:Y:S05]  /*35590*/  @!P2 BRA `(.L_x_1505) ;  /* 0xfffffffc00f0a947 */ /* 0x008fea000383ffff */
[----:B------:R-:W-:Y:S05]  /*355a0*/  BRA `(.L_x_1656) ;  /* 0xffffffb400d47947 */ /* 0x000fea000383ffff */
.L_x_1512:
[----:B-1----:R1:W3:Y:S02]  /*355b0*/  SYNCS.PHASECHK.TRANS64.TRYWAIT P0, [R17+URZ+0x2e870], R0 ;  /* 0x02e87000110075a7 */ /* 0x0022e4000800017f */
[----:B---3--:R-:W-:Y:S05]  /*355c0*/  @!P0 NANOSLEEP.SYNCS 0x989680 ;  /* 0x009896800000895d */ /* 0x008fea0003900000 */
[----:B------:R-:W3:Y:S02]  /*355d0*/  @!P0 SYNCS.PHASECHK.TRANS64 P0, [R17+URZ+0x2e870], R0 ;  /* 0x02e87000110085a7 */ /* 0x000ee4000800007f */
[----:B---3--:R-:W-:Y:S05]  /*355e0*/  @!P0 BRA `(.L_x_1512) ;  /* 0xfffffffc00f08947 */ /* 0x008fea000383ffff */
[----:B------:R-:W-:Y:S05]  /*355f0*/  BRA `(.L_x_1657) ;  /* 0xffffffc000147947 */ /* 0x000fea000383ffff */
.L_x_1514:
[----:B-1----:R1:W3:Y:S02]  /*35600*/  SYNCS.PHASECHK.TRANS64.TRYWAIT P0, [R17+URZ+0x2e860], R0 ;  /* 0x02e86000110075a7 */ /* 0x0022e4000800017f */
[----:B---3--:R-:W-:Y:S05]  /*35610*/  @!P0 NANOSLEEP.SYNCS 0x989680 ;  /* 0x009896800000895d */ /* 0x008fea0003900000 */
[----:B------:R-:W3:Y:S02]  /*35620*/  @!P0 SYNCS.PHASECHK.TRANS64 P0, [R17+URZ+0x2e860], R0 ;  /* 0x02e86000110085a7 */ /* 0x000ee4000800007f */
[----:B---3--:R-:W-:Y:S05]  /*35630*/  @!P0 BRA `(.L_x_1514) ;  /* 0xfffffffc00f08947 */ /* 0x008fea000383ffff */
[----:B------:R-:W-:Y:S05]  /*35640*/  BRA `(.L_x_1658) ;  /* 0xffffffc0001c7947 */ /* 0x000fea000383ffff */
.L_x_1518:
[----:B------:R-:W2:Y:S01]  /*35650*/  LDL R3, [R1] ;  /* 0x0000000001037983 */ /* 0x000ea20000100800 */
[----:B------:R-:W-:Y:S01]  /*35660*/  BSSY B0, `(.L_x_1659) ;  /* 0x0000008000007945 */ /* 0x000fe20003800000 */
[----:B------:R-:W-:Y:S02]  /*35670*/  IMAD.MOV.U32 R12, RZ, RZ, RZ ;  /* 0x000000ffff0c7224 */ /* 0x000fe400078e00ff */
[----:B------:R-:W-:Y:S02]  /*35680*/  IMAD.MOV.U32 R11, RZ, RZ, 0x1f ;  /* 0x0000001fff0b7424 */ /* 0x000fe400078e00ff */
[----:B------:R-:W-:Y:S02]  /*35690*/  IMAD.MOV.U32 R15, RZ, RZ, -0x1 ;  /* 0xffffffffff0f7424 */ /* 0x000fe400078e00ff */
[----:B--2---:R-:W-:-:S07]  /*356a0*/  IMAD.MOV.U32 R13, RZ, RZ, R3 ;  /* 0x000000ffff0d7224 */ /* 0x004fce00078e0003 */
[----:B------:R-:W-:Y:S05]  /*356b0*/  WARPSYNC.COLLECTIVE R15, `(.L_x_1660) ;  /* 0x000000000f087348 */ /* 0x000fea0003c00000 */
[----:B------:R0:W1:Y:S02]  /*356c0*/  SHFL.IDX P6, R14, R13, R12, R11 ;  /* 0x0000000c0d0e7389 */ /* 0x00006400000c000b */
[----:B01----:R-:W-:Y:S01]  /*356d0*/  ENDCOLLECTIVE ;  /* 0x000000000000791b */ /* 0x003fe20003800000 */
.L_x_1660:
[----:B------:R-:W-:Y:S05]  /*356e0*/  BSYNC B0 ;  /* 0x0000000000007941 */ /* 0x000fea0003800000 */
.L_x_1659:
        /* <DEDUP_REMOVED lines=9> */
.L_x_1661:
[----:B------:R-:W-:Y:S01]  /*35780*/  ULDC UR4, c[0x0][0xc14] ;  /* 0x0003050000047ab9 */ /* 0x000fe20000000800 */
[----:B------:R-:W-:Y:S01]  /*35790*/  ULDC.64 UR6, c[0x0][0x208] ;  /* 0x0000820000067ab9 */ /* 0x000fe20000000a00 */
[----:B------:R-:W-:Y:S02]  /*357a0*/  IMAD.IADD R5, R2, 0x1, R7 ;  /* 0x0000000102057824 */ /* 0x000fe400078e0207 */
[----:B------:R-:W-:Y:S02]  /*357b0*/  IMAD.MOV.U32 R11, RZ, RZ, RZ ;  /* 0x000000ffff0b7224 */ /* 0x000fe400078e00ff */
[----:B------:R-:W-:Y:S01]  /*357c0*/  IMAD.MOV.U32 R4, RZ, RZ, R14 ;  /* 0x000000ffff047224 */ /* 0x000fe200078e000e */
[----:B------:R-:W-:-:S13]  /*357d0*/  ISETP.GE.OR P1, PT, R5, UR4, !P0 ;  /* 0x0000000405007c0c */ /* 0x000fda000c726670 */
[----:B------:R-:W0:Y:S02]  /*357e0*/  @!P1 LDC.64 R2, c[0x0][0xc58] ;  /* 0x00031600ff029b82 */ /* 0x000e240000000a00 */
[----:B0-----:R-:W-:-:S06]  /*357f0*/  @!P1 IMAD.WIDE R2, R5, 0x4, R2 ;  /* 0x0000000405029825 */ /* 0x001fcc00078e0202 */
[----:B------:R0:W2:Y:S01]  /*35800*/  @!P1 LDG.E R2, desc[UR6][R2.64] ;  /* 0x0000000602029981 */ /* 0x0000a2000c1e1900 */
        /* <DEDUP_REMOVED lines=11> */
.L_x_1662:
[----:B------:R-:W-:Y:S01]  /*358c0*/  IMAD.MOV.U32 R12, RZ, RZ, 0x2 ;  /* 0x00000002ff0c7424 */ /* 0x000fe200078e00ff */
[----:B------:R-:W-:-:S05]  /*358d0*/  SEL R14, R14, RZ, P1 ;  /* 0x000000ff0e0e7207 */ /* 0x000fca0000800000 */
[----:B------:R-:W-:-:S04]  /*358e0*/  IMAD.IADD R2, R3, 0x1, R14 ;  /* 0x0000000103027824 */ /* 0x000fc800078e020e */
[----:B------:R-:W-:-:S07]  /*358f0*/  IMAD.MOV.U32 R13, RZ, RZ, R2 ;  /* 0x000000ffff0d7224 */ /* 0x000fce00078e0002 */
[----:B------:R-:W-:Y:S05]  /*35900*/  WARPSYNC.COLLECTIVE R15, `(.L_x_1663) ;  /* 0x000000000f087348 */ /* 0x000fea0003c00000 */
[----:B------:R0:W1:Y:S02]  /*35910*/  SHFL.UP P6, R14, R13, R12, R11 ;  /* 0x0400000c0d0e7389 */ /* 0x00006400000c000b */
[----:B01----:R-:W-:Y:S01]  /*35920*/  ENDCOLLECTIVE ;  /* 0x000000000000791b */ /* 0x003fe20003800000 */
.L_x_1663:
[----:B------:R-:W-:Y:S01]  /*35930*/  IMAD.MOV.U32 R12, RZ, RZ, 0x4 ;  /* 0x00000004ff0c7424 */ /* 0x000fe200078e00ff */
[----:B------:R-:W-:-:S05]  /*35940*/  SEL R5, R14, RZ, P2 ;  /* 0x000000ff0e057207 */ /* 0x000fca0001000000 */
[----:B------:R-:W-:-:S04]  /*35950*/  IMAD.IADD R2, R2, 0x1, R5 ;  /* 0x0000000102027824 */ /* 0x000fc800078e0205 */
[----:B------:R-:W-:-:S07]  /*35960*/  IMAD.MOV.U32 R13, RZ, RZ, R2 ;  /* 0x000000ffff0d7224 */ /* 0x000fce00078e0002 */
[----:B------:R-:W-:Y:S05]  /*35970*/  WARPSYNC.COLLECTIVE R15, `(.L_x_1664) ;  /* 0x000000000f087348 */ /* 0x000fea0003c00000 */
[----:B------:R0:W1:Y:S02]  /*35980*/  SHFL.UP P6, R14, R13, R12, R11 ;  /* 0x0400000c0d0e7389 */ /* 0x00006400000c000b */
[----:B01----:R-:W-:Y:S01]  /*35990*/  ENDCOLLECTIVE ;  /* 0x000000000000791b */ /* 0x003fe20003800000 */
.L_x_1664:
[----:B------:R-:W-:Y:S01]  /*359a0*/  IMAD.MOV.U32 R12, RZ, RZ, 0x8 ;  /* 0x00000008ff0c7424 */ /* 0x000fe200078e00ff */
[----:B------:R-:W-:-:S05]  /*359b0*/  SEL R5, R14, RZ, P3 ;  /* 0x000000ff0e057207 */ /* 0x000fca0001800000 */
[----:B------:R-:W-:-:S04]  /*359c0*/  IMAD.IADD R2, R2, 0x1, R5 ;  /* 0x0000000102027824 */ /* 0x000fc800078e0205 */
[----:B------:R-:W-:-:S07]  /*359d0*/  IMAD.MOV.U32 R13, RZ, RZ, R2 ;  /* 0x000000ffff0d7224 */ /* 0x000fce00078e0002 */
[----:B------:R-:W-:Y:S05]  /*359e0*/  WARPSYNC.COLLECTIVE R15, `(.L_x_1665) ;  /* 0x000000000f087348 */ /* 0x000fea0003c00000 */
[----:B------:R0:W1:Y:S02]  /*359f0*/  SHFL.UP P6, R14, R13, R12, R11 ;  /* 0x0400000c0d0e7389 */ /* 0x00006400000c000b */
[----:B01----:R-:W-:Y:S01]  /*35a00*/  ENDCOLLECTIVE ;  /* 0x000000000000791b */ /* 0x003fe20003800000 */
.L_x_1665:
[----:B------:R-:W-:Y:S01]  /*35a10*/  IMAD.MOV.U32 R12, RZ, RZ, 0x10 ;  /* 0x00000010ff0c7424 */ /* 0x000fe200078e00ff */
[----:B------:R-:W-:-:S05]  /*35a20*/  SEL R5, R14, RZ, P4 ;  /* 0x000000ff0e057207 */ /* 0x000fca0002000000 */
[----:B------:R-:W-:-:S04]  /*35a30*/  IMAD.IADD R2, R2, 0x1, R5 ;  /* 0x0000000102027824 */ /* 0x000fc800078e0205 */
[----:B------:R-:W-:-:S07]  /*35a40*/  IMAD.MOV.U32 R13, RZ, RZ, R2 ;  /* 0x000000ffff0d7224 */ /* 0x000fce00078e0002 */
[----:B------:R-:W-:Y:S05]  /*35a50*/  WARPSYNC.COLLECTIVE R15, `(.L_x_1666) ;  /* 0x000000000f087348 */ /* 0x000fea0003c00000 */
[----:B------:R0:W1:Y:S02]  /*35a60*/  SHFL.UP P6, R14, R13, R12, R11 ;  /* 0x0400000c0d0e7389 */ /* 0x00006400000c000b */
[----:B01----:R-:W-:Y:S01]  /*35a70*/  ENDCOLLECTIVE ;  /* 0x000000000000791b */ /* 0x003fe20003800000 */
.L_x_1666:
[----:B------:R-:W-:Y:S02]  /*35a80*/  IMAD.MOV.U32 R12, RZ, RZ, 0x1f ;  /* 0x0000001fff0c7424 */ /* 0x000fe400078e00ff */
[----:B------:R-:W-:Y:S01]  /*35a90*/  IMAD.MOV.U32 R11, RZ, RZ, 0x1f ;  /* 0x0000001fff0b7424 */ /* 0x000fe200078e00ff */
[----:B------:R-:W-:-:S05]  /*35aa0*/  SEL R5, R14, RZ, P5 ;  /* 0x000000ff0e057207 */ /* 0x000fca0002800000 */
[----:B------:R-:W-:-:S04]  /*35ab0*/  IMAD.IADD R2, R2, 0x1, R5 ;  /* 0x0000000102027824 */ /* 0x000fc800078e0205 */
[----:B------:R-:W-:-:S07]  /*35ac0*/  IMAD.MOV.U32 R13, RZ, RZ, R2 ;  /* 0x000000ffff0d7224 */ /* 0x000fce00078e0002 */
[----:B------:R-:W-:Y:S05]  /*35ad0*/  WARPSYNC.COLLECTIVE R15, `(.L_x_1667) ;  /* 0x000000000f087348 */ /* 0x000fea0003c00000 */
[----:B------:R0:W1:Y:S02]  /*35ae0*/  SHFL.IDX P6, R14, R13, R12, R11 ;  /* 0x0000000c0d0e7389 */ /* 0x00006400000c000b */
[----:B01----:R-:W-:Y:S01]  /*35af0*/  ENDCOLLECTIVE ;  /* 0x000000000000791b */ /* 0x003fe20003800000 */
.L_x_1667:
[----:B------:R-:W-:Y:S05]  /*35b00*/  BRA `(.L_x_1668) ;  /* 0xffffffc400987947 */ /* 0x000fea000383ffff */
.L_x_1523:
[----:B------:R-:W-:Y:S01]  /*35b10*/  BSSY B0, `(.L_x_1669) ;  /* 0x0000008000007945 */ /* 0x000fe20003800000 */
[----:B-----5:R-:W-:Y:S02]  /*35b20*/  IMAD.MOV.U32 R13, RZ, RZ, R3 ;  /* 0x000000ffff0d7224 */ /* 0x020fe400078e0003 */
[----:B------:R-:W-:Y:S02]  /*35b30*/  IMAD.MOV.U32 R12, RZ, RZ, 0x1 ;  /* 0x00000001ff0c7424 */ /* 0x000fe400078e00ff */
[----:B------:R-:W-:Y:S02]  /*35b40*/  IMAD.MOV.U32 R11, RZ, RZ, RZ ;  /* 0x000000ffff0b7224 */ /* 0x000fe400078e00ff */
[----:B------:R-:W-:-:S07]  /*35b50*/  IMAD.MOV.U32 R15, RZ, RZ, -0x1 ;  /* 0xffffffffff0f7424 */ /* 0x000fce00078e00ff */
[----:B0-----:R-:W-:Y:S05]  /*35b60*/  WARPSYNC.COLLECTIVE R15, `(.L_x_1670) ;  /* 0x000000000f087348 */ /* 0x001fea0003c00000 */
[----:B------:R1:W2:Y:S02]  /*35b70*/  SHFL.UP P6, R14, R13, R12, R11 ;  /* 0x0400000c0d0e7389 */ /* 0x0002a400000c000b */
[----:B012---:R-:W-:Y:S01]  /*35b80*/  ENDCOLLECTIVE ;  /* 0x000000000000791b */ /* 0x007fe20003800000 */
.L_x_1670:
[----:B------:R-:W-:Y:S05]  /*35b90*/  BSYNC B0 ;  /* 0x0000000000007941 */ /* 0x000fea0003800000 */
.L_x_1669:
[----:B------:R-:W-:Y:S01]  /*35ba0*/  SEL R2, R14, RZ, P1 ;  /* 0x000000ff0e027207 */ /* 0x000fe20000800000 */
[----:B------:R-:W-:Y:S02]  /*35bb0*/  IMAD.MOV.U32 R12, RZ, RZ, 0x2 ;  /* 0x00000002ff0c7424 */ /* 0x000fe400078e00ff */
[----:B------:R-:W-:Y:S02]  /*35bc0*/  IMAD.MOV.U32 R11, RZ, RZ, RZ ;  /* 0x000000ffff0b7224 */ /* 0x000fe400078e00ff */
[----:B------:R-:W-:Y:S02]  /*35bd0*/  IMAD.IADD R2, R3, 0x1, R2 ;  /* 0x0000000103027824 */ /* 0x000fe400078e0202 */
[----:B------:R-:W-:Y:S02]  /*35be0*/  IMAD.MOV.U32 R15, RZ, RZ, -0x1 ;  /* 0xffffffffff0f7424 */ /* 0x000fe400078e00ff */
[----:B------:R-:W-:-:S07]  /*35bf0*/  IMAD.MOV.U32 R13, RZ, RZ, R2 ;  /* 0x000000ffff0d7224 */ /* 0x000fce00078e0002 */
[----:B------:R-:W-:Y:S05]  /*35c00*/  WARPSYNC.COLLECTIVE R15, `(.L_x_1671) ;  /* 0x000000000f087348 */ /* 0x000fea0003c00000 */
[----:B------:R0:W1:Y:S02]  /*35c10*/  SHFL.UP P6, R14, R13, R12, R11 ;  /* 0x0400000c0d0e7389 */ /* 0x00006400000c000b */
[----:B01----:R-:W-:Y:S01]  /*35c20*/  ENDCOLLECTIVE ;  /* 0x000000000000791b */ /* 0x003fe20003800000 */
.L_x_1671:
[----:B------:R-:W-:Y:S01]  /*35c30*/  IMAD.MOV.U32 R12, RZ, RZ, 0x4 ;  /* 0x00000004ff0c7424 */ /* 0x000fe200078e00ff */
[----:B------:R-:W-:-:S05]  /*35c40*/  SEL R5, R14, RZ, P2 ;  /* 0x000000ff0e057207 */ /* 0x000fca0001000000 */
[----:B------:R-:W-:-:S04]  /*35c50*/  IMAD.IADD R2, R2, 0x1, R5 ;  /* 0x0000000102027824 */ /* 0x000fc800078e0205 */
[----:B------:R-:W-:-:S07]  /*35c60*/  IMAD.MOV.U32 R13, RZ, RZ, R2 ;  /* 0x000000ffff0d7224 */ /* 0x000fce00078e0002 */
[----:B------:R-:W-:Y:S05]  /*35c70*/  WARPSYNC.COLLECTIVE R15, `(.L_x_1672) ;  /* 0x000000000f087348 */ /* 0x000fea0003c00000 */
[----:B------:R0:W1:Y:S02]  /*35c80*/  SHFL.UP P6, R14, R13, R12, R11 ;  /* 0x0400000c0d0e7389 */ /* 0x00006400000c000b */
[----:B01----:R-:W-:Y:S01]  /*35c90*/  ENDCOLLECTIVE ;  /* 0x000000000000791b */ /* 0x003fe20003800000 */
.L_x_1672:
[----:B------:R-:W-:Y:S01]  /*35ca0*/  IMAD.MOV.U32 R12, RZ, RZ, 0x8 ;  /* 0x00000008ff0c7424 */ /* 0x000fe200078e00ff */
[----:B------:R-:W-:-:S05]  /*35cb0*/  SEL R5, R14, RZ, P3 ;  /* 0x000000ff0e057207 */ /* 0x000fca0001800000 */
[----:B------:R-:W-:-:S04]  /*35cc0*/  IMAD.IADD R2, R2, 0x1, R5 ;  /* 0x0000000102027824 */ /* 0x000fc800078e0205 */
[----:B------:R-:W-:-:S07]  /*35cd0*/  IMAD.MOV.U32 R13, RZ, RZ, R2 ;  /* 0x000000ffff0d7224 */ /* 0x000fce00078e0002 */
[----:B------:R-:W-:Y:S05]  /*35ce0*/  WARPSYNC.COLLECTIVE R15, `(.L_x_1673) ;  /* 0x000000000f087348 */ /* 0x000fea0003c00000 */
[----:B------:R0:W1:Y:S02]  /*35cf0*/  SHFL.UP P6, R14, R13, R12, R11 ;  /* 0x0400000c0d0e7389 */ /* 0x00006400000c000b */
[----:B01----:R-:W-:Y:S01]  /*35d00*/  ENDCOLLECTIVE ;  /* 0x000000000000791b */ /* 0x003fe20003800000 */
.L_x_1673:
[----:B------:R-:W-:Y:S01]  /*35d10*/  IMAD.MOV.U32 R12, RZ, RZ, 0x10 ;  /* 0x00000010ff0c7424 */ /* 0x000fe200078e00ff */
[----:B------:R-:W-:-:S05]  /*35d20*/  SEL R5, R14, RZ, P4 ;  /* 0x000000ff0e057207 */ /* 0x000fca0002000000 */
[----:B------:R-:W-:-:S04]  /*35d30*/  IMAD.IADD R2, R2, 0x1, R5 ;  /* 0x0000000102027824 */ /* 0x000fc800078e0205 */
[----:B------:R-:W-:-:S07]  /*35d40*/  IMAD.MOV.U32 R13, RZ, RZ, R2 ;  /* 0x000000ffff0d7224 */ /* 0x000fce00078e0002 */
[----:B------:R-:W-:Y:S05]  /*35d50*/  WARPSYNC.COLLECTIVE R15, `(.L_x_1674) ;  /* 0x000000000f087348 */ /* 0x000fea0003c00000 */
[----:B------:R0:W1:Y:S02]  /*35d60*/  SHFL.UP P6, R14, R13, R12, R11 ;  /* 0x0400000c0d0e7389 */ /* 0x00006400000c000b */
[----:B01----:R-:W-:Y:S01]  /*35d70*/  ENDCOLLECTIVE ;  /* 0x000000000000791b */ /* 0x003fe20003800000 */
.L_x_1674:
        /* <DEDUP_REMOVED lines=8> */
.L_x_1675:
[----:B------:R-:W-:Y:S05]  /*35e00*/  BRA `(.L_x_1676) ;  /* 0xffffffc400807947 */ /* 0x000fea000383ffff */
.L_x_1525:
[----:B------:R-:W-:Y:S01]  /*35e10*/  BSSY B0, `(.L_x_1677) ;  /* 0x0000006000007945 */ /* 0x000fe20003800000 */
[----:B------:R-:W-:Y:S01]  /*35e20*/  PLOP3.LUT P6, PT, P6, PT, PT, 0x8, 0x0 ;  /* 0x000000000000781c */ /* 0x000fe200037ce170 */
[----:B------:R-:W-:-:S12]  /*35e30*/  IMAD.MOV.U32 R15, RZ, RZ, -0x1 ;  /* 0xffffffffff0f7424 */ /* 0x000fd800078e00ff */
[----:B0-----:R-:W-:Y:S05]  /*35e40*/  WARPSYNC.COLLECTIVE R15, `(.L_x_1678) ;  /* 0x000000000f087348 */ /* 0x001fea0003c00000 */
[----:B------:R-:W-:Y:S01]  /*35e50*/  VOTE.ANY R14, PT, P6 ;  /* 0x00000000000e7806 */ /* 0x000fe200030e0100 */
[----:B0-----:R-:W-:Y:S06]  /*35e60*/  ENDCOLLECTIVE ;  /* 0x000000000000791b */ /* 0x001fec0003800000 */
.L_x_1678:
[----:B------:R-:W-:Y:S05]  /*35e70*/  BSYNC B0 ;  /* 0x0000000000007941 */ /* 0x000fea0003800000 */
.L_x_1677:
[----:B------:R-:W-:Y:S02]  /*35e80*/  IMAD.MOV.U32 R6, RZ, RZ, R14 ;  /* 0x000000ffff067224 */ /* 0x000fe400078e000e */
[----:B------:R-:W-:Y:S02]  /*35e90*/  IMAD.MOV.U32 R13, RZ, RZ, R3 ;  /* 0x000000ffff0d7224 */ /* 0x000fe400078e0003 */
[----:B------:R-:W0:Y:S01]  /*35ea0*/  POPC R7, R6 ;  /* 0x0000000600077309 */ /* 0x000e220000000000 */
[----:B------:R-:W-:Y:S02]  /*35eb0*/  IMAD.MOV.U32 R11, RZ, RZ, 0x1f ;  /* 0x0000001fff0b7424 */ /* 0x000fe400078e00ff */
[----:B------:R-:W-:Y:S02]  /*35ec0*/  IMAD.MOV.U32 R15, RZ, RZ, -0x1 ;  /* 0xffffffffff0f7424 */ /* 0x000fe400078e00ff */
[----:B0-----:R-:W-:-:S07]  /*35ed0*/  IMAD.MOV.U32 R12, RZ, RZ, R7 ;  /* 0x000000ffff0c7224 */ /* 0x001fce00078e0007 */
[----:B------:R-:W-:Y:S05]  /*35ee0*/  WARPSYNC.COLLECTIVE R15, `(.L_x_1679) ;  /* 0x000000000f087348 */ /* 0x000fea0003c00000 */
[----:B------:R0:W1:Y:S02]  /*35ef0*/  SHFL.IDX P6, R14, R13, R12, R11 ;  /* 0x0000000c0d0e7389 */ /* 0x00006400000c000b */
[----:B01----:R-:W-:Y:S01]  /*35f00*/  ENDCOLLECTIVE ;  /* 0x000000000000791b */ /* 0x003fe20003800000 */
.L_x_1679:
[----:B------:R-:W-:Y:S01]  /*35f10*/  IMAD.MOV.U32 R4, RZ, RZ, R14 ;  /* 0x000000ffff047224 */ /* 0x000fe200078e000e */
[----:B------:R-:W-:Y:S06]  /*35f20*/  BRA `(.L_x_1680) ;  /* 0xffffffc400707947 */ /* 0x000fec000383ffff */
.L_x_1527:
[----:B------:R-:W-:Y:S01]  /*35f30*/  BSSY B0, `(.L_x_1681) ;  /* 0x0000007000007945 */ /* 0x000fe20003800000 */
[----:B------:R-:W-:Y:S02]  /*35f40*/  IMAD.MOV.U32 R13, RZ, RZ, R2 ;  /* 0x000000ffff0d7224 */ /* 0x000fe400078e0002 */
[----:B------:R-:W-:Y:S02]  /*35f50*/  IMAD.MOV.U32 R11, RZ, RZ, 0x1f ;  /* 0x0000001fff0b7424 */ /* 0x000fe400078e00ff */
[----:B------:R-:W-:-:S07]  /*35f60*/  IMAD.MOV.U32 R15, RZ, RZ, -0x1 ;  /* 0xffffffffff0f7424 */ /* 0x000fce00078e00ff */
[----:B012---:R-:W-:Y:S05]  /*35f70*/  WARPSYNC.COLLECTIVE R15, `(.L_x_1682) ;  /* 0x000000000f087348 */ /* 0x007fea0003c00000 */
[----:B------:R3:W4:Y:S02]  /*35f80*/  SHFL.IDX P6, R14, R13, R12, R11 ;  /* 0x0000000c0d0e7389 */ /* 0x00072400000c000b */
[----:B01234-:R-:W-:Y:S01]  /*35f90*/  ENDCOLLECTIVE ;  /* 0x000000000000791b */ /* 0x01ffe20003800000 */
.L_x_1682:
[----:B------:R-:W-:Y:S05]  /*35fa0*/  BSYNC B0 ;  /* 0x0000000000007941 */ /* 0x000fea0003800000 */
.L_x_1681:
[----:B------:R-:W-:Y:S01]  /*35fb0*/  IMAD.MOV.U32 R6, RZ, RZ, R14 ;  /* 0x000000ffff067224 */ /* 0x000fe200078e000e */
[----:B------:R-:W-:Y:S06]  /*35fc0*/  BRA `(.L_x_1526) ;  /* 0xffffffc400647947 */ /* 0x000fec000383ffff */
.L_x_1531:
[----:B0-----:R0:W1:Y:S02]  /*35fd0*/  SYNCS.PHASECHK.TRANS64.TRYWAIT P0, [R0+URZ+0x2e820], R3 ;  /* 0x02e82003000075a7 */ /* 0x001064000800017f */
[----:B-1----:R-:W-:Y:S05]  /*35fe0*/  @!P0 NANOSLEEP.SYNCS 0x989680 ;  /* 0x009896800000895d */ /* 0x002fea0003900000 */
[----:B------:R-:W1:Y:S02]  /*35ff0*/  @!P0 SYNCS.PHASECHK.TRANS64 P0, [R0+URZ+0x2e820], R3 ;  /* 0x02e82003000085a7 */ /* 0x000e64000800007f */
[----:B-1----:R-:W-:Y:S05]  /*36000*/  @!P0 BRA `(.L_x_1531) ;  /* 0xfffffffc00f08947 */ /* 0x002fea000383ffff */
[----:B------:R-:W-:Y:S05]  /*36010*/  BRA `(.L_x_1683) ;  /* 0xffffffcc001c7947 */ /* 0x000fea000383ffff */
.L_x_1532:
        /* <DEDUP_REMOVED lines=11> */
.L_x_1685:
[----:B------:R-:W-:Y:S05]  /*360d0*/  BSYNC B0 ;  /* 0x0000000000007941 */ /* 0x000fea0003800000 */
.L_x_1684:
[----:B------:R-:W-:Y:S05]  /*360e0*/  BRA `(.L_x_1686) ;  /* 0xffffffcc00047947 */ /* 0x000fea000383ffff */
.L_x_1533:
[----:B------:R-:W-:Y:S01]  /*360f0*/  BSSY B0, `(.L_x_1687) ;  /* 0x0000006000007945 */ /* 0x000fe20003800000 */
[----:B------:R-:W-:-:S07]  /*36100*/  IMAD.MOV.U32 R15, RZ, RZ, -0x1 ;  /* 0xffffffffff0f7424 */ /* 0x000fce00078e00ff */
[----:B01----:R-:W-:Y:S05]  /*36110*/  WARPSYNC.COLLECTIVE R15, `(.L_x_1688) ;  /* 0x000000000f0c7348 */ /* 0x003fea0003c00000 */
[----:B------:R-:W-:Y:S02]  /*36120*/  ELECT P6, UR62, PT ;  /* 0x00000000003e782f */ /* 0x000fe400038c0000 */
[----:B------:R-:W-:Y:S01]  /*36130*/  MOV R14, UR62 ;  /* 0x0000003e000e7c02 */ /* 0x000fe20008000f00 */
[----:B01----:R-:W-:Y:S10]  /*36140*/  ENDCOLLECTIVE ;  /* 0x000000000000791b */ /* 0x003ff40003800000 */
.L_x_1688:
[----:B------:R-:W-:Y:S05]  /*36150*/  BSYNC B0 ;  /* 0x0000000000007941 */ /* 0x000fea0003800000 */
.L_x_1687:
[----:B------:R-:W-:Y:S05]  /*36160*/  BRA `(.L_x_1689) ;  /* 0xffffffc800f87947 */ /* 0x000fea000383ffff */
.L_x_1535:
[----:B0-----:R0:W1:Y:S02]  /*36170*/  SYNCS.PHASECHK.TRANS64.TRYWAIT P1, [R6+URZ], R5 ;  /* 0x00000005060075a7 */ /* 0x001064000802017f */
[----:B-1----:R-:W-:Y:S05]  /*36180*/  @!P1 NANOSLEEP.SYNCS 0x989680 ;  /* 0x009896800000995d */ /* 0x002fea0003900000 */
[----:B------:R-:W1:Y:S02]  /*36190*/  @!P1 SYNCS.PHASECHK.TRANS64 P1, [R6+URZ], R5 ;  /* 0x00000005060095a7 */ /* 0x000e64000802007f */
[----:B-1----:R-:W-:Y:S05]  /*361a0*/  @!P1 BRA `(.L_x_1535) ;  /* 0xfffffffc00f09947 */ /* 0x002fea000383ffff */
[----:B------:R-:W-:Y:S05]  /*361b0*/  BRA `(.L_x_1690) ;  /* 0xffffffcc003c7947 */ /* 0x000fea000383ffff */
.L_x_1536:
[----:B-1----:R1:W2:Y:S02]  /*361c0*/  SYNCS.PHASECHK.TRANS64.TRYWAIT P1, [R7+URZ], R2 ;  /* 0x00000002070075a7 */ /* 0x0022a4000802017f */
[----:B--2---:R-:W-:Y:S05]  /*361d0*/  @!P1 NANOSLEEP.SYNCS 0x989680 ;  /* 0x009896800000995d */ /* 0x004fea0003900000 */
[----:B------:R-:W2:Y:S02]  /*361e0*/  @!P1 SYNCS.PHASECHK.TRANS64 P1, [R7+URZ], R2 ;  /* 0x00000002070095a7 */ /* 0x000ea4000802007f */
[----:B--2---:R-:W-:Y:S05]  /*361f0*/  @!P1 BRA `(.L_x_1536) ;  /* 0xfffffffc00f09947 */ /* 0x004fea000383ffff */
[----:B------:R-:W-:Y:S05]  /*36200*/  BRA `(.L_x_1691) ;  /* 0xffffffcc00307947 */ /* 0x000fea000383ffff */
.L_x_1538:
[----:B--2---:R2:W3:Y:S02]  /*36210*/  SYNCS.PHASECHK.TRANS64.TRYWAIT P1, [R4+URZ+0x2e860], R5 ;  /* 0x02e86005040075a7 */ /* 0x0044e4000802017f */
[----:B---3--:R-:W-:Y:S05]  /*36220*/  @!P1 NANOSLEEP.SYNCS 0x989680 ;  /* 0x009896800000995d */ /* 0x008fea0003900000 */
[----:B------:R-:W3:Y:S02]  /*36230*/  @!P1 SYNCS.PHASECHK.TRANS64 P1, [R4+URZ+0x2e860], R5 ;  /* 0x02e86005040095a7 */ /* 0x000ee4000802007f */
[----:B---3--:R-:W-:Y:S05]  /*36240*/  @!P1 BRA `(.L_x_1538) ;  /* 0xfffffffc00f09947 */ /* 0x008fea000383ffff */
[----:B------:R-:W-:Y:S05]  /*36250*/  BRA `(.L_x_1692) ;  /* 0xffffffcc00347947 */ /* 0x000fea000383ffff */
.L_x_1540:
[----:B---3--:R3:W4:Y:S02]  /*36260*/  SYNCS.PHASECHK.TRANS64.TRYWAIT P1, [R3+URZ+0x2e860], R2 ;  /* 0x02e86002030075a7 */ /* 0x008724000802017f */
[----:B----4-:R-:W-:Y:S05]  /*36270*/  @!P1 NANOSLEEP.SYNCS 0x989680 ;  /* 0x009896800000995d */ /* 0x010fea0003900000 */
[----:B------:R-:W4:Y:S02]  /*36280*/  @!P1 SYNCS.PHASECHK.TRANS64 P1, [R3+URZ+0x2e860], R2 ;  /* 0x02e86002030095a7 */ /* 0x000f24000802007f */
[----:B----4-:R-:W-:Y:S05]  /*36290*/  @!P1 BRA `(.L_x_1540) ;  /* 0xfffffffc00f09947 */ /* 0x010fea000383ffff */
[----:B------:R-:W-:Y:S05]  /*362a0*/  BRA `(.L_x_1693) ;  /* 0xffffffcc00347947 */ /* 0x000fea000383ffff */
.L_x_1542:
[----:B----4-:R4:W0:Y:S02]  /*362b0*/  SYNCS.PHASECHK.TRANS64.TRYWAIT P0, [R4+URZ+0x2e880], R5 ;  /* 0x02e88005040075a7 */ /* 0x010824000800017f */
[----:B0-----:R-:W-:Y:S05]  /*362c0*/  @!P0 NANOSLEEP.SYNCS 0x989680 ;  /* 0x009896800000895d */ /* 0x001fea0003900000 */
[----:B------:R-:W0:Y:S02]  /*362d0*/  @!P0 SYNCS.PHASECHK.TRANS64 P0, [R4+URZ+0x2e880], R5 ;  /* 0x02e88005040085a7 */ /* 0x000e24000800007f */
[----:B0-----:R-:W-:Y:S05]  /*362e0*/  @!P0 BRA `(.L_x_1542) ;  /* 0xfffffffc00f08947 */ /* 0x001fea000383ffff */
[----:B------:R-:W-:Y:S05]  /*362f0*/  BRA `(.L_x_1543) ;  /* 0xffffffcc00307947 */ /* 0x000fea000383ffff */
.L_x_1694:
        /* <DEDUP_REMOVED lines=16> */
.L_x_2510:


//--------------------- .text._ZN7cutlass13device_kernelIN5flash11enable_sm90INS1_16FlashAttnFwdSm90INS1_25CollectiveMainloopFwdSm90ILi2EN4cute5tupleIJNS5_1CILi1EEES8_S8_EEENS6_IJNS7_ILi128EEENS7_ILi224EEESA_EEELi128ENS_12float_e4m3_tEfNS_4arch4Sm90ELb1ELb0ELb0ELb0ELb0ELb0ELb0ELb1ELb1ELb0ELb0ELb0EEENS1_21CollectiveEpilogueFwdINS6_IJSA_SA_SB_EEES9_NS_10bfloat16_tESF_Li256ELb0ELb0ELb0ELb1EEENS1_30DynamicPersistentTileSchedulerILi256ELi128ELb0ELb0ELb1EEEEEEEEEvNT_6ParamsE --------------------------
	.section	.text._ZN7cutlass13device_kernelIN5flash11enable_sm90INS1_16FlashAttnFwdSm90INS1_25CollectiveMainloopFwdSm90ILi2EN4cute5tupleIJNS5_1CILi1EEES8_S8_EEENS6_IJNS7_ILi128EEENS7_ILi224EEESA_EEELi128ENS_12float_e4m3_tEfNS_4arch4Sm90ELb1ELb0ELb0ELb0ELb0ELb0ELb0ELb1ELb1ELb0ELb0ELb0EEENS1_21CollectiveEpilogueFwdINS6_IJSA_SA_SB_EEES9_NS_10bfloat16_tESF_Li256ELb0ELb0ELb0ELb1EEENS1_30DynamicPersistentTileSchedulerILi256ELi128ELb0ELb0ELb1EEEEEEEEEvNT_6ParamsE,"ax",@progbits
	.align	128
.text._ZN7cutlass13device_kernelIN5flash11enable_sm90INS1_16FlashAttnFwdSm90INS1_25CollectiveMainloopFwdSm90ILi2EN4cute5tupleIJNS5_1CILi1EEES8_S8_EEENS6_IJNS7_ILi128EEENS7_ILi224EEESA_EEELi128ENS_12float_e4m3_tEfNS_4arch4Sm90ELb1ELb0ELb0ELb0ELb0ELb0ELb0ELb1ELb1ELb0ELb0ELb0EEENS1_21CollectiveEpilogueFwdINS6_IJSA_SA_SB_EEES9_NS_10bfloat16_tESF_Li256ELb0ELb0ELb0ELb1EEENS1_30DynamicPersistentTileSchedulerILi256ELi128ELb0ELb0ELb1EEEEEEEEEvNT_6ParamsE:
        .type           _ZN7cutlass13device_kernelIN5flash11enable_sm90INS1_16FlashAttnFwdSm90INS1_25CollectiveMainloopFwdSm90ILi2EN4cute5tupleIJNS5_1CILi1EEES8_S8_EEENS6_IJNS7_ILi128EEENS7_ILi224EEESA_EEELi128ENS_12float_e4m3_tEfNS_4arch4Sm90ELb1ELb0ELb0ELb0ELb0ELb0ELb0ELb1ELb1ELb0ELb0ELb0EEENS1_21CollectiveEpilogueFwdINS6_IJSA_SA_SB_EEES9_NS_10bfloat16_tESF_Li256ELb0ELb0ELb0ELb1EEENS1_30DynamicPersistentTileSchedulerILi256ELi128ELb0ELb0ELb1EEEEEEEEEvNT_6ParamsE,@function
        .size           _ZN7cutlass13device_kernelIN5flash11enable_sm90INS1_16FlashAttnFwdSm90INS1_25CollectiveMainloopFwdSm90ILi2EN4cute5tupleIJNS5_1CILi1EEES8_S8_EEENS6_IJNS7_ILi128EEENS7_ILi224EEESA_EEELi128ENS_12float_e4m3_tEfNS_4arch4Sm90ELb1ELb0ELb0ELb0ELb0ELb0ELb0ELb1ELb1ELb0ELb0ELb0EEENS1_21CollectiveEpilogueFwdINS6_IJSA_SA_SB_EEES9_NS_10bfloat16_tESF_Li256ELb0ELb0ELb0ELb1EEENS1_30DynamicPersistentTileSchedulerILi256ELi128ELb0ELb0ELb1EEEEEEEEEvNT_6ParamsE,(.L_x_2511 - _ZN7cutlass13device_kernelIN5flash11enable_sm90INS1_16FlashAttnFwdSm90INS1_25CollectiveMainloopFwdSm90ILi2EN4cute5tupleIJNS5_1CILi1EEES8_S8_EEENS6_IJNS7_ILi128EEENS7_ILi224EEESA_EEELi128ENS_12float_e4m3_tEfNS_4arch4Sm90ELb1ELb0ELb0ELb0ELb0ELb0ELb0ELb1ELb1ELb0ELb0ELb0EEENS1_21CollectiveEpilogueFwdINS6_IJSA_SA_SB_EEES9_NS_10bfloat16_tESF_Li256ELb0ELb0ELb0ELb1EEENS1_30DynamicPersistentTileSchedulerILi256ELi128ELb0ELb0ELb1EEEEEEEEEvNT_6ParamsE)
        .other          _ZN7cutlass13device_kernelIN5flash11enable_sm90INS1_16FlashAttnFwdSm90INS1_25CollectiveMainloopFwdSm90ILi2EN4cute5tupleIJNS5_1CILi1EEES8_S8_EEENS6_IJNS7_ILi128EEENS7_ILi224EEESA_EEELi128ENS_12float_e4m3_tEfNS_4arch4Sm90ELb1ELb0ELb0ELb0ELb0ELb0ELb0ELb1ELb1ELb0ELb0ELb0EEENS1_21CollectiveEpilogueFwdINS6_IJSA_SA_SB_EEES9_NS_10bfloat16_tESF_Li256ELb0ELb0ELb0ELb1EEENS1_30DynamicPersistentTileSchedulerILi256ELi128ELb0ELb0ELb1EEEEEEEEEvNT_6ParamsE,@"STO_CUDA_ENTRY STV_DEFAULT"
_ZN7cutlass13device_kernelIN5flash11enable_sm90INS1_16FlashAttnFwdSm90INS1_25CollectiveMainloopFwdSm90ILi2EN4cute5tupleIJNS5_1CILi1EEES8_S8_EEENS6_IJNS7_ILi128EEENS7_ILi224EEESA_EEELi128ENS_12float_e4m3_tEfNS_4arch4Sm90ELb1ELb0ELb0ELb0ELb0ELb0ELb0ELb1ELb1ELb0ELb0ELb0EEENS1_21CollectiveEpilogueFwdINS6_IJSA_SA_SB_EEES9_NS_10bfloat16_tESF_Li256ELb0ELb0ELb0ELb1EEENS1_30DynamicPersistentTileSchedulerILi256ELi128ELb0ELb0ELb1EEEEEEEEEvNT_6ParamsE:
        /* <DEDUP_REMOVED lines=23> */
.L_x_1696:
[----:B------:R-:W-:Y:S05]  /*0170*/  BSYNC B0 ;  /* 0x0000000000007941 */ /* 0x000fea0003800000 */
.L_x_1695:
        /* <DEDUP_REMOVED lines=36> */
.L_x_1697:
        /* <DEDUP_REMOVED lines=22> */
.L_x_1698:
        /* <DEDUP_REMOVED lines=18> */
.L_x_1699:
        /* <DEDUP_REMOVED lines=22> */
.L_x_1700:
        /* <DEDUP_REMOVED lines=22> */
.L_x_1701:
        /* <DEDUP_REMOVED lines=8> */
.L_x_1703:
        /* <DEDUP_REMOVED lines=15> */
[----:B------:R-:W-:Y:S01]  /*0a70*/  VIADD R237, R2, 0xffffff80 ;  /* 0xffffff8002ed7836 */ /* 0x000fe20000000000 */
[----:B------:R-:W1:Y:S04]  /*0a80*/  S2UR UR36, SR_CgaCtaId ;  /* 0x00000000002479c3 */ /* 0x000e680000008800 */
[----:B------:R-:W-:-:S04]  /*0a90*/  SHF.R.S32.HI R0, RZ, 0x1f, R237 ;  /* 0x0000001fff007819 */ /* 0x000fc800000114ed */
[-C--:B------:R-:W-:Y:S01]  /*0aa0*/  LEA.HI R2, R0, R237.reuse, RZ, 0x7 ;  /* 0x000000ed00027211 */ /* 0x080fe200078f38ff */
[----:B------:R-:W3:Y:S03]  /*0ab0*/  S2UR UR6, SR_SWINHI ;  /* 0x00000000000679c3 */ /* 0x000ee60000002f00 */
[----:B------:R-:W-:Y:S02]  /*0ac0*/  LOP3.LUT R234, R2, 0xffffff80, RZ, 0xc0, !PT ;  /* 0xffffff8002ea7812 */ /* 0x000fe400078ec0ff */
[----:B------:R-:W-:-:S03]  /*0ad0*/  LEA.HI R3, R0, R237, RZ, 0x4 ;  /* 0x000000ed00037211 */ /* 0x000fc600078f20ff */
[----:B------:R-:W-:Y:S01]  /*0ae0*/  IMAD.IADD R234, R237, 0x1, -R234 ;  /* 0x00000001edea7824 */ /* 0x000fe200078e0aea */
[----:B------:R-:W-:Y:S02]  /*0af0*/  SHF.R.S32.HI R6, RZ, 0x4, R3 ;  /* 0x00000004ff067819 */ /* 0x000fe40000011403 */
[----:B------:R-:W-:Y:S02]  /*0b00*/  LEA.HI R236, R0, R237, RZ, 0x5 ;  /* 0x000000ed00ec7211 */ /* 0x000fe400078f28ff */
[----:B------:R-:W-:Y:S02]  /*0b10*/  SHF.R.S32.HI R7, RZ, 0x1f, R234 ;  /* 0x0000001fff077819 */ /* 0x000fe400000114ea */
[C---:B------:R-:W-:Y:S02]  /*0b20*/  LEA.HI R5, R3.reuse, R6, RZ, 0x1 ;  /* 0x0000000603057211 */ /* 0x040fe400078f08ff */
[----:B------:R-:W-:Y:S02]  /*0b30*/  LOP3.LUT R4, R3, 0x3fffff0, RZ, 0xc0, !PT ;  /* 0x03fffff003047812 */ /* 0x000fe400078ec0ff */
[----:B------:R-:W-:-:S02]  /*0b40*/  LEA.HI R8, R7, R234, RZ, 0x2 ;  /* 0x000000ea07087211 */ /* 0x000fc400078f10ff */
[----:B------:R-:W-:Y:S01]  /*0b50*/  LOP3.LUT R5, R5, 0x1ffffffe, RZ, 0xc0, !PT ;  /* 0x1ffffffe05057812 */ /* 0x000fe200078ec0ff */
[----:B------:R-:W-:Y:S01]  /*0b60*/  IMAD.IADD R3, R237, 0x1, -R4 ;  /* 0x00000001ed037824 */ /* 0x000fe200078e0a04 */
[----:B------:R-:W-:Y:S02]  /*0b70*/  SHF.R.S32.HI R236, RZ, 0x5, R236 ;  /* 0x00000005ffec7819 */ /* 0x000fe400000114ec */
[----:B------:R-:W-:Y:S01]  /*0b80*/  SHF.R.S32.HI R235, RZ, 0x7, R2 ;  /* 0x00000007ffeb7819 */ /* 0x000fe20000011402 */
[----:B------:R-:W-:Y:S01]  /*0b90*/  UMOV UR37, 0x400 ;  /* 0x0000040000257882 */ /* 0x000fe20000000000 */
[--C-:B------:R-:W-:Y:S02]  /*0ba0*/  SHF.R.S32.HI R9, RZ, 0x2, R8.reuse ;  /* 0x00000002ff097819 */ /* 0x100fe40000011408 */
[----:B------:R-:W-:Y:S01]  /*0bb0*/  SHF.R.S32.HI R10, RZ, 0x1f, R8 ;  /* 0x0000001fff0a7819 */ /* 0x000fe20000011408 */
[----:B-1----:R-:W-:Y:S01]  /*0bc0*/  ULEA UR37, UR36, UR37, 0x18 ;  /* 0x0000002524257291 */ /* 0x002fe2000f8ec03f */
[----:B------:R-:W-:Y:S01]  /*0bd0*/  LEA.HI R2, R2, R235, RZ, 0x1 ;  /* 0x000000eb02027211 */ /* 0x000fe200078f08ff */
[----:B------:R-:W-:Y:S01]  /*0be0*/  IMAD.IADD R5, R6, 0x1, -R5 ;  /* 0x0000000106057824 */ /* 0x000fe200078e0a05 */
[----:B------:R-:W-:Y:S01]  /*0bf0*/  LEA.HI R10, R10, R9, RZ, 0x3 ;  /* 0x000000090a0a7211 */ /* 0x000fe200078f18ff */
[----:B------:R-:W-:Y:S01]  /*0c00*/  IMAD R4, R236, 0x10, R3 ;  /* 0x00000010ec047824 */ /* 0x000fe200078e0203 */
[----:B------:R-:W-:-:S02]  /*0c10*/  LOP3.LUT R2, R2, 0x3fffffe, RZ, 0xc0, !PT ;  /* 0x03fffffe02027812 */ /* 0x000fc400078ec0ff */
[----:B------:R-:W-:Y:S01]  /*0c20*/  LOP3.LUT R10, R10, 0xfffffff8, RZ, 0xc0, !PT ;  /* 0xfffffff80a0a7812 */ /* 0x000fe200078ec0ff */
[----:B------:R-:W-:Y:S01]  /*0c30*/  IMAD R3, R4, 0x8, R5 ;  /* 0x0000000804037824 */ /* 0x000fe200078e0205 */
[----:B------:R-:W-:Y:S01]  /*0c40*/  LEA.HI R7, R7, R234, RZ, 0x5 ;  /* 0x000000ea07077211 */ /* 0x000fe200078f28ff */
[----:B------:R-:W-:Y:S01]  /*0c50*/  UMOV UR4, UR37 ;  /* 0x0000002500047c82 */ /* 0x000fe20008000000 */
[----:B---3--:R-:W-:Y:S01]  /*0c60*/  UMOV UR5, UR6 ;  /* 0x0000000600057c82 */ /* 0x008fe20008000000 */
[----:B------:R-:W-:Y:S01]  /*0c70*/  LEA.HI R0, R0, R237, RZ, 0x3 ;  /* 0x000000ed00007211 */ /* 0x000fe200078f18ff */
[----:B------:R-:W-:Y:S01]  /*0c80*/  IMAD.U32 R18, RZ, RZ, UR4 ;  /* 0x00000004ff127e24 */ /* 0x000fe2000f8e00ff */
[----:B------:R-:W-:Y:S01]  /*0c90*/  SHF.R.S32.HI R7, RZ, 0x5, R7 ;  /* 0x00000005ff077819 */ /* 0x000fe20000011407 */
[----:B------:R-:W-:Y:S02]  /*0ca0*/  IMAD.U32 R19, RZ, RZ, UR5 ;  /* 0x00000005ff137e24 */ /* 0x000fe4000f8e00ff */
[----:B------:R-:W-:-:S02]  /*0cb0*/  IMAD.SHL.U32 R3, R3, 0x8, RZ ;  /* 0x0000000803037824 */ /* 0x000fc400078e00ff */
[----:B------:R-:W-:Y:S01]  /*0cc0*/  IMAD.IADD R229, R235, 0x1, -R2 ;  /* 0x00000001ebe57824 */ /* 0x000fe200078e0a02 */
[----:B------:R-:W-:Y:S01]  /*0cd0*/  LOP3.LUT R2, R0, 0x1ffffff8, RZ, 0xc0, !PT ;  /* 0x1ffffff800027812 */ /* 0x000fe200078ec0ff */
[----:B------:R-:W-:Y:S02]  /*0ce0*/  IMAD.IADD R10, R9, 0x1, -R10 ;  /* 0x00000001090a7824 */ /* 0x000fe400078e0a0a */
[----:B------:R-:W-:Y:S01]  /*0cf0*/  IMAD.WIDE R18, R3, 0x2, R18 ;  /* 0x0000000203127825 */ /* 0x000fe200078e0212 */
[----:B------:R-:W-:-:S03]  /*0d00*/  LOP3.LUT R3, R8, 0x7ffffffc, RZ, 0xc0, !PT ;  /* 0x7ffffffc08037812 */ /* 0x000fc600078ec0ff */
[----:B------:R-:W-:Y:S02]  /*0d10*/  IMAD R10, R7, 0x10, R10 ;  /* 0x00000010070a7824 */ /* 0x000fe400078e020a */
[----:B------:R-:W-:Y:S01]  /*0d20*/  IMAD.IADD R2, R237, 0x1, -R2 ;  /* 0x00000001ed027824 */ /* 0x000fe200078e0a02 */
[----:B------:R-:W-:Y:S01]  /*0d30*/  SHF.R.S32.HI R230, RZ, 0x3, R0 ;  /* 0x00000003ffe67819 */ /* 0x000fe20000011400 */
[----:B------:R-:W-:Y:S02]  /*0d40*/  IMAD R229, R229, 0x40, R10 ;  /* 0x00000040e5e57824 */ /* 0x000fe400078e020a */
[----:B------:R-:W-:Y:S02]  /*0d50*/  IMAD.MOV.U32 R233, RZ, RZ, RZ ;  /* 0x000000ffffe97224 */ /* 0x000fe400078e00ff */
[----:B------:R-:W-:Y:S02]  /*0d60*/  IMAD.MOV.U32 R16, RZ, RZ, RZ ;  /* 0x000000ffff107224 */ /* 0x000fe400078e00ff */
[----:B------:R-:W-:-:S02]  /*0d70*/  IMAD.SHL.U32 R22, R2, 0x8, RZ ;  /* 0x0000000802167824 */ /* 0x000fc400078e00ff */
[----:B------:R-:W-:Y:S01]  /*0d80*/  IMAD.IADD R228, R234, 0x1, -R3 ;  /* 0x00000001eae47824 */ /* 0x000fe200078e0a03 */
[----:B------:R-:W-:Y:S01]  /*0d90*/  UMOV UR4, UR7 ;  /* 0x0000000700047c82 */ /* 0x000fe20008000000 */
[----:B------:R-:W-:Y:S01]  /*0da0*/  ULDC.64 UR52, c[0x0][0x198] ;  /* 0x0000660000347ab9 */ /* 0x000fe20000000a00 */
[----:B------:R-:W-:Y:S01]  /*0db0*/  UMOV UR48, URZ ;  /* 0x0000003f00307c82 */ /* 0x000fe20008000000 */
[----:B--2---:R-:W-:-:S07]  /*0dc0*/  LOP3.LUT R17, R11, 0x1, RZ, 0xfc, !PT ;  /* 0x000000010b117812 */ /* 0x004fce00078efcff */
.L_x_1753:
        /* <DEDUP_REMOVED lines=20> */
.L_x_1704:
[----:B------:R-:W-:Y:S01]  /*0f10*/  ULDC UR6, c[0x0][0xdc4] ;  /* 0x0003710000067ab9 */ /* 0x000fe20000000800 */
[----:B------:R-:W-:Y:S01]  /*0f20*/  UMOV UR39, UR7 ;  /* 0x0000000700277c82 */ /* 0x000fe20008000000 */
[----:B------:R-:W-:-:S11]  /*0f30*/  UISETP.NE.AND UP0, UPT, UR6, 0x1, UPT ;  /* 0x000000010600788c */ /* 0x000fd6000bf05270 */
[----:B------:R-:W-:Y:S02]  /*0f40*/  @UP0 ULDC.64 UR10, c[0x0][0xdc8] ;  /* 0x00037200000a0ab9 */ /* 0x000fe40000000a00 */
[----:B------:R-:W-:-:S04]  /*0f50*/  UIMAD.WIDE.U32 UR4, UR7, UR10, URZ ;  /* 0x0000000a070472a5 */ /* 0x000fc8000f8e003f */
[----:B------:R-:W-:-:S04]  /*0f60*/  @UP0 USHF.R.U32.HI UR39, URZ, UR11, UR5 ;  /* 0x0000000b3f270299 */ /* 0x000fc80008011605 */
[----:B------:R-:W-:-:S12]  /*0f70*/  UIMAD UR4, UR39, UR6, URZ ;  /* 0x00000006270472a4 */ /* 0x000fd8000f8e023f */
.L_x_1705:
        /* <DEDUP_REMOVED lines=19> */
[----:B------:R-:W-:Y:S01]  /*10b0*/  ULDC UR6, c[0x0][0xdac] ;  /* 0x00036b0000067ab9 */ /* 0x000fe20000000800 */
[----:B--2---:R-:W-:Y:S01]  /*10c0*/  ISETP.NE.AND P2, PT, R0, 0x1, PT ;  /* 0x000000010000780c */ /* 0x004fe20003f45270 */
[----:B------:R-:W-:-:S03]  /*10d0*/  ULDC.64 UR4, c[0x0][0x3f8] ;  /* 0x0000fe0000047ab9 */ /* 0x000fc60000000a00 */
[----:B------:R-:W-:Y:S01]  /*10e0*/  IMAD.U32 R9, RZ, RZ, UR43 ;  /* 0x0000002bff097e24 */ /* 0x000fe2000f8e00ff */
[----:B---3--:R-:W-:-:S05]  /*10f0*/  ISETP.NE.U32.AND P1, PT, R24, RZ, PT ;  /* 0x000000ff1800720c */ /* 0x008fca0003f25070 */
[----:B------:R-:W2:Y:S01]  /*1100*/  @P0 LDC.64 R10, c[0x0][0x9a8] ;  /* 0x00026a00ff0a0b82 */ /* 0x000ea20000000a00 */
[----:B------:R-:W-:Y:S02]  /*1110*/  @P0 SHF.R.S32.HI R3, RZ, 0x1f, R7 ;  /* 0x0000001fff030819 */ /* 0x000fe40000011407 */
[----:B------:R-:W-:-:S05]  /*1120*/  ISETP.NE.AND.EX P1, PT, R25, RZ, PT, P1 ;  /* 0x000000ff1900720c */ /* 0x000fca0003f25310 */
[----:B------:R-:W3:Y:S08]  /*1130*/  @P2 LDC R0, c[0x0][0x42c] ;  /* 0x00010b00ff002b82 */ /* 0x000ef00000000800 */
[----:B------:R-:W4:Y:S01]  /*1140*/  @P2 LDC R5, c[0x0][0x430] ;  /* 0x00010c00ff052b82 */ /* 0x000f220000000800 */
[----:B------:R-:W-:-:S07]  /*1150*/  @P1 SHF.R.S32.HI R7, RZ, 0x1f, R7 ;  /* 0x0000001fff071819 */ /* 0x000fce0000011407 */
[----:B------:R-:W5:Y:S01]  /*1160*/  @P1 LDC.64 R12, c[0x0][0x9b8] ;  /* 0x00026e00ff0c1b82 */ /* 0x000f620000000a00 */
[----:B--2---:R-:W-:-:S04]  /*1170*/  @P0 IMAD R2, R3, R10, RZ ;  /* 0x0000000a03020224 */ /* 0x004fc800078e02ff */
[----:B------:R-:W-:Y:S02]  /*1180*/  @P0 IMAD R11, R11, UR44, R2 ;  /* 0x0000002c0b0b0c24 */ /* 0x000fe4000f8e0202 */
[----:B------:R-:W-:Y:S01]  /*1190*/  @P0 IMAD.WIDE.U32 R2, R10, UR44, RZ ;  /* 0x0000002c0a020c25 */ /* 0x000fe2000f8e00ff */
[----:B------:R-:W2:Y:S03]  /*11a0*/  @P0 LDC.64 R20, c[0x0][0x9b0] ;  /* 0x00026c00ff140b82 */ /* 0x000ea60000000a00 */
[----:B---3--:R-:W-:-:S04]  /*11b0*/  @P2 IMAD.HI.U32 R0, R0, UR43, RZ ;  /* 0x0000002b00002c27 */ /* 0x008fc8000f8e00ff */
[----:B------:R-:W-:Y:S01]  /*11c0*/  @P0 IMAD.IADD R3, R3, 0x1, R11 ;  /* 0x0000000103030824 */ /* 0x000fe200078e020b */
[----:B------:R-:W3:Y:S01]  /*11d0*/  @P1 LDC.64 R26, c[0x0][0x9c0] ;  /* 0x00027000ff1a1b82 */ /* 0x000ee20000000a00 */
[----:B----4-:R-:W-:-:S04]  /*11e0*/  @P2 SHF.R.U32.HI R9, RZ, R5, R0 ;  /* 0x00000005ff092219 */ /* 0x010fc80000011600 */
[--C-:B------:R-:W-:Y:S01]  /*11f0*/  @P1 SHF.R.S32.HI R11, RZ, 0x1f, R9.reuse ;  /* 0x0000001fff0b1819 */ /* 0x100fe20000011409 */
[----:B-----5:R-:W-:Y:S01]  /*1200*/  @P1 IMAD R4, R7, R12, RZ ;  /* 0x0000000c07041224 */ /* 0x020fe200078e02ff */
[----:B------:R-:W-:-:S03]  /*1210*/  @P0 SHF.R.S32.HI R7, RZ, 0x1f, R9 ;  /* 0x0000001fff070819 */ /* 0x000fc60000011409 */
[----:B------:R-:W-:Y:S02]  /*1220*/  @P1 IMAD R13, R13, UR44, R4 ;  /* 0x0000002c0d0d1c24 */ /* 0x000fe4000f8e0204 */
[----:B------:R-:W-:-:S04]  /*1230*/  @P1 IMAD.WIDE.U32 R4, R12, UR44, RZ ;  /* 0x0000002c0c041c25 */ /* 0x000fc8000f8e00ff */
[----:B------:R-:W-:Y:S02]  /*1240*/  @P1 IMAD.IADD R5, R5, 0x1, R13 ;  /* 0x0000000105051824 */ /* 0x000fe400078e020d */
[-C--:B--2---:R-:W-:Y:S02]  /*1250*/  @P0 IMAD R0, R7, R20.reuse, RZ ;  /* 0x0000001407000224 */ /* 0x084fe400078e02ff */
[----:B------:R-:W-:-:S04]  /*1260*/  @P0 IMAD.WIDE.U32 R2, R9, R20, R2 ;  /* 0x0000001409020225 */ /* 0x000fc800078e0002 */
[-C--:B---3--:R-:W-:Y:S02]  /*1270*/  @P1 IMAD R8, R11, R26.reuse, RZ ;  /* 0x0000001a0b081224 */ /* 0x088fe400078e02ff */
[C---:B------:R-:W-:Y:S02]  /*1280*/  @P0 IMAD R11, R9.reuse, R21, R0 ;  /* 0x00000015090b0224 */ /* 0x040fe400078e0200 */
[----:B------:R-:W-:Y:S01]  /*1290*/  @P1 IMAD.WIDE.U32 R6, R9, R26, R4 ;  /* 0x0000001a09061225 */ /* 0x000fe200078e0004 */
[----:B------:R-:W-:-:S03]  /*12a0*/  @P0 LEA R4, P3, R2, R14, 0x2 ;  /* 0x0000000e02040211 */ /* 0x000fc600078610ff */
[----:B------:R-:W-:Y:S01]  /*12b0*/  @P1 IMAD R9, R9, R27, R8 ;  /* 0x0000001b09091224 */ /* 0x000fe200078e0208 */
[----:B------:R-:W-:Y:S01]  /*12c0*/  @P1 LEA R8, P4, R6, R24, 0x2 ;  /* 0x0000001806081211 */ /* 0x000fe200078810ff */
[----:B------:R-:W-:Y:S02]  /*12d0*/  @P0 IMAD.IADD R3, R3, 0x1, R11 ;  /* 0x0000000103030824 */ /* 0x000fe400078e020b */
[----:B------:R-:W-:Y:S02]  /*12e0*/  @P1 IMAD.IADD R0, R7, 0x1, R9 ;  /* 0x0000000107001824 */ /* 0x000fe400078e0209 */
[----:B------:R-:W-:Y:S01]  /*12f0*/  IMAD.MOV.U32 R7, RZ, RZ, 0x3f800000 ;  /* 0x3f800000ff077424 */ /* 0x000fe200078e00ff */
[----:B------:R-:W-:Y:S02]  /*1300*/  @P0 LEA.HI.X R5, R2, R15, R3, 0x2, P3 ;  /* 0x0000000f02050211 */ /* 0x000fe400018f1403 */
[----:B------:R-:W-:Y:S01]  /*1310*/  @P1 LEA.HI.X R9, R6, R25, R0, 0x2, P4 ;  /* 0x0000001906091211 */ /* 0x000fe200020f1400 */
[----:B------:R-:W-:Y:S01]  /*1320*/  IMAD.MOV.U32 R0, RZ, RZ, 0x3f800000 ;  /* 0x3f800000ff007424 */ /* 0x000fe200078e00ff */
[----:B------:R-:W2:Y:S01]  /*1330*/  LDC R2, c[0x0][0x288] ;  /* 0x0000a200ff027b82 */ /* 0x000ea20000000800 */
[----:B------:R-:W3:Y:S04]  /*1340*/  @P0 LDG.E R7, desc[UR46][R4.64] ;  /* 0x0000002e04070981 */ /* 0x000ee8000c1e1900 */
[----:B------:R4:W3:Y:S01]  /*1350*/  @P1 LDG.E R0, desc[UR46][R8.64] ;  /* 0x0000002e08001981 */ /* 0x0008e2000c1e1900 */
[----:B------:R-:W-:Y:S01]  /*1360*/  UISETP.NE.U32.AND UP0, UPT, UR4, URZ, UPT ;  /* 0x0000003f0400728c */ /* 0x000fe2000bf05070 */
[----:B------:R-:W-:Y:S01]  /*1370*/  IMAD.U32 R232, RZ, RZ, UR43 ;  /* 0x0000002bffe87e24 */ /* 0x000fe2000f8e00ff */
[----:B------:R-:W-:Y:S01]  /*1380*/  ULOP3.LUT UR4, URZ, UR39, URZ, 0x33, !UPT ;  /* 0x000000273f047292 */ /* 0x000fe2000f8e333f */
[----:B------:R-:W5:Y:S01]  /*1390*/  @P2 LDC R6, c[0x0][0x42c] ;  /* 0x00010b00ff062b82 */ /* 0x000f620000000800 */
[----:B------:R-:W-:Y:S01]  /*13a0*/  UISETP.NE.AND.EX UP0, UPT, UR5, URZ, UPT, UP0 ;  /* 0x0000003f0500728c */ /* 0x000fe2000bf05300 */
[----:B------:R-:W-:Y:S01]  /*13b0*/  PLOP3.LUT P0, PT, PT, PT, PT, 0x80, 0x0 ;  /* 0x000000000000781c */ /* 0x000fe20003f0f070 */
[----:B------:R-:W-:Y:S01]  /*13c0*/  UIADD3 UR4, UR4, UR6, URZ ;  /* 0x0000000604047290 */ /* 0x000fe2000fffe03f */
[----:B------:R-:W-:Y:S01]  /*13d0*/  IMAD.MOV.U32 R87, RZ, RZ, RZ ;  /* 0x000000ffff577224 */ /* 0x000fe200078e00ff */
[----:B------:R-:W-:Y:S01]  /*13e0*/  ULDC UR5, c[0x0][0x404] ;  /* 0x0001010000057ab9 */ /* 0x000fe20000000800 */
[----:B------:R-:W-:Y:S01]  /*13f0*/  CS2R R10, SRZ ;  /* 0x00000000000a7805 */ /* 0x000fe2000001ff00 */
[----:B------:R-:W-:Y:S01]  /*1400*/  USEL UR5, UR5, 0x1, UP0 ;  /* 0x0000000105057887 */ /* 0x000fe20008000000 */
[----:B----4-:R-:W4:Y:S01]  /*1410*/  @P2 LDC R9, c[0x0][0x430] ;  /* 0x00010c00ff092b82 */ /* 0x010f220000000800 */
[----:B------:R-:W-:Y:S01]  /*1420*/  USHF.L.U32 UR42, UR4, 0x7, URZ ;  /* 0x00000007042a7899 */ /* 0x000fe2000800063f */
[----:B------:R-:W-:-:S02]  /*1430*/  CS2R R12, SRZ ;  /* 0x00000000000c7805 */ /* 0x000fc4000001ff00 */
[----:B------:R-:W-:Y:S01]  /*1440*/  CS2R R14, SRZ ;  /* 0x00000000000e7805 */ /* 0x000fe2000001ff00 */
[----:B------:R-:W-:Y:S01]  /*1450*/  ULDC UR4, c[0x0][0x988] ;  /* 0x0002620000047ab9 */ /* 0x000fe20000000800 */
[----:B-1----:R-:W-:Y:S01]  /*1460*/  IMAD R73, R73, UR5, RZ ;  /* 0x0000000549497c24 */ /* 0x002fe2000f8e02ff */
[----:B------:R-:W-:Y:S02]  /*1470*/  CS2R R20, SRZ ;  /* 0x0000000000147805 */ /* 0x000fe4000001ff00 */
[----:B------:R-:W-:Y:S02]  /*1480*/  CS2R R24, SRZ ;  /* 0x0000000000187805 */ /* 0x000fe4000001ff00 */
[----:B------:R-:W-:Y:S01]  /*1490*/  CS2R R26, SRZ ;  /* 0x00000000001a7805 */ /* 0x000fe2000001ff00 */
[C---:B------:R-:W-:Y:S01]  /*14a0*/  VIADD R3, R73.reuse, 0xdf ;  /* 0x000000df49037836 */ /* 0x040fe20000000000 */
[----:B--2---:R-:W-:Y:S01]  /*14b0*/  IADD3 R4, R73, 0x15f, -R2 ;  /* 0x0000015f49047810 */ /* 0x004fe20007ffe802 */
[----:B------:R-:W-:Y:S01]  /*14c0*/  IMAD.MOV.U32 R2, RZ, RZ, RZ ;  /* 0x000000ffff027224 */ /* 0x000fe200078e00ff */
[----:B------:R-:W-:-:S02]  /*14d0*/  CS2R R28, SRZ ;  /* 0x00000000001c7805 */ /* 0x000fc4000001ff00 */
[----:B------:R-:W-:Y:S02]  /*14e0*/  CS2R R30, SRZ ;  /* 0x00000000001e7805 */ /* 0x000fe4000001ff00 */
[----:B------:R-:W-:Y:S01]  /*14f0*/  CS2R R32, SRZ ;  /* 0x0000000000207805 */ /* 0x000fe2000001ff00 */
[----:B------:R-:W-:Y:S01]  /*1500*/  VIADD R5, R4, UR42 ;  /* 0x0000002a04057c36 */ /* 0x000fe20008000000 */
[----:B------:R-:W-:Y:S01]  /*1510*/  CS2R R34, SRZ ;  /* 0x0000000000227805 */ /* 0x000fe2000001ff00 */
[----:B------:R-:W-:Y:S01]  /*1520*/  IMAD.MOV.U32 R4, RZ, RZ, RZ ;  /* 0x000000ffff047224 */ /* 0x000fe200078e00ff */
[----:B------:R-:W-:Y:S01]  /*1530*/  CS2R R36, SRZ ;  /* 0x0000000000247805 */ /* 0x000fe2000001ff00 */
[----:B------:R-:W-:Y:S01]  /*1540*/  IMAD.HI R2, R3, -0x6db6db6d, R2 ;  /* 0x9249249303027827 */ /* 0x000fe200078e0202 */
[----:B------:R-:W-:Y:S02]  /*1550*/  CS2R R38, SRZ ;  /* 0x0000000000267805 */ /* 0x000fe4000001ff00 */
[----:B------:R-:W-:-:S02]  /*1560*/  CS2R R40, SRZ ;  /* 0x0000000000287805 */ /* 0x000fc4000001ff00 */
[----:B------:R-:W-:Y:S01]  /*1570*/  CS2R R42, SRZ ;  /* 0x00000000002a7805 */ /* 0x000fe2000001ff00 */
[----:B------:R-:W-:Y:S01]  /*1580*/  IMAD.HI R4, R5, -0x6db6db6d, R4 ;  /* 0x9249249305047827 */ /* 0x000fe200078e0204 */
[----:B------:R-:W-:Y:S02]  /*1590*/  SHF.R.U32.HI R3, RZ, 0x1f, R2 ;  /* 0x0000001fff037819 */ /* 0x000fe40000011602 */
[----:B------:R-:W-:Y:S02]  /*15a0*/  CS2R R44, SRZ ;  /* 0x00000000002c7805 */ /* 0x000fe4000001ff00 */
[----:B------:R-:W-:Y:S01]  /*15b0*/  CS2R R46, SRZ ;  /* 0x00000000002e7805 */ /* 0x000fe2000001ff00 */
[----:B-----5:R-:W-:Y:S01]  /*15c0*/  @P2 IMAD.HI.U32 R6, R6, UR43, RZ ;  /* 0x0000002b06062c27 */ /* 0x020fe2000f8e00ff */
[----:B------:R-:W-:Y:S02]  /*15d0*/  SHF.R.U32.HI R5, RZ, 0x1f, R4 ;  /* 0x0000001fff057819 */ /* 0x000fe40000011604 */
[----:B------:R-:W-:-:S02]  /*15e0*/  CS2R R48, SRZ ;  /* 0x0000000000307805 */ /* 0x000fc4000001ff00 */
[----:B------:R-:W-:Y:S01]  /*15f0*/  LEA.HI.SX32 R3, R2, R3, 0x19 ;  /* 0x0000000302037211 */ /* 0x000fe200078fcaff */
[----:B------:R-:W-:Y:S01]  /*1600*/  IMAD.MOV.U32 R50, RZ, RZ, RZ ;  /* 0x000000ffff327224 */ /* 0x000fe200078e00ff */
[----:B------:R-:W-:Y:S02]  /*1610*/  LEA.HI.SX32 R72, R4, R5, 0x19 ;  /* 0x0000000504487211 */ /* 0x000fe400078fcaff */
[----:B------:R-:W-:Y:S02]  /*1620*/  CS2R R4, SRZ ;  /* 0x0000000000047805 */ /* 0x000fe4000001ff00 */
[----:B----4-:R-:W-:Y:S02]  /*1630*/  @P2 SHF.R.U32.HI R232, RZ, R9, R6 ;  /* 0x00000009ffe82219 */ /* 0x010fe40000011606 */
[----:B------:R-:W-:Y:S02]  /*1640*/  CS2R R8, SRZ ;  /* 0x0000000000087805 */ /* 0x000fe4000001ff00 */
[----:B------:R-:W-:Y:S01]  /*1650*/  VIMNMX R72, R3, R72, PT ;  /* 0x0000004803487248 */ /* 0x000fe20003fe0100 */
[----:B------:R-:W-:Y:S01]  /*1660*/  IMAD.MOV.U32 R3, RZ, RZ, RZ ;  /* 0x000000ffff037224 */ /* 0x000fe200078e00ff */
[----:B------:R-:W-:-:S02]  /*1670*/  CS2R R88, SRZ ;  /* 0x0000000000587805 */ /* 0x000fc4000001ff00 */
[----:B------:R-:W-:Y:S02]  /*1680*/  CS2R R52, SRZ ;  /* 0x0000000000347805 */ /* 0x000fe4000001ff00 */
[----:B------:R-:W-:Y:S02]  /*1690*/  ISETP.GE.AND P1, PT, R72, 0x1, PT ;  /* 0x000000014800780c */ /* 0x000fe40003f26270 */
        /* <DEDUP_REMOVED lines=10> */
[----:B------:R-:W-:-:S02]  /*1740*/  IMAD.MOV.U32 R100, RZ, RZ, RZ ;  /* 0x000000ffff647224 */ /* 0x000fc400078e00ff */
[----:B---3--:R-:W-:-:S04]  /*1750*/  FMUL.FTZ R0, R7, R0 ;  /* 0x0000000007007220 */ /* 0x008fc80000410000 */
[----:B------:R-:W-:Y:S01]  /*1760*/  FMUL.FTZ R2, R0, UR4 ;  /* 0x0000000400027c20 */ /* 0x000fe20008410000 */
[----:B------:R-:W-:Y:S06]  /*1770*/  @!P1 BRA `(.L_x_1706) ;  /* 0x000000c800c09947 */ /* 0x000fec0003800000 */
[----:B------:R-:W1:Y:S01]  /*1780*/  SHFL.IDX PT, R0, R235, RZ, 0x1f ;  /* 0x00001fffeb007589 */ /* 0x000e6200000e0000 */
[----:B------:R-:W-:-:S04]  /*1790*/  UIADD3 UR5, UR37, 0x1c400, URZ ;  /* 0x0001c40025057890 */ /* 0x000fc8000fffe03f */
[----:B------:R-:W-:-:S06]  /*17a0*/  ULOP3.LUT UP0, URZ, UR5, 0x9f, URZ, 0xc0, !UPT ;  /* 0x0000009f053f7892 */ /* 0x000fcc000f80c03f */
[----:B------:R-:W-:Y:S02]  /*17b0*/  PLOP3.LUT P0, PT, PT, PT, UP0, 0x80, 0x0 ;  /* 0x000000000000781c */ /* 0x000fe40003f0f008 */
        /* <DEDUP_REMOVED lines=24> */
.L_x_1707:
[----:B------:R-:W-:Y:S02]  /*1940*/  LEA.HI R0, R233, R233, RZ, 0x1 ;  /* 0x000000e9e9007211 */ /* 0x000fe400078f08ff */
[----:B------:R-:W-:Y:S02]  /*1950*/  ISETP.NE.AND P1, PT, R17, 0x3, PT ;  /* 0x000000031100780c */ /* 0x000fe40003f25270 */
[----:B------:R-:W-:-:S05]  /*1960*/  LOP3.LUT R0, R0, 0xfffffffe, RZ, 0xc0, !PT ;  /* 0xfffffffe00007812 */ /* 0x000fca00078ec0ff */
[----:B------:R-:W-:-:S05]  /*1970*/  IMAD.IADD R0, R233, 0x1, -R0 ;  /* 0x00000001e9007824 */ /* 0x000fca00078e0a00 */
[----:B------:R-:W-:-:S04]  /*1980*/  SHF.L.U32 R0, R0, 0x1f, RZ ;  /* 0x0000001f00007819 */ /* 0x000fc800000006ff */
[----:B------:R-:W1:Y:S02]  /*1990*/  SYNCS.PHASECHK.TRANS64.TRYWAIT P0, [UR37+0x2e800], R0 ;  /* 0x02e80000ff0075a7 */ /* 0x000e640008000165 */
[----:B-1----:R-:W-:Y:S05]  /*19a0*/  @!P0 BRA `(.L_x_1708) ;  /* 0x0000011800188947 */ /* 0x002fea0003800000 */
.L_x_1823:
[----:B------:R-:W-:Y:S05]  /*19b0*/  @!P1 BRA `(.L_x_1709) ;  /* 0x0000000000049947 */ /* 0x000fea0003800000 */
[----:B------:R-:W-:Y:S01]  /*19c0*/  BPT.TRAP 0x1 ;  /* 0x000000040000795c */ /* 0x000fe20000300000 */
.L_x_1709:
[----:B-1----:R-:W-:Y:S01]  /*19d0*/  IMAD.U32 R3, RZ, RZ, UR48 ;  /* 0x00000030ff037e24 */ /* 0x002fe2000f8e00ff */
[----:B------:R-:W-:-:S04]  /*19e0*/  SHF.L.U32 R0, R16, 0x1f, RZ ;  /* 0x0000001f10007819 */ /* 0x000fc800000006ff */
[----:B------:R-:W-:-:S04]  /*19f0*/  LEA R3, R3, UR37, 0x3 ;  /* 0x0000002503037c11 */ /* 0x000fc8000f8e18ff */
[----:B------:R1:W2:Y:S01]  /*1a00*/  SYNCS.PHASECHK.TRANS64.TRYWAIT P0, [R3+URZ+0x2e830], R0 ;  /* 0x02e83000030075a7 */ /* 0x0002a2000800017f */
[----:B------:R-:W-:Y:S05]  /*1a10*/  @!P1 BRA `(.L_x_1710) ;  /* 0x0000000000049947 */ /* 0x000fea0003800000 */
[----:B------:R-:W-:Y:S01]  /*1a20*/  BPT.TRAP 0x1 ;  /* 0x000000040000795c */ /* 0x000fe20000300000 */
.L_x_1710:
[----:B--2---:R-:W-:Y:S05]  /*1a30*/  @P0 BRA `(.L_x_1711) ;  /* 0x0000000000080947 */ /* 0x004fea0003800000 */
[----:B------:R-:W2:Y:S02]  /*1a40*/  SYNCS.PHASECHK.TRANS64.TRYWAIT P0, [R3+URZ+0x2e830], R0 ;  /* 0x02e83000030075a7 */ /* 0x000ea4000800017f */
[----:B--2---:R-:W-:Y:S05]  /*1a50*/  @!P0 BRA `(.L_x_1712) ;  /* 0x0000011800048947 */ /* 0x004fea0003800000 */
.L_x_1711:
        /* <DEDUP_REMOVED lines=14> */
[----:B------:R-:W-:Y:S01]  /*1b40*/  UMOV UR5, UR17 ;  /* 0x0000001100057c82 */ /* 0x000fe20008000000 */
[----:B------:R-:W-:Y:S01]  /*1b50*/  UMOV UR7, 0x40000040 ;  /* 0x4000004000077882 */ /* 0x000fe20000000000 */
[----:B------:R-:W-:Y:S01]  /*1b60*/  UIADD3 UR11, UR16, 0x2, URZ ;  /* 0x00000002100b7890 */ /* 0x000fe2000fffe03f */
[----:B------:R-:W3:Y:S01]  /*1b70*/  LDC R4, c[0x0][0x288] ;  /* 0x0000a200ff047b82 */ /* 0x000ee20000000800 */
[----:B------:R-:W-:Y:S01]  /*1b80*/  UMOV UR4, UR16 ;  /* 0x0000001000047c82 */ /* 0x000fe20008000000 */
[----:B------:R-:W-:Y:S01]  /*1b90*/  UIADD3 UR14, UR16, 0x6, URZ ;  /* 0x00000006100e7890 */ /* 0x000fe2000fffe03f */
[----:B------:R-:W-:Y:S01]  /*1ba0*/  IMAD R7, R72, -0xe0, R73 ;  /* 0xffffff2048077824 */ /* 0x000fe200078e0249 */
[----:B------:R-:W-:Y:S01]  /*1bb0*/  UMOV UR13, 0x40000040 ;  /* 0x40000040000d7882 */ /* 0x000fe20000000000 */
[----:B------:R-:W-:Y:S01]  /*1bc0*/  UIMAD UR18, UR48, 0x700, UR18 ;  /* 0x00000700301278a4 */ /* 0x000fe2000f8e0212 */
[----:B------:R-:W-:Y:S01]  /*1bd0*/  VIADD R154, R229, UR42 ;  /* 0x0000002ae59a7c36 */ /* 0x000fe20008000000 */
[----:B------:R-:W-:Y:S01]  /*1be0*/  UMOV UR15, 0x40000040 ;  /* 0x40000040000f7882 */ /* 0x000fe20000000000 */
[----:B------:R-:W-:Y:S01]  /*1bf0*/  VIADD R9, R7, 0xe0 ;  /* 0x000000e007097836 */ /* 0x000fe20000000000 */
[----:B------:R-:W-:Y:S01]  /*1c00*/  UIADD3 UR6, UR18, 0x100, URZ ;  /* 0x0000010012067890 */ /* 0x000fe2000fffe03f */
[----:B-12---:R-:W-:Y:S01]  /*1c10*/  @!P0 VIADD R3, R3, 0x2e840 ;  /* 0x0002e84003038836 */ /* 0x006fe20000000000 */
[----:B------:R-:W-:Y:S01]  /*1c20*/  UIADD3 UR8, UR18, 0x300, URZ ;  /* 0x0000030012087890 */ /* 0x000fe2000fffe03f */
[----:B------:R-:W-:Y:S01]  /*1c30*/  IMAD R152, R228, -0x2, R9 ;  /* 0xfffffffee4987824 */ /* 0x000fe200078e0209 */
[----:B------:R-:W-:-:S02]  /*1c40*/  UIADD3 UR9, UR18, 0x400, URZ ;  /* 0x0000040012097890 */ /* 0x000fc4000fffe03f */
[----:B------:R-:W-:Y:S01]  /*1c50*/  QGMMA.64x32x32.F32.E4M3.E4M3 R136, gdesc[UR16], RZ, !UPT, gsb0 ;  /* 0x00600000108879f3 */ /* 0x000fe2000c0008ff */
[----:B------:R-:W-:Y:S01]  /*1c60*/  UIADD3 UR10, UR18, 0x500, URZ ;  /* 0x00000500120a7890 */ /* 0x000fe2000fffe03f */
[----:B------:R-:W-:Y:S01]  /*1c70*/  @!P0 PRMT R3, RZ, 0x654, R3 ;  /* 0x00000654ff038816 */ /* 0x000fe20000000003 */
[----:B------:R-:W-:Y:S01]  /*1c80*/  UIADD3 UR12, UR18, 0x4, URZ ;  /* 0x00000004120c7890 */ /* 0x000fe2000fffe03f */
[----:B---3--:R-:W-:-:S05]  /*1c90*/  IADD3 R153, -R4, 0xe1, R7 ;  /* 0x000000e104997810 */ /* 0x008fca0007ffe107 */
[----:B------:R-:W-:-:S05]  /*1ca0*/  IMAD R153, R228, -0x2, R153 ;  /* 0xfffffffee4997824 */ /* 0x000fca00078e0299 */
[----:B------:R-:W-:Y:S02]  /*1cb0*/  VIADDMNMX R6, R154, R153, R152, PT ;  /* 0x000000999a067246 */ /* 0x000fe40003800198 */
[----:B------:R-:W-:Y:S02]  /*1cc0*/  IADD3 R153, R153, 0x8, R154 ;  /* 0x0000000899997810 */ /* 0x000fe40007ffe09a */
[C---:B------:R-:W-:Y:S02]  /*1cd0*/  ISETP.GT.AND P2, PT, R6.reuse, RZ, PT ;  /* 0x000000ff0600720c */ /* 0x040fe40003f44270 */
[C---:B------:R-:W-:Y:S02]  /*1ce0*/  ISETP.GT.AND P3, PT, R6.reuse, 0x1, PT ;  /* 0x000000010600780c */ /* 0x040fe40003f64270 */
[----:B------:R-:W-:Y:S01]  /*1cf0*/  ISETP.GT.AND P4, PT, R6, 0x8, PT ;  /* 0x000000080600780c */ /* 0x000fe20003f84270 */
        /* <DEDUP_REMOVED lines=76> */
[----:B------:R-:W-:Y:S01]  /*21c0*/  UIADD3 UR12, UR18, 0x504, URZ ;  /* 0x00000504120c7890 */ /* 0x000fe2000fffe03f */
        /* <DEDUP_REMOVED lines=58> */
[----:B------:R-:W-:Y:S01]  /*2570*/  ISETP.GT.AND P2, PT, R6, 0x9, PT ;  /* 0x000000090600780c */ /* 0x000fe20003f44270 */
[----:B------:R-:W-:Y:S01]  /*2580*/  QGMMA.64x32x32.F32.E4M3.E4M3 R120, gdesc[UR12], R120, gsb0 ;  /* 0x006000000c7879f3 */ /* 0x000fe20008000878 */
[----:B------:R-:W-:Y:S01]  /*2590*/  UIADD3 UR14, UR18, 0x206, URZ ;  /* 0x00000206120e7890 */ /* 0x000fe2000fffe03f */
[----:B------:R-:W-:Y:S01]  /*25a0*/  FSEL R140, R140, -INF , P4 ;  /* 0xff8000008c8c7808 */ /* 0x000fe20002000000 */
[----:B------:R-:W-:Y:S01]  /*25b0*/  UMOV UR15, 0x40000040 ;  /* 0x40000040000f7882 */ /* 0x000fe20000000000 */
[----:B------:R-:W-:-:S02]  /*25c0*/  FMNMX.FTZ R7, R136, R10, !PT ;  /* 0x0000000a88077209 */ /* 0x000fc40007810000 */
[----:B------:R-:W-:Y:S02]  /*25d0*/  ISETP.GT.AND P3, PT, R6, 0x10, PT ;  /* 0x000000100600780c */ /* 0x000fe40003f64270 */
[----:B------:R-:W-:Y:S02]  /*25e0*/  FSEL R12, R141, -INF , P2 ;  /* 0xff8000008d0c7808 */ /* 0x000fe40001000000 */
[----:B------:R-:W-:Y:S02]  /*25f0*/  FMNMX.FTZ R7, R140, R7, !PT ;  /* 0x000000078c077209 */ /* 0x000fe40007810000 */
[----:B------:R-:W-:Y:S02]  /*2600*/  ISETP.GT.AND P2, PT, R6, 0x11, PT ;  /* 0x000000110600780c */ /* 0x000fe40003f44270 */
[----:B------:R-:W-:Y:S02]  /*2610*/  FSEL R144, R144, -INF , P3 ;  /* 0xff80000090907808 */ /* 0x000fe40001800000 */
        /* <DEDUP_REMOVED lines=11> */
[----:B------:R-:W-:Y:S01]  /*26d0*/  FMNMX.FTZ R7, R20, R7, !PT ;  /* 0x0000000714077209 */ /* 0x000fe20007810000 */
[----:B------:R-:W-:Y:S02]  /*26e0*/  WARPGROUP.DEPBAR.LE gsb0, 0x0 ;  /* 0x00008000000079c5 */ /* 0x000fe40000010000 */
[----:B------:R-:W-:Y:S01]  /*26f0*/  WARPGROUP.ARRIVE ;  /* 0x00000000000079c5 */ /* 0x000fe20000000000 */
[----:B------:R-:W-:-:S02]  /*2700*/  FSEL R156, R120, -INF , P3 ;  /* 0xff800000789c7808 */ /* 0x000fc40001800000 */
[----:B------:R-:W-:Y:S02]  /*2710*/  ISETP.GT.AND P3, PT, R6, 0x28, PT ;  /* 0x000000280600780c */ /* 0x000fe40003f64270 */
[----:B------:R-:W-:Y:S01]  /*2720*/  FSEL R158, R121, -INF , P2 ;  /* 0xff800000799e7808 */ /* 0x000fe20001000000 */
[----:B------:R-:W-:Y:S01]  /*2730*/  QGMMA.64x32x32.F32.E4M3.E4M3 R104, gdesc[UR12], R104, gsb0 ;  /* 0x006000000c6879f3 */ /* 0x000fe20008000868 */
[----:B------:R-:W-:Y:S01]  /*2740*/  UIADD3 UR14, UR18, 0x306, URZ ;  /* 0x00000306120e7890 */ /* 0x000fe2000fffe03f */
[----:B------:R-:W-:Y:S01]  /*2750*/  FMNMX.FTZ R7, R156, R7, !PT ;  /* 0x000000079c077209 */ /* 0x000fe20007810000 */
[----:B------:R-:W-:Y:S01]  /*2760*/  UMOV UR15, 0x40000040 ;  /* 0x40000040000f7882 */ /* 0x000fe20000000000 */
        /* <DEDUP_REMOVED lines=90> */
[C---:B------:R-:W-:Y:S02]  /*2d10*/  ISETP.GT.AND P3, PT, R6.reuse, 0x90, PT ;  /* 0x000000900600780c */ /* 0x040fe40003f64270 */
[----:B------:R-:W-:Y:S02]  /*2d20*/  FSEL R61, R61, -INF , P2 ;  /* 0xff8000003d3d7808 */ /* 0x000fe40001000000 */
[----:B------:R-:W-:Y:S02]  /*2d30*/  FMNMX.FTZ R0, R9, R0, !PT ;  /* 0x0000000009007209 */ /* 0x000fe40007810000 */
        /* <DEDUP_REMOVED lines=13> */
[----:B------:R-:W-:Y:S02]  /*2e10*/  FMNMX.FTZ R0, R69, R0, !PT ;  /* 0x0000000045007209 */ /* 0x000fe40007810000 */
[----:B------:R-:W-:-:S04]  /*2e20*/  VIMNMX R64, R152, R153, PT ;  /* 0x0000009998407248 */ /* 0x000fc80003fe0100 */
[----:B------:R-:W-:-:S04]  /*2e30*/  ISETP.GT.AND P4, PT, R64, 0x8, PT ;  /* 0x000000084000780c */ /* 0x000fc80003f84270 */
[----:B------:R-:W-:Y:S01]  /*2e40*/  FSEL R117, R142, -INF , P4 ;  /* 0xff8000008e757808 */ /* 0x000fe20002000000 */
[----:B------:R-:W-:Y:S02]  /*2e50*/  WARPGROUP.DEPBAR.LE gsb0, 0x0 ;  /* 0x00008000000079c5 */ /* 0x000fe40000010000 */
[----:B------:R-:W-:Y:S01]  /*2e60*/  WARPGROUP.ARRIVE ;  /* 0x00000000000079c5 */ /* 0x000fe20000000000 */
[----:B------:R-:W-:Y:S02]  /*2e70*/  FSEL R13, R40, -INF , P3 ;  /* 0xff800000280d7808 */ /* 0x000fe40001800000 */
[----:B------:R-:W-:Y:S02]  /*2e80*/  ISETP.GT.AND P3, PT, R6, 0xa8, PT ;  /* 0x000000a80600780c */ /* 0x000fe40003f64270 */
[----:B------:R-:W-:Y:S01]  /*2e90*/  FSEL R41, R41, -INF , P2 ;  /* 0xff80000029297808 */ /* 0x000fe20001000000 */
[----:B------:R-:W-:Y:S01]  /*2ea0*/  QGMMA.64x32x32.F32.E4M3.E4M3 R24, gdesc[UR12], R24, gsb0 ;  /* 0x006000000c1879f3 */ /* 0x000fe20008000818 */
        /* <DEDUP_REMOVED lines=20> */
[----:B------:R-:W-:Y:S01]  /*2ff0*/  FMNMX.FTZ R0, R53, R0, !PT ;  /* 0x0000000035007209 */ /* 0x000fe20007810000 */
[----:B------:R-:W-:Y:S02]  /*3000*/  WARPGROUP.DEPBAR.LE gsb0, 0x0 ;  /* 0x00008000000079c5 */ /* 0x000fe40000010000 */
[----:B------:R-:W-:Y:S01]  /*3010*/  FSEL R75, R24, -INF , P3 ;  /* 0xff800000184b7808 */ /* 0x000fe20001800000 */
[----:B------:R1:W-:Y:S01]  /*3020*/  @!P0 SYNCS.ARRIVE.TRANS64.RED.A1T0 RZ, [R3+URZ], RZ ;  /* 0x000000ff03ff89a7 */ /* 0x0003e2000810043f */
        /* <DEDUP_REMOVED lines=18> */
[----:B------:R-:W-:Y:S02]  /*3150*/  FSEL R6, R37, -INF , P2 ;  /* 0xff80000025067808 */ /* 0x000fe40001000000 */
[----:B------:R-:W-:Y:S02]  /*3160*/  FMNMX.FTZ R37, R33, R0, !PT ;  /* 0x0000000021257209 */ /* 0x000fe40007810000 */
[----:B------:R-:W-:-:S02]  /*3170*/  ISETP.GT.AND P3, PT, R64, 0x1, PT ;  /* 0x000000014000780c */ /* 0x000fc40003f64270 */
[----:B------:R-:W-:Y:S02]  /*3180*/  FMNMX.FTZ R24, R6, R37, !PT ;  /* 0x0000002506187209 */ /* 0x000fe40007810000 */
[----:B------:R-:W-:Y:S02]  /*3190*/  FSEL R139, R139, -INF , P3 ;  /* 0xff8000008b8b7808 */ /* 0x000fe40001800000 */
[----:B------:R-:W-:Y:S01]  /*31a0*/  ISETP.GT.AND P3, PT, R64, 0x10, PT ;  /* 0x000000104000780c */ /* 0x000fe20003f64270 */
[----:B------:R-:W2:Y:S03]  /*31b0*/  SHFL.BFLY PT, R37, R24, 0x2, 0x1f ;  /* 0x0c401f0018257f89 */ /* 0x000ea600000e0000 */
[----:B------:R-:W-:Y:S02]  /*31c0*/  FSEL R129, R146, -INF , P3 ;  /* 0xff80000092817808 */ /* 0x000fe40001800000 */
[----:B------:R-:W-:-:S02]  /*31d0*/  ISETP.GT.AND P3, PT, R64, 0x18, PT ;  /* 0x000000184000780c */ /* 0x000fc40003f64270 */
[----:B--2---:R-:W-:-:S05]  /*31e0*/  FMNMX.FTZ R28, R24, R37, !PT ;  /* 0x00000025181c7209 */ /* 0x004fca0007810000 */
[----:B------:R-:W2:Y:S02]  /*31f0*/  SHFL.BFLY PT, R37, R28, 0x1, 0x1f ;  /* 0x0c201f001c257f89 */ /* 0x000ea400000e0000 */
[----:B--2---:R-:W-:-:S04]  /*3200*/  FMNMX.FTZ R0, R28, R37, !PT ;  /* 0x000000251c007209 */ /* 0x004fc80007810000 */
[----:B------:R-:W-:Y:S01]  /*3210*/  FSETP.NEU.FTZ.AND P2, PT, R0, -INF , PT ;  /* 0xff8000000000780b */ /* 0x000fe20003f5d000 */
[----:B------:R-:W-:-:S05]  /*3220*/  FFMA.FTZ R83, R2, R0, -8 ;  /* 0xc100000002537423 */ /* 0x000fca0000010000 */
[----:B------:R-:W-:Y:S02]  /*3230*/  FSEL R83, R83, RZ, P2 ;  /* 0x000000ff53537208 */ /* 0x000fe40001000000 */
[----:B------:R-:W-:-:S03]  /*3240*/  ISETP.GT.AND P2, PT, R64, RZ, PT ;  /* 0x000000ff4000720c */ /* 0x000fc60003f44270 */
[--C-:B------:R-:W-:Y:S01]  /*3250*/  FFMA.FTZ R109, R2, R133, -R83.reuse ;  /* 0x00000085026d7223 */ /* 0x100fe20000010853 */
[----:B------:R-:W-:Y:S01]  /*3260*/  FSEL R113, R138, -INF , P2 ;  /* 0xff8000008a717808 */ /* 0x000fe20001000000 */
[--C-:B------:R-:W-:Y:S01]  /*3270*/  FFMA.FTZ R8, R2, R136, -R83.reuse ;  /* 0x0000008802087223 */ /* 0x100fe20000010853 */
[----:B------:R-:W-:Y:S01]  /*3280*/  ISETP.GT.AND P2, PT, R64, 0x9, PT ;  /* 0x000000094000780c */ /* 0x000fe20003f44270 */
[C-C-:B------:R-:W-:Y:S01]  /*3290*/  FFMA.FTZ R37, R2.reuse, R10, -R83.reuse ;  /* 0x0000000a02257223 */ /* 0x140fe20000010853 */
[----:B------:R-:W-:Y:S01]  /*32a0*/  FMNMX.FTZ R36, R113, R139, !PT ;  /* 0x0000008b71247209 */ /* 0x000fe20007810000 */
[C-C-:B------:R-:W-:Y:S01]  /*32b0*/  FFMA.FTZ R10, R2.reuse, R140, -R83.reuse ;  /* 0x0000008c020a7223 */ /* 0x140fe20000010853 */
[----:B------:R-:W-:Y:S01]  /*32c0*/  FSEL R143, R143, -INF , P2 ;  /* 0xff8000008f8f7808 */ /* 0x000fe20001000000 */
[----:B------:R-:W-:Y:S01]  /*32d0*/  MUFU.EX2 R8, R8 ;  /* 0x0000000800087308 */ /* 0x000fe20000000800 */
[----:B------:R-:W-:Y:S01]  /*32e0*/  FMNMX.FTZ R36, R117, R36, !PT ;  /* 0x0000002475247209 */ /* 0x000fe20007810000 */
[--C-:B------:R-:W-:Y:S01]  /*32f0*/  FFMA.FTZ R85, R2, R12, -R83.reuse ;  /* 0x0000000c02557223 */ /* 0x100fe20000010853 */
[----:B------:R-:W-:Y:S01]  /*3300*/  ISETP.GT.AND P2, PT, R64, 0x11, PT ;  /* 0x000000114000780c */ /* 0x000fe20003f44270 */
[C-C-:B------:R-:W-:Y:S01]  /*3310*/  FFMA.FTZ R12, R2.reuse, R144, -R83.reuse ;  /* 0x00000090020c7223 */ /* 0x140fe20000010853 */
[----:B------:R-:W-:Y:S01]  /*3320*/  FMNMX.FTZ R40, R143, R36, !PT ;  /* 0x000000248f287209 */ /* 0x000fe20007810000 */
[C-C-:B------:R-:W-:Y:S01]  /*3330*/  FFMA.FTZ R89, R2.reuse, R14, -R83.reuse ;  /* 0x0000000e02597223 */ /* 0x140fe20000010853 */
[----:B------:R-:W-:Y:S01]  /*3340*/  FSEL R147, R147, -INF , P2 ;  /* 0xff80000093937808 */ /* 0x000fe20001000000 */
[----:B------:R-:W1:Y:S01]  /*3350*/  MUFU.EX2 R37, R37 ;  /* 0x0000002500257308 */ /* 0x000e620000000800 */
[----:B------:R-:W-:Y:S01]  /*3360*/  FMNMX.FTZ R40, R129, R40, !PT ;  /* 0x0000002881287209 */ /* 0x000fe20007810000 */
[--C-:B------:R-:W-:Y:S01]  /*3370*/  FFMA.FTZ R14, R2, R148, -R83.reuse ;  /* 0x00000094020e7223 */ /* 0x100fe20000010853 */
[----:B------:R-:W-:Y:S01]  /*3380*/  ISETP.GT.AND P2, PT, R64, 0x19, PT ;  /* 0x000000194000780c */ /* 0x000fe20003f44270 */
[--C-:B------:R-:W-:Y:S01]  /*3390*/  FFMA.FTZ R125, R2, R104, -R83.reuse ;  /* 0x00000068027d7223 */ /* 0x100fe20000010853 */
[----:B------:R-:W-:Y:S01]  /*33a0*/  FSEL R133, R150, -INF , P3 ;  /* 0xff80000096857808 */ /* 0x000fe20001800000 */
[C-C-:B------:R-:W-:Y:S01]  /*33b0*/  FFMA.FTZ R93, R2.reuse, R20, -R83.reuse ;  /* 0x00000014025d7223 */ /* 0x140fe20000010853 */
[----:B------:R-:W-:Y:S01]  /*33c0*/  FMNMX.FTZ R40, R147, R40, !PT ;  /* 0x0000002893287209 */ /* 0x000fe20007810000 */
[----:B------:R-:W-:Y:S01]  /*33d0*/  MUFU.EX2 R10, R10 ;  /* 0x0000000a000a7308 */ /* 0x000fe20000000800 */
[----:B------:R-:W-:Y:S01]  /*33e0*/  FSEL R151, R151, -INF , P2 ;  /* 0xff80000097977808 */ /* 0x000fe20001000000 */
[--C-:B------:R-:W-:Y:S01]  /*33f0*/  FFMA.FTZ R20, R2, R156, -R83.reuse ;  /* 0x0000009c02147223 */ /* 0x100fe20000010853 */
[----:B------:R-:W-:Y:S01]  /*3400*/  ISETP.GT.AND P2, PT, R64, 0x20, PT ;  /* 0x000000204000780c */ /* 0x000fe20003f44270 */
[C-C-:B------:R-:W-:Y:S01]  /*3410*/  FFMA.FTZ R78, R2.reuse, R78, -R83.reuse ;  /* 0x0000004e024e7223 */ /* 0x140fe20000010853 */
[----:B------:R-:W-:Y:S01]  /*3420*/  FMNMX.FTZ R40, R133, R40, !PT ;  /* 0x0000002885287209 */ /* 0x000fe20007810000 */
[----:B------:R-:W-:Y:S01]  /*3430*/  FFMA.FTZ R97, R2, R158, -R83 ;  /* 0x0000009e02617223 */ /* 0x000fe20000010853 */
[----:B------:R-:W-:Y:S01]  /*3440*/  ISETP.GT.AND P3, PT, R64, 0x21, PT ;  /* 0x000000214000780c */ /* 0x000fe20003f64270 */
[----:B------:R-:W2:Y:S01]  /*3450*/  MUFU.EX2 R85, R85 ;  /* 0x0000005500557308 */ /* 0x000ea20000000800 */
[----:B------:R-:W-:Y:S01]  /*3460*/  FSEL R137, R122, -INF , P2 ;  /* 0xff8000007a897808 */ /* 0x000fe20001000000 */
[----:B-1----:R-:W-:Y:S01]  /*3470*/  FADD.FTZ R3, R8, R37 ;  /* 0x0000002508037221 */ /* 0x002fe20000010000 */
[----:B------:R-:W-:Y:S01]  /*3480*/  FMNMX.FTZ R44, R151, R40, !PT ;  /* 0x00000028972c7209 */ /* 0x000fe20007810000 */
[--C-:B------:R-:W-:Y:S01]  /*3490*/  FFMA.FTZ R24, R2, R160, -R83.reuse ;  /* 0x000000a002187223 */ /* 0x100fe20000010853 */
[----:B------:R-:W-:Y:S01]  /*34a0*/  ISETP.GT.AND P2, PT, R64, 0x28, PT ;  /* 0x000000284000780c */ /* 0x000fe20003f44270 */
[C-C-:B------:R-:W-:Y:S01]  /*34b0*/  FFMA.FTZ R101, R2.reuse, R162, -R83.reuse ;  /* 0x000000a202657223 */ /* 0x140fe20000010853 */
[----:B------:R-:W-:Y:S01]  /*34c0*/  FSEL R141, R123, -INF , P3 ;  /* 0xff8000007b8d7808 */ /* 0x000fe20001800000 */
[----:B------:R-:W-:Y:S01]  /*34d0*/  MUFU.EX2 R12, R12 ;  /* 0x0000000c000c7308 */ /* 0x000fe20000000800 */
[----:B------:R-:W-:Y:S01]  /*34e0*/  FMNMX.FTZ R44, R137, R44, !PT ;  /* 0x0000002c892c7209 */ /* 0x000fe20007810000 */
[--C-:B------:R-:W-:Y:S01]  /*34f0*/  FFMA.FTZ R28, R2, R164, -R83.reuse ;  /* 0x000000a4021c7223 */ /* 0x100fe20000010853 */
[----:B------:R-:W-:Y:S01]  /*3500*/  ISETP.GT.AND P3, PT, R64, 0x29, PT ;  /* 0x000000294000780c */ /* 0x000fe20003f64270 */
[--C-:B------:R-:W-:Y:S01]  /*3510*/  FFMA.FTZ R105, R2, R128, -R83.reuse ;  /* 0x0000008002697223 */ /* 0x100fe20000010853 */
[----:B------:R-:W-:Y:S01]  /*3520*/  FSEL R145, R126, -INF , P2 ;  /* 0xff8000007e917808 */ /* 0x000fe20001000000 */
[--C-:B------:R-:W-:Y:S01]  /*3530*/  FFMA.FTZ R32, R2, R132, -R83.reuse ;  /* 0x0000008402207223 */ /* 0x100fe20000010853 */
[----:B------:R-:W-:Y:S01]  /*3540*/  FMNMX.FTZ R44, R141, R44, !PT ;  /* 0x0000002c8d2c7209 */ /* 0x000fe20007810000 */
[----:B------:R-:W-:Y:S01]  /*3550*/  MUFU.EX2 R89, R89 ;  /* 0x0000005900597308 */ /* 0x000fe20000000800 */
[----:B------:R-:W-:Y:S01]  /*3560*/  ISETP.GT.AND P2, PT, R64, 0x30, PT ;  /* 0x000000304000780c */ /* 0x000fe20003f44270 */
[C-C-:B------:R-:W-:Y:S01]  /*3570*/  FFMA.FTZ R124, R2.reuse, R124, -R83.reuse ;  /* 0x0000007c027c7223 */ /* 0x140fe20000010853 */
[----:B------:R-:W-:Y:S01]  /*3580*/  FSEL R127, R127, -INF , P3 ;  /* 0xff8000007f7f7808 */ /* 0x000fe20001800000 */
[C-C-:B------:R-:W-:Y:S01]  /*3590*/  FFMA.FTZ R121, R2.reuse, R121, -R83.reuse ;  /* 0x0000007902797223 */ /* 0x140fe20000010853 */
[----:B------:R-:W-:Y:S01]  /*35a0*/  FMNMX.FTZ R44, R145, R44, !PT ;  /* 0x0000002c912c7209 */ /* 0x000fe20007810000 */
[--C-:B------:R-:W-:Y:S01]  /*35b0*/  FFMA.FTZ R120, R2, R120, -R83.reuse ;  /* 0x0000007802787223 */ /* 0x100fe20000010853 */
[----:B------:R-:W-:Y:S01]  /*35c0*/  ISETP.GT.AND P3, PT, R64, 0x31, PT ;  /* 0x000000314000780c */ /* 0x000fe20003f64270 */
[----:B------:R-:W-:Y:S01]  /*35d0*/  MUFU.EX2 R14, R14 ;  /* 0x0000000e000e7308 */ /* 0x000fe20000000800 */
[----:B------:R-:W-:Y:S01]  /*35e0*/  FSEL R149, R130, -INF , P2 ;  /* 0xff80000082957808 */ /* 0x000fe20001000000 */
[C-C-:B------:R-:W-:Y:S01]  /*35f0*/  FFMA.FTZ R123, R2.reuse, R108, -R83.reuse ;  /* 0x0000006c027b7223 */ /* 0x140fe20000010853 */
[----:B------:R-:W-:Y:S01]  /*3600*/  FMNMX.FTZ R48, R127, R44, !PT ;  /* 0x0000002c7f307209 */ /* 0x000fe20007810000 */
[--C-:B------:R-:W-:Y:S01]  /*3610*/  FFMA.FTZ R112, R2, R112, -R83.reuse ;  /* 0x0000007002707223 */ /* 0x100fe20000010853 */
[----:B------:R-:W-:Y:S01]  /*3620*/  ISETP.GT.AND P2, PT, R64, 0x38, PT ;  /* 0x000000384000780c */ /* 0x000fe20003f44270 */
        /* <DEDUP_REMOVED lines=16> */
[--C-:B------:R-:W-:Y:S01]  /*3730*/  FFMA.FTZ R15, R2, R15, -R83.reuse ;  /* 0x0000000f020f7223 */ /* 0x100fe20000010853 */
[----:B------:R-:W-:Y:S01]  /*3740*/  ISETP.GT.AND P3, PT, R64, 0x41, PT ;  /* 0x000000414000780c */ /* 0x000fe20003f64270 */
[--C-:B------:R-:W-:Y:S01]  /*3750*/  FFMA.FTZ R21, R2, R21, -R83.reuse ;  /* 0x0000001502157223 */ /* 0x100fe20000010853 */
[----:B------:R-:W-:Y:S01]  /*3760*/  FSEL R155, R106, -INF , P2 ;  /* 0xff8000006a9b7808 */ /* 0x000fe20001000000 */
[C-C-:B------:R-:W-:Y:S01]  /*3770*/  FFMA.FTZ R81, R2.reuse, R81, -R83.reuse ;  /* 0x0000005102517223 */ /* 0x140fe20000010853 */
[----:B------:R-:W-:Y:S01]  /*3780*/  FMNMX.FTZ R52, R135, R48, !PT ;  /* 0x0000003087347209 */ /* 0x000fe20007810000 */
[--C-:B------:R-:W-:Y:S01]  /*3790*/  FFMA.FTZ R33, R2, R33, -R83.reuse ;  /* 0x0000002102217223 */ /* 0x100fe20000010853 */
[----:B------:R-:W-:Y:S01]  /*37a0*/  ISETP.GT.AND P2, PT, R64, 0x48, PT ;  /* 0x000000484000780c */ /* 0x000fe20003f44270 */
[----:B------:R-:W-:Y:S01]  /*37b0*/  MUFU.EX2 R97, R97 ;  /* 0x0000006100617308 */ /* 0x000fe20000000800 */
[----:B------:R-:W-:Y:S01]  /*37c0*/  FSEL R157, R107, -INF , P3 ;  /* 0xff8000006b9d7808 */ /* 0x000fe20001800000 */
[----:B------:R-:W-:Y:S01]  /*37d0*/  FFMA.FTZ R107, R2, R86, -R83 ;  /* 0x00000056026b7223 */ /* 0x000fe20000010853 */
[----:B------:R-:W-:-:S02]  /*37e0*/  FMNMX.FTZ R52, R155, R52, !PT ;  /* 0x000000349b347209 */ /* 0x000fc40007810000 */
[----:B------:R-:W-:Y:S02]  /*37f0*/  ISETP.GT.AND P3, PT, R64, 0x49, PT ;  /* 0x000000494000780c */ /* 0x000fe40003f64270 */
[----:B------:R-:W-:Y:S01]  /*3800*/  FSEL R159, R110, -INF , P2 ;  /* 0xff8000006e9f7808 */ /* 0x000fe20001000000 */
[----:B------:R-:W-:Y:S01]  /*3810*/  MUFU.EX2 R24, R24 ;  /* 0x0000001800187308 */ /* 0x000fe20000000800 */
[----:B------:R-:W-:Y:S02]  /*3820*/  FMNMX.FTZ R52, R157, R52, !PT ;  /* 0x000000349d347209 */ /* 0x000fe40007810000 */
[----:B------:R-:W-:Y:S02]  /*3830*/  ISETP.GT.AND P2, PT, R64, 0x50, PT ;  /* 0x000000504000780c */ /* 0x000fe40003f44270 */
[----:B------:R-:W-:Y:S01]  /*3840*/  FSEL R161, R111, -INF , P3 ;  /* 0xff8000006fa17808 */ /* 0x000fe20001800000 */
[----:B------:R-:W-:Y:S01]  /*3850*/  FFMA.FTZ R111, R2, R84, -R83 ;  /* 0x00000054026f7223 */ /* 0x000fe20000010853 */
[----:B------:R-:W-:Y:S01]  /*3860*/  FMNMX.FTZ R52, R159, R52, !PT ;  /* 0x000000349f347209 */ /* 0x000fe20007810000 */
[----:B------:R-:W3:Y:S01]  /*3870*/  MUFU.EX2 R101, R101 ;  /* 0x0000006500657308 */ /* 0x000ee20000000800 */
[----:B------:R-:W-:-:S02]  /*3880*/  ISETP.GT.AND P3, PT, R64, 0x51, PT ;  /* 0x000000514000780c */ /* 0x000fc40003f64270 */
[----:B------:R-:W-:Y:S02]  /*3890*/  FSEL R163, R114, -INF , P2 ;  /* 0xff80000072a37808 */ /* 0x000fe40001000000 */
[----:B------:R-:W-:Y:S02]  /*38a0*/  FMNMX.FTZ R56, R161, R52, !PT ;  /* 0x00000034a1387209 */ /* 0x000fe40007810000 */
[C---:B------:R-:W-:Y:S01]  /*38b0*/  ISETP.GT.AND P2, PT, R64.reuse, 0x58, PT ;  /* 0x000000584000780c */ /* 0x040fe20003f44270 */
[----:B------:R-:W-:Y:S01]  /*38c0*/  MUFU.EX2 R28, R28 ;  /* 0x0000001c001c7308 */ /* 0x000fe20000000800 */
[----:B------:R-:W-:Y:S02]  /*38d0*/  FSEL R115, R115, -INF , P3 ;  /* 0xff80000073737808 */ /* 0x000fe40001800000 */
[----:B------:R-:W-:Y:S02]  /*38e0*/  FMNMX.FTZ R56, R163, R56, !PT ;  /* 0x00000038a3387209 */ /* 0x000fe40007810000 */
[----:B------:R-:W-:-:S02]  /*38f0*/  ISETP.GT.AND P3, PT, R64, 0x59, PT ;  /* 0x000000594000780c */ /* 0x000fc40003f64270 */
[----:B------:R-:W-:Y:S01]  /*3900*/  FSEL R165, R118, -INF , P2 ;  /* 0xff80000076a57808 */ /* 0x000fe20001000000 */
[----:B------:R-:W-:Y:S01]  /*3910*/  MUFU.EX2 R105, R105 ;  /* 0x0000006900697308 */ /* 0x000fe20000000800 */
[----:B------:R-:W-:Y:S02]  /*3920*/  FMNMX.FTZ R56, R115, R56, !PT ;  /* 0x0000003873387209 */ /* 0x000fe40007810000 */
[----:B------:R-:W-:Y:S02]  /*3930*/  FSEL R119, R119, -INF , P3 ;  /* 0xff80000077777808 */ /* 0x000fe40001800000 */
[C---:B------:R-:W-:Y:S02]  /*3940*/  ISETP.GT.AND P2, PT, R64.reuse, 0x60, PT ;  /* 0x000000604000780c */ /* 0x040fe40003f44270 */
[----:B------:R-:W-:Y:S01]  /*3950*/  FMNMX.FTZ R56, R165, R56, !PT ;  /* 0x00000038a5387209 */ /* 0x000fe20007810000 */
[----:B------:R-:W-:Y:S01]  /*3960*/  MUFU.EX2 R32, R32 ;  /* 0x0000002000207308 */ /* 0x000fe20000000800 */
[----:B------:R-:W-:-:S02]  /*3970*/  ISETP.GT.AND P3, PT, R64, 0x61, PT ;  /* 0x000000614000780c */ /* 0x000fc40003f64270 */
[----:B------:R-:W-:Y:S02]  /*3980*/  FSEL R167, R90, -INF , P2 ;  /* 0xff8000005aa77808 */ /* 0x000fe40001000000 */
[----:B------:R-:W-:Y:S02]  /*3990*/  FMNMX.FTZ R60, R119, R56, !PT ;  /* 0x00000038773c7209 */ /* 0x000fe40007810000 */
[----:B------:R-:W-:Y:S01]  /*39a0*/  ISETP.GT.AND P2, PT, R64, 0x68, PT ;  /* 0x000000684000780c */ /* 0x000fe20003f44270 */
[----:B------:R-:W-:Y:S01]  /*39b0*/  MUFU.EX2 R56, R92 ;  /* 0x0000005c00387308 */ /* 0x000fe20000000800 */
[----:B------:R-:W-:Y:S01]  /*39c0*/  FSEL R169, R91, -INF , P3 ;  /* 0xff8000005ba97808 */ /* 0x000fe20001800000 */
[----:B------:R-:W-:Y:S01]  /*39d0*/  FFMA.FTZ R91, R2, R82, -R83 ;  /* 0x00000052025b7223 */ /* 0x000fe20000010853 */
[----:B------:R-:W-:Y:S02]  /*39e0*/  FMNMX.FTZ R60, R167, R60, !PT ;  /* 0x0000003ca73c7209 */ /* 0x000fe40007810000 */
[----:B------:R-:W-:-:S02]  /*39f0*/  ISETP.GT.AND P3, PT, R64, 0x69, PT ;  /* 0x000000694000780c */ /* 0x000fc40003f64270 */
[----:B------:R-:W-:Y:S01]  /*3a00*/  FSEL R171, R94, -INF , P2 ;  /* 0xff8000005eab7808 */ /* 0x000fe20001000000 */
[----:B------:R-:W4:Y:S01]  /*3a10*/  MUFU.EX2 R109, R109 ;  /* 0x0000006d006d7308 */ /* 0x000f220000000800 */
[----:B------:R-:W-:Y:S02]  /*3a20*/  FMNMX.FTZ R60, R169, R60, !PT ;  /* 0x0000003ca93c7209 */ /* 0x000fe40007810000 */
[----:B------:R-:W-:Y:S02]  /*3a30*/  ISETP.GT.AND P2, PT, R64, 0x70, PT ;  /* 0x000000704000780c */ /* 0x000fe40003f44270 */
[----:B------:R-:W-:Y:S01]  /*3a40*/  FSEL R173, R95, -INF , P3 ;  /* 0xff8000005fad7808 */ /* 0x000fe20001800000 */
[----:B------:R-:W-:Y:S01]  /*3a50*/  FFMA.FTZ R95, R2, R80, -R83 ;  /* 0x00000050025f7223 */ /* 0x000fe20000010853 */
[----:B------:R-:W-:Y:S01]  /*3a60*/  FMNMX.FTZ R60, R171, R60, !PT ;  /* 0x0000003cab3c7209 */ /* 0x000fe20007810000 */
[----:B------:R-:W-:Y:S01]  /*3a70*/  MUFU.EX2 R36, R124 ;  /* 0x0000007c00247308 */ /* 0x000fe20000000800 */
        /* <DEDUP_REMOVED lines=16> */
[----:B------:R-:W-:Y:S01]  /*3b80*/  FSEL R179, R58, -INF , P2 ;  /* 0xff8000003ab37808 */ /* 0x000fe20001000000 */
[----:B------:R-:W-:-:S01]  /*3b90*/  FFMA.FTZ R58, R2, R100, -R83 ;  /* 0x00000064023a7223 */ /* 0x000fc20000010853 */
        /* <DEDUP_REMOVED lines=8> */
[----:B------:R-:W-:Y:S01]  /*3c20*/  FFMA.FTZ R62, R2, R74, -R83 ;  /* 0x0000004a023e7223 */ /* 0x000fe20000010853 */
[----:B------:R-:W-:Y:S01]  /*3c30*/  FMNMX.FTZ R68, R181, R68, !PT ;  /* 0x00000044b5447209 */ /* 0x000fe20007810000 */
[----:B------:R-:W5:Y:S01]  /*3c40*/  MUFU.EX2 R123, R123 ;  /* 0x0000007b007b7308 */ /* 0x000f620000000800 */
[C---:B------:R-:W-:Y:S02]  /*3c50*/  ISETP.GT.AND P2, PT, R64.reuse, 0x90, PT ;  /* 0x000000904000780c */ /* 0x040fe40003f44270 */
[----:B------:R-:W-:Y:S02]  /*3c60*/  FSEL R185, R63, -INF , P3 ;  /* 0xff8000003fb97808 */ /* 0x000fe40001800000 */
[----:B------:R-:W-:Y:S02]  /*3c70*/  FMNMX.FTZ R68, R183, R68, !PT ;  /* 0x00000044b7447209 */ /* 0x000fe40007810000 */
[----:B------:R-:W-:Y:S01]  /*3c80*/  ISETP.GT.AND P3, PT, R64, 0x91, PT ;  /* 0x000000914000780c */ /* 0x000fe20003f64270 */
[----:B------:R5:W-:Y:S01]  /*3c90*/  MUFU.EX2 R63, R78 ;  /* 0x0000004e003f7308 */ /* 0x000be20000000800 */
[----:B------:R-:W-:-:S02]  /*3ca0*/  FSEL R187, R66, -INF , P2 ;  /* 0xff80000042bb7808 */ /* 0x000fc40001000000 */
[----:B------:R-:W-:Y:S02]  /*3cb0*/  FMNMX.FTZ R68, R185, R68, !PT ;  /* 0x00000044b9447209 */ /* 0x000fe40007810000 */
[C---:B------:R-:W-:Y:S02]  /*3cc0*/  ISETP.GT.AND P2, PT, R64.reuse, 0x98, PT ;  /* 0x000000984000780c */ /* 0x040fe40003f44270 */
[----:B------:R-:W-:Y:S01]  /*3cd0*/  FSEL R67, R67, -INF , P3 ;  /* 0xff80000043437808 */ /* 0x000fe20001800000 */
[----:B------:R-:W-:Y:S01]  /*3ce0*/  MUFU.EX2 R44, R112 ;  /* 0x00000070002c7308 */ /* 0x000fe20000000800 */
[----:B------:R-:W-:Y:S02]  /*3cf0*/  FMNMX.FTZ R68, R187, R68, !PT ;  /* 0x00000044bb447209 */ /* 0x000fe40007810000 */
[----:B------:R-:W-:Y:S02]  /*3d00*/  ISETP.GT.AND P3, PT, R64, 0x99, PT ;  /* 0x000000994000780c */ /* 0x000fe40003f64270 */
[----:B------:R-:W-:-:S02]  /*3d10*/  FSEL R189, R70, -INF , P2 ;  /* 0xff80000046bd7808 */ /* 0x000fc40001000000 */
[----:B------:R-:W-:Y:S01]  /*3d20*/  FMNMX.FTZ R68, R67, R68, !PT ;  /* 0x0000004443447209 */ /* 0x000fe20007810000 */
[----:B------:R-:W-:Y:S01]  /*3d30*/  MUFU.EX2 R125, R125 ;  /* 0x0000007d007d7308 */ /* 0x000fe20000000800 */
[----:B------:R-:W-:Y:S02]  /*3d40*/  FSEL R71, R71, -INF , P3 ;  /* 0xff80000047477808 */ /* 0x000fe40001800000 */
[C---:B------:R-:W-:Y:S02]  /*3d50*/  ISETP.GT.AND P2, PT, R64.reuse, 0xa0, PT ;  /* 0x000000a04000780c */ /* 0x040fe40003f44270 */
[----:B------:R-:W-:Y:S02]  /*3d60*/  FMNMX.FTZ R68, R189, R68, !PT ;  /* 0x00000044bd447209 */ /* 0x000fe40007810000 */
[----:B------:R-:W-:Y:S01]  /*3d70*/  ISETP.GT.AND P3, PT, R64, 0xa1, PT ;  /* 0x000000a14000780c */ /* 0x000fe20003f64270 */
[----:B------:R-:W-:Y:S01]  /*3d80*/  MUFU.EX2 R48, R116 ;  /* 0x0000007400307308 */ /* 0x000fe20000000800 */
[----:B------:R-:W-:Y:S01]  /*3d90*/  FSEL R191, R42, -INF , P2 ;  /* 0xff8000002abf7808 */ /* 0x000fe20001000000 */
[----:B------:R-:W-:Y:S01]  /*3da0*/  FFMA.FTZ R42, R2, R9, -R83 ;  /* 0x00000009022a7223 */ /* 0x000fe20000010853 */
[----:B------:R-:W-:-:S02]  /*3db0*/  FMNMX.FTZ R68, R71, R68, !PT ;  /* 0x0000004447447209 */ /* 0x000fc40007810000 */
[----:B------:R-:W-:Y:S02]  /*3dc0*/  ISETP.GT.AND P2, PT, R64, 0xa8, PT ;  /* 0x000000a84000780c */ /* 0x000fe40003f44270 */
[----:B------:R-:W-:Y:S01]  /*3dd0*/  FSEL R193, R43, -INF , P3 ;  /* 0xff8000002bc17808 */ /* 0x000fe20001800000 */
[--C-:B------:R-:W-:Y:S01]  /*3de0*/  FFMA.FTZ R43, R2, R61, -R83.reuse ;  /* 0x0000003d022b7223 */ /* 0x100fe20000010853 */
[----:B------:R-:W-:Y:S01]  /*3df0*/  FMNMX.FTZ R68, R191, R68, !PT ;  /* 0x00000044bf447209 */ /* 0x000fe20007810000 */
[----:B------:R-:W-:Y:S01]  /*3e00*/  MUFU.EX2 R107, R107 ;  /* 0x0000006b006b7308 */ /* 0x000fe20000000800 */
[----:B------:R-:W-:Y:S02]  /*3e10*/  ISETP.GT.AND P3, PT, R64, 0xa9, PT ;  /* 0x000000a94000780c */ /* 0x000fe40003f64270 */
[----:B------:R-:W-:Y:S01]  /*3e20*/  FSEL R195, R46, -INF , P2 ;  /* 0xff8000002ec37808 */ /* 0x000fe20001000000 */
[----:B------:R-:W-:-:S01]  /*3e30*/  FFMA.FTZ R46, R2, R7, -R83 ;  /* 0x00000007022e7223 */ /* 0x000fc20000010853 */
[----:B------:R-:W-:-:S02]  /*3e40*/  FMNMX.FTZ R68, R193, R68, !PT ;  /* 0x00000044c1447209 */ /* 0x000fc40007810000 */
[----:B------:R-:W-:Y:S01]  /*3e50*/  ISETP.GT.AND P2, PT, R64, 0xb0, PT ;  /* 0x000000b04000780c */ /* 0x000fe20003f44270 */
[----:B------:R-:W-:Y:S01]  /*3e60*/  MUFU.EX2 R111, R111 ;  /* 0x0000006f006f7308 */ /* 0x000fe20000000800 */
[----:B------:R-:W-:Y:S01]  /*3e70*/  FSEL R61, R47, -INF , P3 ;  /* 0xff8000002f3d7808 */ /* 0x000fe20001800000 */
[--C-:B------:R-:W-:Y:S01]  /*3e80*/  FFMA.FTZ R47, R2, R65, -R83.reuse ;  /* 0x00000041022f7223 */ /* 0x100fe20000010853 */
        /* <DEDUP_REMOVED lines=12> */
[C-C-:B------:R-:W-:Y:S01]  /*3f50*/  FFMA.FTZ R54, R2.reuse, R25, -R83.reuse ;  /* 0x0000001902367223 */ /* 0x140fe20000010853 */
[----:B------:R-:W-:Y:S01]  /*3f60*/  FMNMX.FTZ R68, R51, R68, !PT ;  /* 0x0000004433447209 */ /* 0x000fe20007810000 */
[----:B------:R-:W-:Y:S01]  /*3f70*/  FFMA.FTZ R25, R2, R77, -R83 ;  /* 0x0000004d02197223 */ /* 0x000fe20000010853 */
[----:B------:R-:W-:-:S02]  /*3f80*/  FSEL R55, R55, -INF , P3 ;  /* 0xff80000037377808 */ /* 0x000fc40001800000 */
[C---:B------:R-:W-:Y:S01]  /*3f90*/  ISETP.GT.AND P2, PT, R64.reuse, 0xc0, PT ;  /* 0x000000c04000780c */ /* 0x040fe20003f44270 */
[----:B------:R-:W-:Y:S01]  /*3fa0*/  MUFU.EX2 R58, R58 ;  /* 0x0000003a003a7308 */ /* 0x000fe20000000800 */
        /* <DEDUP_REMOVED lines=16> */
[----:B------:R-:W-:Y:S01]  /*40b0*/  MUFU.EX2 R42, R42 ;  /* 0x0000002a002a7308 */ /* 0x000fe20000000800 */
[----:B------:R-:W-:Y:S02]  /*40c0*/  FMNMX.FTZ R68, R201, R68, !PT ;  /* 0x00000044c9447209 */ /* 0x000fe40007810000 */
[----:B------:R-:W-:Y:S02]  /*40d0*/  ISETP.GT.AND P3, PT, R64, 0xd1, PT ;  /* 0x000000d14000780c */ /* 0x000fe40003f64270 */
[----:B------:R-:W-:Y:S01]  /*40e0*/  FSEL R69, R34, -INF , P2 ;  /* 0xff80000022457808 */ /* 0x000fe20001000000 */
[C-C-:B------:R-:W-:Y:S01]  /*40f0*/  FFMA.FTZ R34, R2.reuse, R45, -R83.reuse ;  /* 0x0000002d02227223 */ /* 0x140fe20000010853 */
[----:B------:R-:W-:Y:S01]  /*4100*/  FMNMX.FTZ R68, R31, R68, !PT ;  /* 0x000000441f447209 */ /* 0x000fe20007810000 */
[----:B------:R-:W-:Y:S01]  /*4110*/  FFMA.FTZ R45, R2, R75, -R83 ;  /* 0x0000004b022d7223 */ /* 0x000fe20000010853 */
[----:B------:R-:W-:Y:S01]  /*4120*/  ISETP.GT.AND P2, PT, R64, 0xd8, PT ;  /* 0x000000d84000780c */ /* 0x000fe20003f44270 */
[----:B------:R-:W-:Y:S01]  /*4130*/  MUFU.EX2 R43, R43 ;  /* 0x0000002b002b7308 */ /* 0x000fe20000000800 */
[----:B------:R-:W-:-:S02]  /*4140*/  FSEL R35, R35, -INF , P3 ;  /* 0xff80000023237808 */ /* 0x000fc40001800000 */
[----:B------:R-:W-:Y:S02]  /*4150*/  FMNMX.FTZ R68, R69, R68, !PT ;  /* 0x0000004445447209 */ /* 0x000fe40007810000 */
[----:B------:R-:W-:Y:S01]  /*4160*/  ISETP.GT.AND P3, PT, R64, 0xd9, PT ;  /* 0x000000d94000780c */ /* 0x000fe20003f64270 */
[--C-:B------:R-:W-:Y:S01]  /*4170*/  FFMA.FTZ R64, R2, R29, -R83.reuse ;  /* 0x0000001d02407223 */ /* 0x100fe20000010853 */
[----:B------:R-:W-:Y:S01]  /*4180*/  FSEL R203, R38, -INF , P2 ;  /* 0xff80000026cb7808 */ /* 0x000fe20001000000 */
[C-C-:B------:R-:W-:Y:S01]  /*4190*/  FFMA.FTZ R38, R2.reuse, R49, -R83.reuse ;  /* 0x0000003102267223 */ /* 0x140fe20000010853 */
[----:B------:R-:W-:Y:S01]  /*41a0*/  FMNMX.FTZ R68, R35, R68, !PT ;  /* 0x0000004423447209 */ /* 0x000fe20007810000 */
[C-C-:B------:R-:W-:Y:S01]  /*41b0*/  FFMA.FTZ R29, R2.reuse, R79, -R83.reuse ;  /* 0x0000004f021d7223 */ /* 0x140fe20000010853 */
[----:B------:R-:W-:Y:S01]  /*41c0*/  FSEL R41, R39, -INF , P3 ;  /* 0xff80000027297808 */ /* 0x000fe20001800000 */
[----:B------:R-:W-:Y:S01]  /*41d0*/  FFMA.FTZ R39, R2, R57, -R83 ;  /* 0x0000003902277223 */ /* 0x000fe20000010853 */
[----:B------:R-:W-:Y:S01]  /*41e0*/  FMNMX.FTZ R68, R203, R68, !PT ;  /* 0x00000044cb447209 */ /* 0x000fe20007810000 */
[----:B------:R-:W-:Y:S01]  /*41f0*/  MUFU.EX2 R46, R46 ;  /* 0x0000002e002e7308 */ /* 0x000fe20000000800 */
[----:B--2---:R-:W-:-:S02]  /*4200*/  F2FP.SATFINITE.E4M3.F32.PACK_AB_MERGE_C R224, R85, R10, RZ ;  /* 0x0000000a55e0723e */ /* 0x004fc400048070ff */
[----:B------:R-:W-:Y:S02]  /*4210*/  FMNMX.FTZ R68, R41, R68, !PT ;  /* 0x0000004429447209 */ /* 0x000fe40007810000 */
[----:B-1----:R-:W-:Y:S02]  /*4220*/  F2FP.SATFINITE.E4M3.F32.PACK_AB_MERGE_C R226, R93, R14, RZ ;  /* 0x0000000e5de2723e */ /* 0x002fe400048070ff */
[----:B---3--:R-:W-:Y:S01]  /*4230*/  F2FP.SATFINITE.E4M3.F32.PACK_AB_MERGE_C R220, R101, R24, RZ ;  /* 0x0000001865dc723e */ /* 0x008fe200048070ff */
[----:B------:R-:W1:Y:S01]  /*4240*/  SHFL.BFLY PT, R7, R68, 0x2, 0x1f ;  /* 0x0c401f0044077f89 */ /* 0x000e6200000e0000 */
[----:B----4-:R-:W-:Y:S01]  /*4250*/  F2FP.SATFINITE.E4M3.F32.PACK_AB_MERGE_C R222, R109, R32, RZ ;  /* 0x000000206dde723e */ /* 0x010fe200048070ff */
[----:B------:R-:W-:Y:S01]  /*4260*/  MUFU.EX2 R47, R47 ;  /* 0x0000002f002f7308 */ /* 0x000fe20000000800 */
[----:B------:R-:W-:Y:S02]  /*4270*/  F2FP.SATFINITE.E4M3.F32.PACK_AB_MERGE_C R224, R37, R8, R224 ;  /* 0x0000000825e0723e */ /* 0x000fe400048070e0 */
[----:B------:R-:W-:-:S02]  /*4280*/  F2FP.SATFINITE.E4M3.F32.PACK_AB_MERGE_C R226, R89, R12, R226 ;  /* 0x0000000c59e2723e */ /* 0x000fc400048070e2 */
[----:B------:R-:W-:Y:S02]  /*4290*/  F2FP.SATFINITE.E4M3.F32.PACK_AB_MERGE_C R220, R97, R20, R220 ;  /* 0x0000001461dc723e */ /* 0x000fe400048070dc */
[----:B------:R-:W-:Y:S01]  /*42a0*/  F2FP.SATFINITE.E4M3.F32.PACK_AB_MERGE_C R222, R105, R28, R222 ;  /* 0x0000001c69de723e */ /* 0x000fe200048070de */
[----:B------:R-:W-:Y:S01]  /*42b0*/  MUFU.EX2 R11, R11 ;  /* 0x0000000b000b7308 */ /* 0x000fe20000000800 */
[----:B-----5:R-:W-:-:S04]  /*42c0*/  F2FP.SATFINITE.E4M3.F32.PACK_AB_MERGE_C R216, R123, R40, RZ ;  /* 0x000000287bd8723e */ /* 0x020fc800048070ff */
[----:B------:R-:W-:-:S03]  /*42d0*/  F2FP.SATFINITE.E4M3.F32.PACK_AB_MERGE_C R216, R121, R36, R216 ;  /* 0x0000002479d8723e */ /* 0x000fc600048070d8 */
[----:B------:R-:W-:Y:S01]  /*42e0*/  MUFU.EX2 R26, R26 ;  /* 0x0000001a001a7308 */ /* 0x000fe20000000800 */
[----:B-1----:R-:W-:Y:S01]  /*42f0*/  FMNMX.FTZ R7, R68, R7, !PT ;  /* 0x0000000744077209 */ /* 0x002fe20007810000 */
[----:B------:R-:W-:Y:S01]  /*4300*/  FFMA.FTZ R68, R2, R6, -R83 ;  /* 0x0000000602447223 */ /* 0x000fe20000010853 */
[----:B------:R-:W-:-:S05]  /*4310*/  IMAD.MOV.U32 R6, RZ, RZ, RZ ;  /* 0x000000ffff067224 */ /* 0x000fca00078e00ff */
[----:B------:R-:W-:Y:S01]  /*4320*/  MUFU.EX2 R13, R13 ;  /* 0x0000000d000d7308 */ /* 0x000fe20000000800 */
[----:B------:R-:W1:Y:S07]  /*4330*/  SHFL.BFLY PT, R66, R7, 0x1, 0x1f ;  /* 0x0c201f0007427f89 */ /* 0x000e6e00000e0000 */
[----:B------:R-:W-:Y:S08]  /*4340*/  MUFU.EX2 R30, R30 ;  /* 0x0000001e001e7308 */ /* 0x000ff00000000800 */
[----:B------:R-:W-:Y:S08]  /*4350*/  MUFU.EX2 R15, R15 ;  /* 0x0000000f000f7308 */ /* 0x000ff00000000800 */
[----:B------:R-:W-:Y:S01]  /*4360*/  MUFU.EX2 R34, R34 ;  /* 0x0000002200227308 */ /* 0x000fe20000000800 */
[----:B-1----:R-:W-:-:S02]  /*4370*/  FMNMX.FTZ R9, R7, R66, !PT ;  /* 0x0000004207097209 */ /* 0x002fc40007810000 */
[----:B------:R-:W-:Y:S02]  /*4380*/  IADD3 R7, -R4, UR42, R73 ;  /* 0x0000002a04077c10 */ /* 0x000fe4000fffe149 */
[----:B------:R-:W-:Y:S01]  /*4390*/  FSETP.NEU.FTZ.AND P2, PT, R9, -INF , PT ;  /* 0xff8000000900780b */ /* 0x000fe20003f5d000 */
[----:B------:R-:W-:Y:S02]  /*43a0*/  FFMA.FTZ R74, R2, R9, -8 ;  /* 0xc1000000024a7423 */ /* 0x000fe40000010009 */
[----:B------:R1:W-:Y:S01]  /*43b0*/  MUFU.EX2 R66, R81 ;  /* 0x0000005100427308 */ /* 0x0003e20000000800 */
[----:B------:R-:W-:Y:S02]  /*43c0*/  IMAD.HI R6, R7, -0x6db6db6d, R6 ;  /* 0x9249249307067827 */ /* 0x000fe400078e0206 */
[----:B------:R-:W-:-:S03]  /*43d0*/  FSEL R74, R74, RZ, P2 ;  /* 0x000000ff4a4a7208 */ /* 0x000fc60001000000 */
[----:B------:R-:W-:Y:S02]  /*43e0*/  SHF.R.U32.HI R73, RZ, 0x1f, R6 ;  /* 0x0000001fff497819 */ /* 0x000fe40000011606 */
        /* <DEDUP_REMOVED lines=9> */
[----:B------:R-:W-:Y:S01]  /*4480*/  LEA.HI.SX32 R104, R6, R73, 0x19 ;  /* 0x0000004906687211 */ /* 0x000fe200078fcaff */
[C-C-:B------:R-:W-:Y:S01]  /*4490*/  FFMA.FTZ R84, R2.reuse, R151, -R74.reuse ;  /* 0x0000009702547223 */ /* 0x140fe2000001084a */
[----:B------:R-:W-:-:S01]  /*44a0*/  FFMA.FTZ R82, R2, R131, -R74 ;  /* 0x0000008302527223 */ /* 0x000fc2000001084a */
[----:B------:R-:W-:-:S02]  /*44b0*/  VIADD R131, R72, 0xfffffffe ;  /* 0xfffffffe48837836 */ /* 0x000fc40000000000 */
[----:B------:R-:W-:-:S01]  /*44c0*/  FFMA.FTZ R4, R2, R99, -R74 ;  /* 0x0000006302047223 */ /* 0x000fc2000001084a */
[----:B------:R-:W-:Y:S01]  /*44d0*/  FADD.FTZ R72, R10, R3 ;  /* 0x000000030a487221 */ /* 0x000fe20000010000 */
[----:B------:R-:W-:-:S01]  /*44e0*/  FFMA.FTZ R75, R2, R137, -R74 ;  /* 0x00000089024b7223 */ /* 0x000fc2000001084a */
[----:B------:R-:W2:Y:S01]  /*44f0*/  MUFU.EX2 R70, R70 ;  /* 0x0000004600467308 */ /* 0x000ea20000000800 */
[----:B------:R-:W-:-:S01]  /*4500*/  FFMA.FTZ R73, R2, R103, -R74 ;  /* 0x0000006702497223 */ /* 0x000fc2000001084a */
[----:B------:R-:W-:Y:S01]  /*4510*/  FADD.FTZ R103, R85, R72 ;  /* 0x0000004855677221 */ /* 0x000fe20000010000 */
[----:B------:R-:W-:-:S01]  /*4520*/  FFMA.FTZ R78, R2, R141, -R74 ;  /* 0x0000008d024e7223 */ /* 0x000fc2000001084a */
[C-C-:B------:R-:W-:Y:S01]  /*4530*/  FFMA.FTZ R83, R2.reuse, R145, -R74.reuse ;  /* 0x0000009102537223 */ /* 0x140fe2000001084a */
[----:B------:R-:W-:-:S01]  /*4540*/  FFMA.FTZ R90, R2, R127, -R74 ;  /* 0x0000007f025a7223 */ /* 0x000fc2000001084a */
[C-C-:B------:R-:W-:Y:S01]  /*4550*/  FFMA.FTZ R77, R2.reuse, R149, -R74.reuse ;  /* 0x00000095024d7223 */ /* 0x140fe2000001084a */
[----:B------:R-:W-:-:S01]  /*4560*/  FFMA.FTZ R92, R2, R153, -R74 ;  /* 0x00000099025c7223 */ /* 0x000fc2000001084a */
[----:B------:R-:W3:Y:S01]  /*4570*/  MUFU.EX2 R57, R57 ;  /* 0x0000003900397308 */ /* 0x000ee20000000800 */
[----:B------:R-:W-:-:S01]  /*4580*/  FFMA.FTZ R117, R2, R135, -R74 ;  /* 0x0000008702757223 */ /* 0x000fc2000001084a */
[C-C-:B-1----:R-:W-:Y:S01]  /*4590*/  FFMA.FTZ R81, R2.reuse, R155, -R74.reuse ;  /* 0x0000009b02517223 */ /* 0x142fe2000001084a */
[----:B------:R-:W-:Y:S01]  /*45a0*/  R2UR UR41, R131 ;  /* 0x00000000832972ca */ /* 0x000fe200000e0000 */
        /* <DEDUP_REMOVED lines=14> */
[----:B------:R-:W-:Y:S01]  /*4690*/  VIMNMX R6, RZ, R104, !PT ;  /* 0x00000068ff067248 */ /* 0x000fe20007fe0100 */
[----:B------:R-:W-:-:S01]  /*46a0*/  FADD.FTZ R104, R12, R103 ;  /* 0x000000670c687221 */ /* 0x000fc20000010000 */
[C-C-:B------:R-:W-:Y:S01]  /*46b0*/  FFMA.FTZ R129, R2.reuse, R173, -R74.reuse ;  /* 0x000000ad02817223 */ /* 0x140fe2000001084a */
[----:B------:R-:W-:-:S01]  /*46c0*/  FFMA.FTZ R98, R2, R175, -R74 ;  /* 0x000000af02627223 */ /* 0x000fc2000001084a */
[----:B------:R-:W-:Y:S01]  /*46d0*/  ISETP.GE.AND P2, PT, R131, R6, PT ;  /* 0x000000068300720c */ /* 0x000fe20003f46270 */
[----:B------:R-:W-:-:S01]  /*46e0*/  FADD.FTZ R103, R89, R104 ;  /* 0x0000006859677221 */ /* 0x000fc20000010000 */
[----:B------:R-:W3:Y:S01]  /*46f0*/  MUFU.EX2 R76, R76 ;  /* 0x0000004c004c7308 */ /* 0x000ee20000000800 */
[----:B-1----:R-:W-:-:S01]  /*4700*/  FADD.FTZ R72, R80, R99 ;  /* 0x0000006350487221 */ /* 0x002fc20000010000 */
[----:B------:R-:W-:Y:S01]  /*4710*/  FFMA.FTZ R177, R2, R177, -R74 ;  /* 0x000000b102b17223 */ /* 0x000fe2000001084a */
[----:B------:R-:W-:-:S01]  /*4720*/  FADD.FTZ R108, R14, R103 ;  /* 0x000000670e6c7221 */ /* 0x000fc20000010000 */
[C-C-:B------:R-:W-:Y:S01]  /*4730*/  FFMA.FTZ R3, R2.reuse, R179, -R74.reuse ;  /* 0x000000b302037223 */ /* 0x140fe2000001084a */
[----:B------:R-:W-:-:S01]  /*4740*/  FFMA.FTZ R183, R2, R183, -R74 ;  /* 0x000000b702b77223 */ /* 0x000fc2000001084a */
[----:B------:R-:W-:Y:S01]  /*4750*/  FFMA.FTZ R106, R2, R185, -R74 ;  /* 0x000000b9026a7223 */ /* 0x000fe2000001084a */
[----:B------:R-:W-:-:S01]  /*4760*/  FADD.FTZ R103, R93, R108 ;  /* 0x0000006c5d677221 */ /* 0x000fc20000010000 */
[----:B------:R-:W1:Y:S01]  /*4770*/  MUFU.EX2 R79, R79 ;  /* 0x0000004f004f7308 */ /* 0x000e620000000800 */
[----:B--2---:R-:W-:-:S01]  /*4780*/  FADD.FTZ R99, R53, R72 ;  /* 0x0000004835637221 */ /* 0x004fc20000010000 */
[----:B------:R-:W-:Y:S01]  /*4790*/  FFMA.FTZ R72, R2, R181, -R74 ;  /* 0x000000b502487223 */ /* 0x000fe2000001084a */
[----:B------:R-:W-:-:S01]  /*47a0*/  FADD.FTZ R110, R20, R103 ;  /* 0x00000067146e7221 */ /* 0x000fc20000010000 */
[C-C-:B------:R-:W-:Y:S01]  /*47b0*/  FFMA.FTZ R187, R2.reuse, R187, -R74.reuse ;  /* 0x000000bb02bb7223 */ /* 0x140fe2000001084a */
[----:B------:R-:W-:-:S01]  /*47c0*/  FFMA.FTZ R189, R2, R189, -R74 ;  /* 0x000000bd02bd7223 */ /* 0x000fc2000001084a */
        /* <DEDUP_REMOVED lines=8> */
[----:B------:R-:W-:Y:S01]  /*4850*/  FFMA.FTZ R197, R2, R197, -R74 ;  /* 0x000000c502c57223 */ /* 0x000fe2000001084a */
        /* <DEDUP_REMOVED lines=19> */
[----:B------:R-:W-:Y:S01]  /*4990*/  FFMA.FTZ R41, R2, R41, -R74 ;  /* 0x0000002902297223 */ /* 0x000fe2000001084a */
[----:B------:R-:W-:Y:S01]  /*49a0*/  F2FP.SATFINITE.E4M3.F32.PACK_AB_MERGE_C R225, R80, R57, RZ ;  /* 0x0000003950e1723e */ /* 0x000fe200048070ff */
[--C-:B------:R-:W-:Y:S01]  /*49b0*/  IMAD.MOV.U32 R85, RZ, RZ, R87.reuse ;  /* 0x000000ffff557224 */ /* 0x100fe200078e0057 */
[----:B------:R-:W-:Y:S01]  /*49c0*/  F2FP.SATFINITE.E4M3.F32.PACK_AB_MERGE_C R28, R26, R11, RZ ;  /* 0x0000000b1a1c723e */ /* 0x000fe200048070ff */
[----:B------:R-:W-:Y:S01]  /*49d0*/  IMAD.MOV.U32 R80, RZ, RZ, R87 ;  /* 0x000000ffff507224 */ /* 0x000fe200078e0057 */
[----:B------:R-:W-:Y:S01]  /*49e0*/  F2FP.SATFINITE.E4M3.F32.PACK_AB_MERGE_C R225, R70, R49, R225 ;  /* 0x0000003146e1723e */ /* 0x000fe200048070e1 */
[----:B------:R-:W3:Y:S01]  /*49f0*/  MUFU.EX2 R90, R90 ;  /* 0x0000005a005a7308 */ /* 0x000ee20000000800 */
[----:B-1----:R-:W-:-:S01]  /*4a00*/  FADD.FTZ R108, R78, R99 ;  /* 0x000000634e6c7221 */ /* 0x002fc20000010000 */
[----:B------:R-:W-:Y:S01]  /*4a10*/  FFMA.FTZ R99, R2, R61, -R74 ;  /* 0x0000003d02637223 */ /* 0x000fe2000001084a */
[----:B------:R-:W-:Y:S01]  /*4a20*/  F2FP.SATFINITE.E4M3.F32.PACK_AB_MERGE_C R227, R84, R79, RZ ;  /* 0x0000004f54e3723e */ /* 0x000fe200048070ff */
[--C-:B------:R-:W-:Y:S01]  /*4a30*/  IMAD.MOV.U32 R84, RZ, RZ, R87.reuse ;  /* 0x000000ffff547224 */ /* 0x100fe200078e0057 */
[----:B------:R-:W-:Y:S01]  /*4a40*/  F2FP.SATFINITE.E4M3.F32.PACK_AB_MERGE_C R210, R47, R46, R28 ;  /* 0x0000002e2fd2723e */ /* 0x000fe2000480701c */
[----:B------:R-:W-:Y:S01]  /*4a50*/  IMAD.MOV.U32 R79, RZ, RZ, R87 ;  /* 0x000000ffff4f7224 */ /* 0x000fe200078e0057 */
[----:B------:R-:W-:Y:S01]  /*4a60*/  F2FP.SATFINITE.E4M3.F32.PACK_AB_MERGE_C R227, R76, R53, R227 ;  /* 0x000000354ce3723e */ /* 0x000fe200048070e3 */
[----:B------:R-:W1:Y:S01]  /*4a70*/  MUFU.EX2 R77, R77 ;  /* 0x0000004d004d7308 */ /* 0x000e620000000800 */
[----:B--2---:R-:W-:-:S01]  /*4a80*/  FADD.FTZ R103, R83, R108 ;  /* 0x0000006c53677221 */ /* 0x004fc20000010000 */
[----:B------:R-:W-:-:S02]  /*4a90*/  IMAD.MOV.U32 R76, RZ, RZ, R87 ;  /* 0x000000ffff4c7224 */ /* 0x000fc400078e0057 */
[--C-:B------:R-:W-:Y:S02]  /*4aa0*/  IMAD.MOV.U32 R70, RZ, RZ, R87.reuse ;  /* 0x000000ffff467224 */ /* 0x100fe400078e0057 */
[----:B------:R-:W-:Y:S02]  /*4ab0*/  IMAD.MOV.U32 R53, RZ, RZ, R87 ;  /* 0x000000ffff357224 */ /* 0x000fe400078e0057 */
[----:B------:R-:W2:Y:S01]  /*4ac0*/  MUFU.EX2 R82, R82 ;  /* 0x0000005200527308 */ /* 0x000ea20000000800 */
[----:B---3--:R-:W-:-:S01]  /*4ad0*/  FADD.FTZ R108, R90, R103 ;  /* 0x000000675a6c7221 */ /* 0x008fc20000010000 */
[----:B------:R-:W-:Y:S01]  /*4ae0*/  F2FP.SATFINITE.E4M3.F32.PACK_AB_MERGE_C R221, R90, R83, RZ ;  /* 0x000000535add723e */ /* 0x000fe200048070ff */
[--C-:B------:R-:W-:Y:S02]  /*4af0*/  IMAD.MOV.U32 R83, RZ, RZ, R87.reuse ;  /* 0x000000ffff537224 */ /* 0x100fe400078e0057 */
[----:B------:R-:W-:Y:S01]  /*4b00*/  IMAD.MOV.U32 R28, RZ, RZ, R87 ;  /* 0x000000ffff1c7224 */ /* 0x000fe200078e0057 */
[----:B------:R-:W-:Y:S01]  /*4b10*/  F2FP.SATFINITE.E4M3.F32.PACK_AB_MERGE_C R221, R78, R75, R221 ;  /* 0x0000004b4edd723e */ /* 0x000fe200048070dd */
[----:B------:R-:W-:Y:S01]  /*4b20*/  IMAD.MOV.U32 R78, RZ, RZ, R87 ;  /* 0x000000ffff4e7224 */ /* 0x000fe200078e0057 */
[----:B------:R-:W3:Y:S01]  /*4b30*/  MUFU.EX2 R92, R92 ;  /* 0x0000005c005c7308 */ /* 0x000ee20000000800 */
[----:B-1----:R-:W-:-:S01]  /*4b40*/  FADD.FTZ R103, R77, R108 ;  /* 0x0000006c4d677221 */ /* 0x002fc20000010000 */
[----:B------:R-:W-:Y:S01]  /*4b50*/  FADD.FTZ R108, R32, R131 ;  /* 0x00000083206c7221 */ /* 0x000fe20000010000 */
[----:B------:R-:W-:-:S03]  /*4b60*/  IMAD.MOV.U32 R75, RZ, RZ, R87 ;  /* 0x000000ffff4b7224 */ /* 0x000fc600078e0057 */
[----:B------:R-:W-:Y:S02]  /*4b70*/  FADD.FTZ R131, R109, R108 ;  /* 0x0000006c6d837221 */ /* 0x000fe40000010000 */
[----:B------:R-:W1:Y:S01]  /*4b80*/  MUFU.EX2 R117, R117 ;  /* 0x0000007500757308 */ /* 0x000e620000000800 */
[----:B--2---:R-:W-:-:S01]  /*4b90*/  FADD.FTZ R103, R82, R103 ;  /* 0x0000006752677221 */ /* 0x004fc20000010000 */
[----:B------:R-:W-:Y:S01]  /*4ba0*/  FADD.FTZ R108, R36, R131 ;  /* 0x00000083246c7221 */ /* 0x000fe20000010000 */
[----:B------:R-:W-:-:S03]  /*4bb0*/  IMAD.MOV.U32 R36, RZ, RZ, R87 ;  /* 0x000000ffff247224 */ /* 0x000fc600078e0057 */
[----:B------:R-:W-:Y:S02]  /*4bc0*/  FADD.FTZ R131, R121, R108 ;  /* 0x0000006c79837221 */ /* 0x000fe40000010000 */
[----:B------:R-:W2:Y:S01]  /*4bd0*/  MUFU.EX2 R81, R81 ;  /* 0x0000005100517308 */ /* 0x000ea20000000800 */
[----:B---3--:R-:W-:-:S01]  /*4be0*/  FADD.FTZ R110, R92, R103 ;  /* 0x000000675c6e7221 */ /* 0x008fc20000010000 */
[----:B------:R-:W-:-:S06]  /*4bf0*/  FFMA.FTZ R103, R2, R27, -R74 ;  /* 0x0000001b02677223 */ /* 0x000fcc000001084a */
        /* <DEDUP_REMOVED lines=12> */
[----:B------:R-:W-:-:S04]  /*4cc0*/  FADD.FTZ R74, R44, R131 ;  /* 0x000000832c4a7221 */ /* 0x000fc80000010000 */
[----:B------:R-:W-:Y:S02]  /*4cd0*/  FADD.FTZ R57, R125, R74 ;  /* 0x0000004a7d397221 */ /* 0x000fe40000010000 */
[----:B------:R-:W3:Y:S01]  /*4ce0*/  MUFU.EX2 R88, R88 ;  /* 0x0000005800587308 */ /* 0x000ee20000000800 */
[----:B-1----:R-:W-:-:S01]  /*4cf0*/  FADD.FTZ R112, R96, R27 ;  /* 0x0000001b60707221 */ /* 0x002fc20000010000 */
[----:B------:R-:W-:Y:S01]  /*4d00*/  FADD.FTZ R14, R48, R57 ;  /* 0x00000039300e7221 */ /* 0x000fe20000010000 */
[----:B------:R-:W-:-:S03]  /*4d10*/  F2FP.SATFINITE.E4M3.F32.PACK_AB_MERGE_C R48, R107, R48, RZ ;  /* 0x000000306b30723e */ /* 0x000fc600048070ff */
[----:B------:R-:W-:Y:S01]  /*4d20*/  FADD.FTZ R57, R107, R14 ;  /* 0x0000000e6b397221 */ /* 0x000fe20000010000 */
[----:B------:R-:W-:Y:S01]  /*4d30*/  F2FP.SATFINITE.E4M3.F32.PACK_AB_MERGE_C R218, R125, R44, R48 ;  /* 0x0000002c7dda723e */ /* 0x000fe20004807030 */
[----:B------:R-:W1:Y:S01]  /*4d40*/  MUFU.EX2 R113, R113 ;  /* 0x0000007100717308 */ /* 0x000e620000000800 */
[----:B--2---:R-:W-:-:S01]  /*4d50*/  FADD.FTZ R133, R127, R112 ;  /* 0x000000707f857221 */ /* 0x004fc20000010000 */
[----:B------:R-:W-:Y:S01]  /*4d60*/  FADD.FTZ R14, R52, R57 ;  /* 0x00000039340e7221 */ /* 0x000fe20000010000 */
[----:B------:R-:W-:Y:S01]  /*4d70*/  F2FP.SATFINITE.E4M3.F32.PACK_AB_MERGE_C R217, R127, R96, RZ ;  /* 0x000000607fd9723e */ /* 0x000fe200048070ff */
[----:B------:R-:W-:Y:S02]  /*4d80*/  IMAD.MOV.U32 R48, RZ, RZ, R87 ;  /* 0x000000ffff307224 */ /* 0x000fe400078e0057 */
[----:B------:R-:W-:-:S01]  /*4d90*/  FADD.FTZ R57, R111, R14 ;  /* 0x0000000e6f397221 */ /* 0x000fc20000010000 */
[----:B------:R-:W-:Y:S01]  /*4da0*/  F2FP.SATFINITE.E4M3.F32.PACK_AB_MERGE_C R217, R86, R81, R217 ;  /* 0x0000005156d9723e */ /* 0x000fe200048070d9 */
[----:B------:R-:W2:Y:S01]  /*4db0*/  MUFU.EX2 R100, R100 ;  /* 0x0000006400647308 */ /* 0x000ea20000000800 */
[----:B---3--:R-:W-:-:S01]  /*4dc0*/  FADD.FTZ R10, R88, R133 ;  /* 0x00000085580a7221 */ /* 0x008fc20000010000 */
[----:B------:R-:W-:-:S02]  /*4dd0*/  IMAD.MOV.U32 R86, RZ, RZ, R87 ;  /* 0x000000ffff567224 */ /* 0x000fc400078e0057 */
[--C-:B------:R-:W-:Y:S02]  /*4de0*/  IMAD.MOV.U32 R81, RZ, RZ, R87.reuse ;  /* 0x000000ffff517224 */ /* 0x100fe400078e0057 */
[----:B------:R-:W-:Y:S02]  /*4df0*/  IMAD.MOV.U32 R44, RZ, RZ, R87 ;  /* 0x000000ffff2c7224 */ /* 0x000fe400078e0057 */
[----:B------:R-:W3:Y:S08]  /*4e00*/  MUFU.EX2 R119, R119 ;  /* 0x0000007700777308 */ /* 0x000ef00000000800 */
[----:B------:R-:W4:Y:S08]  /*4e10*/  MUFU.EX2 R94, R94 ;  /* 0x0000005e005e7308 */ /* 0x000f300000000800 */
[----:B------:R-:W5:Y:S08]  /*4e20*/  MUFU.EX2 R115, R115 ;  /* 0x0000007300737308 */ /* 0x000f700000000800 */
[----:B------:R1:W-:Y:S08]  /*4e30*/  MUFU.EX2 R108, R71 ;  /* 0x00000047006c7308 */ /* 0x0003f00000000800 */
[----:B------:R-:W5:Y:S01]  /*4e40*/  MUFU.EX2 R102, R102 ;  /* 0x0000006600667308 */ /* 0x000f620000000800 */
[----:B-1----:R-:W-:-:S04]  /*4e50*/  FADD.FTZ R71, R113, R10 ;  /* 0x0000000a71477221 */ /* 0x002fc80000010000 */
[----:B--2---:R-:W-:Y:S01]  /*4e60*/  FADD.FTZ R74, R100, R71 ;  /* 0x00000047644a7221 */ /* 0x004fe20000010000 */
[C---:B---3--:R-:W-:Y:S02]  /*4e70*/  F2FP.SATFINITE.E4M3.F32.PACK_AB_MERGE_C R100, R119.reuse, R100, RZ ;  /* 0x000000647764723e */ /* 0x048fe400048070ff */
[----:B------:R-:W1:Y:S01]  /*4e80*/  MUFU.EX2 R129, R129 ;  /* 0x0000008100817308 */ /* 0x000e620000000800 */
[----:B------:R-:W-:-:S01]  /*4e90*/  FADD.FTZ R71, R119, R74 ;  /* 0x0000004a77477221 */ /* 0x000fc20000010000 */
[----:B------:R-:W-:Y:S01]  /*4ea0*/  F2FP.SATFINITE.E4M3.F32.PACK_AB_MERGE_C R219, R113, R88, R100 ;  /* 0x0000005871db723e */ /* 0x000fe20004807064 */
[----:B------:R-:W-:Y:S02]  /*4eb0*/  IMAD.MOV.U32 R74, RZ, RZ, R87 ;  /* 0x000000ffff4a7224 */ /* 0x000fe400078e0057 */
[----:B----4-:R-:W-:-:S03]  /*4ec0*/  FADD.FTZ R24, R94, R71 ;  /* 0x000000475e187221 */ /* 0x010fc60000010000 */
[----:B------:R-:W2:Y:S01]  /*4ed0*/  MUFU.EX2 R98, R98 ;  /* 0x0000006200627308 */ /* 0x000ea20000000800 */
[----:B-----5:R-:W-:-:S01]  /*4ee0*/  FADD.FTZ R71, R115, R24 ;  /* 0x0000001873477221 */ /* 0x020fc20000010000 */
[----:B------:R-:W-:Y:S01]  /*4ef0*/  FADD.FTZ R24, R56, R57 ;  /* 0x0000003938187221 */ /* 0x000fe20000010000 */
[C---:B------:R-:W-:Y:S02]  /*4f00*/  F2FP.SATFINITE.E4M3.F32.PACK_AB_MERGE_C R56, R91.reuse, R56, RZ ;  /* 0x000000385b38723e */ /* 0x040fe400048070ff */
[----:B------:R-:W-:Y:S01]  /*4f10*/  FADD.FTZ R32, R102, R71 ;  /* 0x0000004766207221 */ /* 0x000fe20000010000 */
[----:B------:R-:W-:-:S01]  /*4f20*/  FADD.FTZ R57, R91, R24 ;  /* 0x000000185b397221 */ /* 0x000fc20000010000 */
[----:B------:R-:W-:Y:S01]  /*4f30*/  F2FP.SATFINITE.E4M3.F32.PACK_AB_MERGE_C R212, R111, R52, R56 ;  /* 0x000000346fd4723e */ /* 0x000fe20004807038 */
[----:B------:R-:W3:Y:S01]  /*4f40*/  MUFU.EX2 R7, R177 ;  /* 0x000000b100077308 */ /* 0x000ee20000000800 */
[----:B-1----:R-:W-:-:S01]  /*4f50*/  FADD.FTZ R71, R129, R32 ;  /* 0x0000002081477221 */ /* 0x002fc20000010000 */
[----:B------:R-:W-:Y:S01]  /*4f60*/  FADD.FTZ R24, R60, R57 ;  /* 0x000000393c187221 */ /* 0x000fe20000010000 */
[----:B------:R-:W-:Y:S01]  /*4f70*/  F2FP.SATFINITE.E4M3.F32.PACK_AB_MERGE_C R102, R129, R102, RZ ;  /* 0x000000668166723e */ /* 0x000fe200048070ff */
[----:B------:R-:W-:-:S02]  /*4f80*/  IMAD.MOV.U32 R56, RZ, RZ, R87 ;  /* 0x000000ffff387224 */ /* 0x000fc400078e0057 */
[----:B------:R-:W-:-:S01]  /*4f90*/  FADD.FTZ R57, R95, R24 ;  /* 0x000000185f397221 */ /* 0x000fc20000010000 */
[----:B------:R-:W-:Y:S01]  /*4fa0*/  F2FP.SATFINITE.E4M3.F32.PACK_AB_MERGE_C R213, R115, R94, R102 ;  /* 0x0000005e73d5723e */ /* 0x000fe20004807066 */
[----:B------:R-:W1:Y:S01]  /*4fb0*/  MUFU.EX2 R4, R4 ;  /* 0x0000000400047308 */ /* 0x000e620000000800 */
[----:B--2---:R-:W-:-:S01]  /*4fc0*/  FADD.FTZ R32, R98, R71 ;  /* 0x0000004762207221 */ /* 0x004fc20000010000 */
[----:B------:R-:W-:Y:S01]  /*4fd0*/  FADD.FTZ R24, R58, R57 ;  /* 0x000000393a187221 */ /* 0x000fe20000010000 */
[C---:B------:R-:W-:Y:S01]  /*4fe0*/  F2FP.SATFINITE.E4M3.F32.PACK_AB_MERGE_C R58, R63.reuse, R58, RZ ;  /* 0x0000003a3f3a723e */ /* 0x040fe200048070ff */
        /* <DEDUP_REMOVED lines=8> */
[----:B------:R-:W3:Y:S01]  /*5070*/  MUFU.EX2 R3, R3 ;  /* 0x0000000300037308 */ /* 0x000ee20000000800 */
[----:B-1----:R-:W-:-:S01]  /*5080*/  FADD.FTZ R32, R4, R37 ;  /* 0x0000002504207221 */ /* 0x002fc20000010000 */
[----:B------:R-:W-:Y:S01]  /*5090*/  FADD.FTZ R37, R59, R24 ;  /* 0x000000183b257221 */ /* 0x000fe20000010000 */
[--C-:B------:R-:W-:Y:S02]  /*50a0*/  IMAD.MOV.U32 R57, RZ, RZ, R87.reuse ;  /* 0x000000ffff397224 */ /* 0x100fe400078e0057 */
[----:B------:R-:W-:Y:S02]  /*50b0*/  IMAD.MOV.U32 R52, RZ, RZ, R87 ;  /* 0x000000ffff347224 */ /* 0x000fe400078e0057 */
[----:B------:R-:W-:-:S01]  /*50c0*/  FADD.FTZ R37, R62, R37 ;  /* 0x000000253e257221 */ /* 0x000fc20000010000 */
[----:B------:R-:W1:Y:S01]  /*50d0*/  MUFU.EX2 R72, R72 ;  /* 0x0000004800487308 */ /* 0x000e620000000800 */
[----:B--2---:R-:W-:-:S02]  /*50e0*/  FADD.FTZ R32, R73, R32 ;  /* 0x0000002049207221 */ /* 0x004fc40000010000 */
[----:B------:R-:W-:Y:S01]  /*50f0*/  FADD.FTZ R20, R42, R37 ;  /* 0x000000252a147221 */ /* 0x000fe20000010000 */
[----:B------:R-:W-:Y:S02]  /*5100*/  F2FP.SATFINITE.E4M3.F32.PACK_AB_MERGE_C R42, R43, R42, RZ ;  /* 0x0000002a2b2a723e */ /* 0x000fe400048070ff */
[----:B------:R-:W-:Y:S01]  /*5110*/  F2FP.SATFINITE.E4M3.F32.PACK_AB_MERGE_C R40, R73, R4, RZ ;  /* 0x000000044928723e */ /* 0x000fe200048070ff */
[----:B------:R-:W-:-:S01]  /*5120*/  FADD.FTZ R43, R43, R20 ;  /* 0x000000142b2b7221 */ /* 0x000fc20000010000 */
[----:B------:R-:W-:Y:S01]  /*5130*/  F2FP.SATFINITE.E4M3.F32.PACK_AB_MERGE_C R208, R62, R59, R42 ;  /* 0x0000003b3ed0723e */ /* 0x000fe2000480702a */
[----:B------:R-:W2:Y:S01]  /*5140*/  MUFU.EX2 R67, R183 ;  /* 0x000000b700437308 */ /* 0x000ea20000000800 */
[----:B---3--:R-:W-:-:S01]  /*5150*/  FADD.FTZ R49, R3, R32 ;  /* 0x0000002003317221 */ /* 0x008fc20000010000 */
[----:B------:R-:W-:Y:S01]  /*5160*/  F2FP.SATFINITE.E4M3.F32.PACK_AB_MERGE_C R32, R34, R15, RZ ;  /* 0x0000000f2220723e */ /* 0x000fe200048070ff */
[--C-:B------:R-:W-:Y:S01]  /*5170*/  IMAD.MOV.U32 R73, RZ, RZ, R87.reuse ;  /* 0x000000ffff497224 */ /* 0x100fe200078e0057 */
[----:B------:R-:W-:Y:S01]  /*5180*/  F2FP.SATFINITE.E4M3.F32.PACK_AB_MERGE_C R215, R7, R98, R40 ;  /* 0x0000006207d7723e */ /* 0x000fe20004807028 */
[--C-:B------:R-:W-:Y:S01]  /*5190*/  IMAD.MOV.U32 R62, RZ, RZ, R87.reuse ;  /* 0x000000ffff3e7224 */ /* 0x100fe200078e0057 */
[----:B------:R-:W-:Y:S01]  /*51a0*/  F2FP.SATFINITE.E4M3.F32.PACK_AB_MERGE_C R204, R30, R13, R32 ;  /* 0x0000000d1ecc723e */ /* 0x000fe20004807020 */
[----:B------:R-:W-:Y:S01]  /*51b0*/  IMAD.MOV.U32 R59, RZ, RZ, R87 ;  /* 0x000000ffff3b7224 */ /* 0x000fe200078e0057 */
[----:B------:R-:W3:Y:S01]  /*51c0*/  MUFU.EX2 R106, R106 ;  /* 0x0000006a006a7308 */ /* 0x000ee20000000800 */
[----:B-1----:R-:W-:-:S01]  /*51d0*/  FADD.FTZ R12, R72, R49 ;  /* 0x00000031480c7221 */ /* 0x002fc20000010000 */
[----:B------:R-:W-:-:S02]  /*51e0*/  IMAD.MOV.U32 R49, RZ, RZ, R87 ;  /* 0x000000ffff317224 */ /* 0x000fc400078e0057 */
[--C-:B------:R-:W-:Y:S02]  /*51f0*/  IMAD.MOV.U32 R42, RZ, RZ, R87.reuse ;  /* 0x000000ffff2a7224 */ /* 0x100fe400078e0057 */
[----:B------:R-:W-:Y:S02]  /*5200*/  IMAD.MOV.U32 R40, RZ, RZ, R87 ;  /* 0x000000ffff287224 */ /* 0x000fe400078e0057 */
[----:B------:R-:W1:Y:S01]  /*5210*/  MUFU.EX2 R61, R187 ;  /* 0x000000bb003d7308 */ /* 0x000e620000000800 */
[----:B--2---:R-:W-:-:S01]  /*5220*/  FADD.FTZ R37, R67, R12 ;  /* 0x0000000c43257221 */ /* 0x004fc20000010000 */
[----:B------:R-:W-:Y:S01]  /*5230*/  FADD.FTZ R12, R46, R43 ;  /* 0x0000002b2e0c7221 */ /* 0x000fe20000010000 */
[--C-:B------:R-:W-:Y:S02]  /*5240*/  IMAD.MOV.U32 R46, RZ, RZ, R87.reuse ;  /* 0x000000ffff2e7224 */ /* 0x100fe400078e0057 */
[----:B------:R-:W-:Y:S02]  /*5250*/  IMAD.MOV.U32 R32, RZ, RZ, R87 ;  /* 0x000000ffff207224 */ /* 0x000fe400078e0057 */
[----:B------:R-:W-:-:S01]  /*5260*/  FADD.FTZ R20, R47, R12 ;  /* 0x0000000c2f147221 */ /* 0x000fc20000010000 */
[----:B------:R-:W-:Y:S01]  /*5270*/  IMAD.MOV.U32 R47, RZ, RZ, R87 ;  /* 0x000000ffff2f7224 */ /* 0x000fe200078e0057 */
[----:B------:R-:W2:Y:S01]  /*5280*/  MUFU.EX2 R104, R104 ;  /* 0x0000006800687308 */ /* 0x000ea20000000800 */
[C---:B---3--:R-:W-:Y:S01]  /*5290*/  F2FP.SATFINITE.E4M3.F32.PACK_AB_MERGE_C R67, R106.reuse, R67, RZ ;  /* 0x000000436a43723e */ /* 0x048fe200048070ff */
[----:B------:R-:W-:-:S03]  /*52a0*/  FADD.FTZ R106, R106, R37 ;  /* 0x000000256a6a7221 */ /* 0x000fc60000010000 */
[----:B------:R-:W-:Y:S01]  /*52b0*/  F2FP.SATFINITE.E4M3.F32.PACK_AB_MERGE_C R209, R72, R3, R67 ;  /* 0x0000000348d1723e */ /* 0x000fe20004807043 */
[----:B------:R-:W-:Y:S02]  /*52c0*/  IMAD.MOV.U32 R72, RZ, RZ, R87 ;  /* 0x000000ffff487224 */ /* 0x000fe400078e0057 */
[----:B------:R-:W3:Y:S01]  /*52d0*/  MUFU.EX2 R189, R189 ;  /* 0x000000bd00bd7308 */ /* 0x000ee20000000800 */
[----:B-1----:R-:W-:-:S01]  /*52e0*/  FADD.FTZ R37, R61, R106 ;  /* 0x0000006a3d257221 */ /* 0x002fc20000010000 */
[----:B------:R-:W-:-:S06]  /*52f0*/  IMAD.MOV.U32 R67, RZ, RZ, R87 ;  /* 0x000000ffff437224 */ /* 0x000fcc00078e0057 */
[----:B------:R-:W1:Y:S01]  /*5300*/  MUFU.EX2 R27, R191 ;  /* 0x000000bf001b7308 */ /* 0x000e620000000800 */
[----:B--2---:R-:W-:-:S01]  /*5310*/  FADD.FTZ R24, R104, R37 ;  /* 0x0000002568187221 */ /* 0x004fc20000010000 */
[----:B------:R-:W-:-:S04]  /*5320*/  FADD.FTZ R37, R11, R20 ;  /* 0x000000140b257221 */ /* 0x000fc80000010000 */
[----:B------:R-:W-:Y:S02]  /*5330*/  FADD.FTZ R26, R26, R37 ;  /* 0x000000251a1a7221 */ /* 0x000fe40000010000 */
[----:B------:R-:W2:Y:S01]  /*5340*/  MUFU.EX2 R10, R193 ;  /* 0x000000c1000a7308 */ /* 0x000ea20000000800 */
[----:B---3--:R-:W-:-:S01]  /*5350*/  FADD.FTZ R43, R189, R24 ;  /* 0x00000018bd2b7221 */ /* 0x008fc20000010000 */
[----:B------:R-:W-:Y:S01]  /*5360*/  F2FP.SATFINITE.E4M3.F32.PACK_AB_MERGE_C R189, R108, R189, RZ ;  /* 0x000000bd6cbd723e */ /* 0x000fe200048070ff */
[----:B------:R-:W-:-:S02]  /*5370*/  FADD.FTZ R11, R13, R26 ;  /* 0x0000001a0d0b7221 */ /* 0x000fc40000010000 */
[----:B------:R-:W-:Y:S01]  /*5380*/  FADD.FTZ R108, R108, R43 ;  /* 0x0000002b6c6c7221 */ /* 0x000fe20000010000 */
[----:B------:R-:W-:Y:S01]  /*5390*/  F2FP.SATFINITE.E4M3.F32.PACK_AB_MERGE_C R211, R104, R61, R189 ;  /* 0x0000003d68d3723e */ /* 0x000fe200048070bd */
[----:B------:R-:W-:Y:S01]  /*53a0*/  FADD.FTZ R24, R30, R11 ;  /* 0x0000000b1e187221 */ /* 0x000fe20000010000 */
[----:B------:R-:W3:Y:S01]  /*53b0*/  MUFU.EX2 R195, R195 ;  /* 0x000000c300c37308 */ /* 0x000ee20000000800 */
[----:B-1----:R-:W-:-:S01]  /*53c0*/  FADD.FTZ R37, R27, R108 ;  /* 0x0000006c1b257221 */ /* 0x002fc20000010000 */
[----:B------:R-:W-:-:S02]  /*53d0*/  IMAD.MOV.U32 R61, RZ, RZ, R87 ;  /* 0x000000ffff3d7224 */ /* 0x000fc400078e0057 */
[----:B------:R-:W-:-:S01]  /*53e0*/  FADD.FTZ R11, R15, R24 ;  /* 0x000000180f0b7221 */ /* 0x000fc20000010000 */
[--C-:B------:R-:W-:Y:S02]  /*53f0*/  IMAD.MOV.U32 R43, RZ, RZ, R87.reuse ;  /* 0x000000ffff2b7224 */ /* 0x100fe400078e0057 */
[----:B------:R-:W-:Y:S02]  /*5400*/  IMAD.MOV.U32 R30, RZ, RZ, R87 ;  /* 0x000000ffff1e7224 */ /* 0x000fe400078e0057 */
[----:B------:R-:W-:Y:S01]  /*5410*/  FADD.FTZ R34, R34, R11 ;  /* 0x0000000b22227221 */ /* 0x000fe20000010000 */
[----:B------:R-:W1:Y:S01]  /*5420*/  MUFU.EX2 R14, R99 ;  /* 0x00000063000e7308 */ /* 0x000e620000000800 */
[----:B--2---:R-:W-:-:S02]  /*5430*/  FADD.FTZ R26, R10, R37 ;  /* 0x000000250a1a7221 */ /* 0x004fc40000010000 */
[----:B------:R-:W-:Y:S01]  /*5440*/  FADD.FTZ R11, R21, R34 ;  /* 0x00000022150b7221 */ /* 0x000fe20000010000 */
[----:B------:R-:W-:-:S04]  /*5450*/  IMAD.MOV.U32 R34, RZ, RZ, R87 ;  /* 0x000000ffff227224 */ /* 0x000fc800078e0057 */
[----:B------:R-:W2:Y:S01]  /*5460*/  MUFU.EX2 R197, R197 ;  /* 0x000000c500c57308 */ /* 0x000ea20000000800 */
[----:B---3--:R-:W-:-:S07]  /*5470*/  FADD.FTZ R37, R195, R26 ;  /* 0x0000001ac3257221 */ /* 0x008fce0000010000 */
[----:B------:R-:W3:Y:S01]  /*5480*/  MUFU.EX2 R38, R38 ;  /* 0x0000002600267308 */ /* 0x000ee20000000800 */
[C---:B-1----:R-:W-:Y:S01]  /*5490*/  F2FP.SATFINITE.E4M3.F32.PACK_AB_MERGE_C R195, R14.reuse, R195, RZ ;  /* 0x000000c30ec3723e */ /* 0x042fe200048070ff */
[----:B------:R-:W-:Y:S01]  /*54a0*/  FADD.FTZ R14, R14, R37 ;  /* 0x000000250e0e7221 */ /* 0x000fe20000010000 */
[----:B------:R-:W-:Y:S02]  /*54b0*/  IMAD.MOV.U32 R37, RZ, RZ, R87 ;  /* 0x000000ffff257224 */ /* 0x000fe400078e0057 */
[----:B------:R-:W-:Y:S01]  /*54c0*/  F2FP.SATFINITE.E4M3.F32.PACK_AB_MERGE_C R205, R10, R27, R195 ;  /* 0x0000001b0acd723e */ /* 0x000fe200048070c3 */
[----:B------:R-:W-:Y:S02]  /*54d0*/  IMAD.MOV.U32 R27, RZ, RZ, R87 ;  /* 0x000000ffff1b7224 */ /* 0x000fe400078e0057 */
[----:B------:R1:W4:Y:S01]  /*54e0*/  MUFU.EX2 R8, R51 ;  /* 0x0000003300087308 */ /* 0x0003220000000800 */
[----:B--2---:R-:W-:-:S07]  /*54f0*/  FADD.FTZ R15, R197, R14 ;  /* 0x0000000ec50f7221 */ /* 0x004fce0000010000 */
[----:B------:R-:W2:Y:S01]  /*5500*/  MUFU.EX2 R39, R39 ;  /* 0x0000002700277308 */ /* 0x000ea20000000800 */
[----:B---3--:R-:W-:-:S01]  /*5510*/  FADD.FTZ R24, R38, R11 ;  /* 0x0000000b26187221 */ /* 0x008fc20000010000 */
[----:B-1----:R-:W-:-:S06]  /*5520*/  IMAD.MOV.U32 R51, RZ, RZ, R87 ;  /* 0x000000ffff337224 */ /* 0x002fcc00078e0057 */
[----:B------:R-:W1:Y:S01]  /*5530*/  MUFU.EX2 R199, R199 ;  /* 0x000000c700c77308 */ /* 0x000e620000000800 */
[----:B----4-:R-:W-:-:S07]  /*5540*/  FADD.FTZ R26, R8, R15 ;  /* 0x0000000f081a7221 */ /* 0x010fce0000010000 */
[----:B------:R-:W3:Y:S01]  /*5550*/  MUFU.EX2 R50, R50 ;  /* 0x0000003200327308 */ /* 0x000ee20000000800 */
[----:B--2---:R-:W-:-:S07]  /*5560*/  FADD.FTZ R7, R39, R24 ;  /* 0x0000001827077221 */ /* 0x004fce0000010000 */
[----:B------:R2:W4:Y:S01]  /*5570*/  MUFU.EX2 R4, R55 ;  /* 0x0000003700047308 */ /* 0x0005220000000800 */
[----:B-1----:R-:W-:-:S07]  /*5580*/  FADD.FTZ R3, R199, R26 ;  /* 0x0000001ac7037221 */ /* 0x002fce0000010000 */
[----:B------:R-:W1:Y:S01]  /*5590*/  MUFU.EX2 R45, R45 ;  /* 0x0000002d002d7308 */ /* 0x000e620000000800 */
[C---:B---3--:R-:W-:Y:S01]  /*55a0*/  F2FP.SATFINITE.E4M3.F32.PACK_AB_MERGE_C R39, R50.reuse, R39, RZ ;  /* 0x000000273227723e */ /* 0x048fe200048070ff */
[----:B------:R-:W-:Y:S01]  /*55b0*/  FADD.FTZ R50, R50, R7 ;  /* 0x0000000732327221 */ /* 0x000fe20000010000 */
[----:B--2---:R-:W-:Y:S02]  /*55c0*/  IMAD.MOV.U32 R55, RZ, RZ, R87 ;  /* 0x000000ffff377224 */ /* 0x004fe400078e0057 */
[----:B------:R-:W-:Y:S01]  /*55d0*/  F2FP.SATFINITE.E4M3.F32.PACK_AB_MERGE_C R206, R38, R21, R39 ;  /* 0x0000001526ce723e */ /* 0x000fe20004807027 */
[----:B------:R-:W-:Y:S02]  /*55e0*/  IMAD.MOV.U32 R39, RZ, RZ, R87 ;  /* 0x000000ffff277224 */ /* 0x000fe400078e0057 */
[----:B------:R-:W2:Y:S01]  /*55f0*/  MUFU.EX2 R65, R65 ;  /* 0x0000004100417308 */ /* 0x000ea20000000800 */
[C---:B----4-:R-:W-:Y:S01]  /*5600*/  F2FP.SATFINITE.E4M3.F32.PACK_AB_MERGE_C R199, R4.reuse, R199, RZ ;  /* 0x000000c704c7723e */ /* 0x050fe200048070ff */
[----:B------:R-:W-:Y:S01]  /*5610*/  FADD.FTZ R4, R4, R3 ;  /* 0x0000000304047221 */ /* 0x000fe20000010000 */
[----:B------:R-:W-:-:S02]  /*5620*/  IMAD.MOV.U32 R38, RZ, RZ, R87 ;  /* 0x000000ffff267224 */ /* 0x000fc400078e0057 */
[----:B------:R-:W-:-:S03]  /*5630*/  F2FP.SATFINITE.E4M3.F32.PACK_AB_MERGE_C R207, R8, R197, R199 ;  /* 0x000000c508cf723e */ /* 0x000fc600048070c7 */
[----:B------:R-:W3:Y:S01]  /*5640*/  MUFU.EX2 R54, R54 ;  /* 0x0000003600367308 */ /* 0x000ee20000000800 */
[----:B-1----:R-:W-:-:S01]  /*5650*/  FADD.FTZ R3, R45, R50 ;  /* 0x000000322d037221 */ /* 0x002fc20000010000 */
[----:B------:R-:W-:-:S06]  /*5660*/  IMAD.MOV.U32 R50, RZ, RZ, R87 ;  /* 0x000000ffff327224 */ /* 0x000fcc00078e0057 */
        /* <DEDUP_REMOVED lines=8> */
[----:B------:R2:W4:Y:S01]  /*56f0*/  MUFU.EX2 R20, R31 ;  /* 0x0000001f00147308 */ /* 0x0005220000000800 */
[----:B---3--:R-:W-:-:S01]  /*5700*/  FADD.FTZ R7, R201, R26 ;  /* 0x0000001ac9077221 */ /* 0x008fc20000010000 */
[----:B------:R-:W-:-:S06]  /*5710*/  IMAD.MOV.U32 R26, RZ, RZ, R87 ;  /* 0x000000ffff1a7224 */ /* 0x000fcc00078e0057 */
[----:B------:R-:W3:Y:S01]  /*5720*/  MUFU.EX2 R29, R29 ;  /* 0x0000001d001d7308 */ /* 0x000ee20000000800 */
[C---:B-1----:R-:W-:Y:S01]  /*5730*/  F2FP.SATFINITE.E4M3.F32.PACK_AB_MERGE_C R25, R64.reuse, R25, RZ ;  /* 0x000000194019723e */ /* 0x042fe200048070ff */
[----:B------:R-:W-:Y:S01]  /*5740*/  FADD.FTZ R64, R64, R3 ;  /* 0x0000000340407221 */ /* 0x000fe20000010000 */
[----:B--2---:R-:W-:Y:S02]  /*5750*/  IMAD.MOV.U32 R31, RZ, RZ, R87 ;  /* 0x000000ffff1f7224 */ /* 0x004fe400078e0057 */
[----:B------:R-:W-:Y:S01]  /*5760*/  F2FP.SATFINITE.E4M3.F32.PACK_AB_MERGE_C R200, R54, R45, R25 ;  /* 0x0000002d36c8723e */ /* 0x000fe20004807019 */
[----:B------:R-:W-:Y:S02]  /*5770*/  IMAD.MOV.U32 R54, RZ, RZ, R87 ;  /* 0x000000ffff367224 */ /* 0x000fe400078e0057 */
[----:B------:R-:W1:Y:S01]  /*5780*/  MUFU.EX2 R69, R69 ;  /* 0x0000004500457308 */ /* 0x000e620000000800 */
[C---:B----4-:R-:W-:Y:S01]  /*5790*/  F2FP.SATFINITE.E4M3.F32.PACK_AB_MERGE_C R201, R20.reuse, R201, RZ ;  /* 0x000000c914c9723e */ /* 0x050fe200048070ff */
[----:B------:R-:W-:Y:S01]  /*57a0*/  FADD.FTZ R20, R20, R7 ;  /* 0x0000000714147221 */ /* 0x000fe20000010000 */
[----:B------:R-:W-:-:S02]  /*57b0*/  IMAD.MOV.U32 R45, RZ, RZ, R87 ;  /* 0x000000ffff2d7224 */ /* 0x000fc400078e0057 */
[----:B------:R-:W-:Y:S01]  /*57c0*/  F2FP.SATFINITE.E4M3.F32.PACK_AB_MERGE_C R201, R12, R65, R201 ;  /* 0x000000410cc9723e */ /* 0x000fe200048070c9 */
[----:B------:R-:W-:Y:S02]  /*57d0*/  IMAD.MOV.U32 R65, RZ, RZ, R87 ;  /* 0x000000ffff417224 */ /* 0x000fe400078e0057 */
[----:B------:R2:W4:Y:S01]  /*57e0*/  MUFU.EX2 R14, R35 ;  /* 0x00000023000e7308 */ /* 0x0005220000000800 */
[----:B---3--:R-:W-:-:S01]  /*57f0*/  FADD.FTZ R3, R29, R64 ;  /* 0x000000401d037221 */ /* 0x008fc20000010000 */
[--C-:B------:R-:W-:Y:S02]  /*5800*/  IMAD.MOV.U32 R64, RZ, RZ, R87.reuse ;  /* 0x000000ffff407224 */ /* 0x100fe400078e0057 */
[----:B------:R-:W-:Y:S02]  /*5810*/  IMAD.MOV.U32 R25, RZ, RZ, R87 ;  /* 0x000000ffff197224 */ /* 0x000fe400078e0057 */
[----:B------:R-:W-:Y:S02]  /*5820*/  FADD.FTZ R4, R66, R3 ;  /* 0x0000000342047221 */ /* 0x000fe40000010000 */
[----:B------:R-:W-:Y:S01]  /*5830*/  MUFU.EX2 R33, R33 ;  /* 0x0000002100217308 */ /* 0x000fe20000000800 */
[----:B-1----:R-:W-:-:S01]  /*5840*/  FADD.FTZ R7, R69, R20 ;  /* 0x0000001445077221 */ /* 0x002fc20000010000 */
[----:B--2---:R-:W-:-:S06]  /*5850*/  IMAD.MOV.U32 R35, RZ, RZ, R87 ;  /* 0x000000ffff237224 */ /* 0x004fcc00078e0057 */
[----:B------:R-:W1:Y:S01]  /*5860*/  MUFU.EX2 R68, R68 ;  /* 0x0000004400447308 */ /* 0x000e620000000800 */
[----:B----4-:R-:W-:-:S07]  /*5870*/  FADD.FTZ R8, R14, R7 ;  /* 0x000000070e087221 */ /* 0x010fce0000010000 */
[----:B------:R-:W2:Y:S08]  /*5880*/  MUFU.EX2 R203, R203 ;  /* 0x000000cb00cb7308 */ /* 0x000eb00000000800 */
[----:B------:R3:W4:Y:S01]  /*5890*/  MUFU.EX2 R24, R41 ;  /* 0x0000002900187308 */ /* 0x0007220000000800 */
[----:B-1----:R-:W-:Y:S01]  /*58a0*/  F2FP.SATFINITE.E4M3.F32.PACK_AB_MERGE_C R7, R68, R33, RZ ;  /* 0x000000214407723e */ /* 0x002fe200048070ff */
[----:B------:R-:W-:-:S03]  /*58b0*/  FADD.FTZ R33, R33, R4 ;  /* 0x0000000421217221 */ /* 0x000fc60000010000 */
[----:B------:R-:W-:Y:S01]  /*58c0*/  F2FP.SATFINITE.E4M3.F32.PACK_AB_MERGE_C R202, R66, R29, R7 ;  /* 0x0000001d42ca723e */ /* 0x000fe20004807007 */
[----:B------:R-:W-:-:S01]  /*58d0*/  FADD.FTZ R4, R68, R33 ;  /* 0x0000002144047221 */ /* 0x000fc20000010000 */
[----:B------:R-:W-:Y:S02]  /*58e0*/  IMAD.MOV.U32 R68, RZ, RZ, R87 ;  /* 0x000000ffff447224 */ /* 0x000fe400078e0057 */
[----:B--2---:R-:W-:-:S01]  /*58f0*/  FADD.FTZ R3, R203, R8 ;  /* 0x00000008cb037221 */ /* 0x004fc20000010000 */
[--C-:B------:R-:W-:Y:S02]  /*5900*/  IMAD.MOV.U32 R66, RZ, RZ, R87.reuse ;  /* 0x000000ffff427224 */ /* 0x100fe400078e0057 */
[--C-:B---3--:R-:W-:Y:S02]  /*5910*/  IMAD.MOV.U32 R41, RZ, RZ, R87.reuse ;  /* 0x000000ffff297224 */ /* 0x108fe400078e0057 */
[--C-:B------:R-:W-:Y:S02]  /*5920*/  IMAD.MOV.U32 R33, RZ, RZ, R87.reuse ;  /* 0x000000ffff217224 */ /* 0x100fe400078e0057 */
[----:B------:R-:W-:Y:S01]  /*5930*/  IMAD.MOV.U32 R29, RZ, RZ, R87 ;  /* 0x000000ffff1d7224 */ /* 0x000fe200078e0057 */
[C---:B----4-:R-:W-:Y:S01]  /*5940*/  F2FP.SATFINITE.E4M3.F32.PACK_AB_MERGE_C R10, R24.reuse, R203, RZ ;  /* 0x000000cb180a723e */ /* 0x050fe200048070ff */
[----:B------:R-:W-:-:S01]  /*5950*/  FADD.FTZ R3, R24, R3 ;  /* 0x0000000318037221 */ /* 0x000fc20000010000 */
[----:B------:R-:W-:-:S02]  /*5960*/  IMAD.MOV.U32 R24, RZ, RZ, R87 ;  /* 0x000000ffff187224 */ /* 0x000fc400078e0057 */
[----:B------:R-:W-:Y:S01]  /*5970*/  F2FP.SATFINITE.E4M3.F32.PACK_AB_MERGE_C R203, R14, R69, R10 ;  /* 0x000000450ecb723e */ /* 0x000fe2000480700a */
[----:B------:R-:W-:Y:S01]  /*5980*/  IMAD.MOV.U32 R69, RZ, RZ, R87 ;  /* 0x000000ffff457224 */ /* 0x000fe200078e0057 */
[----:B------:R-:W-:Y:S06]  /*5990*/  @!P2 BRA `(.L_x_1713) ;  /* 0x0000004400f8a947 */ /* 0x000fec0003800000 */
[----:B------:R-:W-:Y:S01]  /*59a0*/  IMAD.MOV.U32 R8, RZ, RZ, R9 ;  /* 0x000000ffff087224 */ /* 0x000fe200078e0009 */
[----:B------:R-:W-:Y:S01]  /*59b0*/  CS2R R86, SRZ ;  /* 0x0000000000567805 */ /* 0x000fe2000001ff00 */
[----:B------:R-:W-:Y:S01]  /*59c0*/  IMAD.MOV.U32 R7, RZ, RZ, R0 ;  /* 0x000000ffff077224 */ /* 0x000fe200078e0000 */
[----:B------:R-:W-:Y:S01]  /*59d0*/  CS2R R84, SRZ ;  /* 0x0000000000547805 */ /* 0x000fe2000001ff00 */
[----:B------:R-:W-:Y:S01]  /*59e0*/  IMAD.MOV.U32 R10, RZ, RZ, R16 ;  /* 0x000000ffff0a7224 */ /* 0x000fe200078e0010 */
        /* <DEDUP_REMOVED lines=30> */
[----:B------:R-:W-:Y:S01]  /*5bd0*/  UMOV UR40, UR41 ;  /* 0x0000002900287c82 */ /* 0x000fe20008000000 */
[----:B------:R-:W-:Y:S01]  /*5be0*/  UMOV UR55, UR48 ;  /* 0x0000003000377c82 */ /* 0x000fe20008000000 */
[----:B------:R-:W-:Y:S01]  /*5bf0*/  ULDC UR45, c[0x0][0x404] ;  /* 0x00010100002d7ab9 */ /* 0x000fe20000000800 */
[----:B------:R-:W-:Y:S01]  /*5c00*/  ULDC UR41, c[0x0][0x2e0] ;  /* 0x0000b80000297ab9 */ /* 0x000fe20000000800 */
[----:B------:R-:W-:-:S05]  /*5c10*/  ULDC.64 UR6, c[0x0][0x3f8] ;  /* 0x0000fe0000067ab9 */ /* 0x000fca0000000a00 */
.L_x_1723:
[----:B------:R-:W-:Y:S01]  /*5c20*/  ISETP.NE.AND P3, PT, RZ, UR38, PT ;  /* 0x00000026ff007c0c */ /* 0x000fe2000bf65270 */
[----:B------:R-:W-:-:S04]  /*5c30*/  UISETP.NE.AND UP0, UPT, UR55, 0x1, UPT ;  /* 0x000000013700788c */ /* 0x000fc8000bf05270 */
[----:B------:R-:W-:-:S06]  /*5c40*/  USEL UR10, URZ, 0x1, UP0 ;  /* 0x000000013f0a7887 */ /* 0x000fcc0008000000 */
[----:B------:R-:W-:Y:S02]  /*5c50*/  LOP3.LUT R16, R10, UR10, RZ, 0x3c, !PT ;  /* 0x0000000a0a107c12 */ /* 0x000fe4000f8e3cff */
[----:B------:R-:W-:Y:S05]  /*5c60*/  @P3 BRA `(.L_x_1714) ;  /* 0x0000000000343947 */ /* 0x000fea0003800000 */
[----:B------:R-:W-:Y:S05]  /*5c70*/  @!P1 BRA `(.L_x_1715) ;  /* 0x0000000000049947 */ /* 0x000fea0003800000 */
[----:B------:R-:W-:Y:S01]  /*5c80*/  BPT.TRAP 0x1 ;  /* 0x000000040000795c */ /* 0x000fe20000300000 */
.L_x_1715:
        /* <DEDUP_REMOVED lines=8> */
.L_x_1716:
[----:B--2---:R-:W-:Y:S05]  /*5d10*/  @P2 BRA `(.L_x_1714) ;  /* 0x0000000000082947 */ /* 0x004fea0003800000 */
[----:B------:R-:W2:Y:S02]  /*5d20*/  SYNCS.PHASECHK.TRANS64.TRYWAIT P2, [UR10+0x2e830], R0 ;  /* 0x02e83000ff0075a7 */ /* 0x000ea4000804014a */
[----:B--2---:R-:W-:Y:S05]  /*5d30*/  @!P2 BRA `(.L_x_1717) ;  /* 0x000000d40060a947 */ /* 0x004fea0003800000 */
.L_x_1714:
        /* <DEDUP_REMOVED lines=25> */
[----:B------:R-:W-:-:S02]  /*5ed0*/  UIADD3 UR10, UR56, 0x600, URZ ;  /* 0x00000600380a7890 */ /* 0x000fc4000fffe03f */
[----:B------:R-:W-:Y:S02]  /*5ee0*/  UIADD3 UR50, UR56, 0x402, URZ ;  /* 0x0000040238327890 */ /* 0x000fe4000fffe03f */
[----:B-1----:R-:W-:Y:S01]  /*5ef0*/  VIADD R0, R9, 0x8 ;  /* 0x0000000809007836 */ /* 0x002fe20000000000 */
[----:B------:R-:W-:Y:S01]  /*5f00*/  UMOV UR48, UR4 ;  /* 0x0000000400307c82 */ /* 0x000fe20008000000 */
[----:B------:R-:W-:Y:S01]  /*5f10*/  UMOV UR49, UR5 ;  /* 0x0000000500317c82 */ /* 0x000fe20008000000 */
[----:B------:R-:W-:Y:S01]  /*5f20*/  UMOV UR51, 0x40000040 ;  /* 0x4000004000337882 */ /* 0x000fe20000000000 */
[----:B------:R-:W-:Y:S01]  /*5f30*/  UMOV UR11, 0x40000040 ;  /* 0x40000040000b7882 */ /* 0x000fe20000000000 */
[----:B------:R1:W-:Y:S01]  /*5f40*/  BAR.SYNC.DEFER_BLOCKING R0, 0x100 ;  /* 0x000400000000751d */ /* 0x0003e20000010000 */
[----:B------:R-:W-:-:S05]  /*5f50*/  UIADD3 UR14, UR56, 0x604, URZ ;  /* 0x00000604380e7890 */ /* 0x000fca000fffe03f */
[----:B------:R-:W-:Y:S01]  /*5f60*/  UMOV UR15, 0x40000040 ;  /* 0x40000040000f7882 */ /* 0x000fe20000000000 */
        /* <DEDUP_REMOVED lines=75> */
[----:B------:R-:W-:Y:S01]  /*6420*/  UMOV UR20, UR4 ;  /* 0x0000000400147c82 */ /* 0x000fe20008000000 */
[----:B------:R-:W-:Y:S01]  /*6430*/  UMOV UR21, UR5 ;  /* 0x0000000500157c82 */ /* 0x000fe20008000000 */
[----:B------:R-:W-:Y:S01]  /*6440*/  UMOV UR22, UR10 ;  /* 0x0000000a00167c82 */ /* 0x000fe20008000000 */
[----:B------:R-:W-:Y:S01]  /*6450*/  UMOV UR23, 0x40000040 ;  /* 0x4000004000177882 */ /* 0x000fe20000000000 */
[----:B------:R-:W-:Y:S01]  /*6460*/  UIADD3 UR10, UR56, 0x4, URZ ;  /* 0x00000004380a7890 */ /* 0x000fe2000fffe03f */
        /* <DEDUP_REMOVED lines=79> */
.L_x_1719:
[----:B------:R-:W-:Y:S01]  /*6960*/  ULEA UR10, UR55, UR37, 0x3 ;  /* 0x00000025370a7291 */ /* 0x000fe2000f8e183f */
[----:B------:R-:W-:-:S08]  /*6970*/  SHF.L.U32 R0, R10, 0x1f, RZ ;  /* 0x0000001f0a007819 */ /* 0x000fd000000006ff */
[----:B------:R1:W2:Y:S01]  /*6980*/  SYNCS.PHASECHK.TRANS64.TRYWAIT P2, [UR10+0x2e850], R0 ;  /* 0x02e85000ff0075a7 */ /* 0x0002a2000804014a */
[----:B------:R-:W-:Y:S05]  /*6990*/  @!P1 BRA `(.L_x_1720) ;  /* 0x0000000000049947 */ /* 0x000fea0003800000 */
[----:B------:R-:W-:Y:S01]  /*69a0*/  BPT.TRAP 0x1 ;  /* 0x000000040000795c */ /* 0x000fe20000300000 */
.L_x_1720:
[----:B--2---:R-:W-:Y:S05]  /*69b0*/  @P2 BRA `(.L_x_1718) ;  /* 0x0000000000082947 */ /* 0x004fea0003800000 */
[----:B------:R-:W2:Y:S02]  /*69c0*/  SYNCS.PHASECHK.TRANS64.TRYWAIT P2, [UR10+0x2e850], R0 ;  /* 0x02e85000ff0075a7 */ /* 0x000ea4000804014a */
[----:B--2---:R-:W-:Y:S05]  /*69d0*/  @!P2 BRA `(.L_x_1721) ;  /* 0x000000c80050a947 */ /* 0x004fea0003800000 */
.L_x_1718:
[----:B------:R-:W-:Y:S01]  /*69e0*/  UIADD3 UR10, UR37, 0x400, URZ ;  /* 0x00000400250a7890 */ /* 0x000fe2000fffe03f */
[----:B------:R-:W-:Y:S01]  /*69f0*/  WARPGROUP.ARRIVE ;  /* 0x00000000000079c5 */ /* 0x000fe20000000000 */
[----:B------:R-:W-:Y:S01]  /*6a00*/  UMOV UR11, 0xc0000010 ;  /* 0xc0000010000b7882 */ /* 0x000fe20000000000 */
[----:B--2---:R-:W2:Y:S01]  /*6a10*/  LDC R9, c[0x0][0x288] ;  /* 0x0000a200ff097b82 */ /* 0x004ea20000000800 */
[----:B------:R-:W-:Y:S02]  /*6a20*/  USHF.R.U32.HI UR10, URZ, 0x4, UR10 ;  /* 0x000000043f0a7899 */ /* 0x000fe4000801160a */
[----:B------:R-:W-:Y:S02]  /*6a30*/  UISETP.NE.U32.AND UP0, UPT, UR6, URZ, UPT ;  /* 0x0000003f0600728c */ /* 0x000fe4000bf05070 */
[----:B------:R-:W-:Y:S02]  /*6a40*/  ULOP3.LUT UR10, UR10, 0x3fff, URZ, 0xc0, !UPT ;  /* 0x00003fff0a0a7892 */ /* 0x000fe4000f8ec03f */
[----:B------:R-:W-:-:S02]  /*6a50*/  UISETP.NE.AND.EX UP0, UPT, UR7, URZ, UPT, UP0 ;  /* 0x0000003f0700728c */ /* 0x000fc4000bf05300 */
[----:B------:R-:W-:Y:S01]  /*6a60*/  ULOP3.LUT UR10, UR10, 0x10000, URZ, 0xfc, !UPT ;  /* 0x000100000a0a7892 */ /* 0x000fe2000f8efc3f */
[----:B------:R-:W-:-:S03]  /*6a70*/  UMOV UR15, 0xc0000010 ;  /* 0xc0000010000f7882 */ /* 0x000fc60000000000 */
[----:B------:R-:W-:-:S07]  /*6a80*/  UIMAD UR14, UR55, 0x700, UR10 ;  /* 0x00000700370e78a4 */ /* 0x000fce000f8e020a */
[----:B------:R-:W-:Y:S02]  /*6a90*/  UMOV UR10, UR14 ;  /* 0x0000000e000a7c82 */ /* 0x000fe40008000000 */
[----:B------:R-:W-:Y:S01]  /*6aa0*/  QGMMA.64x128x32.F32.E4M3.E4M3 R24, R224, gdesc[UR8], R24, gsb0 ;  /* 0x01e00008e0187df3 */ /* 0x000fe20008000818 */
[----:B------:R-:W-:Y:S01]  /*6ab0*/  UIADD3 UR10, UR14, 0x100, URZ ;  /* 0x000001000e0a7890 */ /* 0x000fe2000fffe03f */
[----:B------:R-:W-:Y:S01]  /*6ac0*/  UMOV UR11, 0xc0000010 ;  /* 0xc0000010000b7882 */ /* 0x000fe20000000000 */
[----:B------:R-:W-:Y:S02]  /*6ad0*/  WARPGROUP.DEPBAR.LE gsb0, 0x0 ;  /* 0x00008000000079c5 */ /* 0x000fe40000010000 */
[----:B------:R-:W-:-:S06]  /*6ae0*/  WARPGROUP.ARRIVE ;  /* 0x00000000000079c5 */ /* 0x000fcc0000000000 */
[----:B------:R-:W3:Y:S01]  /*6af0*/  S2R R226, SR_TID.X ;  /* 0x0000000000e27919 */ /* 0x000ee20000002100 */
[----:B------:R-:W-:Y:S01]  /*6b00*/  QGMMA.64x128x32.F32.E4M3.E4M3 R24, R220, gdesc[UR8], R24, gsb0 ;  /* 0x01e00008dc187df3 */ /* 0x000fe20008000818 */
[----:B------:R-:W-:Y:S02]  /*6b10*/  UIMAD UR10, UR40, -0xe0, UR42 ;  /* 0xffffff20280a78a4 */ /* 0x000fe4000f8e022a */
[----:B------:R-:W-:Y:S02]  /*6b20*/  USEL UR11, UR45, 0x1, UP0 ;  /* 0x000000012d0b7887 */ /* 0x000fe40008000000 */
[----:B------:R-:W-:-:S04]  /*6b30*/  UIADD3 UR10, UR10, 0x1, URZ ;  /* 0x000000010a0a7890 */ /* 0x000fc8000fffe03f */
[----:B------:R-:W-:-:S03]  /*6b40*/  UIMAD UR10, UR11, UR41, UR10 ;  /* 0x000000290b0a72a4 */ /* 0x000fc6000f8e020a */
[----:B------:R-:W-:-:S03]  /*6b50*/  UMOV UR11, 0xc0000010 ;  /* 0xc0000010000b7882 */ /* 0x000fc60000000000 */
[----:B--2---:R-:W-:Y:S01]  /*6b60*/  IADD3 R9, -R9, UR10, RZ ;  /* 0x0000000a09097c10 */ /* 0x004fe2000fffe1ff */
[----:B------:R-:W-:-:S04]  /*6b70*/  UIADD3 UR10, UR14, 0x200, URZ ;  /* 0x000002000e0a7890 */ /* 0x000fc8000fffe03f */
[----:B-1----:R-:W-:-:S04]  /*6b80*/  IMAD R0, R228, -0x2, R9 ;  /* 0xfffffffee4007824 */ /* 0x002fc800078e0209 */
[----:B------:R-:W-:Y:S01]  /*6b90*/  IMAD.IADD R9, R229, 0x1, R0 ;  /* 0x00000001e5097824 */ /* 0x000fe200078e0200 */
[----:B---3--:R-:W-:-:S04]  /*6ba0*/  SHF.R.U32.HI R226, RZ, 0x7, R226 ;  /* 0x00000007ffe27819 */ /* 0x008fc800000116e2 */
[C---:B------:R-:W-:Y:S02]  /*6bb0*/  ISETP.GT.AND P2, PT, R9.reuse, RZ, PT ;  /* 0x000000ff0900720c */ /* 0x040fe40003f44270 */
[C---:B------:R-:W-:Y:S02]  /*6bc0*/  ISETP.GT.AND P3, PT, R9.reuse, 0x1, PT ;  /* 0x000000010900780c */ /* 0x040fe40003f64270 */
[----:B------:R-:W-:Y:S02]  /*6bd0*/  FSEL R184, R184, -INF , P2 ;  /* 0xff800000b8b87808 */ /* 0x000fe40001000000 */
        /* <DEDUP_REMOVED lines=28> */
[----:B------:R-:W-:Y:S02]  /*6da0*/  FMNMX.FTZ R0, R169, R0, !PT ;  /* 0x00000000a9007209 */ /* 0x000fe40007810000 */
[----:B------:R-:W-:Y:S02]  /*6db0*/  FSEL R173, R173, -INF , P3 ;  /* 0xff800000adad7808 */ /* 0x000fe40001800000 */
[----:B------:R-:W-:-:S04]  /*6dc0*/  ISETP.GT.AND P3, PT, R9, 0x31, PT ;  /* 0x000000310900780c */ /* 0x000fc80003f64270 */
        /* <DEDUP_REMOVED lines=14> */
[----:B------:R-:W-:Y:S01]  /*6eb0*/  FSEL R141, R141, -INF , P3 ;  /* 0xff8000008d8d7808 */ /* 0x000fe20001800000 */
[----:B------:R-:W-:Y:S02]  /*6ec0*/  WARPGROUP.DEPBAR.LE gsb0, 0x0 ;  /* 0x00008000000079c5 */ /* 0x000fe40000010000 */
[----:B------:R-:W-:Y:S01]  /*6ed0*/  FSEL R221, R172, -INF , P2 ;  /* 0xff800000acdd7808 */ /* 0x000fe20001000000 */
[----:B------:R-:W-:Y:S01]  /*6ee0*/  WARPGROUP.ARRIVE ;  /* 0x00000000000079c5 */ /* 0x000fe20000000000 */
[----:B------:R-:W-:Y:S02]  /*6ef0*/  ISETP.GT.AND P2, PT, R9, 0x30, PT ;  /* 0x000000300900780c */ /* 0x000fe40003f44270 */
[----:B------:R-:W-:Y:S02]  /*6f00*/  FMNMX.FTZ R0, R221, R0, !PT ;  /* 0x00000000dd007209 */ /* 0x000fe40007810000 */
[----:B------:R-:W-:Y:S01]  /*6f10*/  FSEL R223, R176, -INF , P2 ;  /* 0xff800000b0df7808 */ /* 0x000fe20001000000 */
[----:B------:R-:W-:Y:S01]  /*6f20*/  QGMMA.64x128x32.F32.E4M3.E4M3 R24, R216, gdesc[UR8], R24, gsb0 ;  /* 0x01e00008d8187df3 */ /* 0x000fe20008000818 */
[----:B------:R-:W-:Y:S01]  /*6f30*/  FMNMX.FTZ R0, R173, R0, !PT ;  /* 0x00000000ad007209 */ /* 0x000fe20007810000 */
[----:B------:R-:W-:Y:S01]  /*6f40*/  UIADD3 UR10, UR14, 0x300, URZ ;  /* 0x000003000e0a7890 */ /* 0x000fe2000fffe03f */
[----:B------:R-:W-:Y:S01]  /*6f50*/  ISETP.GT.AND P2, PT, R9, 0x38, PT ;  /* 0x000000380900780c */ /* 0x000fe20003f44270 */
[----:B------:R-:W-:Y:S01]  /*6f60*/  UMOV UR11, 0xc0000010 ;  /* 0xc0000010000b7882 */ /* 0x000fe20000000000 */
[----:B------:R-:W-:-:S02]  /*6f70*/  FMNMX.FTZ R0, R223, R0, !PT ;  /* 0x00000000df007209 */ /* 0x000fc40007810000 */
[----:B------:R-:W-:Y:S02]  /*6f80*/  FSEL R225, R180, -INF , P2 ;  /* 0xff800000b4e17808 */ /* 0x000fe40001000000 */
[----:B------:R-:W-:Y:S02]  /*6f90*/  FMNMX.FTZ R0, R177, R0, !PT ;  /* 0x00000000b1007209 */ /* 0x000fe40007810000 */
[----:B------:R-:W-:Y:S02]  /*6fa0*/  ISETP.GT.AND P2, PT, R9, 0x40, PT ;  /* 0x000000400900780c */ /* 0x000fe40003f44270 */
[----:B------:R-:W-:Y:S02]  /*6fb0*/  FMNMX.FTZ R0, R225, R0, !PT ;  /* 0x00000000e1007209 */ /* 0x000fe40007810000 */
[----:B------:R-:W-:Y:S02]  /*6fc0*/  FSEL R227, R152, -INF , P2 ;  /* 0xff80000098e37808 */ /* 0x000fe40001000000 */
[----:B------:R-:W-:-:S02]  /*6fd0*/  FMNMX.FTZ R0, R181, R0, !PT ;  /* 0x00000000b5007209 */ /* 0x000fc40007810000 */
[----:B------:R-:W-:Y:S02]  /*6fe0*/  ISETP.GT.AND P2, PT, R9, 0x48, PT ;  /* 0x000000480900780c */ /* 0x000fe40003f44270 */
[----:B------:R-:W-:Y:S02]  /*6ff0*/  FMNMX.FTZ R0, R227, R0, !PT ;  /* 0x00000000e3007209 */ /* 0x000fe40007810000 */
[----:B------:R-:W-:Y:S02]  /*7000*/  FSEL R156, R156, -INF , P2 ;  /* 0xff8000009c9c7808 */ /* 0x000fe40001000000 */
[----:B------:R-:W-:Y:S02]  /*7010*/  FMNMX.FTZ R0, R153, R0, !PT ;  /* 0x0000000099007209 */ /* 0x000fe40007810000 */
[----:B------:R-:W-:Y:S02]  /*7020*/  ISETP.GT.AND P2, PT, R9, 0x50, PT ;  /* 0x000000500900780c */ /* 0x000fe40003f44270 */
        /* <DEDUP_REMOVED lines=15> */
[C---:B------:R-:W-:Y:S02]  /*7120*/  ISETP.GT.AND P2, PT, R9.reuse, 0x70, PT ;  /* 0x000000700900780c */ /* 0x040fe40003f44270 */
[----:B------:R-:W-:Y:S02]  /*7130*/  FMNMX.FTZ R0, R140, R0, !PT ;  /* 0x000000008c007209 */ /* 0x000fe40007810000 */
[----:B------:R-:W-:Y:S02]  /*7140*/  ISETP.GT.AND P3, PT, R9, 0x71, PT ;  /* 0x000000710900780c */ /* 0x000fe40003f64270 */
[----:B------:R-:W-:-:S02]  /*7150*/  FSEL R144, R144, -INF , P2 ;  /* 0xff80000090907808 */ /* 0x000fc40001000000 */
[----:B------:R-:W-:Y:S02]  /*7160*/  FMNMX.FTZ R0, R141, R0, !PT ;  /* 0x000000008d007209 */ /* 0x000fe40007810000 */
[----:B------:R-:W-:Y:S02]  /*7170*/  ISETP.GT.AND P2, PT, R9, 0x78, PT ;  /* 0x000000780900780c */ /* 0x000fe40003f44270 */
[----:B------:R-:W-:Y:S02]  /*7180*/  FSEL R145, R145, -INF , P3 ;  /* 0xff80000091917808 */ /* 0x000fe40001800000 */
        /* <DEDUP_REMOVED lines=34> */
[----:B------:R-:W-:Y:S01]  /*73b0*/  ISETP.GT.AND P2, PT, R9, 0xa8, PT ;  /* 0x000000a80900780c */ /* 0x000fe20003f44270 */
[----:B------:R-:W-:Y:S02]  /*73c0*/  WARPGROUP.DEPBAR.LE gsb0, 0x0 ;  /* 0x00008000000079c5 */ /* 0x000fe40000010000 */
[----:B------:R-:W-:Y:S01]  /*73d0*/  FSEL R105, R105, -INF , P3 ;  /* 0xff80000069697808 */ /* 0x000fe20001800000 */
[----:B------:R-:W-:Y:S01]  /*73e0*/  WARPGROUP.ARRIVE ;  /* 0x00000000000079c5 */ /* 0x000fe20000000000 */
[----:B------:R-:W-:Y:S02]  /*73f0*/  FMNMX.FTZ R0, R104, R0, !PT ;  /* 0x0000000068007209 */ /* 0x000fe40007810000 */
[----:B------:R-:W-:Y:S02]  /*7400*/  ISETP.GT.AND P3, PT, R9, 0xa9, PT ;  /* 0x000000a90900780c */ /* 0x000fe40003f64270 */
[----:B------:R-:W-:Y:S01]  /*7410*/  FSEL R108, R108, -INF , P2 ;  /* 0xff8000006c6c7808 */ /* 0x000fe20001000000 */
[----:B------:R-:W-:Y:S01]  /*7420*/  QGMMA.64x128x32.F32.E4M3.E4M3 R24, R212, gdesc[UR8], R24, gsb0 ;  /* 0x01e00008d4187df3 */ /* 0x000fe20008000818 */
[----:B------:R-:W-:Y:S01]  /*7430*/  FMNMX.FTZ R0, R105, R0, !PT ;  /* 0x0000000069007209 */ /* 0x000fe20007810000 */
[----:B------:R-:W-:Y:S01]  /*7440*/  UIADD3 UR10, UR14, 0x400, URZ ;  /* 0x000004000e0a7890 */ /* 0x000fe2000fffe03f */
[----:B------:R-:W-:Y:S01]  /*7450*/  ISETP.GT.AND P2, PT, R9, 0xb0, PT ;  /* 0x000000b00900780c */ /* 0x000fe20003f44270 */
[----:B------:R-:W-:Y:S01]  /*7460*/  UMOV UR11, 0xc0000010 ;  /* 0xc0000010000b7882 */ /* 0x000fe20000000000 */
        /* <DEDUP_REMOVED lines=32> */
[C---:B------:R-:W-:Y:S01]  /*7670*/  ISETP.GT.AND P3, PT, R9.reuse, 0xd9, PT ;  /* 0x000000d90900780c */ /* 0x040fe20003f64270 */
[----:B------:R-:W-:Y:S01]  /*7680*/  VIADD R9, R9, 0x8 ;  /* 0x0000000809097836 */ /* 0x000fe20000000000 */
[----:B------:R-:W-:Y:S02]  /*7690*/  FSEL R100, R100, -INF , P2 ;  /* 0xff80000064647808 */ /* 0x000fe40001000000 */
[----:B------:R-:W-:Y:S02]  /*76a0*/  FMNMX.FTZ R0, R97, R0, !PT ;  /* 0x0000000061007209 */ /* 0x000fe40007810000 */
[----:B------:R-:W-:Y:S02]  /*76b0*/  FSEL R101, R101, -INF , P3 ;  /* 0xff80000065657808 */ /* 0x000fe40001800000 */
[----:B------:R-:W-:-:S02]  /*76c0*/  FMNMX.FTZ R0, R100, R0, !PT ;  /* 0x0000000064007209 */ /* 0x000fc40007810000 */
[----:B------:R-:W-:Y:S02]  /*76d0*/  ISETP.GT.AND P3, PT, R9, RZ, PT ;  /* 0x000000ff0900720c */ /* 0x000fe40003f64270 */
[----:B------:R-:W-:Y:S02]  /*76e0*/  FMNMX.FTZ R10, R101, R0, !PT ;  /* 0x00000000650a7209 */ /* 0x000fe40007810000 */
[----:B------:R-:W-:-:S03]  /*76f0*/  ISETP.GT.AND P4, PT, R9, 0x1, PT ;  /* 0x000000010900780c */ /* 0x000fc60003f84270 */
[----:B------:R-:W1:Y:S01]  /*7700*/  SHFL.BFLY PT, R0, R10, 0x2, 0x1f ;  /* 0x0c401f000a007f89 */ /* 0x000e6200000e0000 */
[----:B------:R-:W-:Y:S02]  /*7710*/  FSEL R187, R187, -INF , P4 ;  /* 0xff800000bbbb7808 */ /* 0x000fe40002000000 */
[----:B------:R-:W-:-:S04]  /*7720*/  ISETP.GT.AND P4, PT, R9, 0x9, PT ;  /* 0x000000090900780c */ /* 0x000fc80003f84270 */
[----:B------:R-:W-:Y:S02]  /*7730*/  FSEL R191, R191, -INF , P4 ;  /* 0xff800000bfbf7808 */ /* 0x000fe40002000000 */
[----:B------:R-:W-:-:S04]  /*7740*/  ISETP.GT.AND P4, PT, R9, 0x11, PT ;  /* 0x000000110900780c */ /* 0x000fc80003f84270 */
[----:B------:R-:W-:Y:S02]  /*7750*/  FSEL R195, R195, -INF , P4 ;  /* 0xff800000c3c37808 */ /* 0x000fe40002000000 */
[----:B------:R-:W-:-:S04]  /*7760*/  ISETP.GT.AND P4, PT, R9, 0x19, PT ;  /* 0x000000190900780c */ /* 0x000fc80003f84270 */
[----:B------:R-:W-:Y:S02]  /*7770*/  FSEL R199, R199, -INF , P4 ;  /* 0xff800000c7c77808 */ /* 0x000fe40002000000 */
[----:B------:R-:W-:Y:S02]  /*7780*/  ISETP.GT.AND P4, PT, R9, 0x21, PT ;  /* 0x000000210900780c */ /* 0x000fe40003f84270 */
[----:B-1----:R-:W-:Y:S02]  /*7790*/  FMNMX.FTZ R12, R10, R0, !PT ;  /* 0x000000000a0c7209 */ /* 0x002fe40007810000 */
[----:B------:R-:W-:Y:S02]  /*77a0*/  FSEL R171, R171, -INF , P4 ;  /* 0xff800000abab7808 */ /* 0x000fe40002000000 */
[----:B------:R-:W-:Y:S01]  /*77b0*/  ISETP.GT.AND P4, PT, R9, 0x29, PT ;  /* 0x000000290900780c */ /* 0x000fe20003f84270 */
[----:B------:R-:W1:Y:S03]  /*77c0*/  SHFL.BFLY PT, R0, R12, 0x1, 0x1f ;  /* 0x0c201f000c007f89 */ /* 0x000e6600000e0000 */
[----:B------:R-:W-:-:S02]  /*77d0*/  FSEL R175, R175, -INF , P4 ;  /* 0xff800000afaf7808 */ /* 0x000fc40002000000 */
        /* <DEDUP_REMOVED lines=8> */
[----:B------:R-:W-:Y:S01]  /*7860*/  FSEL R159, R159, -INF , P4 ;  /* 0xff8000009f9f7808 */ /* 0x000fe20002000000 */
[----:B------:R-:W-:Y:S02]  /*7870*/  WARPGROUP.DEPBAR.LE gsb0, 0x0 ;  /* 0x00008000000079c5 */ /* 0x000fe40000010000 */
[----:B------:R-:W-:-:S01]  /*7880*/  FFMA.FTZ R217, R2, R0, -8 ;  /* 0xc100000002d97423 */ /* 0x000fc20000010000 */
[----:B------:R-:W-:Y:S01]  /*7890*/  FSETP.NEU.FTZ.AND P2, PT, R0, -INF , PT ;  /* 0xff8000000000780b */ /* 0x000fe20003f5d000 */
[----:B------:R-:W-:Y:S01]  /*78a0*/  WARPGROUP.ARRIVE ;  /* 0x00000000000079c5 */ /* 0x000fe20000000000 */
[----:B------:R-:W-:-:S02]  /*78b0*/  ISETP.GT.AND P4, PT, R9, 0x51, PT ;  /* 0x000000510900780c */ /* 0x000fc40003f84270 */
[----:B------:R-:W-:Y:S02]  /*78c0*/  FSEL R217, R217, RZ, P2 ;  /* 0x000000ffd9d97208 */ /* 0x000fe40001000000 */
[----:B------:R-:W-:Y:S01]  /*78d0*/  FSEL R163, R163, -INF , P4 ;  /* 0xff800000a3a37808 */ /* 0x000fe20002000000 */
[----:B------:R-:W-:Y:S01]  /*78e0*/  QGMMA.64x128x32.F32.E4M3.E4M3 R24, R208, gdesc[UR8], R24, gsb0 ;  /* 0x01e00008d0187df3 */ /* 0x000fe20008000818 */
[----:B------:R-:W-:Y:S01]  /*78f0*/  ISETP.GT.AND P4, PT, R9, 0x59, PT ;  /* 0x000000590900780c */ /* 0x000fe20003f84270 */
[C-C-:B------:R-:W-:Y:S01]  /*7900*/  FFMA.FTZ R152, R2.reuse, R169, -R217.reuse ;  /* 0x000000a902987223 */ /* 0x140fe200000108d9 */
[----:B------:R-:W-:-:S01]  /*7910*/  FFMA.FTZ R169, R2, R173, -R217 ;  /* 0x000000ad02a97223 */ /* 0x000fc200000108d9 */
[C-C-:B------:R-:W-:Y:S01]  /*7920*/  FFMA.FTZ R173, R2.reuse, R177, -R217.reuse ;  /* 0x000000b102ad7223 */ /* 0x140fe200000108d9 */
[----:B------:R-:W-:-:S01]  /*7930*/  FFMA.FTZ R177, R2, R181, -R217 ;  /* 0x000000b502b17223 */ /* 0x000fc200000108d9 */
[----:B------:R-:W-:Y:S01]  /*7940*/  FSEL R181, R186, -INF , P3 ;  /* 0xff800000bab57808 */ /* 0x000fe20001800000 */
[----:B------:R-:W-:-:S01]  /*7950*/  FFMA.FTZ R219, R2, R184, -R217 ;  /* 0x000000b802db7223 */ /* 0x000fc200000108d9 */
[----:B------:R-:W-:Y:S01]  /*7960*/  ISETP.GT.AND P3, PT, R9, 0x8, PT ;  /* 0x000000080900780c */ /* 0x000fe20003f64270 */
[----:B------:R-:W-:-:S01]  /*7970*/  FFMA.FTZ R10, R2, R185, -R217 ;  /* 0x000000b9020a7223 */ /* 0x000fc200000108d9 */
[----:B------:R-:W-:Y:S01]  /*7980*/  FMNMX.FTZ R184, R181, R8, !PT ;  /* 0x00000008b5b87209 */ /* 0x000fe20007810000 */
[----:B------:R-:W-:-:S01]  /*7990*/  FFMA.FTZ R12, R2, R189, -R217 ;  /* 0x000000bd020c7223 */ /* 0x000fc200000108d9 */
[----:B------:R-:W-:Y:S01]  /*79a0*/  FSEL R185, R190, -INF , P3 ;  /* 0xff800000beb97808 */ /* 0x000fe20001800000 */
[----:B------:R-:W-:-:S01]  /*79b0*/  FFMA.FTZ R14, R2, R193, -R217 ;  /* 0x000000c1020e7223 */ /* 0x000fc200000108d9 */
[----:B------:R-:W-:Y:S01]  /*79c0*/  FMNMX.FTZ R184, R187, R184, !PT ;  /* 0x000000b8bbb87209 */ /* 0x000fe20007810000 */
        /* <DEDUP_REMOVED lines=78> */
[----:B------:R-:W-:Y:S01]  /*7eb0*/  UIADD3 UR10, UR14, 0x500, URZ ;  /* 0x000005000e0a7890 */ /* 0x000fe2000fffe03f */
[----:B------:R-:W-:Y:S01]  /*7ec0*/  FMNMX.FTZ R184, R163, R184, !PT ;  /* 0x000000b8a3b87209 */ /* 0x000fe20007810000 */
[----:B------:R-:W-:Y:S01]  /*7ed0*/  MUFU.EX2 R219, R219 ;  /* 0x000000db00db7308 */ /* 0x000fe20000000800 */
[----:B------:R-:W-:Y:S01]  /*7ee0*/  FSEL R167, R167, -INF , P4 ;  /* 0xff800000a7a77808 */ /* 0x000fe20002000000 */
[----:B------:R-:W-:Y:S01]  /*7ef0*/  UMOV UR11, 0xc0000010 ;  /* 0xc0000010000b7882 */ /* 0x000fe20000000000 */
[----:B------:R-:W-:Y:S01]  /*7f00*/  ISETP.GT.AND P3, PT, R9, 0x60, PT ;  /* 0x000000600900780c */ /* 0x000fe20003f64270 */
[----:B------:R-:W-:Y:S01]  /*7f10*/  UIADD3 UR14, UR14, 0x600, URZ ;  /* 0x000006000e0e7890 */ /* 0x000fe2000fffe03f */
[----:B------:R-:W-:-:S02]  /*7f20*/  FMNMX.FTZ R184, R166, R184, !PT ;  /* 0x000000b8a6b87209 */ /* 0x000fc40007810000 */
[----:B------:R-:W-:Y:S01]  /*7f30*/  ISETP.GT.AND P4, PT, R9, 0x61, PT ;  /* 0x000000610900780c */ /* 0x000fe20003f84270 */
[----:B------:R-:W-:Y:S01]  /*7f40*/  MUFU.EX2 R10, R10 ;  /* 0x0000000a000a7308 */ /* 0x000fe20000000800 */
[----:B------:R-:W-:Y:S02]  /*7f50*/  FSEL R138, R138, -INF , P3 ;  /* 0xff8000008a8a7808 */ /* 0x000fe40001800000 */
[----:B------:R-:W-:Y:S02]  /*7f60*/  FMNMX.FTZ R184, R167, R184, !PT ;  /* 0x000000b8a7b87209 */ /* 0x000fe40007810000 */
[----:B------:R-:W-:Y:S02]  /*7f70*/  ISETP.GT.AND P3, PT, R9, 0x68, PT ;  /* 0x000000680900780c */ /* 0x000fe40003f64270 */
[----:B------:R-:W-:Y:S01]  /*7f80*/  FSEL R144, R139, -INF , P4 ;  /* 0xff8000008b907808 */ /* 0x000fe20002000000 */
[----:B------:R-:W-:Y:S01]  /*7f90*/  MUFU.EX2 R11, R11 ;  /* 0x0000000b000b7308 */ /* 0x000fe20000000800 */
[----:B------:R-:W-:-:S02]  /*7fa0*/  FMNMX.FTZ R184, R138, R184, !PT ;  /* 0x000000b88ab87209 */ /* 0x000fc40007810000 */
[C---:B------:R-:W-:Y:S02]  /*7fb0*/  ISETP.GT.AND P4, PT, R9.reuse, 0x69, PT ;  /* 0x000000690900780c */ /* 0x040fe40003f84270 */
[----:B------:R-:W-:Y:S02]  /*7fc0*/  FSEL R142, R142, -INF , P3 ;  /* 0xff8000008e8e7808 */ /* 0x000fe40001800000 */
[----:B------:R-:W-:Y:S01]  /*7fd0*/  FMNMX.FTZ R145, R144, R184, !PT ;  /* 0x000000b890917209 */ /* 0x000fe20007810000 */
[----:B------:R1:W-:Y:S01]  /*7fe0*/  MUFU.EX2 R139, R174 ;  /* 0x000000ae008b7308 */ /* 0x0003e20000000800 */
[----:B------:R-:W-:Y:S02]  /*7ff0*/  ISETP.GT.AND P3, PT, R9, 0x70, PT ;  /* 0x000000700900780c */ /* 0x000fe40003f64270 */
[----:B------:R-:W-:Y:S02]  /*8000*/  FSEL R143, R143, -INF , P4 ;  /* 0xff8000008f8f7808 */ /* 0x000fe40002000000 */
[----:B------:R-:W-:-:S02]  /*8010*/  FMNMX.FTZ R170, R142, R145, !PT ;  /* 0x000000918eaa7209 */ /* 0x000fc40007810000 */
[----:B------:R-:W-:Y:S01]  /*8020*/  ISETP.GT.AND P4, PT, R9, 0x71, PT ;  /* 0x000000710900780c */ /* 0x000fe20003f84270 */
[----:B------:R-:W-:Y:S01]  /*8030*/  MUFU.EX2 R12, R12 ;  /* 0x0000000c000c7308 */ /* 0x000fe20000000800 */
[----:B------:R-:W-:Y:S01]  /*8040*/  FSEL R145, R146, -INF , P3 ;  /* 0xff80000092917808 */ /* 0x000fe20001800000 */
[C-C-:B------:R-:W-:Y:S01]  /*8050*/  FFMA.FTZ R146, R2.reuse, R148, -R217.reuse ;  /* 0x0000009402927223 */ /* 0x140fe200000108d9 */
[----:B------:R-:W-:Y:S01]  /*8060*/  FMNMX.FTZ R170, R143, R170, !PT ;  /* 0x000000aa8faa7209 */ /* 0x000fe20007810000 */
[C-C-:B------:R-:W-:Y:S01]  /*8070*/  FFMA.FTZ R148, R2.reuse, R129, -R217.reuse ;  /* 0x0000008102947223 */ /* 0x140fe200000108d9 */
[----:B------:R-:W-:Y:S01]  /*8080*/  ISETP.GT.AND P3, PT, R9, 0x78, PT ;  /* 0x000000780900780c */ /* 0x000fe20003f64270 */
[----:B-1----:R-:W-:Y:S01]  /*8090*/  FFMA.FTZ R174, R2, R132, -R217 ;  /* 0x0000008402ae7223 */ /* 0x002fe200000108d9 */
[----:B------:R-:W-:Y:S01]  /*80a0*/  FSEL R147, R147, -INF , P4 ;  /* 0xff80000093937808 */ /* 0x000fe20002000000 */
[----:B------:R-:W-:Y:S01]  /*80b0*/  MUFU.EX2 R13, R13 ;  /* 0x0000000d000d7308 */ /* 0x000fe20000000800 */
[----:B------:R-:W-:-:S02]  /*80c0*/  FMNMX.FTZ R170, R145, R170, !PT ;  /* 0x000000aa91aa7209 */ /* 0x000fc40007810000 */
[----:B------:R-:W-:Y:S02]  /*80d0*/  ISETP.GT.AND P4, PT, R9, 0x79, PT ;  /* 0x000000790900780c */ /* 0x000fe40003f84270 */
[----:B------:R-:W-:Y:S02]  /*80e0*/  FSEL R150, R150, -INF , P3 ;  /* 0xff80000096967808 */ /* 0x000fe40001800000 */
[----:B------:R-:W-:Y:S01]  /*80f0*/  FMNMX.FTZ R170, R147, R170, !PT ;  /* 0x000000aa93aa7209 */ /* 0x000fe20007810000 */
[----:B------:R-:W-:Y:S02]  /*8100*/  WARPGROUP.DEPBAR.LE gsb0, 0x0 ;  /* 0x00008000000079c5 */ /* 0x000fe40000010000 */
[----:B------:R-:W-:Y:S01]  /*8110*/  FSEL R151, R151, -INF , P4 ;  /* 0xff80000097977808 */ /* 0x000fe20002000000 */
[----:B------:R-:W-:Y:S01]  /*8120*/  WARPGROUP.ARRIVE ;  /* 0x00000000000079c5 */ /* 0x000fe20000000000 */
[----:B------:R-:W-:Y:S01]  /*8130*/  ISETP.GT.AND P3, PT, R9, 0x80, PT ;  /* 0x000000800900780c */ /* 0x000fe20003f64270 */
[----:B------:R-:W-:Y:S01]  /*8140*/  MUFU.EX2 R14, R14 ;  /* 0x0000000e000e7308 */ /* 0x000fe20000000800 */
[----:B------:R-:W-:-:S02]  /*8150*/  FMNMX.FTZ R170, R150, R170, !PT ;  /* 0x000000aa96aa7209 */ /* 0x000fc40007810000 */
[----:B------:R-:W-:Y:S01]  /*8160*/  ISETP.GT.AND P4, PT, R9, 0x81, PT ;  /* 0x000000810900780c */ /* 0x000fe20003f84270 */
[----:B------:R-:W-:Y:S01]  /*8170*/  QGMMA.64x128x32.F32.E4M3.E4M3 R24, R204, gdesc[UR8], R24, gsb0 ;  /* 0x01e00008cc187df3 */ /* 0x000fe20008000818 */
[----:B------:R-:W-:Y:S02]  /*8180*/  FSEL R122, R122, -INF , P3 ;  /* 0xff8000007a7a7808 */ /* 0x000fe40001800000 */
[----:B------:R-:W-:Y:S01]  /*8190*/  FMNMX.FTZ R170, R151, R170, !PT ;  /* 0x000000aa97aa7209 */ /* 0x000fe20007810000 */
[----:B------:R-:W-:Y:S01]  /*81a0*/  MUFU.EX2 R15, R15 ;  /* 0x0000000f000f7308 */ /* 0x000fe20000000800 */
[----:B------:R-:W-:Y:S02]  /*81b0*/  ISETP.GT.AND P3, PT, R9, 0x88, PT ;  /* 0x000000880900780c */ /* 0x000fe40003f64270 */
[----:B------:R-:W-:Y:S02]  /*81c0*/  FSEL R123, R123, -INF , P4 ;  /* 0xff8000007b7b7808 */ /* 0x000fe40002000000 */
        /* <DEDUP_REMOVED lines=9> */
[----:B------:R-:W-:Y:S02]  /*8260*/  ISETP.GT.AND P4, PT, R9, 0x91, PT ;  /* 0x000000910900780c */ /* 0x000fe40003f84270 */
        /* <DEDUP_REMOVED lines=10> */
[----:B------:R-:W-:Y:S02]  /*8310*/  FSEL R135, R135, -INF , P4 ;  /* 0xff80000087877808 */ /* 0x000fe40002000000 */
[----:B------:R-:W-:Y:S01]  /*8320*/  ISETP.GT.AND P3, PT, R9, 0xa0, PT ;  /* 0x000000a00900780c */ /* 0x000fe20003f64270 */
        /* <DEDUP_REMOVED lines=20> */
[----:B------:R1:W-:Y:S01]  /*8470*/  MUFU.EX2 R111, R148 ;  /* 0x00000094006f7308 */ /* 0x0003e20000000800 */
[----:B------:R-:W-:Y:S02]  /*8480*/  ISETP.GT.AND P3, PT, R9, 0xb8, PT ;  /* 0x000000b80900780c */ /* 0x000fe40003f64270 */
[----:B------:R-:W-:Y:S02]  /*8490*/  FSEL R132, R115, -INF , P4 ;  /* 0xff80000073847808 */ /* 0x000fe40002000000 */
[----:B------:R-:W-:-:S02]  /*84a0*/  FMNMX.FTZ R170, R114, R170, !PT ;  /* 0x000000aa72aa7209 */ /* 0x000fc40007810000 */
[----:B------:R-:W-:Y:S01]  /*84b0*/  ISETP.GT.AND P4, PT, R9, 0xb9, PT ;  /* 0x000000b90900780c */ /* 0x000fe20003f84270 */
[----:B------:R2:W-:Y:S01]  /*84c0*/  MUFU.EX2 R115, R174 ;  /* 0x000000ae00737308 */ /* 0x0005e20000000800 */
[----:B-1----:R-:W-:-:S01]  /*84d0*/  FFMA.FTZ R148, R2, R133, -R217 ;  /* 0x0000008502947223 */ /* 0x002fc200000108d9 */
[----:B------:R-:W-:Y:S02]  /*84e0*/  FSEL R118, R118, -INF , P3 ;  /* 0xff80000076767808 */ /* 0x000fe40001800000 */
[----:B------:R-:W-:Y:S02]  /*84f0*/  FMNMX.FTZ R133, R132, R170, !PT ;  /* 0x000000aa84857209 */ /* 0x000fe40007810000 */
[----:B------:R-:W-:Y:S02]  /*8500*/  FSEL R119, R119, -INF , P4 ;  /* 0xff80000077777808 */ /* 0x000fe40002000000 */
[C---:B------:R-:W-:Y:S01]  /*8510*/  ISETP.GT.AND P3, PT, R9.reuse, 0xc0, PT ;  /* 0x000000c00900780c */ /* 0x040fe20003f64270 */
[----:B--2---:R-:W-:Y:S01]  /*8520*/  FFMA.FTZ R174, R2, R105, -R217 ;  /* 0x0000006902ae7223 */ /* 0x004fe200000108d9 */
[----:B------:R-:W-:Y:S01]  /*8530*/  FMNMX.FTZ R170, R118, R133, !PT ;  /* 0x0000008576aa7209 */ /* 0x000fe20007810000 */
[----:B------:R-:W-:Y:S01]  /*8540*/  MUFU.EX2 R177, R177 ;  /* 0x000000b100b17308 */ /* 0x000fe20000000800 */
[----:B------:R-:W-:-:S02]  /*8550*/  ISETP.GT.AND P4, PT, R9, 0xc1, PT ;  /* 0x000000c10900780c */ /* 0x000fc40003f84270 */
[----:B------:R-:W-:Y:S01]  /*8560*/  FSEL R133, R90, -INF , P3 ;  /* 0xff8000005a857808 */ /* 0x000fe20001800000 */
[----:B------:R-:W-:-:S01]  /*8570*/  FFMA.FTZ R90, R2, R104, -R217 ;  /* 0x00000068025a7223 */ /* 0x000fc200000108d9 */
[----:B------:R-:W-:Y:S01]  /*8580*/  FMNMX.FTZ R170, R119, R170, !PT ;  /* 0x000000aa77aa7209 */ /* 0x000fe20007810000 */
[----:B------:R-:W-:-:S01]  /*8590*/  FFMA.FTZ R104, R2, R108, -R217 ;  /* 0x0000006c02687223 */ /* 0x000fc200000108d9 */
[----:B------:R-:W-:Y:S01]  /*85a0*/  ISETP.GT.AND P3, PT, R9, 0xc8, PT ;  /* 0x000000c80900780c */ /* 0x000fe20003f64270 */
[----:B------:R-:W-:Y:S01]  /*85b0*/  MUFU.EX2 R180, R180 ;  /* 0x000000b400b47308 */ /* 0x000fe20000000800 */
[----:B------:R-:W-:Y:S02]  /*85c0*/  FSEL R91, R91, -INF , P4 ;  /* 0xff8000005b5b7808 */ /* 0x000fe40002000000 */
[----:B------:R-:W-:Y:S02]  /*85d0*/  FMNMX.FTZ R170, R133, R170, !PT ;  /* 0x000000aa85aa7209 */ /* 0x000fe40007810000 */
[----:B------:R-:W-:-:S02]  /*85e0*/  ISETP.GT.AND P4, PT, R9, 0xc9, PT ;  /* 0x000000c90900780c */ /* 0x000fc40003f84270 */
[----:B------:R-:W-:Y:S01]  /*85f0*/  FSEL R94, R94, -INF , P3 ;  /* 0xff8000005e5e7808 */ /* 0x000fe20001800000 */
[----:B------:R-:W-:Y:S01]  /*8600*/  MUFU.EX2 R153, R153 ;  /* 0x0000009900997308 */ /* 0x000fe20000000800 */
[----:B------:R-:W-:Y:S02]  /*8610*/  FMNMX.FTZ R170, R91, R170, !PT ;  /* 0x000000aa5baa7209 */ /* 0x000fe40007810000 */
[----:B------:R-:W-:Y:S02]  /*8620*/  ISETP.GT.AND P3, PT, R9, 0xd0, PT ;  /* 0x000000d00900780c */ /* 0x000fe40003f64270 */
[----:B------:R-:W-:Y:S02]  /*8630*/  FSEL R105, R95, -INF , P4 ;  /* 0xff8000005f697808 */ /* 0x000fe40002000000 */
[----:B------:R-:W-:Y:S01]  /*8640*/  FMNMX.FTZ R170, R94, R170, !PT ;  /* 0x000000aa5eaa7209 */ /* 0x000fe20007810000 */
[----:B------:R1:W-:Y:S01]  /*8650*/  MUFU.EX2 R95, R174 ;  /* 0x000000ae005f7308 */ /* 0x0003e20000000800 */
[----:B------:R-:W-:-:S02]  /*8660*/  ISETP.GT.AND P4, PT, R9, 0xd1, PT ;  /* 0x000000d10900780c */ /* 0x000fc40003f84270 */
[----:B------:R-:W-:Y:S02]  /*8670*/  FSEL R98, R98, -INF , P3 ;  /* 0xff80000062627808 */ /* 0x000fe40001800000 */
[----:B------:R-:W-:Y:S02]  /*8680*/  FMNMX.FTZ R170, R105, R170, !PT ;  /* 0x000000aa69aa7209 */ /* 0x000fe40007810000 */
[----:B------:R-:W-:Y:S01]  /*8690*/  ISETP.GT.AND P3, PT, R9, 0xd8, PT ;  /* 0x000000d80900780c */ /* 0x000fe20003f64270 */
[----:B------:R-:W-:Y:S01]  /*86a0*/  MUFU.EX2 R156, R156 ;  /* 0x0000009c009c7308 */ /* 0x000fe20000000800 */
[----:B------:R-:W-:Y:S01]  /*86b0*/  FSEL R99, R99, -INF , P4 ;  /* 0xff80000063637808 */ /* 0x000fe20002000000 */
[--C-:B-1----:R-:W-:Y:S01]  /*86c0*/  FFMA.FTZ R174, R2, R109, -R217.reuse ;  /* 0x0000006d02ae7223 */ /* 0x102fe200000108d9 */
[----:B------:R-:W-:Y:S01]  /*86d0*/  FMNMX.FTZ R170, R98, R170, !PT ;  /* 0x000000aa62aa7209 */ /* 0x000fe20007810000 */
[----:B------:R-:W-:Y:S01]  /*86e0*/  FFMA.FTZ R217, R2, R101, -R217 ;  /* 0x0000006502d97223 */ /* 0x000fe200000108d9 */
[----:B------:R-:W-:-:S02]  /*86f0*/  ISETP.GT.AND P4, PT, R9, 0xd9, PT ;  /* 0x000000d90900780c */ /* 0x000fc40003f84270 */
[----:B------:R-:W-:Y:S01]  /*8700*/  FSEL R102, R102, -INF , P3 ;  /* 0xff80000066667808 */ /* 0x000fe20001800000 */
[----:B------:R-:W-:Y:S01]  /*8710*/  MUFU.EX2 R157, R157 ;  /* 0x0000009d009d7308 */ /* 0x000fe20000000800 */
[----:B------:R-:W-:Y:S02]  /*8720*/  FMNMX.FTZ R9, R99, R170, !PT ;  /* 0x000000aa63097209 */ /* 0x000fe40007810000 */
[----:B------:R-:W-:Y:S02]  /*8730*/  FSEL R109, R103, -INF , P4 ;  /* 0xff800000676d7808 */ /* 0x000fe40002000000 */
[----:B------:R-:W-:Y:S02]  /*8740*/  FMNMX.FTZ R108, R102, R9, !PT ;  /* 0x00000009666c7209 */ /* 0x000fe40007810000 */
[----:B------:R-:W-:Y:S01]  /*8750*/  FSEL R116, R0, RZ, P2 ;  /* 0x000000ff00747208 */ /* 0x000fe20001000000 */
[----:B------:R1:W-:Y:S01]  /*8760*/  MUFU.EX2 R103, R174 ;  /* 0x000000ae00677308 */ /* 0x0003e20000000800 */
[----:B------:R-:W-:Y:S01]  /*8770*/  FMNMX.FTZ R9, R109, R108, !PT ;  /* 0x0000006c6d097209 */ /* 0x000fe20007810000 */
[----:B------:R-:W-:-:S02]  /*8780*/  WARPGROUP.DEPBAR.LE gsb0, 0x0 ;  /* 0x00008000000079c5 */ /* 0x000fc40000010000 */
[----:B------:R-:W-:-:S01]  /*8790*/  FADD.FTZ R101, -R116, R7 ;  /* 0x0000000774657221 */ /* 0x000fc20000010100 */
[----:B------:R-:W-:Y:S01]  /*87a0*/  WARPGROUP.ARRIVE ;  /* 0x00000000000079c5 */ /* 0x000fe20000000000 */
[----:B------:R-:W2:Y:S02]  /*87b0*/  SHFL.BFLY PT, R170, R9, 0x2, 0x1f ;  /* 0x0c401f0009aa7f89 */ /* 0x000ea400000e0000 */
[----:B------:R-:W-:Y:S01]  /*87c0*/  FMUL.FTZ R116, R2, R101 ;  /* 0x0000006502747220 */ /* 0x000fe20000410000 */
[----:B------:R3:W-:Y:S02]  /*87d0*/  MUFU.EX2 R108, R178 ;  /* 0x000000b2006c7308 */ /* 0x0007e40000000800 */
[----:B------:R-:W-:Y:S06]  /*87e0*/  QGMMA.64x128x32.F32.E4M3.E4M3 R24, R200, gdesc[UR12], R24, gsb0 ;  /* 0x01e0000cc8187df3 */ /* 0x000fec0008000818 */
[----:B------:R-:W4:Y:S08]  /*87f0*/  MUFU.EX2 R116, R116 ;  /* 0x0000007400747308 */ /* 0x000f300000000800 */
[----:B------:R-:W-:Y:S01]  /*8800*/  MUFU.EX2 R160, R160 ;  /* 0x000000a000a07308 */ /* 0x000fe20000000800 */
[----:B--2---:R-:W-:-:S07]  /*8810*/  FMNMX.FTZ R170, R9, R170, !PT ;  /* 0x000000aa09aa7209 */ /* 0x004fce0007810000 */
[----:B------:R-:W-:Y:S01]  /*8820*/  MUFU.EX2 R161, R161 ;  /* 0x000000a100a17308 */ /* 0x000fe20000000800 */
[----:B------:R-:W2:Y:S07]  /*8830*/  SHFL.BFLY PT, R9, R170, 0x1, 0x1f ;  /* 0x0c201f00aa097f89 */ /* 0x000eae00000e0000 */
[----:B------:R-:W-:Y:S08]  /*8840*/  MUFU.EX2 R164, R164 ;  /* 0x000000a400a47308 */ /* 0x000ff00000000800 */
[----:B------:R-:W-:Y:S08]  /*8850*/  MUFU.EX2 R165, R165 ;  /* 0x000000a500a57308 */ /* 0x000ff00000000800 */
[----:B------:R-:W-:Y:S01]  /*8860*/  MUFU.EX2 R136, R136 ;  /* 0x0000008800887308 */ /* 0x000fe20000000800 */
[----:B--2---:R-:W-:-:S04]  /*8870*/  FMNMX.FTZ R9, R170, R9, !PT ;  /* 0x00000009aa097209 */ /* 0x004fc80007810000 */
[----:B------:R-:W-:Y:S01]  /*8880*/  FSETP.NEU.FTZ.AND P2, PT, R9, -INF , PT ;  /* 0xff8000000900780b */ /* 0x000fe20003f5d000 */
[----:B------:R-:W-:-:S02]  /*8890*/  FFMA.FTZ R170, R2, R9, -8 ;  /* 0xc100000002aa7423 */ /* 0x000fc40000010009 */
[----:B------:R-:W-:Y:S03]  /*88a0*/  MUFU.EX2 R137, R137 ;  /* 0x0000008900897308 */ /* 0x000fe60000000800 */
[----:B------:R-:W-:-:S05]  /*88b0*/  FSEL R101, R170, RZ, P2 ;  /* 0x000000ffaa657208 */ /* 0x000fca0001000000 */
[----:B------:R-:W-:Y:S01]  /*88c0*/  MUFU.EX2 R140, R140 ;  /* 0x0000008c008c7308 */ /* 0x000fe20000000800 */
[----:B------:R-:W-:-:S01]  /*88d0*/  FFMA.FTZ R182, R2, R193, -R101 ;  /* 0x000000c102b67223 */ /* 0x000fc20000010865 */
[----:B------:R-:W-:Y:S01]  /*88e0*/  FSEL R193, R9, RZ, P2 ;  /* 0x000000ff09c17208 */ /* 0x000fe20001000000 */
[----:B------:R-:W-:-:S01]  /*88f0*/  FFMA.FTZ R170, R2, R181, -R101 ;  /* 0x000000b502aa7223 */ /* 0x000fc20000010865 */
[C-C-:B------:R-:W-:Y:S01]  /*8900*/  FFMA.FTZ R181, R2.reuse, R187, -R101.reuse ;  /* 0x000000bb02b57223 */ /* 0x140fe20000010865 */
[----:B-1----:R-:W-:-:S01]  /*8910*/  FFMA.FTZ R174, R2, R185, -R101 ;  /* 0x000000b902ae7223 */ /* 0x002fc20000010865 */
[----:B------:R-:W-:Y:S01]  /*8920*/  FFMA.FTZ R192, R2, R155, -R101 ;  /* 0x0000009b02c07223 */ /* 0x000fe20000010865 */
[----:B------:R-:W-:-:S01]  /*8930*/  FADD.FTZ R193, -R193, R8 ;  /* 0x00000008c1c17221 */ /* 0x000fc20000010100 */
[C-C-:B------:R-:W-:Y:S01]  /*8940*/  FFMA.FTZ R185, R2.reuse, R191, -R101.reuse ;  /* 0x000000bf02b97223 */ /* 0x140fe20000010865 */
[----:B------:R-:W-:Y:S01]  /*8950*/  MUFU.EX2 R170, R170 ;  /* 0x000000aa00aa7308 */ /* 0x000fe20000000800 */
[----:B------:R-:W-:-:S01]  /*8960*/  FFMA.FTZ R155, R2, R158, -R101 ;  /* 0x0000009e029b7223 */ /* 0x000fc20000010865 */
[C---:B------:R-:W-:Y:S01]  /*8970*/  FMUL.FTZ R193, R2.reuse, R193 ;  /* 0x000000c102c17220 */ /* 0x040fe20000410000 */
[----:B------:R-:W-:-:S01]  /*8980*/  FFMA.FTZ R158, R2, R159, -R101 ;  /* 0x0000009f029e7223 */ /* 0x000fc20000010865 */
[C-C-:B------:R-:W-:Y:S01]  /*8990*/  FFMA.FTZ R159, R2.reuse, R162, -R101.reuse ;  /* 0x000000a2029f7223 */ /* 0x140fe20000010865 */
[----:B------:R-:W-:-:S01]  /*89a0*/  FFMA.FTZ R162, R2, R163, -R101 ;  /* 0x000000a302a27223 */ /* 0x000fc20000010865 */
[C-C-:B---3--:R-:W-:Y:S01]  /*89b0*/  FFMA.FTZ R178, R2.reuse, R189, -R101.reuse ;  /* 0x000000bd02b27223 */ /* 0x148fe20000010865 */
[----:B------:R-:W-:-:S01]  /*89c0*/  FFMA.FTZ R163, R2, R166, -R101 ;  /* 0x000000a602a37223 */ /* 0x000fc20000010865 */
[----:B------:R-:W1:Y:S01]  /*89d0*/  MUFU.EX2 R193, R193 ;  /* 0x000000c100c17308 */ /* 0x000e620000000800 */
[----:B------:R-:W-:-:S01]  /*89e0*/  FFMA.FTZ R166, R2, R167, -R101 ;  /* 0x000000a702a67223 */ /* 0x000fc20000010865 */
[C-C-:B------:R-:W-:Y:S01]  /*89f0*/  FFMA.FTZ R167, R2.reuse, R144, -R101.reuse ;  /* 0x0000009002a77223 */ /* 0x140fe20000010865 */
[----:B------:R-:W-:-:S01]  /*8a00*/  FFMA.FTZ R144, R2, R142, -R101 ;  /* 0x0000008e02907223 */ /* 0x000fc20000010865 */
[C-C-:B------:R-:W-:Y:S01]  /*8a10*/  FFMA.FTZ R187, R2.reuse, R195, -R101.reuse ;  /* 0x000000c302bb7223 */ /* 0x140fe20000010865 */
[----:B------:R-:W-:-:S01]  /*8a20*/  FFMA.FTZ R142, R2, R145, -R101 ;  /* 0x00000091028e7223 */ /* 0x000fc20000010865 */
[----:B------:R-:W-:Y:S01]  /*8a30*/  FFMA.FTZ R145, R2, R147, -R101 ;  /* 0x0000009302917223 */ /* 0x000fe20000010865 */
[----:B----4-:R-:W-:-:S01]  /*8a40*/  FFMA.FTZ R147, R116, R4, R219 ;  /* 0x0000000474937223 */ /* 0x010fc200000100db */
[----:B------:R-:W2:Y:S01]  /*8a50*/  MUFU.EX2 R181, R181 ;  /* 0x000000b500b57308 */ /* 0x000ea20000000800 */
[----:B------:R-:W-:-:S01]  /*8a60*/  FFMA.FTZ R189, R2, R199, -R101 ;  /* 0x000000c702bd7223 */ /* 0x000fc20000010865 */
[----:B------:R-:W-:Y:S01]  /*8a70*/  FFMA.FTZ R184, R2, R197, -R101 ;  /* 0x000000c502b87223 */ /* 0x000fe20000010865 */
[----:B------:R-:W-:-:S01]  /*8a80*/  FADD.FTZ R194, R10, R147 ;  /* 0x000000930ac27221 */ /* 0x000fc20000010000 */
[C-C-:B------:R-:W-:Y:S01]  /*8a90*/  FFMA.FTZ R147, R2.reuse, R151, -R101.reuse ;  /* 0x0000009702937223 */ /* 0x140fe20000010865 */
[----:B------:R-:W-:-:S01]  /*8aa0*/  FFMA.FTZ R171, R2, R171, -R101 ;  /* 0x000000ab02ab7223 */ /* 0x000fc20000010865 */
[----:B------:R-:W-:Y:S01]  /*8ab0*/  FFMA.FTZ R150, R2, R150, -R101 ;  /* 0x0000009602967223 */ /* 0x000fe20000010865 */
[----:B------:R-:W-:-:S01]  /*8ac0*/  FADD.FTZ R151, R11, R194 ;  /* 0x000000c20b977221 */ /* 0x000fc20000010000 */
[----:B------:R-:W3:Y:S01]  /*8ad0*/  MUFU.EX2 R174, R174 ;  /* 0x000000ae00ae7308 */ /* 0x000ee20000000800 */
[----:B-1----:R-:W-:-:S01]  /*8ae0*/  FFMA.FTZ R4, R193, R3, R170 ;  /* 0x00000003c1047223 */ /* 0x002fc200000100aa */
        /* <DEDUP_REMOVED lines=36> */
[----:B------:R-:W-:Y:S01]  /*8d30*/  FFMA.FTZ R105, R2, R105, -R101 ;  /* 0x0000006902697223 */ /* 0x000fe20000010865 */
[----:B------:R-:W-:Y:S01]  /*8d40*/  IMAD.U32 R194, RZ, RZ, UR54 ;  /* 0x00000036ffc27e24 */ /* 0x000fe2000f8e00ff */
[----:B------:R-:W2:Y:S01]  /*8d50*/  MUFU.EX2 R189, R189 ;  /* 0x000000bd00bd7308 */ /* 0x000ea20000000800 */
[----:B---3--:R-:W-:-:S01]  /*8d60*/  FADD.FTZ R3, R187, R4 ;  /* 0x00000004bb037221 */ /* 0x008fc20000010000 */
[C-C-:B------:R-:W-:Y:S01]  /*8d70*/  FFMA.FTZ R98, R2.reuse, R98, -R101.reuse ;  /* 0x0000006202627223 */ /* 0x140fe20000010865 */
[----:B------:R-:W-:-:S01]  /*8d80*/  FFMA.FTZ R99, R2, R99, -R101 ;  /* 0x0000006302637223 */ /* 0x000fc20000010865 */
[----:B------:R-:W-:Y:S01]  /*8d90*/  @!P0 LEA R194, R194, UR37, 0x3 ;  /* 0x00000025c2c28c11 */ /* 0x000fe2000f8e18ff */
[----:B------:R-:W-:-:S01]  /*8da0*/  FFMA.FTZ R102, R2, R102, -R101 ;  /* 0x0000006602667223 */ /* 0x000fc20000010865 */
[----:B------:R-:W-:-:S02]  /*8db0*/  WARPGROUP.DEPBAR.LE gsb0, 0x0 ;  /* 0x00008000000079c5 */ /* 0x000fc40000010000 */
[----:B------:R-:W3:Y:S01]  /*8dc0*/  MUFU.EX2 R184, R184 ;  /* 0x000000b800b87308 */ /* 0x000ee20000000800 */
[----:B-1----:R-:W-:-:S07]  /*8dd0*/  FADD.FTZ R4, R182, R3 ;  /* 0x00000003b6047221 */ /* 0x002fce0000010000 */
[----:B------:R-:W-:Y:S01]  /*8de0*/  MUFU.EX2 R8, R144 ;  /* 0x0000009000087308 */ /* 0x000fe20000000800 */
[----:B--2---:R-:W-:-:S07]  /*8df0*/  FADD.FTZ R3, R189, R4 ;  /* 0x00000004bd037221 */ /* 0x004fce0000010000 */
[----:B------:R1:W-:Y:S01]  /*8e00*/  MUFU.EX2 R144, R150 ;  /* 0x0000009600907308 */ /* 0x0003e20000000800 */
[----:B---3--:R-:W-:-:S07]  /*8e10*/  FADD.FTZ R4, R184, R3 ;  /* 0x00000003b8047221 */ /* 0x008fce0000010000 */
[----:B------:R-:W2:Y:S01]  /*8e20*/  MUFU.EX2 R171, R171 ;  /* 0x000000ab00ab7308 */ /* 0x000ea20000000800 */
[----:B-1----:R-:W-:-:S04]  /*8e30*/  FADD.FTZ R150, R14, R151 ;  /* 0x000000970e967221 */ /* 0x002fc80000010000 */
[----:B------:R-:W-:-:S03]  /*8e40*/  FADD.FTZ R151, R15, R150 ;  /* 0x000000960f977221 */ /* 0x000fc60000010000 */
[----:B------:R-:W1:Y:S01]  /*8e50*/  MUFU.EX2 R186, R186 ;  /* 0x000000ba00ba7308 */ /* 0x000e620000000800 */
[----:B------:R-:W-:-:S04]  /*8e60*/  FADD.FTZ R150, R20, R151 ;  /* 0x0000009714967221 */ /* 0x000fc80000010000 */
[----:B------:R-:W-:-:S03]  /*8e70*/  FADD.FTZ R151, R21, R150 ;  /* 0x0000009615977221 */ /* 0x000fc60000010000 */
[----:B------:R-:W3:Y:S01]  /*8e80*/  MUFU.EX2 R175, R175 ;  /* 0x000000af00af7308 */ /* 0x000ee20000000800 */
[----:B------:R-:W-:-:S01]  /*8e90*/  FADD.FTZ R151, R152, R151 ;  /* 0x0000009798977221 */ /* 0x000fc20000010000 */
[----:B--2---:R-:W-:-:S03]  /*8ea0*/  FADD.FTZ R3, R171, R4 ;  /* 0x00000004ab037221 */ /* 0x004fc60000010000 */
[----:B------:R-:W-:-:S03]  /*8eb0*/  FADD.FTZ R4, R168, R151 ;  /* 0x00000097a8047221 */ /* 0x000fc60000010000 */
[----:B------:R-:W2:Y:S01]  /*8ec0*/  MUFU.EX2 R188, R188 ;  /* 0x000000bc00bc7308 */ /* 0x000ea20000000800 */
[----:B-1----:R-:W-:-:S01]  /*8ed0*/  FADD.FTZ R150, R186, R3 ;  /* 0x00000003ba967221 */ /* 0x002fc20000010000 */
[----:B------:R-:W-:-:S04]  /*8ee0*/  FADD.FTZ R3, R169, R4 ;  /* 0x00000004a9037221 */ /* 0x000fc80000010000 */
[----:B------:R-:W-:Y:S02]  /*8ef0*/  FADD.FTZ R4, R172, R3 ;  /* 0x00000003ac047221 */ /* 0x000fe40000010000 */
[----:B------:R-:W1:Y:S01]  /*8f00*/  MUFU.EX2 R179, R179 ;  /* 0x000000b300b37308 */ /* 0x000e620000000800 */
[----:B---3--:R-:W-:-:S01]  /*8f10*/  FADD.FTZ R151, R175, R150 ;  /* 0x00000096af977221 */ /* 0x008fc20000010000 */
[----:B------:R-:W-:-:S04]  /*8f20*/  FADD.FTZ R3, R173, R4 ;  /* 0x00000004ad037221 */ /* 0x000fc80000010000 */
[----:B------:R-:W-:Y:S02]  /*8f30*/  FADD.FTZ R4, R176, R3 ;  /* 0x00000003b0047221 */ /* 0x000fe40000010000 */
[----:B------:R-:W3:Y:S01]  /*8f40*/  MUFU.EX2 R190, R190 ;  /* 0x000000be00be7308 */ /* 0x000ee20000000800 */
[----:B--2---:R-:W-:-:S01]  /*8f50*/  FADD.FTZ R150, R188, R151 ;  /* 0x00000097bc967221 */ /* 0x004fc20000010000 */
[----:B------:R-:W-:-:S04]  /*8f60*/  FADD.FTZ R3, R177, R4 ;  /* 0x00000004b1037221 */ /* 0x000fc80000010000 */
[----:B------:R-:W-:Y:S02]  /*8f70*/  FADD.FTZ R4, R180, R3 ;  /* 0x00000003b4047221 */ /* 0x000fe40000010000 */
[----:B------:R-:W2:Y:S01]  /*8f80*/  MUFU.EX2 R183, R183 ;  /* 0x000000b700b77308 */ /* 0x000ea20000000800 */
[----:B-1----:R-:W-:-:S07]  /*8f90*/  FADD.FTZ R151, R179, R150 ;  /* 0x00000096b3977221 */ /* 0x002fce0000010000 */
[----:B------:R-:W1:Y:S01]  /*8fa0*/  MUFU.EX2 R191, R191 ;  /* 0x000000bf00bf7308 */ /* 0x000e620000000800 */
[----:B---3--:R-:W-:-:S01]  /*8fb0*/  FADD.FTZ R150, R190, R151 ;  /* 0x00000097be967221 */ /* 0x008fc20000010000 */
[----:B------:R-:W-:-:S06]  /*8fc0*/  FADD.FTZ R151, R153, R4 ;  /* 0x0000000499977221 */ /* 0x000fcc0000010000 */
[----:B------:R-:W3:Y:S01]  /*8fd0*/  MUFU.EX2 R192, R192 ;  /* 0x000000c000c07308 */ /* 0x000ee20000000800 */
[----:B--2---:R-:W-:-:S07]  /*8fe0*/  FADD.FTZ R150, R183, R150 ;  /* 0x00000096b7967221 */ /* 0x004fce0000010000 */
        /* <DEDUP_REMOVED lines=20> */
[----:B------:R-:W-:-:S06]  /*9130*/  FADD.FTZ R4, R136, R151 ;  /* 0x0000009788047221 */ /* 0x000fcc0000010000 */
[----:B------:R-:W1:Y:S01]  /*9140*/  MUFU.EX2 R167, R167 ;  /* 0x000000a700a77308 */ /* 0x000e620000000800 */
[----:B---3--:R-:W-:-:S07]  /*9150*/  FADD.FTZ R3, R166, R3 ;  /* 0x00000003a6037221 */ /* 0x008fce0000010000 */
[----:B------:R-:W3:Y:S01]  /*9160*/  MUFU.EX2 R141, R141 ;  /* 0x0000008d008d7308 */ /* 0x000ee20000000800 */
[----:B--2---:R-:W-:-:S01]  /*9170*/  FADD.FTZ R150, R138, R3 ;  /* 0x000000038a967221 */ /* 0x004fc20000010000 */
[----:B------:R-:W-:-:S04]  /*9180*/  FADD.FTZ R3, R137, R4 ;  /* 0x0000000489037221 */ /* 0x000fc80000010000 */
[----:B------:R-:W-:Y:S02]  /*9190*/  FADD.FTZ R4, R140, R3 ;  /* 0x000000038c047221 */ /* 0x000fe40000010000 */
[----:B------:R-:W2:Y:S01]  /*91a0*/  MUFU.EX2 R143, R143 ;  /* 0x0000008f008f7308 */ /* 0x000ea20000000800 */
[----:B-1----:R-:W-:-:S04]  /*91b0*/  FADD.FTZ R151, R167, R150 ;  /* 0x00000096a7977221 */ /* 0x002fc80000010000 */
[----:B------:R-:W-:-:S03]  /*91c0*/  FADD.FTZ R150, R8, R151 ;  /* 0x0000009708967221 */ /* 0x000fc60000010000 */
[----:B------:R-:W1:Y:S01]  /*91d0*/  MUFU.EX2 R142, R142 ;  /* 0x0000008e008e7308 */ /* 0x000e620000000800 */
[----:B---3--:R-:W-:-:S04]  /*91e0*/  FADD.FTZ R4, R141, R4 ;  /* 0x000000048d047221 */ /* 0x008fc80000010000 */
[----:B------:R-:W-:-:S03]  /*91f0*/  FADD.FTZ R151, R139, R4 ;  /* 0x000000048b977221 */ /* 0x000fc60000010000 */
[----:B------:R-:W3:Y:S01]  /*9200*/  MUFU.EX2 R154, R154 ;  /* 0x0000009a009a7308 */ /* 0x000ee20000000800 */
[----:B--2---:R-:W-:-:S07]  /*9210*/  FADD.FTZ R3, R143, R150 ;  /* 0x000000968f037221 */ /* 0x004fce0000010000 */
[----:B------:R-:W2:Y:S01]  /*9220*/  MUFU.EX2 R145, R145 ;  /* 0x0000009100917308 */ /* 0x000ea20000000800 */
[----:B-1----:R-:W-:-:S07]  /*9230*/  FADD.FTZ R4, R142, R3 ;  /* 0x000000038e047221 */ /* 0x002fce0000010000 */
[----:B------:R-:W1:Y:S01]  /*9240*/  MUFU.EX2 R146, R146 ;  /* 0x0000009200927308 */ /* 0x000e620000000800 */
[----:B---3--:R-:W-:-:S01]  /*9250*/  FADD.FTZ R3, R154, R151 ;  /* 0x000000979a037221 */ /* 0x008fc20000010000 */
[----:B------:R-:W-:-:S06]  /*9260*/  FFMA.FTZ R151, R2, R132, -R101 ;  /* 0x0000008402977223 */ /* 0x000fcc0000010865 */
[----:B------:R-:W3:Y:S01]  /*9270*/  MUFU.EX2 R149, R149 ;  /* 0x0000009500957308 */ /* 0x000ee20000000800 */
[----:B--2---:R-:W-:-:S04]  /*9280*/  FADD.FTZ R195, R145, R4 ;  /* 0x0000000491c37221 */ /* 0x004fc80000010000 */
[----:B------:R-:W-:-:S03]  /*9290*/  FADD.FTZ R132, R144, R195 ;  /* 0x000000c390847221 */ /* 0x000fc60000010000 */
        /* <DEDUP_REMOVED lines=22> */
[C-C-:B------:R-:W-:Y:S01]  /*9400*/  FFMA.FTZ R132, R2.reuse, R133, -R101.reuse ;  /* 0x0000008502847223 */ /* 0x140fe20000010865 */
[----:B------:R-:W-:-:S05]  /*9410*/  FFMA.FTZ R101, R2, R109, -R101 ;  /* 0x0000006d02657223 */ /* 0x000fca0000010865 */
[----:B------:R-:W3:Y:S01]  /*9420*/  MUFU.EX2 R131, R131 ;  /* 0x0000008300837308 */ /* 0x000ee20000000800 */
[----:B--2---:R-:W-:-:S04]  /*9430*/  FADD.FTZ R4, R128, R3 ;  /* 0x0000000380047221 */ /* 0x004fc80000010000 */
[----:B------:R-:W-:-:S03]  /*9440*/  FADD.FTZ R4, R111, R4 ;  /* 0x000000046f047221 */ /* 0x000fc60000010000 */
[----:B------:R-:W2:Y:S01]  /*9450*/  MUFU.EX2 R134, R134 ;  /* 0x0000008600867308 */ /* 0x000ea20000000800 */
[----:B-1----:R-:W-:-:S01]  /*9460*/  FADD.FTZ R150, R130, R195 ;  /* 0x000000c382967221 */ /* 0x002fc20000010000 */
[----:B------:R-:W-:-:S06]  /*9470*/  FADD.FTZ R133, R115, R4 ;  /* 0x0000000473857221 */ /* 0x000fcc0000010000 */
        /* <DEDUP_REMOVED lines=16> */
[----:B--2---:R-:W-:-:S04]  /*9580*/  FADD.FTZ R4, R104, R3 ;  /* 0x0000000368047221 */ /* 0x004fc80000010000 */
[----:B------:R-:W-:-:S03]  /*9590*/  FADD.FTZ R3, R103, R4 ;  /* 0x0000000467037221 */ /* 0x000fc60000010000 */
[----:B------:R-:W2:Y:S01]  /*95a0*/  MUFU.EX2 R114, R114 ;  /* 0x0000007200727308 */ /* 0x000ea20000000800 */
[----:B-1----:R-:W-:-:S01]  /*95b0*/  FADD.FTZ R150, R110, R133 ;  /* 0x000000856e967221 */ /* 0x002fc20000010000 */
[----:B------:R-:W-:Y:S01]  /*95c0*/  FADD.FTZ R4, R108, R3 ;  /* 0x000000036c047221 */ /* 0x000fe20000010000 */
[----:B------:R-:W-:-:S05]  /*95d0*/  IADD3 R3, -R226, 0xb, RZ ;  /* 0x0000000be2037810 */ /* 0x000fca0007ffe1ff */
[----:B------:R-:W1:Y:S01]  /*95e0*/  MUFU.EX2 R113, R113 ;  /* 0x0000007100717308 */ /* 0x000e620000000800 */
[----:B---3--:R-:W-:-:S01]  /*95f0*/  FADD.FTZ R133, R129, R150 ;  /* 0x0000009681857221 */ /* 0x008fc20000010000 */
[----:B------:R3:W-:Y:S06]  /*9600*/  BAR.ARV R3, 0x100 ;  /* 0x000400030000751d */ /* 0x0007ec0000002000 */
[----:B------:R-:W4:Y:S01]  /*9610*/  MUFU.EX2 R151, R151 ;  /* 0x0000009700977308 */ /* 0x000f220000000800 */
[----:B--2---:R-:W-:-:S01]  /*9620*/  FADD.FTZ R150, R114, R133 ;  /* 0x0000008572967221 */ /* 0x004fc20000010000 */
[----:B---3--:R-:W-:-:S05]  /*9630*/  @!P0 VIADD R3, R194, 0x2e840 ;  /* 0x0002e840c2038836 */ /* 0x008fca0000000000 */
[----:B------:R-:W-:Y:S01]  /*9640*/  @!P0 PRMT R3, RZ, 0x654, R3 ;  /* 0x00000654ff038816 */ /* 0x000fe20000000003 */
[----:B------:R-:W2:Y:S01]  /*9650*/  MUFU.EX2 R112, R112 ;  /* 0x0000007000707308 */ /* 0x000ea20000000800 */
[----:B-1----:R-:W-:-:S02]  /*9660*/  FADD.FTZ R133, R113, R4 ;  /* 0x0000000471857221 */ /* 0x002fc40000010000 */
[----:B------:R1:W-:Y:S05]  /*9670*/  @!P0 SYNCS.ARRIVE.TRANS64.RED.A1T0 RZ, [R3+URZ], RZ ;  /* 0x000000ff03ff89a7 */ /* 0x0003ea000810043f */
[----:B------:R-:W3:Y:S01]  /*9680*/  MUFU.EX2 R118, R118 ;  /* 0x0000007600767308 */ /* 0x000ee20000000800 */
[----:B----4-:R-:W-:-:S07]  /*9690*/  FADD.FTZ R195, R151, R150 ;  /* 0x0000009697c37221 */ /* 0x010fce0000010000 */
[----:B------:R-:W4:Y:S01]  /*96a0*/  MUFU.EX2 R117, R117 ;  /* 0x0000007500757308 */ /* 0x000f220000000800 */
[----:B--2---:R-:W-:-:S07]  /*96b0*/  FADD.FTZ R4, R112, R133 ;  /* 0x0000008570047221 */ /* 0x004fce0000010000 */
[----:B------:R-:W2:Y:S01]  /*96c0*/  MUFU.EX2 R119, R119 ;  /* 0x0000007700777308 */ /* 0x000ea20000000800 */
[----:B---3--:R-:W-:-:S07]  /*96d0*/  FADD.FTZ R150, R118, R195 ;  /* 0x000000c376967221 */ /* 0x008fce0000010000 */
        /* <DEDUP_REMOVED lines=12> */
[----:B------:R-:W1:Y:S01]  /*97a0*/  MUFU.EX2 R93, R93 ;  /* 0x0000005d005d7308 */ /* 0x000e620000000800 */
[----:B----4-:R-:W-:-:S07]  /*97b0*/  FADD.FTZ R4, R92, R133 ;  /* 0x000000855c047221 */ /* 0x010fce0000010000 */
        /* <DEDUP_REMOVED lines=22> */
.L_x_1722:
[----:B------:R-:W-:Y:S01]  /*9920*/  ULEA UR10, UR55, UR37, 0x3 ;  /* 0x00000025370a7291 */ /* 0x000fe2000f8e183f */
[----:B------:R-:W-:Y:S01]  /*9930*/  ISETP.LT.AND P2, PT, R6, UR40, PT ;  /* 0x0000002806007c0c */ /* 0x000fe2000bf41270 */
        /* <DEDUP_REMOVED lines=128> */
[----:B------:R-:W-:Y:S01]  /*a140*/  IMAD.MOV.U32 R10, RZ, RZ, R16 ;  /* 0x000000ffff0a7224 */ /* 0x000fe200078e0010 */
[----:B------:R-:W-:Y:S06]  /*a150*/  @P2 BRA `(.L_x_1723) ;  /* 0xffffffb800b02947 */ /* 0x000fec000383ffff */
[----:B------:R-:W-:Y:S01]  /*a160*/  UMOV UR48, UR54 ;  /* 0x0000003600307c82 */ /* 0x000fe20008000000 */
[----:B------:R-:W-:-:S05]  /*a170*/  UMOV UR41, UR11 ;  /* 0x0000000b00297c82 */ /* 0x000fca0008000000 */
.L_x_1713:
[----:B------:R-:W-:-:S13]  /*a180*/  ISETP.LE.AND P2, PT, RZ, UR41, PT ;  /* 0x00000029ff007c0c */ /* 0x000fda000bf43270 */
[----:B------:R-:W-:Y:S05]  /*a190*/  @!P2 BRA `(.L_x_1724) ;  /* 0x000000340070a947 */ /* 0x000fea0003800000 */
[----:B------:R-:W-:Y:S01]  /*a1a0*/  IMAD.MOV.U32 R6, RZ, RZ, R9 ;  /* 0x000000ffff067224 */ /* 0x000fe200078e0009 */
[----:B------:R-:W-:Y:S01]  /*a1b0*/  UMOV UR40, UR48 ;  /* 0x0000003000287c82 */ /* 0x000fe20008000000 */
[----:B------:R-:W-:Y:S02]  /*a1c0*/  IMAD.MOV.U32 R7, RZ, RZ, R0 ;  /* 0x000000ffff077224 */ /* 0x000fe400078e0000 */
[----:B------:R-:W-:-:S07]  /*a1d0*/  IMAD.MOV.U32 R8, RZ, RZ, R16 ;  /* 0x000000ffff087224 */ /* 0x000fce00078e0010 */
.L_x_1734:
        /* <DEDUP_REMOVED lines=9> */
.L_x_1726:
[----:B------:R-:W-:Y:S01]  /*a270*/  ULEA UR6, UR48, UR37, 0x3 ;  /* 0x0000002530067291 */ /* 0x000fe2000f8e183f */
[----:B------:R-:W-:-:S08]  /*a280*/  SHF.L.U32 R0, R16, 0x1f, RZ ;  /* 0x0000001f10007819 */ /* 0x000fd000000006ff */
[----:B------:R1:W2:Y:S01]  /*a290*/  SYNCS.PHASECHK.TRANS64.TRYWAIT P2, [UR6+0x2e830], R0 ;  /* 0x02e83000ff0075a7 */ /* 0x0002a20008040146 */
[----:B------:R-:W-:Y:S05]  /*a2a0*/  @!P1 BRA `(.L_x_1727) ;  /* 0x0000000000049947 */ /* 0x000fea0003800000 */
[----:B------:R-:W-:Y:S01]  /*a2b0*/  BPT.TRAP 0x1 ;  /* 0x000000040000795c */ /* 0x000fe20000300000 */
.L_x_1727:
[----:B--2---:R-:W-:Y:S05]  /*a2c0*/  @P2 BRA `(.L_x_1725) ;  /* 0x0000000000082947 */ /* 0x004fea0003800000 */
[----:B------:R-:W2:Y:S02]  /*a2d0*/  SYNCS.PHASECHK.TRANS64.TRYWAIT P2, [UR6+0x2e830], R0 ;  /* 0x02e83000ff0075a7 */ /* 0x000ea40008040146 */
[----:B--2---:R-:W-:Y:S05]  /*a2e0*/  @!P2 BRA `(.L_x_1728) ;  /* 0x000000900024a947 */ /* 0x004fea0003800000 */
.L_x_1725:
[----:B--2---:R-:W2:Y:S01]  /*a2f0*/  S2R R9, SR_TID.X ;  /* 0x0000000000097919 */ /* 0x004ea20000002100 */
        /* <DEDUP_REMOVED lines=27> */
[----:B-1----:R-:W-:-:S05]  /*a4b0*/  VIADD R0, R9, 0x8 ;  /* 0x0000000809007836 */ /* 0x002fca0000000000 */
        /* <DEDUP_REMOVED lines=156> */
.L_x_1730:
[----:B------:R-:W-:Y:S01]  /*ae80*/  ULEA UR6, UR40, UR37, 0x3 ;  /* 0x0000002528067291 */ /* 0x000fe2000f8e183f */
[----:B------:R-:W-:-:S08]  /*ae90*/  SHF.L.U32 R0, R8, 0x1f, RZ ;  /* 0x0000001f08007819 */ /* 0x000fd000000006ff */
[----:B------:R1:W2:Y:S01]  /*aea0*/  SYNCS.PHASECHK.TRANS64.TRYWAIT P2, [UR6+0x2e850], R0 ;  /* 0x02e85000ff0075a7 */ /* 0x0002a20008040146 */
[----:B------:R-:W-:Y:S05]  /*aeb0*/  @!P1 BRA `(.L_x_1731) ;  /* 0x0000000000049947 */ /* 0x000fea0003800000 */
[----:B------:R-:W-:Y:S01]  /*aec0*/  BPT.TRAP 0x1 ;  /* 0x000000040000795c */ /* 0x000fe20000300000 */
.L_x_1731:
[----:B--2---:R-:W-:Y:S05]  /*aed0*/  @P2 BRA `(.L_x_1729) ;  /* 0x0000000000082947 */ /* 0x004fea0003800000 */
[----:B------:R-:W2:Y:S02]  /*aee0*/  SYNCS.PHASECHK.TRANS64.TRYWAIT P2, [UR6+0x2e850], R0 ;  /* 0x02e85000ff0075a7 */ /* 0x000ea40008040146 */
[----:B--2---:R-:W-:Y:S05]  /*aef0*/  @!P2 BRA `(.L_x_1732) ;  /* 0x000000840038a947 */ /* 0x004fea0003800000 */
.L_x_1729:
[----:B------:R-:W-:Y:S01]  /*af00*/  UIADD3 UR6, UR37, 0x400, URZ ;  /* 0x0000040025067890 */ /* 0x000fe2000fffe03f */
[----:B------:R-:W-:Y:S01]  /*af10*/  WARPGROUP.ARRIVE ;  /* 0x00000000000079c5 */ /* 0x000fe20000000000 */
[----:B------:R-:W-:Y:S01]  /*af20*/  UMOV UR7, 0xc0000010 ;  /* 0xc000001000077882 */ /* 0x000fe20000000000 */
[----:B------:R-:W-:Y:S01]  /*af30*/  UMOV UR11, 0xc0000010 ;  /* 0xc0000010000b7882 */ /* 0x000fe20000000000 */
[----:B------:R-:W-:Y:S01]  /*af40*/  USHF.R.U32.HI UR6, URZ, 0x4, UR6 ;  /* 0x000000043f067899 */ /* 0x000fe20008011606 */
[----:B-12---:R-:W-:Y:S02]  /*af50*/  FMNMX.FTZ R0, R184, R7, !PT ;  /* 0x00000007b8007209 */ /* 0x006fe40007810000 */
[----:B------:R-:W-:Y:S01]  /*af60*/  FMNMX.FTZ R8, R186, R6, !PT ;  /* 0x00000006ba087209 */ /* 0x000fe20007810000 */
[----:B------:R-:W-:Y:S01]  /*af70*/  ULOP3.LUT UR6, UR6, 0x3fff, URZ, 0xc0, !UPT ;  /* 0x00003fff06067892 */ /* 0x000fe2000f8ec03f */
[----:B------:R-:W-:Y:S02]  /*af80*/  FMNMX.FTZ R9, R185, R0, !PT ;  /* 0x00000000b9097209 */ /* 0x000fe40007810000 */
[----:B------:R-:W-:Y:S01]  /*af90*/  FMNMX.FTZ R11, R187, R8, !PT ;  /* 0x00000008bb0b7209 */ /* 0x000fe20007810000 */
[----:B------:R-:W-:Y:S01]  /*afa0*/  ULOP3.LUT UR6, UR6, 0x10000, URZ, 0xfc, !UPT ;  /* 0x0001000006067892 */ /* 0x000fe2000f8efc3f */
[----:B------:R-:W-:-:S02]  /*afb0*/  FMNMX.FTZ R0, R188, R9, !PT ;  /* 0x00000009bc007209 */ /* 0x000fc40007810000 */
        /* <DEDUP_REMOVED lines=82> */
[----:B------:R-:W-:-:S05]  /*b4e0*/  FMNMX.FTZ R8, R106, R11, !PT ;  /* 0x0000000b6a087209 */ /* 0x000fca0007810000 */
[----:B------:R-:W1:Y:S01]  /*b4f0*/  S2R R227, SR_TID.X ;  /* 0x0000000000e37919 */ /* 0x000e620000002100 */
[----:B------:R-:W-:Y:S02]  /*b500*/  FMNMX.FTZ R9, R105, R0, !PT ;  /* 0x0000000069097209 */ /* 0x000fe40007810000 */
[----:B------:R-:W-:Y:S01]  /*b510*/  FMNMX.FTZ R11, R107, R8, !PT ;  /* 0x000000086b0b7209 */ /* 0x000fe20007810000 */
[----:B------:R-:W-:Y:S01]  /*b520*/  QGMMA.64x128x32.F32.E4M3.E4M3 R24, R220, gdesc[UR8], R24, gsb0 ;  /* 0x01e00008dc187df3 */ /* 0x000fe20008000818 */
[----:B------:R-:W-:Y:S01]  /*b530*/  UIADD3 UR10, UR6, 0x200, URZ ;  /* 0x00000200060a7890 */ /* 0x000fe2000fffe03f */
[----:B------:R-:W-:Y:S01]  /*b540*/  FMNMX.FTZ R0, R108, R9, !PT ;  /* 0x000000096c007209 */ /* 0x000fe20007810000 */
[----:B------:R-:W-:Y:S01]  /*b550*/  UMOV UR11, 0xc0000010 ;  /* 0xc0000010000b7882 */ /* 0x000fe20000000000 */
        /* <DEDUP_REMOVED lines=36> */
[----:B------:R-:W-:Y:S01]  /*b7a0*/  FFMA.FTZ R11, R2, R0, -8 ;  /* 0xc1000000020b7423 */ /* 0x000fe20000010000 */
[----:B------:R-:W-:-:S01]  /*b7b0*/  FADD.FTZ R7, -R0, R7 ;  /* 0x0000000700077221 */ /* 0x000fc20000010100 */
[----:B------:R-:W-:Y:S02]  /*b7c0*/  FADD.FTZ R15, -R9, R6 ;  /* 0x00000006090f7221 */ /* 0x000fe40000010100 */
[----:B------:R-:W-:-:S01]  /*b7d0*/  FFMA.FTZ R20, R2, R168, -R11 ;  /* 0x000000a802147223 */ /* 0x000fc2000001080b */
[C-C-:B------:R-:W-:Y:S01]  /*b7e0*/  FFMA.FTZ R168, R2.reuse, R172, -R11.reuse ;  /* 0x000000ac02a87223 */ /* 0x140fe2000001080b */
[----:B------:R-:W-:-:S01]  /*b7f0*/  FFMA.FTZ R13, R2, R185, -R11 ;  /* 0x000000b9020d7223 */ /* 0x000fc2000001080b */
[C---:B------:R-:W-:Y:S01]  /*b800*/  FMUL.FTZ R6, R2.reuse, R15 ;  /* 0x0000000f02067220 */ /* 0x040fe20000410000 */
        /* <DEDUP_REMOVED lines=16> */
[----:B------:R-:W-:-:S02]  /*b910*/  WARPGROUP.DEPBAR.LE gsb0, 0x0 ;  /* 0x00008000000079c5 */ /* 0x000fc40000010000 */
[----:B------:R-:W-:Y:S01]  /*b920*/  WARPGROUP.ARRIVE ;  /* 0x00000000000079c5 */ /* 0x000fe20000000000 */
[----:B------:R-:W-:-:S01]  /*b930*/  FFMA.FTZ R157, R2, R157, -R11 ;  /* 0x0000009d029d7223 */ /* 0x000fc2000001080b */
[C-C-:B------:R-:W-:Y:S01]  /*b940*/  FFMA.FTZ R160, R2.reuse, R160, -R11.reuse ;  /* 0x000000a002a07223 */ /* 0x140fe2000001080b */
[----:B------:R-:W-:-:S01]  /*b950*/  FFMA.FTZ R161, R2, R161, -R11 ;  /* 0x000000a102a17223 */ /* 0x000fc2000001080b */
[C-C-:B------:R-:W-:Y:S01]  /*b960*/  FFMA.FTZ R164, R2.reuse, R164, -R11.reuse ;  /* 0x000000a402a47223 */ /* 0x140fe2000001080b */
[----:B------:R-:W-:-:S01]  /*b970*/  FFMA.FTZ R165, R2, R165, -R11 ;  /* 0x000000a502a57223 */ /* 0x000fc2000001080b */
[----:B------:R-:W-:Y:S01]  /*b980*/  QGMMA.64x128x32.F32.E4M3.E4M3 R24, R216, gdesc[UR8], R24, gsb0 ;  /* 0x01e00008d8187df3 */ /* 0x000fe20008000818 */
[----:B------:R-:W-:Y:S01]  /*b990*/  UIADD3 UR10, UR6, 0x300, URZ ;  /* 0x00000300060a7890 */ /* 0x000fe2000fffe03f */
[C-C-:B------:R-:W-:Y:S01]  /*b9a0*/  FFMA.FTZ R136, R2.reuse, R136, -R11.reuse ;  /* 0x0000008802887223 */ /* 0x140fe2000001080b */
[----:B------:R-:W-:Y:S01]  /*b9b0*/  UMOV UR11, 0xc0000010 ;  /* 0xc0000010000b7882 */ /* 0x000fe20000000000 */
        /* <DEDUP_REMOVED lines=30> */
[C---:B------:R-:W-:Y:S01]  /*bba0*/  FFMA.FTZ R11, R2.reuse, R101, -R11 ;  /* 0x00000065020b7223 */ /* 0x040fe2000001080b */
[----:B------:R-:W-:-:S01]  /*bbb0*/  FFMA.FTZ R101, R2, R9, -8 ;  /* 0xc100000002657423 */ /* 0x000fc20000010009 */
[C---:B------:R-:W-:Y:S01]  /*bbc0*/  FMUL.FTZ R7, R2.reuse, R7 ;  /* 0x0000000702077220 */ /* 0x040fe20000410000 */
[----:B------:R-:W-:Y:S01]  /*bbd0*/  MUFU.EX2 R8, R8 ;  /* 0x0000000800087308 */ /* 0x000fe20000000800 */
[----:B------:R-:W-:Y:S01]  /*bbe0*/  IADD3 R192, -R227, 0xb, RZ ;  /* 0x0000000be3c07810 */ /* 0x000fe20007ffe1ff */
        /* <DEDUP_REMOVED lines=63> */
[----:B--2---:R-:W-:-:S01]  /*bfe0*/  FADD.FTZ R4, R10, R195 ;  /* 0x000000c30a047221 */ /* 0x004fc20000010000 */
[C-C-:B------:R-:W-:Y:S01]  /*bff0*/  FFMA.FTZ R95, R2.reuse, R95, -R101.reuse ;  /* 0x0000005f025f7223 */ /* 0x140fe20000010865 */
[----:B------:R-:W-:-:S01]  /*c000*/  FFMA.FTZ R98, R2, R98, -R101 ;  /* 0x0000006202627223 */ /* 0x000fc20000010865 */
[C-C-:B------:R-:W-:Y:S01]  /*c010*/  FFMA.FTZ R99, R2.reuse, R99, -R101.reuse ;  /* 0x0000006302637223 */ /* 0x140fe20000010865 */
[----:B------:R-:W-:-:S01]  /*c020*/  FFMA.FTZ R102, R2, R102, -R101 ;  /* 0x0000006602667223 */ /* 0x000fc20000010865 */
[----:B------:R-:W-:-:S02]  /*c030*/  FFMA.FTZ R101, R2, R103, -R101 ;  /* 0x0000006702657223 */ /* 0x000fc40000010865 */
        /* <DEDUP_REMOVED lines=9> */
[----:B------:R-:W-:Y:S02]  /*c0d0*/  WARPGROUP.DEPBAR.LE gsb0, 0x0 ;  /* 0x00008000000079c5 */ /* 0x000fe40000010000 */
[----:B------:R-:W-:Y:S01]  /*c0e0*/  WARPGROUP.ARRIVE ;  /* 0x00000000000079c5 */ /* 0x000fe20000000000 */
[----:B---3--:R-:W-:-:S04]  /*c0f0*/  FADD.FTZ R190, R186, R195 ;  /* 0x000000c3babe7221 */ /* 0x008fc80000010000 */
[----:B------:R-:W3:Y:S01]  /*c100*/  MUFU.EX2 R14, R14 ;  /* 0x0000000e000e7308 */ /* 0x000ee20000000800 */
[----:B------:R-:W-:Y:S01]  /*c110*/  QGMMA.64x128x32.F32.E4M3.E4M3 R24, R212, gdesc[UR8], R24, gsb0 ;  /* 0x01e00008d4187df3 */ /* 0x000fe20008000818 */
[----:B------:R-:W-:Y:S01]  /*c120*/  UIADD3 UR10, UR6, 0x400, URZ ;  /* 0x00000400060a7890 */ /* 0x000fe2000fffe03f */
[----:B--2---:R-:W-:Y:S01]  /*c130*/  FADD.FTZ R3, R21, R4 ;  /* 0x0000000415037221 */ /* 0x004fe20000010000 */
        /* <DEDUP_REMOVED lines=41> */
[----:B-1----:R-:W-:Y:S01]  /*c3d0*/  FADD.FTZ R190, R182, R195 ;  /* 0x000000c3b6be7221 */ /* 0x002fe20000010000 */
[----:B------:R-:W-:-:S03]  /*c3e0*/  UMOV UR11, 0xc0000010 ;  /* 0xc0000010000b7882 */ /* 0x000fc60000000000 */
[----:B------:R-:W1:Y:S01]  /*c3f0*/  MUFU.EX2 R183, R183 ;  /* 0x000000b700b77308 */ /* 0x000e620000000800 */
[----:B------:R-:W-:-:S07]  /*c400*/  UIADD3 UR6, UR6, 0x600, URZ ;  /* 0x0000060006067890 */ /* 0x000fce000fffe03f */
        /* <DEDUP_REMOVED lines=34> */
[----:B------:R-:W-:Y:S02]  /*c630*/  WARPGROUP.DEPBAR.LE gsb0, 0x0 ;  /* 0x00008000000079c5 */ /* 0x000fe40000010000 */
[----:B------:R-:W-:-:S04]  /*c640*/  WARPGROUP.ARRIVE ;  /* 0x00000000000079c5 */ /* 0x000fc80000000000 */
[----:B------:R-:W1:Y:S01]  /*c650*/  MUFU.EX2 R138, R138 ;  /* 0x0000008a008a7308 */ /* 0x000e620000000800 */
[----:B--2---:R-:W-:-:S01]  /*c660*/  FADD.FTZ R195, R167, R190 ;  /* 0x000000bea7c37221 */ /* 0x004fc20000010000 */
[----:B------:R-:W-:Y:S06]  /*c670*/  QGMMA.64x128x32.F32.E4M3.E4M3 R24, R204, gdesc[UR8], R24, gsb0 ;  /* 0x01e00008cc187df3 */ /* 0x000fec0008000818 */
        /* <DEDUP_REMOVED lines=38> */
[----:B------:R-:W-:Y:S01]  /*c8e0*/  QGMMA.64x128x32.F32.E4M3.E4M3 R24, R200, gdesc[UR4], R24, gsb0 ;  /* 0x01e00004c8187df3 */ /* 0x000fe20008000818 */
[----:B---3--:R-:W-:-:S05]  /*c8f0*/  FADD.FTZ R3, R121, R4 ;  /* 0x0000000479037221 */ /* 0x008fca0000010000 */
[----:B------:R-:W2:Y:S08]  /*c900*/  MUFU.EX2 R124, R124 ;  /* 0x0000007c007c7308 */ /* 0x000eb00000000800 */
        /* <DEDUP_REMOVED lines=34> */
[----:B------:R-:W-:-:S06]  /*cb30*/  WARPGROUP.DEPBAR.LE gsb0, 0x0 ;  /* 0x00008000000079c5 */ /* 0x000fcc0000010000 */
        /* <DEDUP_REMOVED lines=18> */
[----:B------:R-:W-:-:S05]  /*cc60*/  IMAD.U32 R3, RZ, RZ, UR48 ;  /* 0x00000030ff037e24 */ /* 0x000fca000f8e00ff */
[----:B------:R-:W-:Y:S01]  /*cc70*/  @!P0 LEA R3, R3, UR37, 0x3 ;  /* 0x0000002503038c11 */ /* 0x000fe2000f8e18ff */
[----:B------:R-:W2:Y:S01]  /*cc80*/  MUFU.EX2 R119, R119 ;  /* 0x0000007700777308 */ /* 0x000ea20000000800 */
[----:B---3--:R-:W-:-:S03]  /*cc90*/  FADD.FTZ R190, R118, R195 ;  /* 0x000000c376be7221 */ /* 0x008fc60000010000 */
[----:B------:R-:W-:-:S04]  /*cca0*/  @!P0 VIADD R3, R3, 0x2e840 ;  /* 0x0002e84003038836 */ /* 0x000fc80000000000 */
[----:B------:R-:W3:Y:S01]  /*ccb0*/  MUFU.EX2 R88, R88 ;  /* 0x0000005800587308 */ /* 0x000ee20000000800 */
[----:B-1----:R-:W-:-:S01]  /*ccc0*/  FADD.FTZ R195, R117, R4 ;  /* 0x0000000475c37221 */ /* 0x002fc20000010000 */
[----:B------:R-:W-:Y:S01]  /*ccd0*/  @!P0 PRMT R3, RZ, 0x654, R3 ;  /* 0x00000654ff038816 */ /* 0x000fe20000000003 */
[----:B------:R1:W-:Y:S06]  /*cce0*/  BAR.ARV R192, 0x100 ;  /* 0x000400c00000751d */ /* 0x0003ec0000002000 */
[----:B------:R-:W4:Y:S01]  /*ccf0*/  MUFU.EX2 R90, R90 ;  /* 0x0000005a005a7308 */ /* 0x000f220000000800 */
[----:B--2---:R-:W-:-:S01]  /*cd00*/  FADD.FTZ R197, R119, R190 ;  /* 0x000000be77c57221 */ /* 0x004fc20000010000 */
[----:B------:R2:W-:Y:S06]  /*cd10*/  @!P0 SYNCS.ARRIVE.TRANS64.RED.A1T0 RZ, [R3+URZ], RZ ;  /* 0x000000ff03ff89a7 */ /* 0x0005ec000810043f */
[----:B------:R-:W5:Y:S01]  /*cd20*/  MUFU.EX2 R89, R89 ;  /* 0x0000005900597308 */ /* 0x000f620000000800 */
[----:B---3--:R-:W-:-:S07]  /*cd30*/  FADD.FTZ R4, R88, R195 ;  /* 0x000000c358047221 */ /* 0x008fce0000010000 */
[----:B------:R-:W3:Y:S01]  /*cd40*/  MUFU.EX2 R91, R91 ;  /* 0x0000005b005b7308 */ /* 0x000ee20000000800 */
[----:B----4-:R-:W-:-:S07]  /*cd50*/  FADD.FTZ R190, R90, R197 ;  /* 0x000000c55abe7221 */ /* 0x010fce0000010000 */
[----:B------:R-:W4:Y:S01]  /*cd60*/  MUFU.EX2 R92, R92 ;  /* 0x0000005c005c7308 */ /* 0x000f220000000800 */
[----:B-----5:R-:W-:-:S07]  /*cd70*/  FADD.FTZ R195, R89, R4 ;  /* 0x0000000459c37221 */ /* 0x020fce0000010000 */
[----:B------:R-:W5:Y:S01]  /*cd80*/  MUFU.EX2 R94, R94 ;  /* 0x0000005e005e7308 */ /* 0x000f620000000800 */
[----:B---3--:R-:W-:-:S07]  /*cd90*/  FADD.FTZ R197, R91, R190 ;  /* 0x000000be5bc57221 */ /* 0x008fce0000010000 */
[----:B------:R-:W2:Y:S01]  /*cda0*/  MUFU.EX2 R93, R93 ;  /* 0x0000005d005d7308 */ /* 0x000ea20000000800 */
[----:B----4-:R-:W-:-:S07]  /*cdb0*/  FADD.FTZ R4, R92, R195 ;  /* 0x000000c35c047221 */ /* 0x010fce0000010000 */
[----:B------:R-:W3:Y:S01]  /*cdc0*/  MUFU.EX2 R95, R95 ;  /* 0x0000005f005f7308 */ /* 0x000ee20000000800 */
[----:B-----5:R-:W-:-:S07]  /*cdd0*/  FADD.FTZ R190, R94, R197 ;  /* 0x000000c55ebe7221 */ /* 0x020fce0000010000 */
        /* <DEDUP_REMOVED lines=15> */
[----:B---3--:R-:W-:-:S01]  /*ced0*/  FADD.FTZ R190, R102, R103 ;  /* 0x0000006766be7221 */ /* 0x008fc20000010000 */
[----:B----4-:R-:W-:-:S03]  /*cee0*/  FADD.FTZ R4, R11, R4 ;  /* 0x000000040b047221 */ /* 0x010fc60000010000 */
[----:B--2---:R-:W-:Y:S01]  /*cef0*/  FADD.FTZ R3, R101, R190 ;  /* 0x000000be65037221 */ /* 0x004fe20000010000 */
[----:B-1----:R-:W-:Y:S06]  /*cf00*/  @!P1 BRA `(.L_x_1733) ;  /* 0x0000000000049947 */ /* 0x002fec0003800000 */
[----:B------:R-:W-:Y:S01]  /*cf10*/  BPT.TRAP 0x1 ;  /* 0x000000040000795c */ /* 0x000fe20000300000 */
.L_x_1733:
        /* <DEDUP_REMOVED lines=130> */
[----:B------:R-:W-:Y:S01]  /*d740*/  F2FP.SATFINITE.E4M3.F32.PACK_AB_MERGE_C R203, R99, R98, R101 ;  /* 0x0000006263cb723e */ /* 0x000fe20004807065 */
[----:B------:R-:W-:Y:S06]  /*d750*/  @P2 BRA `(.L_x_1734) ;  /* 0xffffffc800a02947 */ /* 0x000fec000383ffff */
.L_x_1724:
[----:B------:R-:W-:Y:S06]  /*d760*/  BAR.ARV 0x8, 0x120 ;  /* 0x0204800000007b1d */ /* 0x000fec0000002000 */
[----:B------:R-:W-:Y:S05]  /*d770*/  @!P1 BRA `(.L_x_1735) ;  /* 0x0000000000049947 */ /* 0x000fea0003800000 */
[----:B------:R-:W-:Y:S01]  /*d780*/  BPT.TRAP 0x1 ;  /* 0x000000040000795c */ /* 0x000fe20000300000 */
.L_x_1735:
[----:B------:R-:W-:Y:S01]  /*d790*/  ULEA UR5, UR48, UR37, 0x3 ;  /* 0x0000002530057291 */ /* 0x000fe2000f8e183f */
[----:B------:R-:W-:-:S08]  /*d7a0*/  SHF.L.U32 R5, R16, 0x1f, RZ ;  /* 0x0000001f10057819 */ /* 0x000fd000000006ff */
[----:B------:R1:W2:Y:S01]  /*d7b0*/  SYNCS.PHASECHK.TRANS64.TRYWAIT P0, [UR5+0x2e850], R5 ;  /* 0x02e85005ff0075a7 */ /* 0x0002a20008000145 */
[----:B------:R-:W-:Y:S05]  /*d7c0*/  @!P1 BRA `(.L_x_1736) ;  /* 0x0000000000049947 */ /* 0x000fea0003800000 */
[----:B------:R-:W-:Y:S01]  /*d7d0*/  BPT.TRAP 0x1 ;  /* 0x000000040000795c */ /* 0x000fe20000300000 */
.L_x_1736:
[----:B--2---:R-:W-:Y:S05]  /*d7e0*/  @P0 BRA `(.L_x_1737) ;  /* 0x0000000000080947 */ /* 0x004fea0003800000 */
[----:B------:R-:W2:Y:S02]  /*d7f0*/  SYNCS.PHASECHK.TRANS64.TRYWAIT P0, [UR5+0x2e850], R5 ;  /* 0x02e85005ff0075a7 */ /* 0x000ea40008000145 */
[----:B--2---:R-:W-:Y:S05]  /*d800*/  @!P0 BRA `(.L_x_1738) ;  /* 0x0000005c000c8947 */ /* 0x004fea0003800000 */
.L_x_1737:
[----:B------:R-:W-:Y:S01]  /*d810*/  UIADD3 UR37, UR37, 0x400, URZ ;  /* 0x0000040025257890 */ /* 0x000fe2000fffe03f */
[----:B------:R-:W-:Y:S01]  /*d820*/  WARPGROUP.ARRIVE ;  /* 0x00000000000079c5 */ /* 0x000fe20000000000 */
[----:B------:R-:W-:Y:S01]  /*d830*/  UMOV UR7, 0xc0000010 ;  /* 0xc000001000077882 */ /* 0x000fe20000000000 */
[----:B------:R-:W3:Y:S01]  /*d840*/  LDC.64 R12, c[0x0][0x9a0] ;  /* 0x00026800ff0c7b82 */ /* 0x000ee20000000a00 */
[----:B------:R-:W-:Y:S01]  /*d850*/  USHF.R.U32.HI UR37, URZ, 0x4, UR37 ;  /* 0x000000043f257899 */ /* 0x000fe20008011625 */
[----:B-12---:R-:W-:-:S03]  /*d860*/  IMAD.U32 R5, RZ, RZ, UR44 ;  /* 0x0000002cff057e24 */ /* 0x006fc6000f8e00ff */
        /* <DEDUP_REMOVED lines=13> */
[----:B------:R-:W-:-:S03]  /*d940*/  @P0 SHF.R.S32.HI R5, RZ, 0x1f, R232 ;  /* 0x0000001fff050819 */ /* 0x000fc600000114e8 */
[----:B------:R-:W-:Y:S02]  /*d950*/  @P0 IMAD R11, R11, UR44, R6 ;  /* 0x0000002c0b0b0c24 */ /* 0x000fe4000f8e0206 */
[----:B------:R-:W-:-:S04]  /*d960*/  @P0 IMAD.WIDE.U32 R6, R10, UR44, RZ ;  /* 0x0000002c0a060c25 */ /* 0x000fc8000f8e00ff */
[-C--:B--2---:R-:W-:Y:S02]  /*d970*/  @P0 IMAD R5, R5, R14.reuse, RZ ;  /* 0x0000000e05050224 */ /* 0x084fe400078e02ff */
[----:B------:R-:W-:Y:S02]  /*d980*/  @P0 IMAD.IADD R7, R7, 0x1, R11 ;  /* 0x0000000107070824 */ /* 0x000fe400078e020b */
[C---:B------:R-:W-:Y:S02]  /*d990*/  @P0 IMAD R5, R232.reuse, R15, R5 ;  /* 0x0000000fe8050224 */ /* 0x040fe400078e0205 */
[----:B------:R-:W-:-:S04]  /*d9a0*/  @P0 IMAD.WIDE.U32 R6, R232, R14, R6 ;  /* 0x0000000ee8060225 */ /* 0x000fc800078e0006 */
[----:B------:R-:W-:Y:S01]  /*d9b0*/  @P0 IMAD.IADD R5, R7, 0x1, R5 ;  /* 0x0000000107050824 */ /* 0x000fe200078e0205 */
[----:B------:R-:W-:-:S04]  /*d9c0*/  @P0 LEA R10, P2, R6, R12, 0x2 ;  /* 0x0000000c060a0211 */ /* 0x000fc800078410ff */
[----:B------:R-:W-:Y:S01]  /*d9d0*/  @P0 LEA.HI.X R11, R6, R13, R5, 0x2, P2 ;  /* 0x0000000d060b0211 */ /* 0x000fe200010f1405 */
[----:B------:R-:W-:-:S06]  /*d9e0*/  IMAD.MOV.U32 R5, RZ, RZ, 0x3f800000 ;  /* 0x3f800000ff057424 */ /* 0x000fcc00078e00ff */
        /* <DEDUP_REMOVED lines=33> */
[----:B---3--:R-:W-:-:S01]  /*dc00*/  FADD.FTZ R12, R7, R6 ;  /* 0x00000006070c7221 */ /* 0x008fc20000010000 */
[----:B-1----:R-:W-:-:S04]  /*dc10*/  FADD.FTZ R13, R8, R11 ;  /* 0x0000000b080d7221 */ /* 0x002fc80000010000 */
[C---:B------:R-:W-:Y:S01]  /*dc20*/  FSETP.NE.FTZ.AND P0, PT, R12.reuse, RZ, PT ;  /* 0x000000ff0c00720b */ /* 0x040fe20003f15000 */
[----:B------:R-:W-:Y:S01]  /*dc30*/  FMUL.FTZ R14, R12, 0.00390625 ;  /* 0x3b8000000c0e7820 */ /* 0x000fe20000410000 */
[----:B------:R-:W-:Y:S01]  /*dc40*/  FMUL.FTZ R11, R13, 0.00390625 ;  /* 0x3b8000000d0b7820 */ /* 0x000fe20000410000 */
[----:B------:R-:W-:-:S03]  /*dc50*/  IMAD.MOV.U32 R6, RZ, RZ, RZ ;  /* 0x000000ffff067224 */ /* 0x000fc600078e00ff */
        /* <DEDUP_REMOVED lines=24> */
.L_x_1739:
        /* <DEDUP_REMOVED lines=74> */
.L_x_1706:
[----:B------:R-:W1:Y:S08]  /*e280*/  S2UR UR36, SR_CgaCtaId ;  /* 0x00000000002479c3 */ /* 0x000e700000008800 */
[----:B------:R-:W-:Y:S06]  /*e290*/  BAR.SYNC.DEFER_BLOCKING 0x5, 0x180 ;  /* 0x0146000000007b1d */ /* 0x000fec0000010000 */
[----:B------:R-:W-:-:S02]  /*e2a0*/  UMOV UR37, 0x400 ;  /* 0x0000040000257882 */ /* 0x000fc40000000000 */
[----:B-1----:R-:W-:-:S09]  /*e2b0*/  ULEA UR37, UR36, UR37, 0x18 ;  /* 0x0000002524257291 */ /* 0x002fd2000f8ec03f */
[----:B------:R-:W1:Y:S02]  /*e2c0*/  LDS R0, [UR37+0x2e8d0] ;  /* 0x02e8d025ff007984 */ /* 0x000e640008000800 */
[----:B-1----:R-:W-:Y:S01]  /*e2d0*/  R2UR UR4, R0 ;  /* 0x00000000000472ca */ /* 0x002fe200000e0000 */
[----:B------:R-:W-:Y:S06]  /*e2e0*/  BAR.ARV 0x4, 0x180 ;  /* 0x0106000000007b1d */ /* 0x000fec0000002000 */
[----:B------:R-:W-:Y:S08]  /*e2f0*/  @P0 BRA `(.L_x_1740) ;  /* 0x0000000c00e80947 */ /* 0x000ff00003800000 */
[----:B------:R-:W1:Y:S01]  /*e300*/  S2R R2, SR_TID.X ;  /* 0x0000000000027919 */ /* 0x000e620000002100 */
[----:B------:R-:W-:Y:S01]  /*e310*/  ULDC.64 UR6, c[0x4][0x38] ;  /* 0x01000e0000067ab9 */ /* 0x000fe20000000a00 */
[----:B------:R-:W-:Y:S01]  /*e320*/  F2FP.BF16.F32.PACK_AB R25, R25, R28 ;  /* 0x0000001c1919723e */ /* 0x000fe200000010ff */
[----:B------:R-:W-:Y:S01]  /*e330*/  ULDC UR10, c[0x0][0xa88] ;  /* 0x0002a200000a7ab9 */ /* 0x000fe20000000800 */
        /* <DEDUP_REMOVED lines=10> */
[----:B------:R-:W-:Y:S02]  /*e3e0*/  LOP3.LUT P1, RZ, R234, 0x3, RZ, 0xc0, !PT ;  /* 0x00000003eaff7812 */ /* 0x000fe4000782c0ff */
[----:B------:R-:W-:Y:S02]  /*e3f0*/  F2FP.BF16.F32.PACK_AB R69, R68, R69 ;  /* 0x000000454445723e */ /* 0x000fe400000010ff */
[----:B------:R-:W-:Y:S02]  /*e400*/  F2FP.BF16.F32.PACK_AB R95, R95, R96 ;  /* 0x000000605f5f723e */ /* 0x000fe400000010ff */
[----:B------:R-:W-:Y:S02]  /*e410*/  F2FP.BF16.F32.PACK_AB R94, R93, R94 ;  /* 0x0000005e5d5e723e */ /* 0x000fe400000010ff */
[----:B------:R-:W-:Y:S01]  /*e420*/  F2FP.BF16.F32.PACK_AB R30, R27, R30 ;  /* 0x0000001e1b1e723e */ /* 0x000fe200000010ff */
[----:B-1----:R-:W-:Y:S01]  /*e430*/  IMAD.SHL.U32 R0, R2, 0x4, RZ ;  /* 0x0000000402007824 */ /* 0x002fe200078e00ff */
        /* <DEDUP_REMOVED lines=16> */
[----:B------:R-:W-:Y:S01]  /*e540*/  F2FP.BF16.F32.PACK_AB R9, R9, R12 ;  /* 0x0000000c0909723e */ /* 0x000fe200000010ff */
[----:B------:R-:W-:Y:S01]  /*e550*/  USHF.R.S32.HI UR5, URZ, 0x1f, UR43 ;  /* 0x0000001f3f057899 */ /* 0x000fe2000801142b */
[----:B------:R-:W-:Y:S01]  /*e560*/  LOP3.LUT R0, R0, 0xc, RZ, 0xc0, !PT ;  /* 0x0000000c00007812 */ /* 0x000fe200078ec0ff */
[----:B------:R-:W1:Y:S01]  /*e570*/  LDC.64 R84, c[0x0][0xb78] ;  /* 0x0002de00ff547b82 */ /* 0x000e620000000a00 */
[----:B------:R-:W-:-:S07]  /*e580*/  ULDC.64 UR8, c[0x0][0xb70] ;  /* 0x0002dc0000087ab9 */ /* 0x000fce0000000a00 */
[----:B------:R-:W-:Y:S01]  /*e590*/  BAR.SYNC.DEFER_BLOCKING 0x1, 0x100 ;  /* 0x0044000000007b1d */ /* 0x000fe20000010000 */
[----:B------:R-:W-:-:S05]  /*e5a0*/  IADD3 R6, P0, R0, UR6, RZ ;  /* 0x0000000600067c10 */ /* 0x000fca000ff1e0ff */
[----:B------:R-:W-:-:S05]  /*e5b0*/  IMAD.X R7, RZ, RZ, UR7, P0 ;  /* 0x00000007ff077e24 */ /* 0x000fca00080e06ff */
[----:B------:R2:W3:Y:S01]  /*e5c0*/  LDG.E.CONSTANT R0, desc[UR46][R6.64] ;  /* 0x0000002e06007981 */ /* 0x0004e2000c1e9900 */
[----:B------:R-:W-:Y:S01]  /*e5d0*/  LOP3.LUT P0, R2, R2, 0x3, RZ, 0xc0, !PT ;  /* 0x0000000302027812 */ /* 0x000fe2000780c0ff */
[----:B------:R-:W-:Y:S01]  /*e5e0*/  VIADD R87, R229, UR42 ;  /* 0x0000002ae5577c36 */ /* 0x000fe20008000000 */
[----:B------:R-:W-:Y:S01]  /*e5f0*/  IADD3 R15, P3, R18, 0x60, RZ ;  /* 0x00000060120f7810 */ /* 0x000fe20007f7e0ff */
[----:B------:R-:W-:Y:S01]  /*e600*/  UIMAD UR5, UR5, UR8, URZ ;  /* 0x00000008050572a4 */ /* 0x000fe2000f8e023f */
[----:B------:R-:W-:Y:S01]  /*e610*/  ISETP.EQ.OR P0, PT, R2, 0x3, !P0 ;  /* 0x000000030200780c */ /* 0x000fe20004702670 */
[----:B------:R-:W-:Y:S01]  /*e620*/  VIADD R2, R87, 0x8 ;  /* 0x0000000857027836 */ /* 0x000fe20000000000 */
[----:B------:R-:W-:Y:S01]  /*e630*/  LOP3.LUT R14, R15, 0x380, RZ, 0xc0, !PT ;  /* 0x000003800f0e7812 */ /* 0x000fe200078ec0ff */
[----:B------:R-:W-:Y:S01]  /*e640*/  UIMAD.WIDE.U32 UR6, UR43, UR8, URZ ;  /* 0x000000082b0672a5 */ /* 0x000fe2000f8e003f */
[----:B------:R-:W-:Y:S01]  /*e650*/  SEL R51, R25, R24, P0 ;  /* 0x0000001819337207 */ /* 0x000fe20000000000 */
[----:B------:R-:W-:Y:S01]  /*e660*/  UIMAD UR5, UR43, UR9, UR5 ;  /* 0x000000092b0572a4 */ /* 0x000fe2000f8e0205 */
[----:B------:R-:W-:-:S02]  /*e670*/  SEL R55, R24, R25, P0 ;  /* 0x0000001918377207 */ /* 0x000fc40000000000 */
[----:B------:R-:W-:Y:S01]  /*e680*/  IADD3 R25, P5, R18, 0x20, RZ ;  /* 0x0000002012197810 */ /* 0x000fe20007fbe0ff */
[----:B------:R-:W-:Y:S01]  /*e690*/  UIADD3 UR5, UR7, UR5, URZ ;  /* 0x0000000507057290 */ /* 0x000fe2000fffe03f */
[----:B------:R-:W-:Y:S02]  /*e6a0*/  SHF.R.U64 R14, R14, 0x3, RZ ;  /* 0x000000030e0e7819 */ /* 0x000fe400000012ff */
[----:B------:R-:W-:Y:S02]  /*e6b0*/  LOP3.LUT R24, R25, 0x380, RZ, 0xc0, !PT ;  /* 0x0000038019187812 */ /* 0x000fe400078ec0ff */
[----:B------:R-:W-:Y:S02]  /*e6c0*/  SEL R57, R11, R10, P0 ;  /* 0x0000000a0b397207 */ /* 0x000fe40000000000 */
[----:B------:R-:W-:Y:S02]  /*e6d0*/  SHF.R.U64 R24, R24, 0x3, RZ ;  /* 0x0000000318187819 */ /* 0x000fe400000012ff */
[----:B------:R-:W-:-:S02]  /*e6e0*/  SEL R59, R10, R11, P0 ;  /* 0x0000000b0a3b7207 */ /* 0x000fc40000000000 */
[----:B------:R-:W-:Y:S01]  /*e6f0*/  LOP3.LUT R24, R24, R25, RZ, 0x3c, !PT ;  /* 0x0000001918187212 */ /* 0x000fe200078e3cff */
[--C-:B------:R-:W-:Y:S01]  /*e700*/  IMAD.X R25, RZ, RZ, R19.reuse, P5 ;  /* 0x000000ffff197224 */ /* 0x100fe200028e0613 */
[----:B------:R-:W-:Y:S01]  /*e710*/  LOP3.LUT R14, R14, R15, RZ, 0x3c, !PT ;  /* 0x0000000f0e0e7212 */ /* 0x000fe200078e3cff */
[----:B------:R-:W-:Y:S01]  /*e720*/  IMAD.X R15, RZ, RZ, R19, P3 ;  /* 0x000000ffff0f7224 */ /* 0x000fe200018e0613 */
[C---:B------:R-:W-:Y:S02]  /*e730*/  IADD3 R11, P5, R18.reuse, 0x4020, RZ ;  /* 0x00004020120b7810 */ /* 0x040fe40007fbe0ff */
[----:B--2---:R-:W-:Y:S02]  /*e740*/  IADD3 R7, P3, R18, 0x4060, RZ ;  /* 0x0000406012077810 */ /* 0x004fe40007f7e0ff */
[----:B------:R-:W-:Y:S02]  /*e750*/  LOP3.LUT R10, R11, 0x380, RZ, 0xc0, !PT ;  /* 0x000003800b0a7812 */ /* 0x000fe400078ec0ff */
[----:B------:R-:W-:-:S02]  /*e760*/  LOP3.LUT R6, R7, 0x380, RZ, 0xc0, !PT ;  /* 0x0000038007067812 */ /* 0x000fc400078ec0ff */
[----:B------:R-:W-:Y:S02]  /*e770*/  SHF.R.U64 R10, R10, 0x3, RZ ;  /* 0x000000030a0a7819 */ /* 0x000fe400000012ff */
[----:B------:R-:W-:Y:S02]  /*e780*/  SEL R77, R21, R20, P0 ;  /* 0x00000014154d7207 */ /* 0x000fe40000000000 */
[----:B------:R-:W-:Y:S02]  /*e790*/  SEL R79, R20, R21, P0 ;  /* 0x00000015144f7207 */ /* 0x000fe40000000000 */
[----:B------:R-:W-:Y:S02]  /*e7a0*/  SHF.R.U64 R6, R6, 0x3, RZ ;  /* 0x0000000306067819 */ /* 0x000fe400000012ff */
[C---:B------:R-:W-:Y:S02]  /*e7b0*/  IADD3 R21, P6, R18.reuse, 0x40, RZ ;  /* 0x0000004012157810 */ /* 0x040fe40007fde0ff */
[----:B------:R-:W-:-:S02]  /*e7c0*/  LOP3.LUT R27, R18, 0x380, RZ, 0xc0, !PT ;  /* 0x00000380121b7812 */ /* 0x000fc400078ec0ff */
[----:B------:R-:W-:Y:S01]  /*e7d0*/  LOP3.LUT R10, R10, R11, RZ, 0x3c, !PT ;  /* 0x0000000b0a0a7212 */ /* 0x000fe200078e3cff */
[--C-:B------:R-:W-:Y:S01]  /*e7e0*/  IMAD.X R11, RZ, RZ, R19.reuse, P5 ;  /* 0x000000ffff0b7224 */ /* 0x100fe200028e0613 */
[----:B------:R-:W-:Y:S02]  /*e7f0*/  SEL R5, R99, R98, P0 ;  /* 0x0000006263057207 */ /* 0x000fe40000000000 */
[----:B------:R-:W-:Y:S02]  /*e800*/  ISETP.GE.OR P2, PT, R2, UR10, P1 ;  /* 0x0000000a02007c0c */ /* 0x000fe40008f46670 */
[----:B------:R-:W-:Y:S01]  /*e810*/  LOP3.LUT R6, R6, R7, RZ, 0x3c, !PT ;  /* 0x0000000706067212 */ /* 0x000fe200078e3cff */
[----:B------:R-:W-:Y:S01]  /*e820*/  IMAD.X R7, RZ, RZ, R19, P3 ;  /* 0x000000ffff077224 */ /* 0x000fe200018e0613 */
[----:B------:R-:W-:Y:S02]  /*e830*/  SEL R99, R98, R99, P0 ;  /* 0x0000006362637207 */ /* 0x000fe40000000000 */
[----:B------:R-:W-:-:S02]  /*e840*/  SEL R29, R95, R94, P0 ;  /* 0x0000005e5f1d7207 */ /* 0x000fc40000000000 */
[----:B------:R-:W-:Y:S02]  /*e850*/  SEL R63, R76, R69, P0 ;  /* 0x000000454c3f7207 */ /* 0x000fe40000000000 */
[----:B------:R-:W-:Y:S02]  /*e860*/  LOP3.LUT R20, R21, 0x380, RZ, 0xc0, !PT ;  /* 0x0000038015147812 */ /* 0x000fe400078ec0ff */
[----:B------:R-:W-:Y:S02]  /*e870*/  SEL R95, R94, R95, P0 ;  /* 0x0000005f5e5f7207 */ /* 0x000fe40000000000 */
[----:B------:R-:W-:Y:S02]  /*e880*/  SEL R69, R69, R76, P0 ;  /* 0x0000004c45457207 */ /* 0x000fe40000000000 */
[----:B------:R-:W-:Y:S02]  /*e890*/  SEL R65, R64, R61, P0 ;  /* 0x0000003d40417207 */ /* 0x000fe40000000000 */
[----:B------:R-:W-:-:S02]  /*e8a0*/  SHF.R.U64 R27, R27, 0x3, RZ ;  /* 0x000000031b1b7819 */ /* 0x000fc400000012ff */
[----:B------:R-:W-:Y:S02]  /*e8b0*/  SEL R61, R61, R64, P0 ;  /* 0x000000403d3d7207 */ /* 0x000fe40000000000 */
[----:B------:R-:W-:Y:S02]  /*e8c0*/  SHF.R.U64 R20, R20, 0x3, RZ ;  /* 0x0000000314147819 */ /* 0x000fe400000012ff */
[----:B------:R-:W-:Y:S02]  /*e8d0*/  MOV R58, R10 ;  /* 0x0000000a003a7202 */ /* 0x000fe40000000f00 */
[----:B------:R-:W-:Y:S02]  /*e8e0*/  SEL R35, R91, R90, P0 ;  /* 0x0000005a5b237207 */ /* 0x000fe40000000000 */
[----:B------:R-:W-:Y:S01]  /*e8f0*/  LOP3.LUT R26, R27, R18, RZ, 0x3c, !PT ;  /* 0x000000121b1a7212 */ /* 0x000fe200078e3cff */
[----:B------:R-:W-:Y:S01]  /*e900*/  IMAD.MOV.U32 R27, RZ, RZ, R19 ;  /* 0x000000ffff1b7224 */ /* 0x000fe200078e0013 */
[----:B------:R-:W-:-:S02]  /*e910*/  MOV R62, R14 ;  /* 0x0000000e003e7202 */ /* 0x000fc40000000f00 */
[----:B------:R-:W-:Y:S02]  /*e920*/  MOV R54, R6 ;  /* 0x0000000600367202 */ /* 0x000fe40000000f00 */
        /* <DEDUP_REMOVED lines=11> */
[----:B------:R-:W-:Y:S02]  /*e9e0*/  SEL R81, R9, R8, P0 ;  /* 0x0000000809517207 */ /* 0x000fe40000000000 */
[----:B------:R-:W-:Y:S01]  /*e9f0*/  LOP3.LUT R20, R20, R21, RZ, 0x3c, !PT ;  /* 0x0000001514147212 */ /* 0x000fe200078e3cff */
[----:B------:R-:W-:Y:S01]  /*ea00*/  IMAD.X R21, RZ, RZ, R19, P6 ;  /* 0x000000ffff157224 */ /* 0x000fe200030e0613 */
[----:B------:R-:W-:Y:S02]  /*ea10*/  SEL R41, R40, R41, P0 ;  /* 0x0000002928297207 */ /* 0x000fe40000000000 */
[----:B------:R-:W-:Y:S02]  /*ea20*/  SEL R39, R38, R39, P0 ;  /* 0x0000002726277207 */ /* 0x000fe40000000000 */
[----:B------:R-:W-:Y:S02]  /*ea30*/  SEL R83, R8, R9, P0 ;  /* 0x0000000908537207 */ /* 0x000fe40000000000 */
[----:B------:R-:W-:-:S02]  /*ea40*/  SEL R33, R32, R33, P0 ;  /* 0x0000002120217207 */ /* 0x000fc40000000000 */
[----:B------:R-:W-:Y:S02]  /*ea50*/  SEL R31, R30, R31, P0 ;  /* 0x0000001f1e1f7207 */ /* 0x000fe40000000000 */
[C---:B------:R-:W-:Y:S02]  /*ea60*/  IADD3 R9, P6, R18.reuse, 0x4040, RZ ;  /* 0x0000404012097810 */ /* 0x040fe40007fde0ff */
[----:B------:R-:W-:Y:S02]  /*ea70*/  MOV R25, R24 ;  /* 0x0000001800197202 */ /* 0x000fe40000000f00 */
[----:B------:R-:W-:Y:S02]  /*ea80*/  IADD3 R13, P4, R18, 0x4000, RZ ;  /* 0x00004000120d7810 */ /* 0x000fe40007f9e0ff */
[----:B------:R-:W-:Y:S02]  /*ea90*/  MOV R27, R26 ;  /* 0x0000001a001b7202 */ /* 0x000fe40000000f00 */
[----:B------:R-:W-:-:S02]  /*eaa0*/  LOP3.LUT R8, R9, 0x380, RZ, 0xc0, !PT ;  /* 0x0000038009087812 */ /* 0x000fc400078ec0ff */
[----:B------:R-:W-:Y:S02]  /*eab0*/  LOP3.LUT R12, R13, 0x380, RZ, 0xc0, !PT ;  /* 0x000003800d0c7812 */ /* 0x000fe400078ec0ff */
[----:B------:R-:W-:Y:S02]  /*eac0*/  SHF.R.U64 R8, R8, 0x3, RZ ;  /* 0x0000000308087819 */ /* 0x000fe400000012ff */
[----:B------:R-:W-:Y:S02]  /*ead0*/  SHF.R.U64 R12, R12, 0x3, RZ ;  /* 0x000000030c0c7819 */ /* 0x000fe400000012ff */
[----:B------:R-:W-:Y:S01]  /*eae0*/  LOP3.LUT R8, R8, R9, RZ, 0x3c, !PT ;  /* 0x0000000908087212 */ /* 0x000fe200078e3cff */
[--C-:B------:R-:W-:Y:S01]  /*eaf0*/  IMAD.X R9, RZ, RZ, R19.reuse, P6 ;  /* 0x000000ffff097224 */ /* 0x100fe200030e0613 */
[----:B------:R-:W-:Y:S01]  /*eb00*/  LOP3.LUT R12, R12, R13, RZ, 0x3c, !PT ;  /* 0x0000000d0c0c7212 */ /* 0x000fe200078e3cff */
[----:B------:R-:W-:Y:S01]  /*eb10*/  IMAD.X R13, RZ, RZ, R19, P4 ;  /* 0x000000ffff0d7224 */ /* 0x000fe200020e0613 */
[----:B------:R-:W-:Y:S01]  /*eb20*/  MOV R64, R20 ;  /* 0x0000001400407202 */ /* 0x000fe20000000f00 */
[----:B------:R-:W-:Y:S01]  /*eb30*/  IMAD.U32 R21, RZ, RZ, UR7 ;  /* 0x00000007ff157e24 */ /* 0x000fe2000f8e00ff */
[----:B------:R-:W-:Y:S01]  /*eb40*/  MOV R56, R8 ;  /* 0x0000000800387202 */ /* 0x000fe20000000f00 */
[----:B------:R-:W-:Y:S01]  /*eb50*/  IMAD.U32 R21, RZ, RZ, UR5 ;  /* 0x00000005ff157e24 */ /* 0x000fe2000f8e00ff */
[----:B------:R-:W-:Y:S01]  /*eb60*/  MOV R60, R12 ;  /* 0x0000000c003c7202 */ /* 0x000fe20000000f00 */
[----:B------:R-:W-:Y:S01]  /*eb70*/  USHF.R.S32.HI UR5, URZ, 0x1f, UR44 ;  /* 0x0000001f3f057899 */ /* 0x000fe2000801142c */
[----:B------:R-:W-:Y:S01]  /*eb80*/  IMAD.U32 R20, RZ, RZ, UR6 ;  /* 0x00000006ff147e24 */ /* 0x000fe2000f8e00ff */
[----:B------:R-:W-:Y:S01]  /*eb90*/  ISETP.GE.OR P1, PT, R87, UR10, P1 ;  /* 0x0000000a57007c0c */ /* 0x000fe20008f26670 */
[----:B------:R-:W-:Y:S01]  /*eba0*/  ULDC.64 UR6, c[0x0][0xb40] ;  /* 0x0002d00000067ab9 */ /* 0x000fe20000000a00 */
[----:B---3--:R-:W-:Y:S01]  /*ebb0*/  LOP3.LUT R2, R0, 0x2, RZ, 0x3c, !PT ;  /* 0x0000000200027812 */ /* 0x008fe200078e3cff */
        /* <DEDUP_REMOVED lines=11> */
[----:B------:R-:W-:-:S03]  /*ec70*/  SHF.R.S32.HI R5, RZ, 0x1f, R87 ;  /* 0x0000001fff057819 */ /* 0x000fc60000011457 */
[----:B------:R-:W2:Y:S01]  /*ec80*/  SHFL.IDX PT, R24, R91, R2, 0x1c1f ;  /* 0x001c1f025b187589 */ /* 0x000ea200000e0000 */
[----:B---3--:R-:W-:Y:S02]  /*ec90*/  SEL R12, R29, R14, P0 ;  /* 0x0000000e1d0c7207 */ /* 0x008fe40000000000 */
[----:B------:R-:W-:Y:S01]  /*eca0*/  SEL R14, R14, R29, P0 ;  /* 0x0000001d0e0e7207 */ /* 0x000fe20000000000 */
[----:B------:R-:W-:Y:S04]  /*ecb0*/  SHFL.IDX PT, R37, R37, R0, 0x1c1f ;  /* 0x001c1f0025257589 */ /* 0x000fe800000e0000 */
[----:B------:R-:W-:Y:S01]  /*ecc0*/  SHFL.IDX PT, R67, R67, R0, 0x1c1f ;  /* 0x001c1f0043437589 */ /* 0x000fe200000e0000 */
[----:B----4-:R-:W-:Y:S02]  /*ecd0*/  SEL R9, R63, R6, P0 ;  /* 0x000000063f097207 */ /* 0x010fe40000000000 */
[----:B------:R-:W-:Y:S01]  /*ece0*/  SEL R11, R6, R63, P0 ;  /* 0x0000003f060b7207 */ /* 0x000fe20000000000 */
[----:B------:R-:W3:Y:S01]  /*ecf0*/  SHFL.IDX PT, R26, R49, R2, 0x1c1f ;  /* 0x001c1f02311a7589 */ /* 0x000ee200000e0000 */
[----:B-1----:R-:W-:-:S03]  /*ed00*/  IMAD R6, R84, UR5, RZ ;  /* 0x0000000554067c24 */ /* 0x002fc6000f8e02ff */
[----:B------:R-:W1:Y:S01]  /*ed10*/  SHFL.IDX PT, R42, R53, R2, 0x1c1f ;  /* 0x001c1f02352a7589 */ /* 0x000e6200000e0000 */
[----:B-----5:R-:W-:Y:S02]  /*ed20*/  SEL R13, R65, R28, P0 ;  /* 0x0000001c410d7207 */ /* 0x020fe40000000000 */
[----:B------:R-:W-:Y:S01]  /*ed30*/  SEL R15, R28, R65, P0 ;  /* 0x000000411c0f7207 */ /* 0x000fe20000000000 */
[----:B------:R-:W-:Y:S04]  /*ed40*/  SHFL.IDX PT, R71, R71, R0, 0x1c1f ;  /* 0x001c1f0047477589 */ /* 0x000fe800000e0000 */
[----:B------:R-:W-:Y:S01]  /*ed50*/  SHFL.IDX PT, R44, R47, R2, 0x1c1f ;  /* 0x001c1f022f2c7589 */ /* 0x000fe200000e0000 */
[----:B--2---:R-:W-:Y:S02]  /*ed60*/  SEL R28, R35, R24, P0 ;  /* 0x00000018231c7207 */ /* 0x004fe40000000000 */
[----:B------:R-:W-:Y:S01]  /*ed70*/  SEL R30, R24, R35, P0 ;  /* 0x00000023181e7207 */ /* 0x000fe20000000000 */
[----:B------:R-:W-:Y:S04]  /*ed80*/  SHFL.IDX PT, R43, R43, R0, 0x1c1f ;  /* 0x001c1f002b2b7589 */ /* 0x000fe800000e0000 */
[----:B------:R-:W-:Y:S04]  /*ed90*/  SHFL.IDX PT, R45, R45, R0, 0x1c1f ;  /* 0x001c1f002d2d7589 */ /* 0x000fe800000e0000 */
[----:B------:R-:W-:Y:S01]  /*eda0*/  SHFL.IDX PT, R51, R51, R0, 0x1c1f ;  /* 0x001c1f0033337589 */ /* 0x000fe200000e0000 */
[----:B---3--:R-:W-:-:S02]  /*edb0*/  SEL R24, R37, R26, P0 ;  /* 0x0000001a25187207 */ /* 0x008fc40000000000 */
[----:B------:R-:W-:Y:S01]  /*edc0*/  SEL R26, R26, R37, P0 ;  /* 0x000000251a1a7207 */ /* 0x000fe20000000000 */
[----:B------:R-:W-:Y:S01]  /*edd0*/  SHFL.IDX PT, R57, R57, R0, 0x1c1f ;  /* 0x001c1f0039397589 */ /* 0x000fe200000e0000 */
[----:B-1----:R-:W-:-:S03]  /*ede0*/  SEL R29, R67, R42, P0 ;  /* 0x0000002a431d7207 */ /* 0x002fc60000000000 */
[----:B------:R-:W-:Y:S04]  /*edf0*/  SHFL.IDX PT, R73, R73, R0, 0x1c1f ;  /* 0x001c1f0049497589 */ /* 0x000fe800000e0000 */
[----:B------:R-:W-:Y:S04]  /*ee00*/  SHFL.IDX PT, R75, R75, R0, 0x1c1f ;  /* 0x001c1f004b4b7589 */ /* 0x000fe800000e0000 */
[----:B------:R-:W-:Y:S04]  /*ee10*/  SHFL.IDX PT, R77, R77, R0, 0x1c1f ;  /* 0x001c1f004d4d7589 */ /* 0x000fe800000e0000 */
[----:B------:R-:W-:Y:S04]  /*ee20*/  SHFL.IDX PT, R81, R81, R0, 0x1c1f ;  /* 0x001c1f0051517589 */ /* 0x000fe800000e0000 */
[----:B------:R1:W2:Y:S04]  /*ee30*/  SHFL.IDX PT, R32, R41, R2, 0x1c1f ;  /* 0x001c1f0229207589 */ /* 0x0002a800000e0000 */
[----:B------:R-:W3:Y:S04]  /*ee40*/  SHFL.IDX PT, R46, R39, R2, 0x1c1f ;  /* 0x001c1f02272e7589 */ /* 0x000ee800000e0000 */
[----:B------:R-:W-:Y:S01]  /*ee50*/  SHFL.IDX PT, R0, R33, R2, 0x1c1f ;  /* 0x001c1f0221007589 */ /* 0x000fe200000e0000 */
[----:B-1----:R-:W-:-:S03]  /*ee60*/  IMAD R41, R85, UR44, R6 ;  /* 0x0000002c55297c24 */ /* 0x002fc6000f8e0206 */
[----:B------:R-:W1:Y:S01]  /*ee70*/  SHFL.IDX PT, R34, R55, R2, 0x1c1f ;  /* 0x001c1f0237227589 */ /* 0x000e6200000e0000 */
[----:B------:R-:W-:-:S03]  /*ee80*/  IMAD.WIDE.U32 R6, R84, UR44, R20 ;  /* 0x0000002c54067c25 */ /* 0x000fc6000f8e0014 */
[----:B------:R4:W-:Y:S04]  /*ee90*/  SHFL.IDX PT, R48, R31, R2, 0x1c1f ;  /* 0x001c1f021f307589 */ /* 0x0009e800000e0000 */
[----:B------:R-:W5:Y:S04]  /*eea0*/  SHFL.IDX PT, R50, R79, R2, 0x1c1f ;  /* 0x001c1f024f327589 */ /* 0x000f6800000e0000 */
[----:B------:R-:W5:Y:S01]  /*eeb0*/  SHFL.IDX PT, R40, R59, R2, 0x1c1f ;  /* 0x001c1f023b287589 */ /* 0x000f6200000e0000 */
[----:B--2---:R-:W-:Y:S02]  /*eec0*/  SEL R36, R43, R32, P0 ;  /* 0x000000202b247207 */ /* 0x004fe40000000000 */
[----:B----4-:R-:W-:Y:S01]  /*eed0*/  SEL R31, R42, R67, P0 ;  /* 0x000000432a1f7207 */ /* 0x010fe20000000000 */
[----:B------:R2:W4:Y:S01]  /*eee0*/  SHFL.IDX PT, R52, R83, R2, 0x1c1f ;  /* 0x001c1f0253347589 */ /* 0x00052200000e0000 */
[----:B------:R-:W-:-:S02]  /*eef0*/  SEL R38, R32, R43, P0 ;  /* 0x0000002b20267207 */ /* 0x000fc40000000000 */
[----:B---3--:R-:W-:Y:S01]  /*ef00*/  SEL R37, R73, R46, P0 ;  /* 0x0000002e49257207 */ /* 0x008fe20000000000 */
[----:B------:R3:W-:Y:S01]  /*ef10*/  STSM.16.M88.4 [R27], R8 ;  /* 0x000000081b007844 */ /* 0x0007e20000000200 */
[----:B------:R-:W-:-:S03]  /*ef20*/  SEL R39, R46, R73, P0 ;  /* 0x000000492e277207 */ /* 0x000fc60000000000 */
[----:B------:R4:W-:Y:S01]  /*ef30*/  STSM.16.M88.4 [R25], R12 ;  /* 0x0000000c19007844 */ /* 0x0009e20000000200 */
[----:B-1----:R-:W-:Y:S02]  /*ef40*/  SEL R32, R51, R34, P0 ;  /* 0x0000002233207207 */ /* 0x002fe40000000000 */
[----:B------:R-:W-:Y:S01]  /*ef50*/  SEL R34, R34, R51, P0 ;  /* 0x0000003322227207 */ /* 0x000fe20000000000 */
[----:B------:R-:W-:Y:S01]  /*ef60*/  STSM.16.M88.4 [R64], R28 ;  /* 0x0000001c40007844 */ /* 0x000fe20000000200 */
[----:B--2---:R-:W-:Y:S02]  /*ef70*/  IADD3 R2, P3, R87, R6, RZ ;  /* 0x0000000657027210 */ /* 0x004fe40007f7e0ff */
[----:B-----5:R-:W-:Y:S02]  /*ef80*/  SEL R33, R77, R50, P0 ;  /* 0x000000324d217207 */ /* 0x020fe40000000000 */
[----:B------:R-:W-:Y:S02]  /*ef90*/  SEL R35, R50, R77, P0 ;  /* 0x0000004d32237207 */ /* 0x000fe40000000000 */
[----:B---3--:R-:W-:-:S02]  /*efa0*/  SEL R27, R44, R71, P0 ;  /* 0x000000472c1b7207 */ /* 0x008fc40000000000 */
[----:B------:R-:W-:Y:S02]  /*efb0*/  SEL R8, R45, R0, P0 ;  /* 0x000000002d087207 */ /* 0x000fe40000000000 */
[----:B----4-:R-:W-:Y:S02]  /*efc0*/  SEL R25, R71, R44, P0 ;  /* 0x0000002c47197207 */ /* 0x010fe40000000000 */
[----:B------:R-:W-:Y:S02]  /*efd0*/  SEL R10, R0, R45, P0 ;  /* 0x0000002d000a7207 */ /* 0x000fe40000000000 */
[----:B------:R-:W-:Y:S01]  /*efe0*/  SEL R9, R75, R48, P0 ;  /* 0x000000304b097207 */ /* 0x000fe20000000000 */
[----:B------:R-:W-:Y:S01]  /*eff0*/  STSM.16.M88.4 [R62], R24 ;  /* 0x000000183e007844 */ /* 0x000fe20000000200 */
[----:B------:R-:W-:Y:S02]  /*f000*/  SEL R11, R48, R75, P0 ;  /* 0x0000004b300b7207 */ /* 0x000fe40000000000 */
[----:B------:R-:W-:Y:S01]  /*f010*/  SEL R12, R57, R40, P0 ;  /* 0x00000028390c7207 */ /* 0x000fe20000000000 */
[----:B------:R-:W-:Y:S01]  /*f020*/  STSM.16.M88.4 [R60], R36 ;  /* 0x000000243c007844 */ /* 0x000fe20000000200 */
[----:B------:R-:W-:-:S02]  /*f030*/  SEL R14, R40, R57, P0 ;  /* 0x00000039280e7207 */ /* 0x000fc40000000000 */
[----:B------:R-:W-:Y:S01]  /*f040*/  SEL R13, R81, R52, P0 ;  /* 0x00000034510d7207 */ /* 0x000fe20000000000 */
[----:B------:R-:W-:Y:S01]  /*f050*/  STSM.16.M88.4 [R58], R8 ;  /* 0x000000083a007844 */ /* 0x000fe20000000200 */
[----:B------:R-:W-:Y:S02]  /*f060*/  SEL R15, R52, R81, P0 ;  /* 0x00000051340f7207 */ /* 0x000fe40000000000 */
[----:B------:R-:W-:Y:S01]  /*f070*/  IADD3.X R5, R5, R7, R41, P3, !PT ;  /* 0x0000000705057210 */ /* 0x000fe20001ffe429 */
[----:B------:R-:W-:Y:S01]  /*f080*/  STSM.16.M88.4 [R56], R32 ;  /* 0x0000002038007844 */ /* 0x000fe20000000200 */
[----:B------:R-:W-:-:S03]  /*f090*/  LEA R6, P3, R2, UR6, 0x2 ;  /* 0x0000000602067c11 */ /* 0x000fc6000f8610ff */
[----:B------:R-:W-:Y:S01]  /*f0a0*/  STSM.16.M88.4 [R54], R12 ;  /* 0x0000000c36007844 */ /* 0x000fe20000000200 */
[----:B------:R-:W-:Y:S01]  /*f0b0*/  LEA.HI.X R7, R2, UR7, R5, 0x2, P3 ;  /* 0x0000000702077c11 */ /* 0x000fe200098f1405 */
[----:B------:R1:W-:Y:S06]  /*f0c0*/  MEMBAR.ALL.CTA ;  /* 0x0000000000007992 */ /* 0x0003ec0000008000 */
[----:B-1----:R-:W1:Y:S04]  /*f0d0*/  FENCE.VIEW.ASYNC.S ;  /* 0x00000000000073c6 */ /* 0x002e680000000000 */
[----:B-1----:R-:W1:Y:S01]  /*f0e0*/  SHFL.IDX PT, R0, R236, RZ, 0x1f ;  /* 0x00001fffec007589 */ /* 0x002e6200000e0000 */
[----:B------:R-:W-:Y:S06]  /*f0f0*/  BAR.ARV 0x1, 0x120 ;  /* 0x0044800000007b1d */ /* 0x000fec0000002000 */
        /* <DEDUP_REMOVED lines=16> */
[----:B--2---:R-:W-:Y:S01]  /*f200*/  UMOV UR40, UR5 ;  /* 0x0000000500287c82 */ /* 0x004fe20008000000 */
[----:B------:R-:W-:Y:S01]  /*f210*/  UMOV UR41, UR8 ;  /* 0x0000000800297c82 */ /* 0x000fe20008000000 */
[----:B------:R-:W-:Y:S01]  /*f220*/  UIADD3 UR5, UR37, 0x2e820, URZ ;  /* 0x0002e82025057890 */ /* 0x000fe2000fffe03f */
[----:B------:R2:W-:Y:S03]  /*f230*/  UTMASTG.5D [UR40], [UR6] ;  /* 0x00000028060073b5 */ /* 0x0005e60008020000 */
[----:B------:R-:W-:Y:S01]  /*f240*/  UPRMT UR5, URZ, 0x654, UR5 ;  /* 0x000006543f057896 */ /* 0x000fe20008000005 */
[----:B------:R0:W-:Y:S01]  /*f250*/  UTMACMDFLUSH ;  /* 0x00000000000079b7 */ /* 0x0001e20000000000 */
[----:B------:R-:W-:-:S07]  /*f260*/  DEPBAR.LE SB0, 0x0 ;  /* 0x000080000000791a */ /* 0x000fce0000000000 */
[----:B--2---:R-:W-:Y:S03]  /*f270*/  SYNCS.ARRIVE.TRANS64.RED.A1T0 RZ, [UR5], RZ ;  /* 0x000000ffffff79a7 */ /* 0x004fe60008100405 */
.L_x_1743:
[----:B------:R-:W-:Y:S05]  /*f280*/  BSYNC B0 ;  /* 0x0000000000007941 */ /* 0x000fea0003800000 */
.L_x_1742:
[----:B------:R-:W-:Y:S05]  /*f290*/  BRA `(.L_x_1741) ;  /* 0x00000008001c7947 */ /* 0x000fea0003800000 */
.L_x_1740:
[----:B------:R-:W1:Y:S01]  /*f2a0*/  LDC R12, c[0x0][0xdac] ;  /* 0x00036b00ff0c7b82 */ /* 0x000e620000000800 */
[----:B------:R-:W-:Y:S01]  /*f2b0*/  ISETP.GT.AND P0, PT, R237, 0x7f, PT ;  /* 0x0000007fed00780c */ /* 0x000fe20003f04270 */
[----:B------:R-:W-:Y:S01]  /*f2c0*/  USHF.R.S32.HI UR6, URZ, 0x1f, UR43 ;  /* 0x0000001f3f067899 */ /* 0x000fe2000801142b */
[----:B------:R-:W-:Y:S01]  /*f2d0*/  BSSY B0, `(.L_x_1744) ;  /* 0x000001c000007945 */ /* 0x000fe20003800000 */
[----:B------:R-:W-:Y:S01]  /*f2e0*/  USHF.R.S32.HI UR7, URZ, 0x1f, UR44 ;  /* 0x0000001f3f077899 */ /* 0x000fe2000801142c */
[----:B------:R-:W-:-:S03]  /*f2f0*/  SHF.R.S32.HI R23, RZ, 0x1f, R22 ;  /* 0x0000001fff177819 */ /* 0x000fc60000011416 */
[----:B------:R-:W2:Y:S08]  /*f300*/  LDC.64 R6, c[0x0][0xae0] ;  /* 0x0002b800ff067b82 */ /* 0x000eb00000000a00 */
[----:B------:R-:W3:Y:S01]  /*f310*/  LDC.64 R8, c[0x0][0xae8] ;  /* 0x0002ba00ff087b82 */ /* 0x000ee20000000a00 */
[----:B------:R-:W-:Y:S05]  /*f320*/  @P0 BRA `(.L_x_1745) ;  /* 0x0000000000580947 */ /* 0x000fea0003800000 */
[----:B------:R-:W4:Y:S01]  /*f330*/  S2R R0, SR_TID.X ;  /* 0x0000000000007919 */ /* 0x000f220000002100 */
[----:B------:R-:W-:Y:S01]  /*f340*/  IMAD.U32 R2, RZ, RZ, UR42 ;  /* 0x0000002aff027e24 */ /* 0x000fe2000f8e00ff */
[----:B------:R-:W-:-:S04]  /*f350*/  ULDC UR5, c[0x0][0xa88] ;  /* 0x0002a20000057ab9 */ /* 0x000fc80000000800 */
[----:B----4-:R-:W-:-:S04]  /*f360*/  IADD3 R2, R2, -0x80, R0 ;  /* 0xffffff8002027810 */ /* 0x010fc80007ffe000 */
[----:B------:R-:W-:-:S13]  /*f370*/  ISETP.GE.AND P0, PT, R2, UR5, PT ;  /* 0x0000000502007c0c */ /* 0x000fda000bf06270 */
[----:B------:R-:W-:Y:S05]  /*f380*/  @P0 BRA `(.L_x_1745) ;  /* 0x0000000000400947 */ /* 0x000fea0003800000 */
[----:B------:R-:W4:Y:S01]  /*f390*/  LDC.64 R4, c[0x0][0xb70] ;  /* 0x0002dc00ff047b82 */ /* 0x000f220000000a00 */
[----:B------:R-:W-:Y:S01]  /*f3a0*/  SHF.R.S32.HI R3, RZ, 0x1f, R2 ;  /* 0x0000001fff037819 */ /* 0x000fe20000011402 */
[----:B------:R-:W-:-:S06]  /*f3b0*/  ULDC.64 UR8, c[0x0][0xb40] ;  /* 0x0002d00000087ab9 */ /* 0x000fcc0000000a00 */
[----:B------:R-:W5:Y:S01]  /*f3c0*/  LDC.64 R10, c[0x0][0xb78] ;  /* 0x0002de00ff0a7b82 */ /* 0x000f620000000a00 */
[C---:B----4-:R-:W-:Y:S02]  /*f3d0*/  IMAD R0, R4.reuse, UR6, RZ ;  /* 0x0000000604007c24 */ /* 0x050fe4000f8e02ff */
[----:B------:R-:W-:-:S04]  /*f3e0*/  IMAD.WIDE.U32 R2, R4, UR43, R2 ;  /* 0x0000002b04027c25 */ /* 0x000fc8000f8e0002 */
[----:B------:R-:W-:Y:S02]  /*f3f0*/  IMAD R5, R5, UR43, R0 ;  /* 0x0000002b05057c24 */ /* 0x000fe4000f8e0200 */
[C---:B-----5:R-:W-:Y:S02]  /*f400*/  IMAD R0, R10.reuse, UR7, RZ ;  /* 0x000000070a007c24 */ /* 0x060fe4000f8e02ff */
        /* <DEDUP_REMOVED lines=8> */
.L_x_1745:
[----:B------:R-:W-:Y:S05]  /*f490*/  BSYNC B0 ;  /* 0x0000000000007941 */ /* 0x000fea0003800000 */
.L_x_1744:
[----:B------:R-:W-:Y:S01]  /*f4a0*/  ULDC UR5, c[0x0][0xa88] ;  /* 0x0002a20000057ab9 */ /* 0x000fe20000000800 */
[C---:B--2---:R-:W-:Y:S01]  /*f4b0*/  IMAD R0, R6.reuse, UR6, RZ ;  /* 0x0000000606007c24 */ /* 0x044fe2000f8e02ff */
[----:B------:R-:W-:Y:S01]  /*f4c0*/  UIADD3 UR42, -UR42, UR5, URZ ;  /* 0x000000052a2a7290 */ /* 0x000fe2000fffe13f */
[----:B----4-:R-:W-:Y:S01]  /*f4d0*/  IMAD.WIDE.U32 R2, R6, UR43, R22 ;  /* 0x0000002b06027c25 */ /* 0x010fe2000f8e0016 */
[----:B------:R-:W-:Y:S01]  /*f4e0*/  ULOP3.LUT UR39, URZ, UR39, URZ, 0x33, !UPT ;  /* 0x000000273f277292 */ /* 0x000fe2000f8e333f */
[----:B------:R-:W-:Y:S01]  /*f4f0*/  SHF.R.S32.HI R231, RZ, 0x1f, R230 ;  /* 0x0000001fffe77819 */ /* 0x000fe200000114e6 */
[----:B------:R-:W-:Y:S01]  /*f500*/  BSSY B0, `(.L_x_1746) ;  /* 0x0000021000007945 */ /* 0x000fe20003800000 */
[----:B------:R-:W-:Y:S01]  /*f510*/  IMAD R5, R7, UR43, R0 ;  /* 0x0000002b07057c24 */ /* 0x000fe2000f8e0200 */
[C---:B------:R-:W-:Y:S01]  /*f520*/  ISETP.GE.AND P2, PT, R230.reuse, UR42, PT ;  /* 0x0000002ae6007c0c */ /* 0x040fe2000bf46270 */
[C---:B------:R-:W-:Y:S02]  /*f530*/  VIADD R0, R230.reuse, 0x40 ;  /* 0x00000040e6007836 */ /* 0x040fe40000000000 */
[----:B------:R-:W-:-:S02]  /*f540*/  VIADD R4, R230, 0x20 ;  /* 0x00000020e6047836 */ /* 0x000fc40000000000 */
[----:B------:R-:W-:Y:S01]  /*f550*/  IMAD.IADD R3, R3, 0x1, R5 ;  /* 0x0000000103037824 */ /* 0x000fe200078e0205 */
[----:B------:R-:W-:Y:S01]  /*f560*/  ISETP.GE.AND P0, PT, R0, UR42, PT ;  /* 0x0000002a00007c0c */ /* 0x000fe2000bf06270 */
[----:B---3--:R-:W-:Y:S01]  /*f570*/  IMAD R0, R8, UR7, RZ ;  /* 0x0000000708007c24 */ /* 0x008fe2000f8e02ff */
[----:B------:R-:W-:Y:S01]  /*f580*/  ISETP.GE.AND P4, PT, R4, UR42, PT ;  /* 0x0000002a04007c0c */ /* 0x000fe2000bf86270 */
[----:B------:R-:W-:Y:S02]  /*f590*/  VIADD R4, R230, 0x60 ;  /* 0x00000060e6047836 */ /* 0x000fe40000000000 */
[----:B------:R-:W-:Y:S02]  /*f5a0*/  IMAD R9, R9, UR44, R0 ;  /* 0x0000002c09097c24 */ /* 0x000fe4000f8e0200 */
[----:B-1----:R-:W-:Y:S01]  /*f5b0*/  VIADD R5, R12, UR39 ;  /* 0x000000270c057c36 */ /* 0x002fe20008000000 */
[----:B------:R-:W-:Y:S01]  /*f5c0*/  ISETP.GE.AND P1, PT, R4, UR42, PT ;  /* 0x0000002a04007c0c */ /* 0x000fe2000bf26270 */
        /* <DEDUP_REMOVED lines=20> */
.L_x_1747:
[----:B------:R-:W-:Y:S05]  /*f710*/  BSYNC B0 ;  /* 0x0000000000007941 */ /* 0x000fea0003800000 */
.L_x_1746:
        /* <DEDUP_REMOVED lines=20> */
.L_x_1749:
[----:B------:R-:W-:Y:S05]  /*f860*/  BSYNC B0 ;  /* 0x0000000000007941 */ /* 0x000fea0003800000 */
.L_x_1748:
        /* <DEDUP_REMOVED lines=20> */
.L_x_1751:
[----:B------:R-:W-:Y:S05]  /*f9b0*/  BSYNC B0 ;  /* 0x0000000000007941 */ /* 0x000fea0003800000 */
.L_x_1750:
        /* <DEDUP_REMOVED lines=20> */
.L_x_1752:
[----:B------:R-:W-:Y:S05]  /*fb00*/  BSYNC B0 ;  /* 0x0000000000007941 */ /* 0x000fea0003800000 */
.L_x_1741:
[----:B------:R-:W5:Y:S02]  /*fb10*/  LDC R0, c[0x0][0xda8] ;  /* 0x00036a00ff007b82 */ /* 0x000f640000000800 */
[----:B-----5:R-:W-:-:S13]  /*fb20*/  ISETP.LE.AND P0, PT, R0, UR4, PT ;  /* 0x0000000400007c0c */ /* 0x020fda000bf03270 */
[----:B------:R-:W-:Y:S05]  /*fb30*/  @!P0 BRA `(.L_x_1753) ;  /* 0xffffff1000a48947 */ /* 0x000fea000383ffff */
[----:B------:R-:W-:Y:S05]  /*fb40*/  EXIT ;  /* 0x000000000000794d */ /* 0x000fea0003800000 */
.L_x_1702:
[----:B------:R-:W-:-:S08]  /*fb50*/  NOP ;  /* 0x0000000000007918 */ /* 0x000fd00000000000 */
[----:B---3--:R-:W1:-:S00]  /*fb60*/  USETMAXREG.DEALLOC.CTAPOOL 0x18 ;  /* 0x00000018000079c8 */ /* 0x008e4000080e0500 */
[----:B-1----:R-:W-:-:S06]  /*fb70*/  LOP3.LUT R0, R0, 0x3, RZ, 0xc0, !PT ;  /* 0x0000000300007812 */ /* 0x002fcc00078ec0ff */
[----:B------:R-:W1:Y:S01]  /*fb80*/  S2UR UR4, SR_CTAID.X ;  /* 0x00000000000479c3 */ /* 0x000e620000002500 */
[----:B------:R-:W2:Y:S02]  /*fb90*/  SHFL.IDX PT, R0, R0, RZ, 0x1f ;  /* 0x00001fff00007589 */ /* 0x000ea400000e0000 */
[----:B--2---:R-:W-:-:S05]  /*fba0*/  ISETP.NE.AND P0, PT, R0, RZ, PT ;  /* 0x000000ff0000720c */ /* 0x004fca0003f05270 */
[----:B------:R-:W1:Y:S01]  /*fbb0*/  LDC R0, c[0x0][0xda8] ;  /* 0x00036a00ff007b82 */ /* 0x000e620000000800 */
[----:B------:R-:W-:-:S05]  /*fbc0*/  P2R R2, PR, RZ, 0x1 ;  /* 0x00000001ff027803 */ /* 0x000fca0000000000 */
[----:B------:R2:W-:Y:S02]  /*fbd0*/  STL [R1+0x34], R2 ;  /* 0x0000340201007387 */ /* 0x0005e40000100800 */
[----:B------:R-:W-:Y:S06]  /*fbe0*/  @P0 BAR.ARV 0x4, 0x180 ;  /* 0x0106000000000b1d */ /* 0x000fec0000002000 */
[----:B------:R2:W-:Y:S04]  /*fbf0*/  STL [R1+0x2c], RZ ;  /* 0x00002cff01007387 */ /* 0x0005e80000100800 */
[----:B------:R2:W-:Y:S01]  /*fc00*/  STL [R1+0x4], RZ ;  /* 0x000004ff01007387 */ /* 0x0005e20000100800 */
[----:B-1----:R-:W-:Y:S01]  /*fc10*/  ISETP.LE.AND P0, PT, R0, UR4, PT ;  /* 0x0000000400007c0c */ /* 0x002fe2000bf03270 */
[----:B------:R-:W-:-:S05]  /*fc20*/  IMAD.MOV.U32 R0, RZ, RZ, 0x1 ;  /* 0x00000001ff007424 */ /* 0x000fca00078e00ff */
[----:B------:R2:W-:Y:S07]  /*fc30*/  STL [R1+0x8], R0 ;  /* 0x0000080001007387 */ /* 0x0005ee0000100800 */
[----:B------:R-:W-:Y:S05]  /*fc40*/  @P0 BRA `(.L_x_1754) ;  /* 0x0000003000600947 */ /* 0x000fea0003800000 */
[----:B------:R-:W3:Y:S01]  /*fc50*/  LDL R7, [R1+0x28] ;  /* 0x0000280001077983 */ /* 0x000ee20000100800 */
[----:B--2---:R-:W1:Y:S01]  /*fc60*/  S2R R2, SR_TID.X ;  /* 0x0000000000027919 */ /* 0x004e620000002100 */
[----:B------:R-:W2:Y:S01]  /*fc70*/  S2R R8, SR_TID.X ;  /* 0x0000000000087919 */ /* 0x000ea20000002100 */
[----:B-1----:R-:W-:Y:S01]  /*fc80*/  LOP3.LUT R2, R2, 0x7f, RZ, 0xc0, !PT ;  /* 0x0000007f02027812 */ /* 0x002fe200078ec0ff */
[C---:B--2---:R-:W-:Y:S02]  /*fc90*/  IMAD.SHL.U32 R0, R8.reuse, 0x80, RZ ;  /* 0x0000008008007824 */ /* 0x044fe400078e00ff */
        /* <DEDUP_REMOVED lines=24> */
[C---:B---3--:R-:W-:Y:S02]  /*fe20*/  LOP3.LUT R2, R7.reuse, 0x1, RZ, 0xfc, !PT ;  /* 0x0000000107027812 */ /* 0x048fe400078efcff */
[----:B------:R-:W-:-:S03]  /*fe30*/  LOP3.LUT R0, R7, 0x2, RZ, 0xfc, !PT ;  /* 0x0000000207007812 */ /* 0x000fc600078efcff */
[----:B------:R-:W-:Y:S04]  /*fe40*/  STL [R1+0x30], R2 ;  /* 0x0000300201007387 */ /* 0x000fe80000100800 */
[----:B------:R-:W-:Y:S04]  /*fe50*/  STL [R1+0x4], RZ ;  /* 0x000004ff01007387 */ /* 0x000fe80000100800 */
[----:B------:R1:W-:Y:S04]  /*fe60*/  STL [R1+0x24], R0 ;  /* 0x0000240001007387 */ /* 0x0003e80000100800 */
[----:B------:R2:W-:Y:S01]  /*fe70*/  STL [R1+0x2c], RZ ;  /* 0x00002cff01007387 */ /* 0x0005e20000100800 */
[----:B-1----:R-:W-:-:S05]  /*fe80*/  IMAD.MOV.U32 R0, RZ, RZ, 0x1 ;  /* 0x00000001ff007424 */ /* 0x002fca00078e00ff */
[----:B------:R2:W-:Y:S02]  /*fe90*/  STL [R1+0x8], R0 ;  /* 0x0000080001007387 */ /* 0x0005e40000100800 */
.L_x_1806:
[----:B-1----:R-:W3:Y:S01]  /*fea0*/  LDL R2, [R1+0x20] ;  /* 0x0000200001027983 */ /* 0x002ee20000100800 */
        /* <DEDUP_REMOVED lines=21> */
.L_x_1755:
[----:B------:R-:W-:Y:S01]  /*10000*/  ULDC UR7, c[0x0][0xdc4] ;  /* 0x0003710000077ab9 */ /* 0x000fe20000000800 */
[----:B------:R-:W-:Y:S01]  /*10010*/  UMOV UR6, UR9 ;  /* 0x0000000900067c82 */ /* 0x000fe20008000000 */
[----:B------:R-:W-:-:S11]  /*10020*/  UISETP.NE.AND UP0, UPT, UR7, 0x1, UPT ;  /* 0x000000010700788c */ /* 0x000fd6000bf05270 */
[----:B------:R-:W-:Y:S02]  /*10030*/  @UP0 ULDC.64 UR10, c[0x0][0xdc8] ;  /* 0x00037200000a0ab9 */ /* 0x000fe40000000a00 */
[----:B------:R-:W-:-:S04]  /*10040*/  UIMAD.WIDE.U32 UR4, UR9, UR10, URZ ;  /* 0x0000000a090472a5 */ /* 0x000fc8000f8e003f */
[----:B------:R-:W-:-:S04]  /*10050*/  @UP0 USHF.R.U32.HI UR6, URZ, UR11, UR5 ;  /* 0x0000000b3f060299 */ /* 0x000fc80008011605 */
[----:B------:R-:W-:-:S12]  /*10060*/  UIMAD UR4, UR6, UR7, URZ ;  /* 0x00000007060472a4 */ /* 0x000fd8000f8e023f */
.L_x_1756:
[----:B------:R-:W-:Y:S01]  /*10070*/  ULDC.64 UR12, c[0x0][0x3f8] ;  /* 0x0000fe00000c7ab9 */ /* 0x000fe20000000a00 */
[----:B------:R-:W-:Y:S01]  /*10080*/  ULOP3.LUT UR5, URZ, UR6, URZ, 0x33, !UPT ;  /* 0x000000063f057292 */ /* 0x000fe2000f8e333f */
[----:B------:R-:W-:Y:S01]  /*10090*/  BSSY B6, `(.L_x_1757) ;  /* 0x00002b8000067945 */ /* 0x000fe20003800000 */
[----:B------:R-:W-:Y:S01]  /*100a0*/  UISETP.NE.U32.AND UP0, UPT, UR12, URZ, UPT ;  /* 0x0000003f0c00728c */ /* 0x000fe2000bf05070 */
[----:B------:R-:W-:Y:S01]  /*100b0*/  ULDC UR6, c[0x0][0xdac] ;  /* 0x00036b0000067ab9 */ /* 0x000fe20000000800 */
[----:B------:R-:W-:Y:S02]  /*100c0*/  ULDC UR7, c[0x0][0x404] ;  /* 0x0001010000077ab9 */ /* 0x000fe40000000800 */
[----:B------:R-:W-:Y:S02]  /*100d0*/  UISETP.NE.AND.EX UP0, UPT, UR13, URZ, UPT, UP0 ;  /* 0x0000003f0d00728c */ /* 0x000fe4000bf05300 */
[----:B------:R-:W-:Y:S02]  /*100e0*/  UIADD3 UR5, UR5, UR6, URZ ;  /* 0x0000000605057290 */ /* 0x000fe4000fffe03f */
[----:B------:R-:W-:-:S02]  /*100f0*/  USEL UR7, UR7, 0x1, UP0 ;  /* 0x0000000107077887 */ /* 0x000fc40008000000 */
[----:B------:R-:W-:Y:S01]  /*10100*/  USHF.L.U32 UR37, UR5, 0x7, URZ ;  /* 0x0000000705257899 */ /* 0x000fe2000800063f */
[----:B------:R-:W-:Y:S01]  /*10110*/  ULDC UR10, c[0x0][0x2e0] ;  /* 0x0000b800000a7ab9 */ /* 0x000fe20000000800 */
[----:B------:R-:W-:Y:S01]  /*10120*/  ULDC UR6, c[0x0][0x288] ;  /* 0x0000a20000067ab9 */ /* 0x000fe20000000800 */
[----:B------:R-:W-:Y:S02]  /*10130*/  UIMAD UR5, UR7, UR10, 0xdf ;  /* 0x000000df070574a4 */ /* 0x000fe4000f8e020a */
[----:B------:R-:W-:Y:S02]  /*10140*/  UIADD3 UR6, UR37, 0x15f, -UR6 ;  /* 0x0000015f25067890 */ /* 0x000fe4000fffe806 */
[----:B------:R-:W-:Y:S02]  /*10150*/  UIADD3 UR9, UR9, -UR4, URZ ;  /* 0x8000000409097290 */ /* 0x000fe4000fffe03f */
[----:B------:R-:W-:Y:S01]  /*10160*/  UIMAD UR7, UR7, UR10, UR6 ;  /* 0x0000000a070772a4 */ /* 0x000fe2000f8e0206 */
[----:B------:R-:W-:-:S02]  /*10170*/  UMOV UR4, URZ ;  /* 0x0000003f00047c82 */ /* 0x000fc40008000000 */
[----:B------:R-:W-:Y:S01]  /*10180*/  UMOV UR6, URZ ;  /* 0x0000003f00067c82 */ /* 0x000fe20008000000 */
[----:B------:R-:W-:Y:S01]  /*10190*/  UIMAD.WIDE UR4, UR5, -0x6db6db6d, UR4 ;  /* 0x92492493050478a5 */ /* 0x000fe2000f8e0204 */
[----:B------:R-:W-:Y:S01]  /*101a0*/  ULDC UR10, c[0x0][0xdc4] ;  /* 0x00037100000a7ab9 */ /* 0x000fe20000000800 */
[----:B------:R-:W-:Y:S02]  /*101b0*/  UIMAD.WIDE UR6, UR7, -0x6db6db6d, UR6 ;  /* 0x92492493070678a5 */ /* 0x000fe4000f8e0206 */
[----:B------:R-:W-:Y:S02]  /*101c0*/  UIMAD UR10, UR8, UR10, UR9 ;  /* 0x0000000a080a72a4 */ /* 0x000fe4000f8e0209 */
[----:B------:R-:W-:Y:S01]  /*101d0*/  USHF.R.U32.HI UR6, URZ, 0x1f, UR7 ;  /* 0x0000001f3f067899 */ /* 0x000fe20008011607 */
[----:B------:R-:W-:Y:S01]  /*101e0*/  UMOV UR8, UR5 ;  /* 0x0000000500087c82 */ /* 0x000fe20008000000 */
[----:B------:R-:W-:Y:S01]  /*101f0*/  ULDC UR11, c[0x0][0xdb8] ;  /* 0x00036e00000b7ab9 */ /* 0x000fe20000000800 */
[----:B------:R-:W-:-:S02]  /*10200*/  USHF.R.U32.HI UR9, URZ, 0x1f, UR8 ;  /* 0x0000001f3f097899 */ /* 0x000fc40008011608 */
[----:B------:R-:W-:Y:S02]  /*10210*/  ULEA.HI.SX32 UR6, UR7, UR6, 0x19 ;  /* 0x0000000607067291 */ /* 0x000fe4000f8fca3f */
[----:B------:R-:W-:Y:S02]  /*10220*/  ULEA.HI.SX32 UR9, UR8, UR9, 0x19 ;  /* 0x0000000908097291 */ /* 0x000fe4000f8fca3f */
[----:B------:R-:W-:Y:S02]  /*10230*/  UISETP.NE.AND UP1, UPT, UR11, 0x1, UPT ;  /* 0x000000010b00788c */ /* 0x000fe4000bf25270 */
[----:B------:R-:W-:Y:S01]  /*10240*/  UISETP.LT.AND UP0, UPT, UR9, UR6, UPT ;  /* 0x000000060900728c */ /* 0x000fe2000bf01270 */
[----:B------:R-:W-:-:S03]  /*10250*/  UMOV UR39, UR10 ;  /* 0x0000000a00277c82 */ /* 0x000fc60008000000 */
[----:B------:R-:W-:-:S05]  /*10260*/  USEL UR41, UR9, UR6, UP0 ;  /* 0x0000000609297287 */ /* 0x000fca0008000000 */
[----:B------:R-:W-:Y:S01]  /*10270*/  @UP1 ULDC UR12, c[0x0][0xdbc] ;  /* 0x00036f00000c1ab9 */ /* 0x000fe20000000800 */
[----:B------:R-:W-:Y:S01]  /*10280*/  ISETP.LT.AND P0, PT, RZ, UR41, PT ;  /* 0x00000029ff007c0c */ /* 0x000fe2000bf01270 */
[----:B------:R-:W-:Y:S01]  /*10290*/  UIMAD.WIDE.U32 UR4, UR10, UR12, URZ ;  /* 0x0000000c0a0472a5 */ /* 0x000fe2000f8e003f */
[----:B------:R-:W-:-:S03]  /*102a0*/  @UP1 ULDC UR7, c[0x0][0xdc0] ;  /* 0x0003700000071ab9 */ /* 0x000fc60000000800 */
[----:B------:R-:W-:-:S04]  /*102b0*/  @UP1 USHF.R.U32.HI UR39, URZ, UR7, UR5 ;  /* 0x000000073f271299 */ /* 0x000fc80008011605 */
[----:B------:R-:W-:-:S04]  /*102c0*/  UIADD3 UR38, -UR39, URZ, URZ ;  /* 0x0000003f27267290 */ /* 0x000fc8000fffe13f */
[----:B------:R-:W-:Y:S01]  /*102d0*/  UIMAD UR38, UR11, UR38, UR10 ;  /* 0x000000260b2672a4 */ /* 0x000fe2000f8e020a */
[----:B------:R-:W-:Y:S11]  /*102e0*/  @P0 BRA `(.L_x_1758) ;  /* 0x0000000000480947 */ /* 0x000ff60003800000 */
        /* <DEDUP_REMOVED lines=18> */
.L_x_1758:
        /* <DEDUP_REMOVED lines=23> */
.L_x_1760:
        /* <DEDUP_REMOVED lines=20> */
.L_x_1761:
        /* <DEDUP_REMOVED lines=20> */
.L_x_1762:
        /* <DEDUP_REMOVED lines=18> */
.L_x_1763:
[----:B------:R-:W1:Y:S01]  /*10920*/  LDC R0, c[0x0][0x428] ;  /* 0x00010a00ff007b82 */ /* 0x000e620000000800 */
[----:B------:R-:W-:Y:S01]  /*10930*/  ULDC.64 UR4, c[0x0][0x9f8] ;  /* 0x00027e0000047ab9 */ /* 0x000fe20000000a00 */
[----:B------:R-:W-:Y:S01]  /*10940*/  IMAD.U32 R4, RZ, RZ, UR38 ;  /* 0x00000026ff047e24 */ /* 0x000fe2000f8e00ff */
[----:B------:R-:W-:Y:S01]  /*10950*/  ISETP.NE.U32.AND P0, PT, RZ, UR4, PT ;  /* 0x00000004ff007c0c */ /* 0x000fe2000bf05070 */
[----:B------:R-:W-:Y:S01]  /*10960*/  IMAD.U32 R8, RZ, RZ, UR39 ;  /* 0x00000027ff087e24 */ /* 0x000fe2000f8e00ff */
[----:B------:R-:W2:Y:S02]  /*10970*/  S2R R17, SR_TID.X ;  /* 0x0000000000117919 */ /* 0x000ea40000002100 */
[----:B------:R-:W-:-:S13]  /*10980*/  ISETP.NE.AND.EX P0, PT, RZ, UR5, PT, P0 ;  /* 0x00000005ff007c0c */ /* 0x000fda000bf05300 */
[----:B------:R-:W3:Y:S01]  /*10990*/  @P0 LDC.64 R2, c[0x0][0x9f8] ;  /* 0x00027e00ff020b82 */ /* 0x000ee20000000a00 */
[----:B-1----:R-:W-:-:S13]  /*109a0*/  ISETP.NE.AND P1, PT, R0, 0x1, PT ;  /* 0x000000010000780c */ /* 0x002fda0003f25270 */
[----:B------:R-:W1:Y:S01]  /*109b0*/  @P1 LDC R0, c[0x0][0x42c] ;  /* 0x00010b00ff001b82 */ /* 0x000e620000000800 */
[----:B--2---:R-:W-:-:S07]  /*109c0*/  LOP3.LUT R16, R17, 0x7f, RZ, 0xc0, !PT ;  /* 0x0000007f11107812 */ /* 0x004fce00078ec0ff */
[----:B------:R-:W2:Y:S01]  /*109d0*/  @P1 LDC R5, c[0x0][0x430] ;  /* 0x00010c00ff051b82 */ /* 0x000ea20000000800 */
[----:B-1----:R-:W-:-:S05]  /*109e0*/  @P1 IMAD.HI.U32 R0, R0, UR38, RZ ;  /* 0x0000002600001c27 */ /* 0x002fca000f8e00ff */
[----:B--2---:R-:W-:Y:S01]  /*109f0*/  @P1 SHF.R.U32.HI R4, RZ, R5, R0 ;  /* 0x00000005ff041219 */ /* 0x004fe20000011600 */
[----:B------:R-:W-:-:S04]  /*10a00*/  IMAD.U32 R5, RZ, RZ, UR39 ;  /* 0x00000027ff057e24 */ /* 0x000fc8000f8e00ff */
[----:B---3--:R-:W-:Y:S01]  /*10a10*/  @P0 IMAD.WIDE R2, R5, 0x4, R2 ;  /* 0x0000000405020825 */ /* 0x008fe200078e0202 */
[----:B------:R-:W-:Y:S01]  /*10a20*/  ISETP.NE.AND P2, PT, R16, RZ, PT ;  /* 0x000000ff1000720c */ /* 0x000fe20003f45270 */
[----:B------:R1:W-:Y:S04]  /*10a30*/  STL [R1+0x10], R4 ;  /* 0x0000100401007387 */ /* 0x0003e80000100800 */
[----:B------:R2:W3:Y:S01]  /*10a40*/  @P0 LDG.E R8, desc[UR46][R2.64] ;  /* 0x0000002e02080981 */ /* 0x0004e2000c1e1900 */
[----:B------:R-:W-:Y:S01]  /*10a50*/  UMOV UR36, URZ ;  /* 0x0000003f00247c82 */ /* 0x000fe20008000000 */
[----:B------:R-:W-:Y:S01]  /*10a60*/  UMOV UR6, 0xffffffff ;  /* 0xffffffff00067882 */ /* 0x000fe20000000000 */
[----:B------:R-:W-:-:S04]  /*10a70*/  SHF.R.U32.HI R17, RZ, 0x5, R17 ;  /* 0x00000005ff117819 */ /* 0x000fc80000011611 */
[----:B------:R-:W-:Y:S01]  /*10a80*/  LOP3.LUT R17, R17, 0x3, RZ, 0xc0, !PT ;  /* 0x0000000311117812 */ /* 0x000fe200078ec0ff */
[----:B------:R-:W-:Y:S01]  /*10a90*/  VOTEU.ALL UP1, P2 ;  /* 0x00000000003f7886 */ /* 0x000fe20001020000 */
[----:B--2---:R-:W2:Y:S04]  /*10aa0*/  LDC.64 R2, c[0x0][0x3f8] ;  /* 0x0000fe00ff027b82 */ /* 0x004ea80000000a00 */
[----:B------:R-:W-:-:S04]  /*10ab0*/  @!UP1 UIADD3 UR4, UP0, UR44, 0x270, URZ ;  /* 0x000002702c049890 */ /* 0x000fc8000ff1e03f */
[----:B------:R-:W-:-:S09]  /*10ac0*/  @!UP1 UIADD3.X UR5, URZ, UR45, URZ, UP0, !UPT ;  /* 0x0000002d3f059290 */ /* 0x000fd200087fe43f */
[----:B------:R1:W-:Y:S01]  /*10ad0*/  @!UP1 UTMAPF.L2.4D [UR36], [UR4] ;  /* 0x00000024040095b8 */ /* 0x0003e20008018000 */
[----:B--2---:R-:W-:-:S04]  /*10ae0*/  ISETP.NE.U32.AND P1, PT, R2, RZ, PT ;  /* 0x000000ff0200720c */ /* 0x004fc80003f25070 */
[----:B------:R-:W-:Y:S02]  /*10af0*/  ISETP.NE.AND.EX P1, PT, R3, RZ, PT, P1 ;  /* 0x000000ff0300720c */ /* 0x000fe40003f25310 */
[----:B---3--:R-:W-:Y:S01]  /*10b00*/  SHF.R.S32.HI R9, RZ, 0x1f, R8 ;  /* 0x0000001fff097819 */ /* 0x008fe20000011408 */
[----:B------:R1:W-:Y:S01]  /*10b10*/  STL [R1+0xc], R8 ;  /* 0x00000c0801007387 */ /* 0x0003e20000100800 */
[----:B------:R-:W-:-:S03]  /*10b20*/  SEL R0, R8, RZ, !P1 ;  /* 0x000000ff08007207 */ /* 0x000fc60004800000 */
[----:B------:R1:W-:Y:S01]  /*10b30*/  STL [R1+0x14], R9 ;  /* 0x0000140901007387 */ /* 0x0003e20000100800 */
[----:B------:R-:W-:Y:S05]  /*10b40*/  BRA.DIV UR6, `(.L_x_1764) ;  /* 0x0000002a06547947 */ /* 0x000fea000b800000 */
[----:B------:R2:W3:Y:S02]  /*10b50*/  SHFL.IDX PT, R14, R17, RZ, 0x1f ;  /* 0x00001fff110e7589 */ /* 0x0004e400000e0000 */
.L_x_1825:
        /* <DEDUP_REMOVED lines=8> */
.L_x_1828:
        /* <DEDUP_REMOVED lines=20> */
.L_x_1768:
[----:B-1----:R-:W3:Y:S04]  /*10d20*/  LDL R3, [R1+0x4] ;  /* 0x0000040001037983 */ /* 0x002ee80000100800 */
[----:B------:R-:W4:Y:S01]  /*10d30*/  LDL R2, [R1+0x8] ;  /* 0x0000080001027983 */ /* 0x000f220000100800 */
[----:B------:R-:W-:Y:S02]  /*10d40*/  ISETP.NE.AND P0, PT, R16, RZ, PT ;  /* 0x000000ff1000720c */ /* 0x000fe40003f05270 */
[----:B---3--:R-:W-:Y:S02]  /*10d50*/  LEA R4, R3, UR40, 0x3 ;  /* 0x0000002803047c11 */ /* 0x008fe4000f8e18ff */
[----:B----4-:R-:W-:-:S04]  /*10d60*/  SHF.L.U32 R3, R2, 0x1f, RZ ;  /* 0x0000001f02037819 */ /* 0x010fc800000006ff */
[----:B------:R-:W1:Y:S02]  /*10d70*/  SYNCS.PHASECHK.TRANS64.TRYWAIT P3, [R4+URZ+0x2e880], R3 ;  /* 0x02e88003040075a7 */ /* 0x000e64000806017f */
[----:B-1----:R-:W-:Y:S05]  /*10d80*/  @!P3 BRA `(.L_x_1769) ;  /* 0x000000280004b947 */ /* 0x002fea0003800000 */
.L_x_1829:
[----:B------:R-:W-:Y:S05]  /*10d90*/  @P0 BRA `(.L_x_1770) ;  /* 0x00000000001c0947 */ /* 0x000fea0003800000 */
[----:B------:R-:W3:Y:S01]  /*10da0*/  S2R R2, SR_TID.X ;  /* 0x0000000000027919 */ /* 0x000ee20000002100 */
[----:B------:R-:W-:-:S04]  /*10db0*/  IMAD.MOV.U32 R5, RZ, RZ, 0x7000 ;  /* 0x00007000ff057424 */ /* 0x000fc800078e00ff */
[----:B------:R4:W-:Y:S01]  /*10dc0*/  SYNCS.ARRIVE.TRANS64 RZ, [R4+URZ+0x2e870], R5 ;  /* 0x02e8700504ff79a7 */ /* 0x0009e2000800003f */
[----:B---3--:R-:W-:-:S04]  /*10dd0*/  LOP3.LUT R2, R2, 0x1f, RZ, 0xc0, !PT ;  /* 0x0000001f02027812 */ /* 0x008fc800078ec0ff */
[----:B------:R-:W-:-:S13]  /*10de0*/  ISETP.NE.AND P3, PT, R2, RZ, PT ;  /* 0x000000ff0200720c */ /* 0x000fda0003f65270 */
[----:B----4-:R-:W-:Y:S05]  /*10df0*/  @!P3 BRA `(.L_x_1770) ;  /* 0x000000000004b947 */ /* 0x010fea0003800000 */
[----:B------:R-:W-:Y:S01]  /*10e00*/  BPT.TRAP 0x1 ;  /* 0x000000040000795c */ /* 0x000fe20000300000 */
.L_x_1770:
        /* <DEDUP_REMOVED lines=20> */
.L_x_1830:
        /* <DEDUP_REMOVED lines=8> */
.L_x_1772:
        /* <DEDUP_REMOVED lines=15> */
.L_x_1767:
        /* <DEDUP_REMOVED lines=17> */
.L_x_1765:
[----:B------:R-:W4:Y:S01]  /*111d0*/  LDL.LU R3, [R1+0x2c] ;  /* 0x00002c0001037983 */ /* 0x000f220000300800 */
[----:B------:R-:W-:Y:S01]  /*111e0*/  BSSY B0, `(.L_x_1773) ;  /* 0x0000009000007945 */ /* 0x000fe20003800000 */
[----:B----4-:R-:W-:-:S05]  /*111f0*/  VIADD R3, R3, 0x1 ;  /* 0x0000000103037836 */ /* 0x010fca0000000000 */
[----:B---3--:R-:W-:Y:S01]  /*11200*/  LEA.HI R2, R3, R3, RZ, 0x1 ;  /* 0x0000000303027211 */ /* 0x008fe200078f08ff */
[----:B------:R3:W-:Y:S03]  /*11210*/  STL [R1+0x2c], R3 ;  /* 0x00002c0301007387 */ /* 0x0007e60000100800 */
[----:B------:R-:W-:-:S05]  /*11220*/  LOP3.LUT R2, R2, 0xfffffffe, RZ, 0xc0, !PT ;  /* 0xfffffffe02027812 */ /* 0x000fca00078ec0ff */
[----:B------:R-:W-:-:S05]  /*11230*/  IMAD.IADD R2, R3, 0x1, -R2 ;  /* 0x0000000103027824 */ /* 0x000fca00078e0a02 */
[----:B------:R-:W-:-:S04]  /*11240*/  SHF.L.U32 R2, R2, 0x1f, RZ ;  /* 0x0000001f02027819 */ /* 0x000fc800000006ff */
[----:B------:R-:W4:Y:S02]  /*11250*/  SYNCS.PHASECHK.TRANS64.TRYWAIT P0, [UR40+0x2e820], R2 ;  /* 0x02e82002ff0075a7 */ /* 0x000f240008000168 */
[----:B---34-:R-:W-:Y:S05]  /*11260*/  @!P0 BRA `(.L_x_1774) ;  /* 0x0000002000f48947 */ /* 0x018fea0003800000 */
.L_x_1831:
[----:B-1----:R-:W-:Y:S05]  /*11270*/  BSYNC B0 ;  /* 0x0000000000007941 */ /* 0x002fea0003800000 */
.L_x_1773:
[----:B------:R-:W-:-:S06]  /*11280*/  UISETP.GE.AND UP0, UPT, UR41, 0x2, UPT ;  /* 0x000000022900788c */ /* 0x000fcc000bf06270 */
[----:B------:R-:W-:-:S13]  /*11290*/  PLOP3.LUT P0, PT, PT, PT, UP0, 0x80, 0x0 ;  /* 0x000000000000781c */ /* 0x000fda0003f0f008 */
[----:B------:R-:W-:Y:S05]  /*112a0*/  @!P0 BRA `(.L_x_1775) ;  /* 0x0000000c00e88947 */ /* 0x000fea0003800000 */
[----:B------:R1:W5:Y:S01]  /*112b0*/  LDL.LU R6, [R1+0x8] ;  /* 0x0000080001067983 */ /* 0x0003620000300800 */
[----:B------:R-:W-:-:S03]  /*112c0*/  UIADD3 UR4, UR41, -0x2, URZ ;  /* 0xfffffffe29047890 */ /* 0x000fc6000fffe03f */
[----:B------:R1:W5:Y:S03]  /*112d0*/  LDL.LU R7, [R1+0x4] ;  /* 0x0000040001077983 */ /* 0x0003660000300800 */
[----:B------:R-:W-:-:S07]  /*112e0*/  IMAD.U32 R21, RZ, RZ, UR4 ;  /* 0x00000004ff157e24 */ /* 0x000fce000f8e00ff */
.L_x_1795:
[----:B---345:R-:W-:Y:S01]  /*112f0*/  VIADD R2, R7, 0x1 ;  /* 0x0000000107027836 */ /* 0x038fe20000000000 */
        /* <DEDUP_REMOVED lines=31> */
.L_x_1778:
        /* <DEDUP_REMOVED lines=8> */
.L_x_1832:
[----:B------:R-:W-:Y:S05]  /*11570*/  BSYNC B1 ;  /* 0x0000000000017941 */ /* 0x000fea0003800000 */
.L_x_1779:
        /* <DEDUP_REMOVED lines=9> */
.L_x_1782:
[----:B------:R-:W-:Y:S05]  /*11610*/  BSYNC B1 ;  /* 0x0000000000017941 */ /* 0x000fea0003800000 */
.L_x_1781:
[----:B------:R-:W4:Y:S04]  /*11620*/  LDL R2, [R1+0x10] ;  /* 0x0000100001027983 */ /* 0x000f280000100800 */
[----:B------:R-:W2:Y:S01]  /*11630*/  LDL R5, [R1+0x4] ;  /* 0x0000040001057983 */ /* 0x000ea20000100800 */
[----:B---3--:R-:W-:Y:S01]  /*11640*/  IMAD.MOV.U32 R10, RZ, RZ, RZ ;  /* 0x000000ffff0a7224 */ /* 0x008fe200078e00ff */
[----:B------:R-:W-:Y:S01]  /*11650*/  UIADD3 UR4, UP0, UR44, 0x470, URZ ;  /* 0x000004702c047890 */ /* 0x000fe2000ff1e03f */
[----:B------:R-:W-:Y:S01]  /*11660*/  PLOP3.LUT P0, PT, PT, PT, PT, 0x80, 0x0 ;  /* 0x000000000000781c */ /* 0x000fe20003f0f070 */
[----:B------:R-:W-:Y:S01]  /*11670*/  UMOV UR6, 0x0 ;  /* 0x0000000000067882 */ /* 0x000fe20000000000 */
[----:B------:R-:W-:Y:S01]  /*11680*/  UMOV UR7, 0x14f00000 ;  /* 0x14f0000000077882 */ /* 0x000fe20000000000 */
[----:B------:R-:W-:Y:S01]  /*11690*/  R2UR UR10, R10 ;  /* 0x000000000a0a72ca */ /* 0x000fe200000e0000 */
[----:B------:R-:W-:Y:S01]  /*116a0*/  UIADD3.X UR5, URZ, UR45, URZ, UP0, !UPT ;  /* 0x0000002d3f057290 */ /* 0x000fe200087fe43f */
[----:B----4-:R-:W-:Y:S01]  /*116b0*/  R2UR UR12, R2 ;  /* 0x00000000020c72ca */ /* 0x010fe200000e0000 */
[----:B------:R-:W-:-:S04]  /*116c0*/  IMAD.U32 R2, RZ, RZ, UR40 ;  /* 0x00000028ff027e24 */ /* 0x000fc8000f8e00ff */
[----:B--2---:R-:W-:Y:S02]  /*116d0*/  IMAD R2, R5, 0x7000, R2 ;  /* 0x0000700005027824 */ /* 0x004fe400078e0202 */
[----:B------:R-:W-:Y:S02]  /*116e0*/  IMAD R5, R8, 0xe0, RZ ;  /* 0x000000e008057824 */ /* 0x000fe400078e02ff */
[----:B------:R-:W-:Y:S02]  /*116f0*/  VIADD R8, R4, 0x2e870 ;  /* 0x0002e87004087836 */ /* 0x000fe40000000000 */
[----:B------:R-:W-:-:S07]  /*11700*/  VIADD R9, R2, 0xe400 ;  /* 0x0000e40002097836 */ /* 0x000fce0000000000 */
.L_x_1783:
        /* <DEDUP_REMOVED lines=12> */
.L_x_1833:
[----:B------:R-:W-:Y:S05]  /*117d0*/  BSYNC B1 ;  /* 0x0000000000017941 */ /* 0x000fea0003800000 */
.L_x_1784:
        /* <DEDUP_REMOVED lines=11> */
.L_x_1787:
[----:B------:R-:W-:Y:S05]  /*11890*/  BSYNC B1 ;  /* 0x0000000000017941 */ /* 0x000fea0003800000 */
.L_x_1786:
        /* <DEDUP_REMOVED lines=10> */
.L_x_1788:
        /* <DEDUP_REMOVED lines=9> */
.L_x_1777:
[----:B------:R-:W-:Y:S05]  /*119d0*/  BSYNC B0 ;  /* 0x0000000000007941 */ /* 0x000fea0003800000 */
.L_x_1776:
[----:B------:R-:W4:Y:S02]  /*119e0*/  LDL R3, [R1+0x30] ;  /* 0x0000300001037983 */ /* 0x000f240000100800 */
[----:B----4-:R-:W-:-:S13]  /*119f0*/  ISETP.NE.AND P0, PT, R3, 0x3, PT ;  /* 0x000000030300780c */ /* 0x010fda0003f05270 */
[----:B------:R-:W-:Y:S05]  /*11a00*/  @!P0 BRA `(.L_x_1789) ;  /* 0x0000000000048947 */ /* 0x000fea0003800000 */
[----:B------:R-:W-:Y:S01]  /*11a10*/  BPT.TRAP 0x1 ;  /* 0x000000040000795c */ /* 0x000fe20000300000 */
.L_x_1789:
[----:B------:R-:W4:Y:S01]  /*11a20*/  LDL R3, [R1+0x24] ;  /* 0x0000240001037983 */ /* 0x000f220000100800 */
[----:B------:R-:W-:Y:S01]  /*11a30*/  LOP3.LUT R2, R6, 0x1, RZ, 0x3c, !PT ;  /* 0x0000000106027812 */ /* 0x000fe200078e3cff */
[----:B------:R-:W-:Y:S01]  /*11a40*/  BSSY B0, `(.L_x_1790) ;  /* 0x0000007000007945 */ /* 0x000fe20003800000 */
[----:B------:R-:W-:Y:S02]  /*11a50*/  LEA R4, R7, UR40, 0x3 ;  /* 0x0000002807047c11 */ /* 0x000fe4000f8e18ff */
[----:B------:R-:W-:-:S03]  /*11a60*/  SHF.L.U32 R2, R2, 0x1f, RZ ;  /* 0x0000001f02027819 */ /* 0x000fc600000006ff */
[----:B------:R1:W-:Y:S01]  /*11a70*/  STL [R1], R4 ;  /* 0x0000000401007387 */ /* 0x0003e20000100800 */
[----:B------:R-:W5:Y:S01]  /*11a80*/  SYNCS.PHASECHK.TRANS64.TRYWAIT P3, [R4+URZ+0x2e870], R2 ;  /* 0x02e87002040075a7 */ /* 0x000f62000806017f */
[----:B----4-:R-:W-:Y:S01]  /*11a90*/  ISETP.NE.AND P0, PT, R3, 0x3, PT ;  /* 0x000000030300780c */ /* 0x010fe20003f05270 */
[----:B-1---5:R-:W-:-:S12]  /*11aa0*/  @!P3 BRA `(.L_x_1791) ;  /* 0x0000001c0024b947 */ /* 0x022fd80003800000 */
.L_x_1834:
[----:B------:R-:W-:Y:S05]  /*11ab0*/  BSYNC B0 ;  /* 0x0000000000007941 */ /* 0x000fea0003800000 */
.L_x_1790:
[----:B------:R-:W-:Y:S05]  /*11ac0*/  @!P0 BRA `(.L_x_1792) ;  /* 0x0000000000048947 */ /* 0x000fea0003800000 */
[----:B------:R-:W-:Y:S01]  /*11ad0*/  BPT.TRAP 0x1 ;  /* 0x000000040000795c */ /* 0x000fe20000300000 */
.L_x_1792:
[----:B-1----:R-:W4:Y:S01]  /*11ae0*/  LDL R2, [R1] ;  /* 0x0000000001027983 */ /* 0x002f220000100800 */
[----:B------:R-:W-:-:S04]  /*11af0*/  SHF.L.U32 R3, R6, 0x1f, RZ ;  /* 0x0000001f06037819 */ /* 0x000fc800000006ff */
[----:B----4-:R1:W4:Y:S02]  /*11b00*/  SYNCS.PHASECHK.TRANS64.TRYWAIT P3, [R2+URZ+0x2e860], R3 ;  /* 0x02e86003020075a7 */ /* 0x010324000806017f */
[----:B-1----:R-:W-:Y:S01]  /*11b10*/  IMAD R2, R7, 0x7000, RZ ;  /* 0x0000700007027824 */ /* 0x002fe200078e02ff */
[----:B----4-:R-:W-:Y:S06]  /*11b20*/  @!P3 BRA `(.L_x_1793) ;  /* 0x0000001c001cb947 */ /* 0x010fec0003800000 */
.L_x_1835:
[----:B-1----:R-:W4:Y:S04]  /*11b30*/  LDL R4, [R1+0x1c] ;  /* 0x00001c0001047983 */ /* 0x002f280000100800 */
[----:B------:R-:W5:Y:S01]  /*11b40*/  LDL R12, [R1+0x18] ;  /* 0x00001800010c7983 */ /* 0x000f620000100800 */
[----:B------:R-:W-:Y:S05]  /*11b50*/  WARPSYNC.ALL ;  /* 0x0000000000007948 */ /* 0x000fea0003800000 */
[----:B------:R-:W1:Y:S01]  /*11b60*/  S2R R8, SR_TID.X ;  /* 0x0000000000087919 */ /* 0x000e620000002100 */
[----:B---3--:R-:W-:Y:S01]  /*11b70*/  IMAD.MOV.U32 R10, RZ, RZ, 0x40 ;  /* 0x00000040ff0a7424 */ /* 0x008fe200078e00ff */
[----:B-1----:R-:W-:-:S04]  /*11b80*/  LOP3.LUT P3, RZ, R8, 0x4, RZ, 0xc0, !PT ;  /* 0x0000000408ff7812 */ /* 0x002fc8000786c0ff */
[----:B------:R-:W-:Y:S02]  /*11b90*/  SEL R10, R10, 0xffffffc0, !P3 ;  /* 0xffffffc00a0a7807 */ /* 0x000fe40005800000 */
[C---:B----4-:R-:W-:Y:S02]  /*11ba0*/  LOP3.LUT R3, R2.reuse, R4, RZ, 0xfc, !PT ;  /* 0x0000000402037212 */ /* 0x050fe400078efcff */
[----:B-----5:R-:W-:-:S03]  /*11bb0*/  IADD3 R2, R2, UR40, R12 ;  /* 0x0000002802027c10 */ /* 0x020fc6000fffe00c */
        /* <DEDUP_REMOVED lines=22> */
[----:B--2---:R-:W-:Y:S02]  /*11d20*/  PRMT R17, R8, 0x7531, R9 ;  /* 0x0000753108117816 */ /* 0x004fe40000000009 */
        /* <DEDUP_REMOVED lines=71> */
.L_x_1794:
[----:B-1----:R-:W2:Y:S01]  /*121a0*/  LDL.LU R2, [R1] ;  /* 0x0000000001027983 */ /* 0x002ea20000300800 */
[C---:B------:R-:W-:Y:S01]  /*121b0*/  ISETP.GT.AND P0, PT, R21.reuse, RZ, PT ;  /* 0x000000ff1500720c */ /* 0x040fe20003f04270 */
[----:B------:R-:W-:Y:S02]  /*121c0*/  VIADD R21, R21, 0xffffffff ;  /* 0xffffffff15157836 */ /* 0x000fe40000000000 */
[----:B------:R4:W5:Y:S04]  /*121d0*/  LDL R6, [R1+0x8] ;  /* 0x0000080001067983 */ /* 0x0009680000100800 */
[----:B------:R4:W5:Y:S01]  /*121e0*/  LDL R7, [R1+0x4] ;  /* 0x0000040001077983 */ /* 0x0009620000100800 */
[----:B--2---:R1:W-:Y:S02]  /*121f0*/  SYNCS.ARRIVE.TRANS64.A1T0 RZ, [R2+URZ+0x2e850], RZ ;  /* 0x02e850ff02ff79a7 */ /* 0x0043e4000810003f */
[----:B-1----:R-:W-:-:S05]  /*12200*/  @!P2 VIADD R2, R2, 0x2e880 ;  /* 0x0002e8800202a836 */ /* 0x002fca0000000000 */
[----:B------:R-:W-:Y:S01]  /*12210*/  @!P2 PRMT R2, RZ, 0x654, R2 ;  /* 0x00000654ff02a816 */ /* 0x000fe20000000002 */
[----:B------:R-:W-:Y:S06]  /*12220*/  BAR.SYNC.DEFER_BLOCKING 0x2, 0x80 ;  /* 0x0082000000007b1d */ /* 0x000fec0000010000 */
[----:B------:R4:W-:Y:S01]  /*12230*/  @!P2 SYNCS.ARRIVE.TRANS64.RED.A1T0 RZ, [R2+URZ], RZ ;  /* 0x000000ff02ffa9a7 */ /* 0x0009e2000810043f */
[----:B------:R-:W-:Y:S05]  /*12240*/  @P0 BRA `(.L_x_1795) ;  /* 0xfffffff000280947 */ /* 0x000fea000383ffff */
.L_x_1775:
[----:B---34-:R-:W3:Y:S01]  /*12250*/  LDL R2, [R1+0x30] ;  /* 0x0000300001027983 */ /* 0x018ee20000100800 */
[----:B------:R-:W-:Y:S01]  /*12260*/  BSSY B0, `(.L_x_1796) ;  /* 0x0000010000007945 */ /* 0x000fe20003800000 */
[----:B---3--:R-:W-:-:S03]  /*12270*/  ISETP.NE.AND P1, PT, R2, 0x3, PT ;  /* 0x000000030200780c */ /* 0x008fc60003f25270 */
[----:B------:R-:W-:Y:S10]  /*12280*/  @P2 BRA `(.L_x_1797) ;  /* 0x0000000000342947 */ /* 0x000ff40003800000 */
[----:B------:R-:W1:Y:S01]  /*12290*/  S2R R5, SR_LANEID ;  /* 0x0000000000057919 */ /* 0x000e620000000000 */
[----:B------:R-:W-:Y:S01]  /*122a0*/  VOTEU.ANY UR4, UPT, PT ;  /* 0x0000000000047886 */ /* 0x000fe200038e0100 */
[----:B------:R-:W3:Y:S01]  /*122b0*/  LDC.64 R2, c[0x0][0xdf0] ;  /* 0x00037c00ff027b82 */ /* 0x000ee20000000a00 */
[----:B------:R-:W1:Y:S02]  /*122c0*/  FLO.U32 R0, UR4 ;  /* 0x0000000400007d00 */ /* 0x000e6400080e0000 */
        /* <DEDUP_REMOVED lines=8> */
[----:B------:R1:W-:Y:S02]  /*12350*/  STL [R1+0x20], R0 ;  /* 0x0000200001007387 */ /* 0x0003e40000100800 */
.L_x_1797:
[----:B------:R-:W-:Y:S05]  /*12360*/  BSYNC B0 ;  /* 0x0000000000007941 */ /* 0x000fea0003800000 */
.L_x_1796:
[----:B------:R-:W-:Y:S05]  /*12370*/  @!P1 BRA `(.L_x_1798) ;  /* 0x0000000000049947 */ /* 0x000fea0003800000 */
[----:B------:R-:W-:Y:S01]  /*12380*/  BPT.TRAP 0x1 ;  /* 0x000000040000795c */ /* 0x000fe20000300000 */
.L_x_1798:
[----:B------:R-:W3:Y:S04]  /*12390*/  LDL R3, [R1+0x8] ;  /* 0x0000080001037983 */ /* 0x000ee80000100800 */
[----:B------:R-:W4:Y:S04]  /*123a0*/  LDL R2, [R1+0x4] ;  /* 0x0000040001027983 */ /* 0x000f280000100800 */
[----:B-1----:R-:W2:Y:S01]  /*123b0*/  LDL R0, [R1+0x24] ;  /* 0x0000240001007983 */ /* 0x002ea20000100800 */
[----:B------:R-:W-:Y:S01]  /*123c0*/  BSSY B0, `(.L_x_1799) ;  /* 0x0000007000007945 */ /* 0x000fe20003800000 */
[----:B---3--:R-:W-:-:S04]  /*123d0*/  LOP3.LUT R3, R3, 0x1, RZ, 0x3c, !PT ;  /* 0x0000000103037812 */ /* 0x008fc800078e3cff */
[----:B------:R-:W-:Y:S02]  /*123e0*/  SHF.L.U32 R3, R3, 0x1f, RZ ;  /* 0x0000001f03037819 */ /* 0x000fe400000006ff */
[----:B----4-:R-:W-:Y:S02]  /*123f0*/  LEA R20, R2, UR40, 0x3 ;  /* 0x0000002802147c11 */ /* 0x010fe4000f8e18ff */
[----:B--2---:R-:W-:Y:S02]  /*12400*/  ISETP.NE.AND P1, PT, R0, 0x3, PT ;  /* 0x000000030000780c */ /* 0x004fe40003f25270 */
[----:B------:R-:W1:Y:S02]  /*12410*/  SYNCS.PHASECHK.TRANS64.TRYWAIT P0, [R20+URZ+0x2e870], R3 ;  /* 0x02e87003140075a7 */ /* 0x000e64000800017f */
[----:B-1----:R-:W-:Y:S09]  /*12420*/  @!P0 BRA `(.L_x_1800) ;  /* 0x0000001000f48947 */ /* 0x002ff20003800000 */
.L_x_1836:
[----:B------:R-:W-:Y:S05]  /*12430*/  BSYNC B0 ;  /* 0x0000000000007941 */ /* 0x000fea0003800000 */
.L_x_1799:
[----:B------:R-:W-:Y:S05]  /*12440*/  @!P1 BRA `(.L_x_1801) ;  /* 0x0000000000049947 */ /* 0x000fea0003800000 */
[----:B------:R-:W-:Y:S01]  /*12450*/  BPT.TRAP 0x1 ;  /* 0x000000040000795c */ /* 0x000fe20000300000 */
.L_x_1801:
[----:B------:R-:W1:Y:S02]  /*12460*/  LDL R0, [R1+0x8] ;  /* 0x0000080001007983 */ /* 0x000e640000100800 */
[----:B-1----:R-:W-:-:S04]  /*12470*/  SHF.L.U32 R3, R0, 0x1f, RZ ;  /* 0x0000001f00037819 */ /* 0x002fc800000006ff */
[----:B------:R-:W1:Y:S02]  /*12480*/  SYNCS.PHASECHK.TRANS64.TRYWAIT P0, [R20+URZ+0x2e860], R3 ;  /* 0x02e86003140075a7 */ /* 0x000e64000800017f */
[----:B-1----:R-:W-:Y:S05]  /*12490*/  @!P0 BRA `(.L_x_1802) ;  /* 0x0000001000ec8947 */ /* 0x002fea0003800000 */
.L_x_1837:
[----:B------:R-:W2:Y:S04]  /*124a0*/  LDL R0, [R1+0x4] ;  /* 0x0000040001007983 */ /* 0x000ea80000100800 */
[----:B------:R-:W3:Y:S04]  /*124b0*/  LDL R2, [R1+0x1c] ;  /* 0x00001c0001027983 */ /* 0x000ee80000100800 */
[----:B------:R-:W4:Y:S01]  /*124c0*/  LDL R12, [R1+0x18] ;  /* 0x00001800010c7983 */ /* 0x000f220000100800 */
[----:B------:R-:W-:Y:S05]  /*124d0*/  WARPSYNC.ALL ;  /* 0x0000000000007948 */ /* 0x000fea0003800000 */
[----:B------:R-:W1:Y:S01]  /*124e0*/  S2R R8, SR_TID.X ;  /* 0x0000000000087919 */ /* 0x000e620000002100 */
[----:B------:R-:W-:Y:S01]  /*124f0*/  IMAD.MOV.U32 R10, RZ, RZ, 0x40 ;  /* 0x00000040ff0a7424 */ /* 0x000fe200078e00ff */
[----:B-1----:R-:W-:-:S04]  /*12500*/  LOP3.LUT P0, RZ, R8, 0x4, RZ, 0xc0, !PT ;  /* 0x0000000408ff7812 */ /* 0x002fc8000780c0ff */
[----:B------:R-:W-:Y:S01]  /*12510*/  SEL R10, R10, 0xffffffc0, !P0 ;  /* 0xffffffc00a0a7807 */ /* 0x000fe20004000000 */
[----:B--2---:R-:W-:-:S05]  /*12520*/  IMAD R0, R0, 0x7000, RZ ;  /* 0x0000700000007824 */ /* 0x004fca00078e02ff */
[C---:B---3--:R-:W-:Y:S02]  /*12530*/  LOP3.LUT R2, R0.reuse, R2, RZ, 0xfc, !PT ;  /* 0x0000000200027212 */ /* 0x048fe400078efcff */
[----:B----4-:R-:W-:-:S03]  /*12540*/  IADD3 R0, R0, UR40, R12 ;  /* 0x0000002800007c10 */ /* 0x010fc6000fffe00c */
[----:B-----5:R-:W1:Y:S01]  /*12550*/  LDSM.16.MT88.4 R4, [R2+UR40+0xe400] ;  /* 0x00e400280204783b */ /* 0x020e620008004200 */
        /* <DEDUP_REMOVED lines=93> */
.L_x_1803:
        /* <DEDUP_REMOVED lines=14> */
.L_x_1759:
[----:B------:R-:W-:Y:S05]  /*12c10*/  BSYNC B6 ;  /* 0x0000000000067941 */ /* 0x000fea0003800000 */
.L_x_1757:
[----:B-12---:R-:W2:Y:S04]  /*12c20*/  LDL R0, [R1+0x34] ;  /* 0x0000340001007983 */ /* 0x006ea80000100800 */
[----:B------:R1:W5:Y:S01]  /*12c30*/  LDL R2, [R1+0x20] ;  /* 0x0000200001027983 */ /* 0x0003620000100800 */
[----:B--2---:R-:W-:-:S13]  /*12c40*/  ISETP.NE.AND P0, PT, R0, RZ, PT ;  /* 0x000000ff0000720c */ /* 0x004fda0003f05270 */
[----:B-1----:R-:W-:Y:S05]  /*12c50*/  @!P0 BRA `(.L_x_1804) ;  /* 0x0000000000208947 */ /* 0x002fea0003800000 */
[----:B------:R-:W1:Y:S08]  /*12c60*/  S2UR UR5, SR_CgaCtaId ;  /* 0x00000000000579c3 */ /* 0x000e700000008800 */
[----:B------:R-:W-:Y:S06]  /*12c70*/  BAR.SYNC.DEFER_BLOCKING 0x5, 0x180 ;  /* 0x0146000000007b1d */ /* 0x000fec0000010000 */
[----:B------:R-:W-:-:S02]  /*12c80*/  UMOV UR4, 0x400 ;  /* 0x0000040000047882 */ /* 0x000fc40000000000 */
[----:B-1----:R-:W-:-:S09]  /*12c90*/  ULEA UR4, UR5, UR4, 0x18 ;  /* 0x0000000405047291 */ /* 0x002fd2000f8ec03f */
[----:B-----5:R-:W1:Y:S04]  /*12ca0*/  LDS R2, [UR4+0x2e8d0] ;  /* 0x02e8d004ff027984 */ /* 0x020e680008000800 */
[----:B-1----:R1:W-:Y:S01]  /*12cb0*/  STL [R1+0x20], R2 ;  /* 0x0000200201007387 */ /* 0x0023e20000100800 */
[----:B------:R-:W-:Y:S06]  /*12cc0*/  BAR.ARV 0x4, 0x180 ;  /* 0x0106000000007b1d */ /* 0x000fec0000002000 */
[----:B------:R-:W-:Y:S05]  /*12cd0*/  BRA `(.L_x_1805) ;  /* 0x00000000002c7947 */ /* 0x000fea0003800000 */
.L_x_1804:
[----:B------:R-:W1:Y:S01]  /*12ce0*/  S2R R0, SR_TID.X ;  /* 0x0000000000007919 */ /* 0x000e620000002100 */
        /* <DEDUP_REMOVED lines=10> */
.L_x_1805:
[----:B--2---:R-:W2:Y:S01]  /*12d90*/  LDL R0, [R1+0x20] ;  /* 0x0000200001007983 */ /* 0x004ea20000100800 */
[----:B------:R-:W-:Y:S02]  /*12da0*/  ULDC UR4, c[0x0][0xda8] ;  /* 0x00036a0000047ab9 */ /* 0x000fe40000000800 */
[----:B--2---:R-:W-:-:S13]  /*12db0*/  ISETP.GE.AND P0, PT, R0, UR4, PT ;  /* 0x0000000400007c0c */ /* 0x004fda000bf06270 */
[----:B------:R-:W-:Y:S05]  /*12dc0*/  @!P0 BRA `(.L_x_1806) ;  /* 0xffffffd000348947 */ /* 0x000fea000383ffff */
.L_x_1754:
[----:B--2---:R-:W2:Y:S01]  /*12dd0*/  LDL.LU R0, [R1+0x2c] ;  /* 0x00002c0001007983 */ /* 0x004ea20000300800 */
[----:B------:R-:W-:Y:S01]  /*12de0*/  BSSY B0, `(.L_x_1807) ;  /* 0x000000b000007945 */ /* 0x000fe20003800000 */
[----:B------:R-:W3:Y:S01]  /*12df0*/  S2R R5, SR_CgaCtaId ;  /* 0x0000000000057919 */ /* 0x000ee20000008800 */
[----:B--2---:R-:W-:-:S05]  /*12e00*/  VIADD R0, R0, 0x1 ;  /* 0x0000000100007836 */ /* 0x004fca0000000000 */
[----:B-1----:R-:W-:-:S04]  /*12e10*/  LEA.HI R2, R0, R0, RZ, 0x1 ;  /* 0x0000000000027211 */ /* 0x002fc800078f08ff */
[----:B------:R-:W-:-:S05]  /*12e20*/  LOP3.LUT R3, R2, 0xfffffffe, RZ, 0xc0, !PT ;  /* 0xfffffffe02037812 */ /* 0x000fca00078ec0ff */
[----:B------:R-:W-:Y:S01]  /*12e30*/  IMAD.IADD R3, R0, 0x1, -R3 ;  /* 0x0000000100037824 */ /* 0x000fe200078e0a03 */
[----:B------:R-:W-:-:S04]  /*12e40*/  MOV R0, 0x400 ;  /* 0x0000040000007802 */ /* 0x000fc80000000f00 */
[----:B---3--:R-:W-:Y:S02]  /*12e50*/  LEA R0, R5, R0, 0x18 ;  /* 0x0000000005007211 */ /* 0x008fe400078ec0ff */
[----:B------:R-:W-:-:S04]  /*12e60*/  SHF.L.U32 R3, R3, 0x1f, RZ ;  /* 0x0000001f03037819 */ /* 0x000fc800000006ff */
[----:B------:R-:W1:Y:S02]  /*12e70*/  SYNCS.PHASECHK.TRANS64.TRYWAIT P0, [R0+URZ+0x2e820], R3 ;  /* 0x02e82003000075a7 */ /* 0x000e64000800017f */
[----:B-1----:R-:W-:Y:S05]  /*12e80*/  @!P0 BRA `(.L_x_1808) ;  /* 0x0000000800848947 */ /* 0x002fea0003800000 */
.L_x_1838:
[----:B------:R-:W-:Y:S05]  /*12e90*/  BSYNC B0 ;  /* 0x0000000000007941 */ /* 0x000fea0003800000 */
.L_x_1807:
[----:B------:R-:W-:-:S03]  /*12ea0*/  UMOV UR4, 0xffffffff ;  /* 0xffffffff00047882 */ /* 0x000fc60000000000 */
[----:B------:R-:W-:Y:S05]  /*12eb0*/  BRA.DIV UR4, `(.L_x_1809) ;  /* 0x0000000a048c7947 */ /* 0x000fea000b800000 */
[----:B------:R-:W2:Y:S02]  /*12ec0*/  S2R R2, SR_TID.X ;  /* 0x0000000000027919 */ /* 0x000ea40000002100 */
[----:B--2---:R-:W-:-:S04]  /*12ed0*/  SHF.R.U32.HI R2, RZ, 0x5, R2 ;  /* 0x00000005ff027819 */ /* 0x004fc80000011602 */
[----:B------:R-:W-:-:S05]  /*12ee0*/  LOP3.LUT R2, R2, 0x3, RZ, 0xc0, !PT ;  /* 0x0000000302027812 */ /* 0x000fca00078ec0ff */
[----:B------:R2:W3:Y:S02]  /*12ef0*/  SHFL.IDX PT, R14, R2, RZ, 0x1f ;  /* 0x00001fff020e7589 */ /* 0x0004e400000e0000 */
.L_x_1841:
[----:B---3--:R-:W-:Y:S01]  /*12f00*/  ISETP.NE.AND P0, PT, R14, RZ, PT ;  /* 0x000000ff0e00720c */ /* 0x008fe20003f05270 */
[----:B------:R-:W-:-:S12]  /*12f10*/  BSSY B0, `(.L_x_1810) ;  /* 0x000002e000007945 */ /* 0x000fd80003800000 */
[----:B------:R-:W-:Y:S05]  /*12f20*/  @P0 BRA `(.L_x_1811) ;  /* 0x0000000000b00947 */ /* 0x000fea0003800000 */
[----:B------:R-:W-:-:S03]  /*12f30*/  UMOV UR4, 0xffffffff ;  /* 0xffffffff00047882 */ /* 0x000fc60000000000 */
[----:B------:R-:W-:Y:S05]  /*12f40*/  BRA.DIV UR4, `(.L_x_1812) ;  /* 0x0000000a049c7947 */ /* 0x000fea000b800000 */
[----:B------:R-:W-:-:S13]  /*12f50*/  ELECT P6, URZ, PT ;  /* 0x00000000003f782f */ /* 0x000fda00038c0000 */
.L_x_1844:
[----:B------:R-:W-:Y:S05]  /*12f60*/  @!P6 BRA `(.L_x_1811) ;  /* 0x0000000000a0e947 */ /* 0x000fea0003800000 */
[----:B--2---:R-:W2:Y:S02]  /*12f70*/  LDL.LU R2, [R1+0x28] ;  /* 0x0000280001027983 */ /* 0x004ea40000300800 */
[----:B--2---:R-:W-:-:S04]  /*12f80*/  LOP3.LUT R2, R2, 0x2, RZ, 0xfc, !PT ;  /* 0x0000000202027812 */ /* 0x004fc800078efcff */
[----:B------:R-:W-:-:S13]  /*12f90*/  ISETP.NE.AND P0, PT, R2, 0x3, PT ;  /* 0x000000030200780c */ /* 0x000fda0003f05270 */
[----:B------:R-:W-:Y:S05]  /*12fa0*/  @!P0 BRA `(.L_x_1813) ;  /* 0x0000000000048947 */ /* 0x000fea0003800000 */
[----:B------:R-:W-:Y:S01]  /*12fb0*/  BPT.TRAP 0x1 ;  /* 0x000000040000795c */ /* 0x000fe20000300000 */
.L_x_1813:
[----:B-1----:R-:W2:Y:S04]  /*12fc0*/  LDL R3, [R1+0x4] ;  /* 0x0000040001037983 */ /* 0x002ea80000100800 */
        /* <DEDUP_REMOVED lines=13> */
.L_x_1845:
[----:B------:R-:W2:Y:S02]  /*130a0*/  SYNCS.PHASECHK.TRANS64.TRYWAIT P1, [R7+URZ], R2 ;  /* 0x00000002070075a7 */ /* 0x000ea4000802017f */
[----:B--2---:R-:W-:Y:S05]  /*130b0*/  @!P1 BRA `(.L_x_1815) ;  /* 0x0000000800749947 */ /* 0x004fea0003800000 */
.L_x_1846:
[----:B------:R-:W-:Y:S05]  /*130c0*/  @!P0 BRA `(.L_x_1816) ;  /* 0x0000000000048947 */ /* 0x000fea0003800000 */
[----:B------:R-:W-:Y:S01]  /*130d0*/  BPT.TRAP 0x1 ;  /* 0x000000040000795c */ /* 0x000fe20000300000 */
.L_x_1816:
[----:B------:R-:W3:Y:S02]  /*130e0*/  LDL.LU R4, [R1+0x4] ;  /* 0x0000040001047983 */ /* 0x000ee40000300800 */
[----:B---3--:R-:W-:-:S04]  /*130f0*/  IMAD R4, R4, 0x8, R0 ;  /* 0x0000000804047824 */ /* 0x008fc800078e0200 */
[----:B------:R-:W3:Y:S02]  /*13100*/  SYNCS.PHASECHK.TRANS64.TRYWAIT P1, [R4+URZ+0x2e860], R5 ;  /* 0x02e86005040075a7 */ /* 0x000ee4000802017f */
[----:B---3--:R-:W-:Y:S05]  /*13110*/  @!P1 BRA `(.L_x_1817) ;  /* 0x0000000800709947 */ /* 0x008fea0003800000 */
.L_x_1847:
[----:B------:R-:W-:Y:S05]  /*13120*/  @!P0 BRA `(.L_x_1818) ;  /* 0x0000000000048947 */ /* 0x000fea0003800000 */
[----:B------:R-:W-:Y:S01]  /*13130*/  BPT.TRAP 0x1 ;  /* 0x000000040000795c */ /* 0x000fe20000300000 */
.L_x_1818:
[----:B------:R-:W-:-:S04]  /*13140*/  IMAD R3, R3, 0x8, R0 ;  /* 0x0000000803037824 */ /* 0x000fc800078e0200 */
[----:B------:R-:W4:Y:S02]  /*13150*/  SYNCS.PHASECHK.TRANS64.TRYWAIT P1, [R3+URZ+0x2e860], R2 ;  /* 0x02e86002030075a7 */ /* 0x000f24000802017f */
[----:B----4-:R-:W-:Y:S05]  /*13160*/  @!P1 BRA `(.L_x_1819) ;  /* 0x0000000800709947 */ /* 0x010fea0003800000 */
.L_x_1848:
[----:B------:R-:W-:Y:S05]  /*13170*/  @!P0 BRA `(.L_x_1820) ;  /* 0x0000000000048947 */ /* 0x000fea0003800000 */
[----:B------:R-:W-:Y:S01]  /*13180*/  BPT.TRAP 0x1 ;  /* 0x000000040000795c */ /* 0x000fe20000300000 */
.L_x_1820:
[----:B------:R-:W5:Y:S02]  /*13190*/  SYNCS.PHASECHK.TRANS64.TRYWAIT P0, [R4+URZ+0x2e880], R5 ;  /* 0x02e88005040075a7 */ /* 0x000f64000800017f */
[----:B-----5:R-:W-:Y:S05]  /*131a0*/  @!P0 BRA `(.L_x_1821) ;  /* 0x0000000800748947 */ /* 0x020fea0003800000 */
.L_x_1822:
[----:B------:R1:W1:Y:S02]  /*131b0*/  SYNCS.PHASECHK.TRANS64.TRYWAIT P0, [R3+URZ+0x2e880], R2 ;  /* 0x02e88002030075a7 */ /* 0x000264000800017f */
[----:B-1----:R-:W-:Y:S05]  /*131c0*/  @!P0 NANOSLEEP.SYNCS 0x989680 ;  /* 0x009896800000895d */ /* 0x002fea0003900000 */
[----:B------:R-:W1:Y:S02]  /*131d0*/  @!P0 SYNCS.PHASECHK.TRANS64 P0, [R3+URZ+0x2e880], R2 ;  /* 0x02e88002030085a7 */ /* 0x000e64000800007f */
[----:B-1----:R-:W-:Y:S05]  /*131e0*/  @!P0 BRA `(.L_x_1822) ;  /* 0xfffffffc00f08947 */ /* 0x002fea000383ffff */
.L_x_1811:
[----:B------:R-:W-:Y:S05]  /*131f0*/  BSYNC B0 ;  /* 0x0000000000007941 */ /* 0x000fea0003800000 */
.L_x_1810:
[----:B------:R-:W-:Y:S05]  /*13200*/  EXIT ;  /* 0x000000000000794d */ /* 0x000fea0003800000 */
.L_x_1708:
[----:B-1----:R-:W-:-:S04]  /*13210*/  IMAD.U32 R3, RZ, RZ, UR37 ;  /* 0x00000025ff037e24 */ /* 0x002fc8000f8e00ff */
[----:B------:R1:W2:Y:S03]  /*13220*/  SYNCS.PHASECHK.TRANS64.TRYWAIT P0, [R3+URZ+0x2e800], R0 ;  /* 0x02e80000030075a7 */ /* 0x0002a6000800017f */
[----:B--2---:R-:W-:Y:S05]  /*13230*/  @!P0 NANOSLEEP.SYNCS 0x989680 ;  /* 0x009896800000895d */ /* 0x004fea0003900000 */
[----:B------:R-:W2:Y:S02]  /*13240*/  @!P0 SYNCS.PHASECHK.TRANS64 P0, [R3+URZ+0x2e800], R0 ;  /* 0x02e80000030085a7 */ /* 0x000ea4000800007f */
[----:B--2---:R-:W-:Y:S05]  /*13250*/  @!P0 BRA `(.L_x_1708) ;  /* 0xfffffffc00ec8947 */ /* 0x004fea000383ffff */
[----:B------:R-:W-:Y:S05]  /*13260*/  BRA `(.L_x_1823) ;  /* 0xfffffee400d07947 */ /* 0x000fea000383ffff */
.L_x_1712:
[----:B--2---:R2:W3:Y:S02]  /*13270*/  SYNCS.PHASECHK.TRANS64.TRYWAIT P0, [R3+URZ+0x2e830], R0 ;  /* 0x02e83000030075a7 */ /* 0x0044e4000800017f */
[----:B---3--:R-:W-:Y:S05]  /*13280*/  @!P0 NANOSLEEP.SYNCS 0x989680 ;  /* 0x009896800000895d */ /* 0x008fea0003900000 */
[----:B------:R-:W3:Y:S02]  /*13290*/  @!P0 SYNCS.PHASECHK.TRANS64 P0, [R3+URZ+0x2e830], R0 ;  /* 0x02e83000030085a7 */ /* 0x000ee4000800007f */
[----:B---3--:R-:W-:Y:S05]  /*132a0*/  @!P0 BRA `(.L_x_1712) ;  /* 0xfffffffc00f08947 */ /* 0x008fea000383ffff */
[----:B------:R-:W-:Y:S05]  /*132b0*/  BRA `(.L_x_1711) ;  /* 0xfffffee400e87947 */ /* 0x000fea000383ffff */
.L_x_1717:
[----:B--2---:R-:W-:-:S04]  /*132c0*/  IMAD.U32 R9, RZ, RZ, UR10 ;  /* 0x0000000aff097e24 */ /* 0x004fc8000f8e00ff */
[----:B------:R2:W3:Y:S03]  /*132d0*/  SYNCS.PHASECHK.TRANS64.TRYWAIT P2, [R9+URZ+0x2e830], R0 ;  /* 0x02e83000090075a7 */ /* 0x0004e6000804017f */
[----:B---3--:R-:W-:Y:S05]  /*132e0*/  @!P2 NANOSLEEP.SYNCS 0x989680 ;  /* 0x009896800000a95d */ /* 0x008fea0003900000 */
[----:B------:R-:W3:Y:S02]  /*132f0*/  @!P2 SYNCS.PHASECHK.TRANS64 P2, [R9+URZ+0x2e830], R0 ;  /* 0x02e830000900a5a7 */ /* 0x000ee4000804007f */
[----:B---3--:R-:W-:Y:S05]  /*13300*/  @!P2 BRA `(.L_x_1717) ;  /* 0xfffffffc00eca947 */ /* 0x008fea000383ffff */
[----:B------:R-:W-:Y:S05]  /*13310*/  BRA `(.L_x_1714) ;  /* 0xffffff2800887947 */ /* 0x000fea000383ffff */
.L_x_1721:
[----:B--2---:R-:W-:-:S04]  /*13320*/  IMAD.U32 R9, RZ, RZ, UR10 ;  /* 0x0000000aff097e24 */ /* 0x004fc8000f8e00ff */
[----:B------:R2:W3:Y:S03]  /*13330*/  SYNCS.PHASECHK.TRANS64.TRYWAIT P2, [R9+URZ+0x2e850], R0 ;  /* 0x02e85000090075a7 */ /* 0x0004e6000804017f */
[----:B---3--:R-:W-:Y:S05]  /*13340*/  @!P2 NANOSLEEP.SYNCS 0x989680 ;  /* 0x009896800000a95d */ /* 0x008fea0003900000 */
[----:B------:R-:W3:Y:S02]  /*13350*/  @!P2 SYNCS.PHASECHK.TRANS64 P2, [R9+URZ+0x2e850], R0 ;  /* 0x02e850000900a5a7 */ /* 0x000ee4000804007f */
[----:B---3--:R-:W-:Y:S05]  /*13360*/  @!P2 BRA `(.L_x_1721) ;  /* 0xfffffffc00eca947 */ /* 0x008fea000383ffff */
[----:B------:R-:W-:Y:S05]  /*13370*/  BRA `(.L_x_1718) ;  /* 0xffffff3400987947 */ /* 0x000fea000383ffff */
.L_x_1728:
[----:B--2---:R-:W-:-:S04]  /*13380*/  IMAD.U32 R9, RZ, RZ, UR6 ;  /* 0x00000006ff097e24 */ /* 0x004fc8000f8e00ff */
[----:B------:R2:W3:Y:S03]  /*13390*/  SYNCS.PHASECHK.TRANS64.TRYWAIT P2, [R9+URZ+0x2e830], R0 ;  /* 0x02e83000090075a7 */ /* 0x0004e6000804017f */
[----:B---3--:R-:W-:Y:S05]  /*133a0*/  @!P2 NANOSLEEP.SYNCS 0x989680 ;  /* 0x009896800000a95d */ /* 0x008fea0003900000 */
[----:B------:R-:W3:Y:S02]  /*133b0*/  @!P2 SYNCS.PHASECHK.TRANS64 P2, [R9+URZ+0x2e830], R0 ;  /* 0x02e830000900a5a7 */ /* 0x000ee4000804007f */
[----:B---3--:R-:W-:Y:S05]  /*133c0*/  @!P2 BRA `(.L_x_1728) ;  /* 0xfffffffc00eca947 */ /* 0x008fea000383ffff */
[----:B------:R-:W-:Y:S05]  /*133d0*/  BRA `(.L_x_1725) ;  /* 0xffffff6c00c47947 */ /* 0x000fea000383ffff */
.L_x_1732:
[----:B--2---:R-:W-:-:S04]  /*133e0*/  IMAD.U32 R9, RZ, RZ, UR6 ;  /* 0x00000006ff097e24 */ /* 0x004fc8000f8e00ff */
[----:B------:R2:W3:Y:S03]  /*133f0*/  SYNCS.PHASECHK.TRANS64.TRYWAIT P2, [R9+URZ+0x2e850], R0 ;  /* 0x02e85000090075a7 */ /* 0x0004e6000804017f */
[----:B---3--:R-:W-:Y:S05]  /*13400*/  @!P2 NANOSLEEP.SYNCS 0x989680 ;  /* 0x009896800000a95d */ /* 0x008fea0003900000 */
[----:B------:R-:W3:Y:S02]  /*13410*/  @!P2 SYNCS.PHASECHK.TRANS64 P2, [R9+URZ+0x2e850], R0 ;  /* 0x02e850000900a5a7 */ /* 0x000ee4000804007f */
[----:B---3--:R-:W-:Y:S05]  /*13420*/  @!P2 BRA `(.L_x_1732) ;  /* 0xfffffffc00eca947 */ /* 0x008fea000383ffff */
[----:B------:R-:W-:Y:S05]  /*13430*/  BRA `(.L_x_1729) ;  /* 0xffffff7800b07947 */ /* 0x000fea000383ffff */
.L_x_1738:
[----:B--2---:R-:W-:-:S04]  /*13440*/  IMAD.U32 R6, RZ, RZ, UR5 ;  /* 0x00000005ff067e24 */ /* 0x004fc8000f8e00ff */
[----:B------:R2:W3:Y:S03]  /*13450*/  SYNCS.PHASECHK.TRANS64.TRYWAIT P0, [R6+URZ+0x2e850], R5 ;  /* 0x02e85005060075a7 */ /* 0x0004e6000800017f */
[----:B---3--:R-:W-:Y:S05]  /*13460*/  @!P0 NANOSLEEP.SYNCS 0x989680 ;  /* 0x009896800000895d */ /* 0x008fea0003900000 */
[----:B------:R-:W3:Y:S02]  /*13470*/  @!P0 SYNCS.PHASECHK.TRANS64 P0, [R6+URZ+0x2e850], R5 ;  /* 0x02e85005060085a7 */ /* 0x000ee4000800007f */
[----:B---3--:R-:W-:Y:S05]  /*13480*/  @!P0 BRA `(.L_x_1738) ;  /* 0xfffffffc00ec8947 */ /* 0x008fea000383ffff */
[----:B------:R-:W-:Y:S05]  /*13490*/  BRA `(.L_x_1737) ;  /* 0xffffffa000dc7947 */ /* 0x000fea000383ffff */
.L_x_1764:
[----:B------:R-:W-:Y:S02]  /*134a0*/  IMAD.MOV.U32 R13, RZ, RZ, R17 ;  /* 0x000000ffff0d7224 */ /* 0x000fe400078e0011 */
[----:B------:R-:W-:Y:S02]  /*134b0*/  IMAD.MOV.U32 R12, RZ, RZ, RZ ;  /* 0x000000ffff0c7224 */ /* 0x000fe400078e00ff */
[----:B------:R-:W-:Y:S02]  /*134c0*/  IMAD.MOV.U32 R11, RZ, RZ, 0x1f ;  /* 0x0000001fff0b7424 */ /* 0x000fe400078e00ff */
[----:B------:R-:W-:-:S07]  /*134d0*/  IMAD.MOV.U32 R15, RZ, RZ, -0x1 ;  /* 0xffffffffff0f7424 */ /* 0x000fce00078e00ff */
[----:B-1----:R-:W-:Y:S05]  /*134e0*/  WARPSYNC.COLLECTIVE R15, `(.L_x_1824) ;  /* 0x000000000f087348 */ /* 0x002fea0003c00000 */
[----:B------:R2:W3:Y:S02]  /*134f0*/  SHFL.IDX P6, R14, R13, R12, R11 ;  /* 0x0000000c0d0e7389 */ /* 0x0004e400000c000b */
[----:B-123--:R-:W-:Y:S01]  /*13500*/  ENDCOLLECTIVE ;  /* 0x000000000000791b */ /* 0x00efe20003800000 */
.L_x_1824:
[----:B------:R-:W-:Y:S05]  /*13510*/  BRA `(.L_x_1825) ;  /* 0xffffffd400907947 */ /* 0x000fea000383ffff */
.L_x_1766:
[----:B------:R-:W-:Y:S01]  /*13520*/  BSSY B0, `(.L_x_1826) ;  /* 0x0000006000007945 */ /* 0x000fe20003800000 */
[----:B------:R-:W-:-:S07]  /*13530*/  IMAD.MOV.U32 R15, RZ, RZ, -0x1 ;  /* 0xffffffffff0f7424 */ /* 0x000fce00078e00ff */
[----:B--2---:R-:W-:Y:S05]  /*13540*/  WARPSYNC.COLLECTIVE R15, `(.L_x_1827) ;  /* 0x000000000f0c7348 */ /* 0x004fea0003c00000 */
[----:B------:R-:W-:Y:S02]  /*13550*/  ELECT P6, UR62, PT ;  /* 0x00000000003e782f */ /* 0x000fe400038c0000 */
[----:B------:R-:W-:Y:S01]  /*13560*/  MOV R14, UR62 ;  /* 0x0000003e000e7c02 */ /* 0x000fe20008000f00 */
[----:B--2---:R-:W-:Y:S10]  /*13570*/  ENDCOLLECTIVE ;  /* 0x000000000000791b */ /* 0x004ff40003800000 */
.L_x_1827:
[----:B------:R-:W-:Y:S05]  /*13580*/  BSYNC B0 ;  /* 0x0000000000007941 */ /* 0x000fea0003800000 */
.L_x_1826:
[----:B------:R-:W-:Y:S05]  /*13590*/  BRA `(.L_x_1828) ;  /* 0xffffffd400907947 */ /* 0x000fea000383ffff */
.L_x_1769:
[----:B-1----:R1:W3:Y:S02]  /*135a0*/  SYNCS.PHASECHK.TRANS64.TRYWAIT P3, [R4+URZ+0x2e880], R3 ;  /* 0x02e88003040075a7 */ /* 0x0022e4000806017f */
[----:B---3--:R-:W-:Y:S05]  /*135b0*/  @!P3 NANOSLEEP.SYNCS 0x989680 ;  /* 0x009896800000b95d */ /* 0x008fea0003900000 */
[----:B------:R-:W3:Y:S02]  /*135c0*/  @!P3 SYNCS.PHASECHK.TRANS64 P3, [R4+URZ+0x2e880], R3 ;  /* 0x02e880030400b5a7 */ /* 0x000ee4000806007f */
[----:B---3--:R-:W-:Y:S05]  /*135d0*/  @!P3 BRA `(.L_x_1769) ;  /* 0xfffffffc00f0b947 */ /* 0x008fea000383ffff */
[----:B------:R-:W-:Y:S05]  /*135e0*/  BRA `(.L_x_1829) ;  /* 0xffffffd400e87947 */ /* 0x000fea000383ffff */
.L_x_1771:
[----:B---3--:R3:W4:Y:S02]  /*135f0*/  SYNCS.PHASECHK.TRANS64.TRYWAIT P3, [R4+URZ+0x2e840], R3 ;  /* 0x02e84003040075a7 */ /* 0x008724000806017f */
[----:B----4-:R-:W-:Y:S05]  /*13600*/  @!P3 NANOSLEEP.SYNCS 0x989680 ;  /* 0x009896800000b95d */ /* 0x010fea0003900000 */
[----:B------:R-:W4:Y:S02]  /*13610*/  @!P3 SYNCS.PHASECHK.TRANS64 P3, [R4+URZ+0x2e840], R3 ;  /* 0x02e840030400b5a7 */ /* 0x000f24000806007f */
[----:B----4-:R-:W-:Y:S05]  /*13620*/  @!P3 BRA `(.L_x_1771) ;  /* 0xfffffffc00f0b947 */ /* 0x010fea000383ffff */
[----:B------:R-:W-:Y:S05]  /*13630*/  BRA `(.L_x_1830) ;  /* 0xffffffd800447947 */ /* 0x000fea000383ffff */
.L_x_1774:
[----:B---3--:R-:W-:-:S04]  /*13640*/  IMAD.U32 R3, RZ, RZ, UR40 ;  /* 0x00000028ff037e24 */ /* 0x008fc8000f8e00ff */
[----:B------:R3:W4:Y:S03]  /*13650*/  SYNCS.PHASECHK.TRANS64.TRYWAIT P0, [R3+URZ+0x2e820], R2 ;  /* 0x02e82002030075a7 */ /* 0x000726000800017f */
[----:B----4-:R-:W-:Y:S05]  /*13660*/  @!P0 NANOSLEEP.SYNCS 0x989680 ;  /* 0x009896800000895d */ /* 0x010fea0003900000 */
[----:B------:R-:W4:Y:S02]  /*13670*/  @!P0 SYNCS.PHASECHK.TRANS64 P0, [R3+URZ+0x2e820], R2 ;  /* 0x02e82002030085a7 */ /* 0x000f24000800007f */
[----:B----4-:R-:W-:Y:S05]  /*13680*/  @!P0 BRA `(.L_x_1774) ;  /* 0xfffffffc00ec8947 */ /* 0x010fea000383ffff */
[----:B------:R-:W-:Y:S05]  /*13690*/  BRA `(.L_x_1831) ;  /* 0xffffffd800f47947 */ /* 0x000fea000383ffff */
.L_x_1780:
[----:B-1----:R1:W4:Y:S02]  /*136a0*/  SYNCS.PHASECHK.TRANS64.TRYWAIT P0, [R4+URZ+0x2e880], R3 ;  /* 0x02e88003040075a7 */ /* 0x002324000800017f */
[----:B----4-:R-:W-:Y:S05]  /*136b0*/  @!P0 NANOSLEEP.SYNCS 0x989680 ;  /* 0x009896800000895d */ /* 0x010fea0003900000 */
[----:B------:R-:W4:Y:S02]  /*136c0*/  @!P0 SYNCS.PHASECHK.TRANS64 P0, [R4+URZ+0x2e880], R3 ;  /* 0x02e88003040085a7 */ /* 0x000f24000800007f */
[----:B----4-:R-:W-:Y:S05]  /*136d0*/  @!P0 BRA `(.L_x_1780) ;  /* 0xfffffffc00f08947 */ /* 0x010fea000383ffff */
[----:B------:R-:W-:Y:S05]  /*136e0*/  BRA `(.L_x_1832) ;  /* 0xffffffdc00a07947 */ /* 0x000fea000383ffff */
.L_x_1785:
[----:B--2---:R2:W3:Y:S02]  /*136f0*/  SYNCS.PHASECHK.TRANS64.TRYWAIT P0, [R4+URZ+0x2e840], R3 ;  /* 0x02e84003040075a7 */ /* 0x0044e4000800017f */
[----:B---3--:R-:W-:Y:S05]  /*13700*/  @!P0 NANOSLEEP.SYNCS 0x989680 ;  /* 0x009896800000895d */ /* 0x008fea0003900000 */
[----:B------:R-:W3:Y:S02]  /*13710*/  @!P0 SYNCS.PHASECHK.TRANS64 P0, [R4+URZ+0x2e840], R3 ;  /* 0x02e84003040085a7 */ /* 0x000ee4000800007f */
[----:B---3--:R-:W-:Y:S05]  /*13720*/  @!P0 BRA `(.L_x_1785) ;  /* 0xfffffffc00f08947 */ /* 0x008fea000383ffff */
[----:B------:R-:W-:Y:S05]  /*13730*/  BRA `(.L_x_1833) ;  /* 0xffffffe000247947 */ /* 0x000fea000383ffff */
.L_x_1791:
[----:B-1----:R-:W4:Y:S02]  /*13740*/  LDL R3, [R1] ;  /* 0x0000000001037983 */ /* 0x002f240000100800 */
[----:B----4-:R1:W4:Y:S02]  /*13750*/  SYNCS.PHASECHK.TRANS64.TRYWAIT P3, [R3+URZ+0x2e870], R2 ;  /* 0x02e87002030075a7 */ /* 0x010324000806017f */
[----:B----4-:R-:W-:Y:S05]  /*13760*/  @!P3 NANOSLEEP.SYNCS 0x989680 ;  /* 0x009896800000b95d */ /* 0x010fea0003900000 */
[----:B------:R-:W4:Y:S02]  /*13770*/  @!P3 SYNCS.PHASECHK.TRANS64 P3, [R3+URZ+0x2e870], R2 ;  /* 0x02e870020300b5a7 */ /* 0x000f24000806007f */
[----:B----4-:R-:W-:Y:S05]  /*13780*/  @!P3 BRA `(.L_x_1791) ;  /* 0xfffffffc00ecb947 */ /* 0x010fea000383ffff */
[----:B------:R-:W-:Y:S05]  /*13790*/  BRA `(.L_x_1834) ;  /* 0xffffffe000c47947 */ /* 0x000fea000383ffff */
.L_x_1793:
[----:B-1----:R-:W4:Y:S02]  /*137a0*/  LDL R4, [R1] ;  /* 0x0000000001047983 */ /* 0x002f240000100800 */
[----:B----4-:R1:W4:Y:S02]  /*137b0*/  SYNCS.PHASECHK.TRANS64.TRYWAIT P3, [R4+URZ+0x2e860], R3 ;  /* 0x02e86003040075a7 */ /* 0x010324000806017f */
[----:B----4-:R-:W-:Y:S05]  /*137c0*/  @!P3 NANOSLEEP.SYNCS 0x989680 ;  /* 0x009896800000b95d */ /* 0x010fea0003900000 */
[----:B------:R-:W4:Y:S02]  /*137d0*/  @!P3 SYNCS.PHASECHK.TRANS64 P3, [R4+URZ+0x2e860], R3 ;  /* 0x02e860030400b5a7 */ /* 0x000f24000806007f */
[----:B----4-:R-:W-:Y:S05]  /*137e0*/  @!P3 BRA `(.L_x_1793) ;  /* 0xfffffffc00ecb947 */ /* 0x010fea000383ffff */
[----:B------:R-:W-:Y:S05]  /*137f0*/  BRA `(.L_x_1835) ;  /* 0xffffffe000cc7947 */ /* 0x000fea000383ffff */
.L_x_1800:
[----:B-1----:R1:W2:Y:S02]  /*13800*/  SYNCS.PHASECHK.TRANS64.TRYWAIT P0, [R20+URZ+0x2e870], R3 ;  /* 0x02e87003140075a7 */ /* 0x0022a4000800017f */
[----:B--2---:R-:W-:Y:S05]  /*13810*/  @!P0 NANOSLEEP.SYNCS 0x989680 ;  /* 0x009896800000895d */ /* 0x004fea0003900000 */
[----:B------:R-:W2:Y:S02]  /*13820*/  @!P0 SYNCS.PHASECHK.TRANS64 P0, [R20+URZ+0x2e870], R3 ;  /* 0x02e87003140085a7 */ /* 0x000ea4000800007f */
[----:B--2---:R-:W-:Y:S05]  /*13830*/  @!P0 BRA `(.L_x_1800) ;  /* 0xfffffffc00f08947 */ /* 0x004fea000383ffff */
[----:B------:R-:W-:Y:S05]  /*13840*/  BRA `(.L_x_1836) ;  /* 0xffffffe800f87947 */ /* 0x000fea000383ffff */
.L_x_1802:
[----:B-1----:R1:W2:Y:S02]  /*13850*/  SYNCS.PHASECHK.TRANS64.TRYWAIT P0, [R20+URZ+0x2e860], R3 ;  /* 0x02e86003140075a7 */ /* 0x0022a4000800017f */
[----:B--2---:R-:W-:Y:S05]  /*13860*/  @!P0 NANOSLEEP.SYNCS 0x989680 ;  /* 0x009896800000895d */ /* 0x004fea0003900000 */
[----:B------:R-:W2:Y:S02]  /*13870*/  @!P0 SYNCS.PHASECHK.TRANS64 P0, [R20+URZ+0x2e860], R3 ;  /* 0x02e86003140085a7 */ /* 0x000ea4000800007f */
[----:B--2---:R-:W-:Y:S05]  /*13880*/  @!P0 BRA `(.L_x_1802) ;  /* 0xfffffffc00f08947 */ /* 0x004fea000383ffff */
[----:B------:R-:W-:Y:S05]  /*13890*/  BRA `(.L_x_1837) ;  /* 0xffffffec00007947 */ /* 0x000fea000383ffff */
.L_x_1808:
[----:B-1----:R1:W2:Y:S02]  /*138a0*/  SYNCS.PHASECHK.TRANS64.TRYWAIT P0, [R0+URZ+0x2e820], R3 ;  /* 0x02e82003000075a7 */ /* 0x0022a4000800017f */
[----:B--2---:R-:W-:Y:S05]  /*138b0*/  @!P0 NANOSLEEP.SYNCS 0x989680 ;  /* 0x009896800000895d */ /* 0x004fea0003900000 */
[----:B------:R-:W2:Y:S02]  /*138c0*/  @!P0 SYNCS.PHASECHK.TRANS64 P0, [R0+URZ+0x2e820], R3 ;  /* 0x02e82003000085a7 */ /* 0x000ea4000800007f */
[----:B--2---:R-:W-:Y:S05]  /*138d0*/  @!P0 BRA `(.L_x_1808) ;  /* 0xfffffffc00f08947 */ /* 0x004fea000383ffff */
[----:B------:R-:W-:Y:S05]  /*138e0*/  BRA `(.L_x_1838) ;  /* 0xfffffff400687947 */ /* 0x000fea000383ffff */
.L_x_1809:
        /* <DEDUP_REMOVED lines=11> */
.L_x_1840:
[----:B------:R-:W-:Y:S05]  /*139a0*/  BSYNC B0 ;  /* 0x0000000000007941 */ /* 0x000fea0003800000 */
.L_x_1839:
[----:B------:R-:W-:Y:S05]  /*139b0*/  BRA `(.L_x_1841) ;  /* 0xfffffff400507947 */ /* 0x000fea000383ffff */
.L_x_1812:
[----:B------:R-:W-:Y:S01]  /*139c0*/  BSSY B1, `(.L_x_1842) ;  /* 0x0000006000017945 */ /* 0x000fe20003800000 */
[----:B------:R-:W-:-:S07]  /*139d0*/  IMAD.MOV.U32 R15, RZ, RZ, -0x1 ;  /* 0xffffffffff0f7424 */ /* 0x000fce00078e00ff */
[----:B-12---:R-:W-:Y:S05]  /*139e0*/  WARPSYNC.COLLECTIVE R15, `(.L_x_1843) ;  /* 0x000000000f0c7348 */ /* 0x006fea0003c00000 */
[----:B------:R-:W-:Y:S02]  /*139f0*/  ELECT P6, UR62, PT ;  /* 0x00000000003e782f */ /* 0x000fe400038c0000 */
[----:B------:R-:W-:Y:S01]  /*13a00*/  MOV R14, UR62 ;  /* 0x0000003e000e7c02 */ /* 0x000fe20008000f00 */
[----:B-12---:R-:W-:Y:S10]  /*13a10*/  ENDCOLLECTIVE ;  /* 0x000000000000791b */ /* 0x006ff40003800000 */
.L_x_1843:
[----:B------:R-:W-:Y:S05]  /*13a20*/  BSYNC B1 ;  /* 0x0000000000017941 */ /* 0x000fea0003800000 */
.L_x_1842:
[----:B------:R-:W-:Y:S05]  /*13a30*/  BRA `(.L_x_1844) ;  /* 0xfffffff400487947 */ /* 0x000fea000383ffff */
.L_x_1814:
[----:B-1----:R1:W2:Y:S02]  /*13a40*/  SYNCS.PHASECHK.TRANS64.TRYWAIT P1, [R6+URZ], R5 ;  /* 0x00000005060075a7 */ /* 0x0022a4000802017f */
[----:B--2---:R-:W-:Y:S05]  /*13a50*/  @!P1 NANOSLEEP.SYNCS 0x989680 ;  /* 0x009896800000995d */ /* 0x004fea0003900000 */
[----:B------:R-:W2:Y:S02]  /*13a60*/  @!P1 SYNCS.PHASECHK.TRANS64 P1, [R6+URZ], R5 ;  /* 0x00000005060095a7 */ /* 0x000ea4000802007f */
[----:B--2---:R-:W-:Y:S05]  /*13a70*/  @!P1 BRA `(.L_x_1814) ;  /* 0xfffffffc00f09947 */ /* 0x004fea000383ffff */
[----:B------:R-:W-:Y:S05]  /*13a80*/  BRA `(.L_x_1845) ;  /* 0xfffffff400847947 */ /* 0x000fea000383ffff */
.L_x_1815:
[----:B--2---:R2:W3:Y:S02]  /*13a90*/  SYNCS.PHASECHK.TRANS64.TRYWAIT P1, [R7+URZ], R2 ;  /* 0x00000002070075a7 */ /* 0x0044e4000802017f */
[----:B---3--:R-:W-:Y:S05]  /*13aa0*/  @!P1 NANOSLEEP.SYNCS 0x989680 ;  /* 0x009896800000995d */ /* 0x008fea0003900000 */
[----:B------:R-:W3:Y:S02]  /*13ab0*/  @!P1 SYNCS.PHASECHK.TRANS64 P1, [R7+URZ], R2 ;  /* 0x00000002070095a7 */ /* 0x000ee4000802007f */
[----:B---3--:R-:W-:Y:S05]  /*13ac0*/  @!P1 BRA `(.L_x_1815) ;  /* 0xfffffffc00f09947 */ /* 0x008fea000383ffff */
[----:B------:R-:W-:Y:S05]  /*13ad0*/  BRA `(.L_x_1846) ;  /* 0xfffffff400787947 */ /* 0x000fea000383ffff */
.L_x_1817:
[----:B---3--:R3:W4:Y:S02]  /*13ae0*/  SYNCS.PHASECHK.TRANS64.TRYWAIT P1, [R4+URZ+0x2e860], R5 ;  /* 0x02e86005040075a7 */ /* 0x008724000802017f */
[----:B----4-:R-:W-:Y:S05]  /*13af0*/  @!P1 NANOSLEEP.SYNCS 0x989680 ;  /* 0x009896800000995d */ /* 0x010fea0003900000 */
[----:B------:R-:W4:Y:S02]  /*13b00*/  @!P1 SYNCS.PHASECHK.TRANS64 P1, [R4+URZ+0x2e860], R5 ;  /* 0x02e86005040095a7 */ /* 0x000f24000802007f */
[----:B----4-:R-:W-:Y:S05]  /*13b10*/  @!P1 BRA `(.L_x_1817) ;  /* 0xfffffffc00f09947 */ /* 0x010fea000383ffff */
[----:B------:R-:W-:Y:S05]  /*13b20*/  BRA `(.L_x_1847) ;  /* 0xfffffff4007c7947 */ /* 0x000fea000383ffff */
.L_x_1819:
[----:B----4-:R4:W1:Y:S02]  /*13b30*/  SYNCS.PHASECHK.TRANS64.TRYWAIT P1, [R3+URZ+0x2e860], R2 ;  /* 0x02e86002030075a7 */ /* 0x010864000802017f */
[----:B-1----:R-:W-:Y:S05]  /*13b40*/  @!P1 NANOSLEEP.SYNCS 0x989680 ;  /* 0x009896800000995d */ /* 0x002fea0003900000 */
[----:B------:R-:W1:Y:S02]  /*13b50*/  @!P1 SYNCS.PHASECHK.TRANS64 P1, [R3+URZ+0x2e860], R2 ;  /* 0x02e86002030095a7 */ /* 0x000e64000802007f */
[----:B-1----:R-:W-:Y:S05]  /*13b60*/  @!P1 BRA `(.L_x_1819) ;  /* 0xfffffffc00f09947 */ /* 0x002fea000383ffff */
[----:B------:R-:W-:Y:S05]  /*13b70*/  BRA `(.L_x_1848) ;  /* 0xfffffff4007c7947 */ /* 0x000fea000383ffff */
.L_x_1821:
[----:B------:R1:W1:Y:S02]  /*13b80*/  SYNCS.PHASECHK.TRANS64.TRYWAIT P0, [R4+URZ+0x2e880], R5 ;  /* 0x02e88005040075a7 */ /* 0x000264000800017f */
[----:B-1----:R-:W-:Y:S05]  /*13b90*/  @!P0 NANOSLEEP.SYNCS 0x989680 ;  /* 0x009896800000895d */ /* 0x002fea0003900000 */
[----:B------:R-:W1:Y:S02]  /*13ba0*/  @!P0 SYNCS.PHASECHK.TRANS64 P0, [R4+URZ+0x2e880], R5 ;  /* 0x02e88005040085a7 */ /* 0x000e64000800007f */
[----:B-1----:R-:W-:Y:S05]  /*13bb0*/  @!P0 BRA `(.L_x_1821) ;  /* 0xfffffffc00f08947 */ /* 0x002fea000383ffff */
[----:B------:R-:W-:Y:S05]  /*13bc0*/  BRA `(.L_x_1822) ;  /* 0xfffffff400787947 */ /* 0x000fea000383ffff */
.L_x_1849:
        /* <DEDUP_REMOVED lines=11> */
.L_x_2511:


//--------------------- .text._ZN7cutlass13device_kernelIN5flash11enable_sm90INS1_16FlashAttnFwdSm90INS1_25CollectiveMainloopFwdSm90ILi2EN4cute5tupleIJNS5_1CILi1EEES8_S8_EEENS6_IJNS7_ILi128EEENS7_ILi224EEESA_EEELi128ENS_12float_e4m3_tEfNS_4arch4Sm90ELb1ELb0ELb0ELb1ELb0ELb0ELb0ELb1ELb1ELb0ELb0ELb0EEENS1_21CollectiveEpilogueFwdINS6_IJSA_SA_SB_EEES9_NS_10bfloat16_tESF_Li256ELb1ELb0ELb0ELb1EEENS1_36VarlenDynamicPersistentTileSchedulerILi128ELi224ELi256ELi128ELb0ELb0ELb1ELb1ELb1ELb1EEEEEEEEEvNT_6ParamsE --------------------------
	.section	.text._ZN7cutlass13device_kernelIN5flash11enable_sm90INS1_16FlashAttnFwdSm90INS1_25CollectiveMainloopFwdSm90ILi2EN4cute5tupleIJNS5_1CILi1EEES8_S8_EEENS6_IJNS7_ILi128EEENS7_ILi224EEESA_EEELi128ENS_12float_e4m3_tEfNS_4arch4Sm90ELb1ELb0ELb0ELb1ELb0ELb0ELb0ELb1ELb1ELb0ELb0ELb0EEENS1_21CollectiveEpilogueFwdINS6_IJSA_SA_SB_EEES9_NS_10bfloat16_tESF_Li256ELb1ELb0ELb0ELb1EEENS1_36VarlenDynamicPersistentTileSchedulerILi128ELi224ELi256ELi128ELb0ELb0ELb1ELb1ELb1ELb1EEEEEEEEEvNT_6ParamsE,"ax",@progbits
	.align	128
.text._ZN7cutlass13device_kernelIN5flash11enable_sm90INS1_16FlashAttnFwdSm90INS1_25CollectiveMainloopFwdSm90ILi2EN4cute5tupleIJNS5_1CILi1EEES8_S8_EEENS6_IJNS7_ILi128EEENS7_ILi224EEESA_EEELi128ENS_12float_e4m3_tEfNS_4arch4Sm90ELb1ELb0ELb0ELb1ELb0ELb0ELb0ELb1ELb1ELb0ELb0ELb0EEENS1_21CollectiveEpilogueFwdINS6_IJSA_SA_SB_EEES9_NS_10bfloat16_tESF_Li256ELb1ELb0ELb0ELb1EEENS1_36VarlenDynamicPersistentTileSchedulerILi128ELi224ELi256ELi128ELb0ELb0ELb1ELb1ELb1ELb1EEEEEEEEEvNT_6ParamsE:
        .type           _ZN7cutlass13device_kernelIN5flash11enable_sm90INS1_16FlashAttnFwdSm90INS1_25CollectiveMainloopFwdSm90ILi2EN4cute5tupleIJNS5_1CILi1EEES8_S8_EEENS6_IJNS7_ILi128EEENS7_ILi224EEESA_EEELi128ENS_12float_e4m3_tEfNS_4arch4Sm90ELb1ELb0ELb0ELb1ELb0ELb0ELb0ELb1ELb1ELb0ELb0ELb0EEENS1_21CollectiveEpilogueFwdINS6_IJSA_SA_SB_EEES9_NS_10bfloat16_tESF_Li256ELb1ELb0ELb0ELb1EEENS1_36VarlenDynamicPersistentTileSchedulerILi128ELi224ELi256ELi128ELb0ELb0ELb1ELb1ELb1ELb1EEEEEEEEEvNT_6ParamsE,@function
        .size           _ZN7cutlass13device_kernelIN5flash11enable_sm90INS1_16FlashAttnFwdSm90INS1_25CollectiveMainloopFwdSm90ILi2EN4cute5tupleIJNS5_1CILi1EEES8_S8_EEENS6_IJNS7_ILi128EEENS7_ILi224EEESA_EEELi128ENS_12float_e4m3_tEfNS_4arch4Sm90ELb1ELb0ELb0ELb1ELb0ELb0ELb0ELb1ELb1ELb0ELb0ELb0EEENS1_21CollectiveEpilogueFwdINS6_IJSA_SA_SB_EEES9_NS_10bfloat16_tESF_Li256ELb1ELb0ELb0ELb1EEENS1_36VarlenDynamicPersistentTileSchedulerILi128ELi224ELi256ELi128ELb0ELb0ELb1ELb1ELb1ELb1EEEEEEEEEvNT_6ParamsE,(.L_x_2512 - _ZN7cutlass13device_kernelIN5flash11enable_sm90INS1_16FlashAttnFwdSm90INS1_25CollectiveMainloopFwdSm90ILi2EN4cute5tupleIJNS5_1CILi1EEES8_S8_EEENS6_IJNS7_ILi128EEENS7_ILi224EEESA_EEELi128ENS_12float_e4m3_tEfNS_4arch4Sm90ELb1ELb0ELb0ELb1ELb0ELb0ELb0ELb1ELb1ELb0ELb0ELb0EEENS1_21CollectiveEpilogueFwdINS6_IJSA_SA_SB_EEES9_NS_10bfloat16_tESF_Li256ELb1ELb0ELb0ELb1EEENS1_36VarlenDynamicPersistentTileSchedulerILi128ELi224ELi256ELi128ELb0ELb0ELb1ELb1ELb1ELb1EEEEEEEEEvNT_6ParamsE)
        .other          _ZN7cutlass13device_kernelIN5flash11enable_sm90INS1_16FlashAttnFwdSm90INS1_25CollectiveMainloopFwdSm90ILi2EN4cute5tupleIJNS5_1CILi1EEES8_S8_EEENS6_IJNS7_ILi128EEENS7_ILi224EEESA_EEELi128ENS_12float_e4m3_tEfNS_4arch4Sm90ELb1ELb0ELb0ELb1ELb0ELb0ELb0ELb1ELb1ELb0ELb0ELb0EEENS1_21CollectiveEpilogueFwdINS6_IJSA_SA_SB_EEES9_NS_10bfloat16_tESF_Li256ELb1ELb0ELb0ELb1EEENS1_36VarlenDynamicPersistentTileSchedulerILi128ELi224ELi256ELi128ELb0ELb0ELb1ELb1ELb1ELb1EEEEEEEEEvNT_6ParamsE,@"STO_CUDA_ENTRY STV_DEFAULT"
_ZN7cutlass13device_kernelIN5flash11enable_sm90INS1_16FlashAttnFwdSm90INS1_25CollectiveMainloopFwdSm90ILi2EN4cute5tupleIJNS5_1CILi1EEES8_S8_EEENS6_IJNS7_ILi128EEENS7_ILi224EEESA_EEELi128ENS_12float_e4m3_tEfNS_4arch4Sm90ELb1ELb0ELb0ELb1ELb0ELb0ELb0ELb1ELb1ELb0ELb0ELb0EEENS1_21CollectiveEpilogueFwdINS6_IJSA_SA_SB_EEES9_NS_10bfloat16_tESF_Li256ELb1ELb0ELb0ELb1EEENS1_36VarlenDynamicPersistentTileSchedulerILi128ELi224ELi256ELi128ELb0ELb0ELb1ELb1ELb1ELb1EEEEEEEEEvNT_6ParamsE:
        /* <DEDUP_REMOVED lines=21> */
.L_x_1851:
[----:B------:R-:W-:Y:S05]  /*0150*/  BSYNC B0 ;  /* 0x0000000000007941 */ /* 0x000fea0003800000 */
.L_x_1850:
        /* <DEDUP_REMOVED lines=41> */
.L_x_1852:
        /* <DEDUP_REMOVED lines=22> */
.L_x_1853:
        /* <DEDUP_REMOVED lines=18> */
.L_x_1854:
        /* <DEDUP_REMOVED lines=22> */
.L_x_1855:
        /* <DEDUP_REMOVED lines=22> */
.L_x_1856:
[----:B------:R-:W-:Y:S01]  /*0930*/  PLOP3.LUT P0, PT, PT, PT, UP0, 0x80, 0x0 ;  /* 0x000000000000781c */ /* 0x000fe20003f0f008 */
[----:B------:R-:W-:Y:S01]  /*0940*/  UMOV UR40, 0x1 ;  /* 0x0000000100287882 */ /* 0x000fe20000000000 */
[----:B------:R-:W-:Y:S01]  /*0950*/  NOP ;  /* 0x0000000000007918 */ /* 0x000fe20000000000 */
[----:B------:R-:W-:Y:S01]  /*0960*/  USEL UR40, UR40, 0x2, !UP0 ;  /* 0x0000000228287887 */ /* 0x000fe2000c000000 */
[----:B------:R-:W-:Y:S01]  /*0970*/  ULDC.64 UR52, c[0x0][0x208] ;  /* 0x0000820000347ab9 */ /* 0x000fe20000000a00 */
[----:B012-4-:R-:W-:Y:S08]  /*0980*/  BAR.SYNC.DEFER_BLOCKING 0x0 ;  /* 0x0000000000007b1d */ /* 0x017ff00000010000 */
[----:B------:R-:W-:Y:S05]  /*0990*/  @!P0 BRA `(.L_x_1857) ;  /* 0x0000010000248947 */ /* 0x000fea0003800000 */
.L_x_1858:
        /* <DEDUP_REMOVED lines=28> */
[----:B------:R-:W-:Y:S02]  /*0b60*/  LOP3.LUT R228, R2, 0xffffff80, RZ, 0xc0, !PT ;  /* 0xffffff8002e47812 */ /* 0x000fe400078ec0ff */
[----:B------:R-:W-:-:S03]  /*0b70*/  SHF.R.S32.HI R229, RZ, 0x7, R2 ;  /* 0x00000007ffe57819 */ /* 0x000fc60000011402 */
[----:B------:R-:W-:Y:S01]  /*0b80*/  IMAD.IADD R228, R231, 0x1, -R228 ;  /* 0x00000001e7e47824 */ /* 0x000fe200078e0ae4 */
[----:B------:R-:W-:-:S04]  /*0b90*/  LEA.HI R2, R2, R229, RZ, 0x1 ;  /* 0x000000e502027211 */ /* 0x000fc800078f08ff */
[----:B------:R-:W-:Y:S02]  /*0ba0*/  SHF.R.S32.HI R7, RZ, 0x1f, R228 ;  /* 0x0000001fff077819 */ /* 0x000fe400000114e4 */
[----:B------:R-:W-:Y:S02]  /*0bb0*/  LOP3.LUT R2, R2, 0x3fffffe, RZ, 0xc0, !PT ;  /* 0x03fffffe02027812 */ /* 0x000fe400078ec0ff */
[CC--:B------:R-:W-:Y:S02]  /*0bc0*/  LEA.HI R8, R7.reuse, R228.reuse, RZ, 0x2 ;  /* 0x000000e407087211 */ /* 0x0c0fe400078f10ff */
[----:B------:R-:W-:Y:S01]  /*0bd0*/  LEA.HI R7, R7, R228, RZ, 0x5 ;  /* 0x000000e407077211 */ /* 0x000fe200078f28ff */
[----:B------:R-:W-:Y:S01]  /*0be0*/  IMAD.IADD R22, R229, 0x1, -R2 ;  /* 0x00000001e5167824 */ /* 0x000fe200078e0a02 */
[--C-:B------:R-:W-:Y:S02]  /*0bf0*/  SHF.R.S32.HI R5, RZ, 0x2, R8.reuse ;  /* 0x00000002ff057819 */ /* 0x100fe40000011408 */
[----:B------:R-:W-:-:S02]  /*0c00*/  SHF.R.S32.HI R4, RZ, 0x1f, R8 ;  /* 0x0000001fff047819 */ /* 0x000fc40000011408 */
[----:B------:R-:W-:Y:S02]  /*0c10*/  SHF.R.S32.HI R7, RZ, 0x5, R7 ;  /* 0x00000005ff077819 */ /* 0x000fe40000011407 */
[----:B------:R-:W-:Y:S02]  /*0c20*/  LEA.HI R4, R4, R5, RZ, 0x3 ;  /* 0x0000000504047211 */ /* 0x000fe400078f18ff */
[----:B------:R-:W-:Y:S02]  /*0c30*/  LOP3.LUT R17, R8, 0x7ffffffc, RZ, 0xc0, !PT ;  /* 0x7ffffffc08117812 */ /* 0x000fe400078ec0ff */
[----:B------:R-:W-:Y:S02]  /*0c40*/  LOP3.LUT R6, R4, 0xfffffff8, RZ, 0xc0, !PT ;  /* 0xfffffff804067812 */ /* 0x000fe400078ec0ff */
[-C--:B------:R-:W-:Y:S01]  /*0c50*/  LEA.HI R4, R0, R231.reuse, RZ, 0x5 ;  /* 0x000000e700047211 */ /* 0x080fe200078f28ff */
[----:B------:R-:W-:Y:S01]  /*0c60*/  IMAD.IADD R17, R228, 0x1, -R17 ;  /* 0x00000001e4117824 */ /* 0x000fe200078e0a11 */
[----:B------:R-:W-:Y:S01]  /*0c70*/  LEA.HI R0, R0, R231, RZ, 0x3 ;  /* 0x000000e700007211 */ /* 0x000fe200078f18ff */
[----:B------:R-:W-:Y:S01]  /*0c80*/  IMAD.IADD R10, R5, 0x1, -R6 ;  /* 0x00000001050a7824 */ /* 0x000fe200078e0a06 */
[----:B------:R-:W-:Y:S01]  /*0c90*/  SHF.R.S32.HI R6, RZ, 0x4, R3 ;  /* 0x00000004ff067819 */ /* 0x000fe20000011403 */
[----:B------:R-:W-:Y:S01]  /*0ca0*/  IMAD.SHL.U32 R5, R4, 0x20, RZ ;  /* 0x0000002004057824 */ /* 0x000fe200078e00ff */
[----:B------:R-:W-:Y:S01]  /*0cb0*/  LOP3.LUT R4, R3, 0x3fffff0, RZ, 0xc0, !PT ;  /* 0x03fffff003047812 */ /* 0x000fe200078ec0ff */
[----:B------:R-:W-:Y:S01]  /*0cc0*/  IMAD R7, R7, 0x10, R10 ;  /* 0x0000001007077824 */ /* 0x000fe200078e020a */
[----:B------:R-:W-:-:S02]  /*0cd0*/  LEA.HI R3, R3, R6, RZ, 0x1 ;  /* 0x0000000603037211 */ /* 0x000fc400078f08ff */
[----:B------:R-:W-:Y:S01]  /*0ce0*/  LOP3.LUT R5, R5, 0xfffffc00, RZ, 0xc0, !PT ;  /* 0xfffffc0005057812 */ /* 0x000fe200078ec0ff */
[----:B------:R-:W-:Y:S01]  /*0cf0*/  IMAD.IADD R4, R231, 0x1, -R4 ;  /* 0x00000001e7047824 */ /* 0x000fe200078e0a04 */
[----:B------:R-:W-:Y:S01]  /*0d00*/  LOP3.LUT R3, R3, 0x1ffffffe, RZ, 0xc0, !PT ;  /* 0x1ffffffe03037812 */ /* 0x000fe200078ec0ff */
[----:B------:R-:W-:Y:S01]  /*0d10*/  IMAD R22, R22, 0x40, R7 ;  /* 0x0000004016167824 */ /* 0x000fe200078e0207 */
[----:B------:R-:W-:Y:S01]  /*0d20*/  LOP3.LUT R2, R0, 0x1ffffff8, RZ, 0xc0, !PT ;  /* 0x1ffffff800027812 */ /* 0x000fe200078ec0ff */
[----:B------:R-:W-:Y:S01]  /*0d30*/  IMAD R4, R4, 0x40, R5 ;  /* 0x0000004004047824 */ /* 0x000fe200078e0205 */
[----:B------:R-:W-:Y:S01]  /*0d40*/  SHF.R.S32.HI R18, RZ, 0x3, R0 ;  /* 0x00000003ff127819 */ /* 0x000fe20000011400 */
[----:B------:R-:W-:Y:S02]  /*0d50*/  IMAD.IADD R3, R6, 0x1, -R3 ;  /* 0x0000000106037824 */ /* 0x000fe400078e0a03 */
[----:B------:R-:W-:Y:S02]  /*0d60*/  IMAD.IADD R2, R231, 0x1, -R2 ;  /* 0x00000001e7027824 */ /* 0x000fe400078e0a02 */
[----:B------:R-:W-:-:S02]  /*0d70*/  IMAD R230, R3, 0x8, R4 ;  /* 0x0000000803e67824 */ /* 0x000fc400078e0204 */
[----:B------:R-:W-:-:S07]  /*0d80*/  IMAD.SHL.U32 R16, R2, 0x8, RZ ;  /* 0x0000000802107824 */ /* 0x000fce00078e00ff */
.L_x_1915:
[----:B0-----:R-:W0:Y:S01]  /*0d90*/  LDC.64 R2, c[0x0][0xc60] ;  /* 0x00031800ff027b82 */ /* 0x001e220000000a00 */
[----:B------:R-:W-:Y:S01]  /*0da0*/  ULDC.64 UR4, c[0x0][0xa28] ;  /* 0x00028a0000047ab9 */ /* 0x000fe20000000a00 */
[----:B------:R-:W-:Y:S01]  /*0db0*/  ULDC.64 UR6, c[0x0][0xa18] ;  /* 0x0002860000067ab9 */ /* 0x000fe20000000a00 */
[----:B------:R-:W-:Y:S01]  /*0dc0*/  ULDC UR8, c[0x0][0x404] ;  /* 0x0001010000087ab9 */ /* 0x000fe20000000800 */
[----:B0-----:R-:W-:-:S06]  /*0dd0*/  IMAD.WIDE R2, R47, 0x4, R2 ;  /* 0x000000042f027825 */ /* 0x001fcc00078e0202 */
[----:B--2---:R-:W2:Y:S01]  /*0de0*/  LDG.E R2, desc[UR52][R2.64] ;  /* 0x0000003402027981 */ /* 0x004ea2000c1e1900 */
[----:B------:R-:W-:Y:S02]  /*0df0*/  UISETP.NE.U32.AND UP0, UPT, UR4, URZ, UPT ;  /* 0x0000003f0400728c */ /* 0x000fe4000bf05070 */
[----:B------:R-:W-:Y:S02]  /*0e00*/  UISETP.NE.U32.AND UP1, UPT, UR6, URZ, UPT ;  /* 0x0000003f0600728c */ /* 0x000fe4000bf25070 */
[----:B------:R-:W-:Y:S02]  /*0e10*/  UISETP.NE.AND.EX UP0, UPT, UR5, URZ, UPT, UP0 ;  /* 0x0000003f0500728c */ /* 0x000fe4000bf05300 */
[----:B------:R-:W-:-:S04]  /*0e20*/  UISETP.NE.AND.EX UP1, UPT, UR7, URZ, UPT, UP1 ;  /* 0x0000003f0700728c */ /* 0x000fc8000bf25310 */
[----:B------:R-:W-:Y:S02]  /*0e30*/  PLOP3.LUT P0, PT, PT, PT, UP0, 0x80, 0x0 ;  /* 0x000000000000781c */ /* 0x000fe40003f0f008 */
[----:B------:R-:W-:Y:S02]  /*0e40*/  PLOP3.LUT P2, PT, PT, PT, UP1, 0x80, 0x0 ;  /* 0x000000000000781c */ /* 0x000fe40003f4f018 */
[----:B--2---:R-:W-:-:S13]  /*0e50*/  R2UR UR36, R2 ;  /* 0x00000000022472ca */ /* 0x004fda00000e0000 */
[----:B------:R-:W-:Y:S02]  /*0e60*/  USHF.R.S32.HI UR37, URZ, 0x1f, UR36 ;  /* 0x0000001f3f257899 */ /* 0x000fe40008011424 */
[----:B------:R-:W-:-:S04]  /*0e70*/  @UP0 ULEA UR4, UP2, UR36, UR4, 0x2 ;  /* 0x0000000424040291 */ /* 0x000fc8000f84103f */
[----:B------:R-:W-:Y:S02]  /*0e80*/  @UP0 ULEA.HI.X UR5, UR36, UR5, UR37, 0x2, UP2 ;  /* 0x0000000524050291 */ /* 0x000fe400090f1425 */
[----:B------:R-:W-:Y:S01]  /*0e90*/  @UP1 ULEA UR6, UP0, UR36, UR6, 0x2 ;  /* 0x0000000624061291 */ /* 0x000fe2000f80103f */
[----:B------:R-:W-:-:S03]  /*0ea0*/  IMAD.U32 R2, RZ, RZ, UR4 ;  /* 0x00000004ff027e24 */ /* 0x000fc6000f8e00ff */
[----:B------:R-:W-:Y:S01]  /*0eb0*/  @UP1 ULEA.HI.X UR7, UR36, UR7, UR37, 0x2, UP0 ;  /* 0x0000000724071291 */ /* 0x000fe200080f1425 */
[----:B------:R-:W-:Y:S01]  /*0ec0*/  IMAD.U32 R3, RZ, RZ, UR5 ;  /* 0x00000005ff037e24 */ /* 0x000fe2000f8e00ff */
[----:B------:R-:W-:Y:S01]  /*0ed0*/  ULDC.64 UR4, c[0x0][0x3f8] ;  /* 0x0000fe0000047ab9 */ /* 0x000fe20000000a00 */
[----:B---345:R-:W-:-:S03]  /*0ee0*/  IMAD.U32 R4, RZ, RZ, UR6 ;  /* 0x00000006ff047e24 */ /* 0x038fc6000f8e00ff */
[----:B------:R-:W-:Y:S01]  /*0ef0*/  IMAD.U32 R5, RZ, RZ, UR7 ;  /* 0x00000007ff057e24 */ /* 0x000fe2000f8e00ff */
[----:B------:R-:W2:Y:S01]  /*0f00*/  @P0 LDG.E R2, desc[UR52][R2.64] ;  /* 0x0000003402020981 */ /* 0x000ea2000c1e1900 */
[----:B------:R-:W-:Y:S01]  /*0f10*/  UISETP.NE.U32.AND UP0, UPT, UR4, URZ, UPT ;  /* 0x0000003f0400728c */ /* 0x000fe2000bf05070 */
[----:B------:R-:W-:Y:S02]  /*0f20*/  ULDC.64 UR6, c[0x0][0xa20] ;  /* 0x0002880000067ab9 */ /* 0x000fe40000000a00 */
[----:B------:R-:W3:Y:S01]  /*0f30*/  @P2 LDG.E R4, desc[UR52][R4.64] ;  /* 0x0000003404042981 */ /* 0x000ee2000c1e1900 */
[----:B------:R-:W-:Y:S01]  /*0f40*/  UISETP.NE.AND.EX UP0, UPT, UR5, URZ, UPT, UP0 ;  /* 0x0000003f0500728c */ /* 0x000fe2000bf05300 */
[----:B------:R-:W-:Y:S01]  /*0f50*/  ISETP.NE.U32.AND P1, PT, RZ, UR6, PT ;  /* 0x00000006ff007c0c */ /* 0x000fe2000bf25070 */
[----:B------:R-:W-:Y:S01]  /*0f60*/  ULDC UR4, c[0x0][0x2e0] ;  /* 0x0000b80000047ab9 */ /* 0x000fe20000000800 */
[----:B------:R-:W-:Y:S01]  /*0f70*/  UMOV UR49, URZ ;  /* 0x0000003f00317c82 */ /* 0x000fe20008000000 */
[----:B------:R-:W-:Y:S01]  /*0f80*/  USEL UR8, UR8, 0x1, UP0 ;  /* 0x0000000108087887 */ /* 0x000fe20008000000 */
[----:B------:R-:W-:Y:S01]  /*0f90*/  ISETP.NE.AND.EX P1, PT, RZ, UR7, PT, P1 ;  /* 0x00000007ff007c0c */ /* 0x000fe2000bf25310 */
[----:B------:R-:W-:-:S02]  /*0fa0*/  ULDC UR50, c[0x0][0x288] ;  /* 0x0000a20000327ab9 */ /* 0x000fc40000000800 */
[----:B------:R-:W-:Y:S01]  /*0fb0*/  UIMAD UR8, UR8, UR4, URZ ;  /* 0x00000004080872a4 */ /* 0x000fe2000f8e023f */
[----:B--2---:R-:W-:Y:S02]  /*0fc0*/  @P0 R2UR UR49, R2 ;  /* 0x00000000023102ca */ /* 0x004fe400000e0000 */
[----:B---3--:R-:W-:Y:S01]  /*0fd0*/  @P2 R2UR UR50, R4 ;  /* 0x00000000043222ca */ /* 0x008fe200000e0000 */
[----:B-1----:R-:W-:-:S14]  /*0fe0*/  @P2 BRA `(.L_x_1859) ;  /* 0x0000000000342947 */ /* 0x002fdc0003800000 */
        /* <DEDUP_REMOVED lines=13> */
.L_x_1859:
[----:B------:R-:W-:Y:S01]  /*10c0*/  UMOV UR43, UR51 ;  /* 0x00000033002b7c82 */ /* 0x000fe20008000000 */
[----:B------:R-:W-:Y:S01]  /*10d0*/  UMOV UR42, UR45 ;  /* 0x0000002d002a7c82 */ /* 0x000fe20008000000 */
[----:B------:R-:W-:Y:S05]  /*10e0*/  @!P1 BRA `(.L_x_1860) ;  /* 0x00000000001c9947 */ /* 0x000fea0003800000 */
[----:B------:R-:W-:-:S04]  /*10f0*/  ULEA UR4, UP0, UR36, UR6, 0x2 ;  /* 0x0000000624047291 */ /* 0x000fc8000f80103f */
[----:B------:R-:W-:Y:S02]  /*1100*/  ULEA.HI.X UR5, UR36, UR7, UR37, 0x2, UP0 ;  /* 0x0000000724057291 */ /* 0x000fe400080f1425 */
[----:B------:R-:W-:-:S04]  /*1110*/  IMAD.U32 R2, RZ, RZ, UR4 ;  /* 0x00000004ff027e24 */ /* 0x000fc8000f8e00ff */
[----:B------:R-:W-:-:S05]  /*1120*/  IMAD.U32 R3, RZ, RZ, UR5 ;  /* 0x00000005ff037e24 */ /* 0x000fca000f8e00ff */
[----:B------:R-:W2:Y:S02]  /*1130*/  LDG.E R2, desc[UR52][R2.64] ;  /* 0x0000003402027981 */ /* 0x000ea4000c1e1900 */
[----:B--2---:R-:W-:Y:S01]  /*1140*/  R2UR UR8, R2 ;  /* 0x00000000020872ca */ /* 0x004fe200000e0000 */
[----:B------:R-:W-:-:S14]  /*1150*/  BRA `(.L_x_1861) ;  /* 0x0000000000347947 */ /* 0x000fdc0003800000 */
.L_x_1860:
        /* <DEDUP_REMOVED lines=13> */
.L_x_1861:
[----:B------:R-:W-:Y:S01]  /*1230*/  ULDC.64 UR6, c[0x0][0x990] ;  /* 0x0002640000067ab9 */ /* 0x000fe20000000a00 */
[----:B------:R-:W-:Y:S01]  /*1240*/  ULDC.64 UR4, c[0x0][0x998] ;  /* 0x0002660000047ab9 */ /* 0x000fe20000000a00 */
[----:B------:R-:W-:Y:S01]  /*1250*/  UISETP.NE.U32.AND UP0, UPT, UR6, URZ, UPT ;  /* 0x0000003f0600728c */ /* 0x000fe2000bf05070 */
[----:B------:R-:W-:Y:S01]  /*1260*/  IMAD.MOV.U32 R3, RZ, RZ, 0x3f800000 ;  /* 0x3f800000ff037424 */ /* 0x000fe200078e00ff */
[----:B------:R-:W-:Y:S01]  /*1270*/  UISETP.NE.U32.AND UP1, UPT, UR4, URZ, UPT ;  /* 0x0000003f0400728c */ /* 0x000fe2000bf25070 */
[----:B------:R-:W-:Y:S01]  /*1280*/  IMAD.MOV.U32 R0, RZ, RZ, 0x3f800000 ;  /* 0x3f800000ff007424 */ /* 0x000fe200078e00ff */
[----:B------:R-:W-:Y:S02]  /*1290*/  UISETP.NE.AND.EX UP0, UPT, UR7, URZ, UPT, UP0 ;  /* 0x0000003f0700728c */ /* 0x000fe4000bf05300 */
[----:B------:R-:W-:Y:S01]  /*12a0*/  UISETP.NE.AND.EX UP1, UPT, UR5, URZ, UPT, UP1 ;  /* 0x0000003f0500728c */ /* 0x000fe2000bf25310 */
[----:B------:R-:W-:Y:S02]  /*12b0*/  ULDC UR9, c[0x0][0x428] ;  /* 0x00010a0000097ab9 */ /* 0x000fe40000000800 */
[----:B------:R-:W-:Y:S01]  /*12c0*/  UISETP.NE.AND UP2, UPT, UR9, 0x1, UPT ;  /* 0x000000010900788c */ /* 0x000fe2000bf45270 */
[----:B------:R-:W-:-:S02]  /*12d0*/  PLOP3.LUT P0, PT, PT, PT, UP0, 0x80, 0x0 ;  /* 0x000000000000781c */ /* 0x000fc40003f0f008 */
[----:B------:R-:W-:-:S03]  /*12e0*/  PLOP3.LUT P1, PT, PT, PT, UP1, 0x80, 0x0 ;  /* 0x000000000000781c */ /* 0x000fc60003f2f018 */
[----:B------:R-:W-:Y:S02]  /*12f0*/  @UP0 ULDC.64 UR12, c[0x0][0x9a8] ;  /* 0x00026a00000c0ab9 */ /* 0x000fe40000000a00 */
[----:B------:R-:W-:Y:S01]  /*1300*/  @UP0 UIMAD UR9, UR37, UR12, URZ ;  /* 0x0000000c250902a4 */ /* 0x000fe2000f8e023f */
[----:B------:R-:W-:Y:S01]  /*1310*/  @UP1 ULDC.64 UR16, c[0x0][0x9b8] ;  /* 0x00026e0000101ab9 */ /* 0x000fe20000000a00 */
[----:B------:R-:W-:Y:S02]  /*1320*/  @UP0 UIMAD.WIDE.U32 UR10, UR36, UR12, URZ ;  /* 0x0000000c240a02a5 */ /* 0x000fe4000f8e003f */
[----:B------:R-:W-:Y:S02]  /*1330*/  @UP0 UIMAD UR18, UR36, UR13, UR9 ;  /* 0x0000000d241202a4 */ /* 0x000fe4000f8e0209 */
[----:B------:R-:W-:Y:S01]  /*1340*/  @UP1 UIMAD UR9, UR37, UR16, URZ ;  /* 0x00000010250912a4 */ /* 0x000fe2000f8e023f */
[----:B------:R-:W-:Y:S01]  /*1350*/  @UP2 ULDC UR12, c[0x0][0x42c] ;  /* 0x00010b00000c2ab9 */ /* 0x000fe20000000800 */
[----:B------:R-:W-:-:S02]  /*1360*/  @UP1 UIMAD.WIDE.U32 UR14, UR36, UR16, URZ ;  /* 0x00000010240e12a5 */ /* 0x000fc4000f8e003f */
[----:B------:R-:W-:Y:S02]  /*1370*/  UIMAD.WIDE.U32 UR12, UR45, UR12, URZ ;  /* 0x0000000c2d0c72a5 */ /* 0x000fe4000f8e003f */
[----:B------:R-:W-:Y:S01]  /*1380*/  @UP1 UIMAD UR19, UR36, UR17, UR9 ;  /* 0x00000011241312a4 */ /* 0x000fe2000f8e0209 */
[----:B------:R-:W-:Y:S02]  /*1390*/  @UP2 ULDC UR16, c[0x0][0x430] ;  /* 0x00010c0000102ab9 */ /* 0x000fe40000000800 */
[----:B------:R-:W-:Y:S01]  /*13a0*/  UMOV UR9, UR45 ;  /* 0x0000002d00097c82 */ /* 0x000fe20008000000 */
[----:B------:R-:W-:Y:S02]  /*13b0*/  @UP2 USHF.R.U32.HI UR9, URZ, UR16, UR13 ;  /* 0x000000103f092299 */ /* 0x000fe4000801160d */
[----:B------:R-:W-:Y:S02]  /*13c0*/  @UP0 UIADD3 UR11, UR11, UR18, URZ ;  /* 0x000000120b0b0290 */ /* 0x000fe4000fffe03f */
[----:B------:R-:W-:-:S02]  /*13d0*/  @UP0 USHF.R.S32.HI UR18, URZ, 0x1f, UR9 ;  /* 0x0000001f3f120899 */ /* 0x000fc40008011409 */
[----:B------:R-:W-:Y:S01]  /*13e0*/  @UP1 USHF.R.S32.HI UR20, URZ, 0x1f, UR9 ;  /* 0x0000001f3f141899 */ /* 0x000fe20008011409 */
[----:B------:R-:W-:Y:S01]  /*13f0*/  @UP0 ULDC.64 UR16, c[0x0][0x9b0] ;  /* 0x00026c0000100ab9 */ /* 0x000fe20000000a00 */
[----:B------:R-:W-:Y:S01]  /*1400*/  @UP1 ULDC.64 UR12, c[0x0][0x9c0] ;  /* 0x00027000000c1ab9 */ /* 0x000fe20000000a00 */
[----:B------:R-:W-:Y:S02]  /*1410*/  @UP1 UIADD3 UR15, UR15, UR19, URZ ;  /* 0x000000130f0f1290 */ /* 0x000fe4000fffe03f */
[----:B------:R-:W-:Y:S02]  /*1420*/  @UP0 UIMAD UR18, UR18, UR16, URZ ;  /* 0x00000010121202a4 */ /* 0x000fe4000f8e023f */
[----:B------:R-:W-:Y:S02]  /*1430*/  @UP1 UIMAD UR19, UR20, UR12, URZ ;  /* 0x0000000c141312a4 */ /* 0x000fe4000f8e023f */
[----:B------:R-:W-:Y:S02]  /*1440*/  @UP0 UIMAD.WIDE.U32 UR10, UR9, UR16, UR10 ;  /* 0x00000010090a02a5 */ /* 0x000fe4000f8e000a */
[----:B------:R-:W-:-:S02]  /*1450*/  @UP0 UIMAD UR17, UR9, UR17, UR18 ;  /* 0x00000011091102a4 */ /* 0x000fc4000f8e0212 */
[----:B------:R-:W-:Y:S02]  /*1460*/  @UP1 UIMAD.WIDE.U32 UR14, UR9, UR12, UR14 ;  /* 0x0000000c090e12a5 */ /* 0x000fe4000f8e000e */
[----:B------:R-:W-:Y:S02]  /*1470*/  @UP1 UIMAD UR9, UR9, UR13, UR19 ;  /* 0x0000000d090912a4 */ /* 0x000fe4000f8e0213 */
[----:B------:R-:W-:Y:S02]  /*1480*/  @UP0 UIADD3 UR11, UR11, UR17, URZ ;  /* 0x000000110b0b0290 */ /* 0x000fe4000fffe03f */
[----:B------:R-:W-:Y:S02]  /*1490*/  @UP0 ULEA UR6, UP3, UR10, UR6, 0x2 ;  /* 0x000000060a060291 */ /* 0x000fe4000f86103f */
[----:B------:R-:W-:Y:S02]  /*14a0*/  @UP1 UIADD3 UR9, UR15, UR9, URZ ;  /* 0x000000090f091290 */ /* 0x000fe4000fffe03f */
[----:B------:R-:W-:-:S02]  /*14b0*/  @UP1 ULEA UR4, UP4, UR14, UR4, 0x2 ;  /* 0x000000040e041291 */ /* 0x000fc4000f88103f */
[----:B------:R-:W-:Y:S01]  /*14c0*/  @UP0 ULEA.HI.X UR7, UR10, UR7, UR11, 0x2, UP3 ;  /* 0x000000070a070291 */ /* 0x000fe200098f140b */
[----:B------:R-:W-:Y:S01]  /*14d0*/  IMAD.U32 R4, RZ, RZ, UR6 ;  /* 0x00000006ff047e24 */ /* 0x000fe2000f8e00ff */
[----:B------:R-:W-:Y:S02]  /*14e0*/  @UP1 ULEA.HI.X UR5, UR14, UR5, UR9, 0x2, UP4 ;  /* 0x000000050e051291 */ /* 0x000fe4000a0f1409 */
[----:B------:R-:W-:Y:S01]  /*14f0*/  IMAD.U32 R6, RZ, RZ, UR4 ;  /* 0x00000004ff067e24 */ /* 0x000fe2000f8e00ff */
[----:B------:R-:W-:Y:S01]  /*1500*/  UIADD3 UR49, -UR49, UR8, URZ ;  /* 0x0000000831317290 */ /* 0x000fe2000fffe13f */
[----:B------:R-:W-:Y:S01]  /*1510*/  IMAD.U32 R5, RZ, RZ, UR7 ;  /* 0x00000007ff057e24 */ /* 0x000fe2000f8e00ff */
[----:B------:R-:W-:Y:S01]  /*1520*/  ULDC UR4, c[0x0][0x988] ;  /* 0x0002620000047ab9 */ /* 0x000fe20000000800 */
[----:B------:R-:W-:-:S03]  /*1530*/  IMAD.U32 R7, RZ, RZ, UR5 ;  /* 0x00000005ff077e24 */ /* 0x000fc6000f8e00ff */
[----:B------:R-:W2:Y:S04]  /*1540*/  @P0 LDG.E R3, desc[UR52][R4.64] ;  /* 0x0000003404030981 */ /* 0x000ea8000c1e1900 */
[----:B------:R0:W2:Y:S01]  /*1550*/  @P1 LDG.E R0, desc[UR52][R6.64] ;  /* 0x0000003406001981 */ /* 0x0000a2000c1e1900 */
[----:B------:R-:W-:Y:S01]  /*1560*/  UIADD3 UR6, UR49, 0x15f, -UR50 ;  /* 0x0000015f31067890 */ /* 0x000fe2000fffe832 */
[----:B------:R-:W-:Y:S01]  /*1570*/  PLOP3.LUT P0, PT, PT, PT, PT, 0x80, 0x0 ;  /* 0x000000000000781c */ /* 0x000fe20003f0f070 */
[----:B------:R-:W-:Y:S01]  /*1580*/  UIADD3 UR5, UR49, 0xdf, URZ ;  /* 0x000000df31057890 */ /* 0x000fe2000fffe03f */
[----:B------:R-:W-:Y:S01]  /*1590*/  IMAD.MOV.U32 R87, RZ, RZ, RZ ;  /* 0x000000ffff577224 */ /* 0x000fe200078e00ff */
[----:B------:R-:W-:Y:S01]  /*15a0*/  ULEA UR7, UR51, UR6, 0x7 ;  /* 0x0000000633077291 */ /* 0x000fe2000f8e383f */
[----:B------:R-:W-:-:S02]  /*15b0*/  CS2R R8, SRZ ;  /* 0x0000000000087805 */ /* 0x000fc4000001ff00 */
[----:B------:R-:W-:Y:S01]  /*15c0*/  CS2R R10, SRZ ;  /* 0x00000000000a7805 */ /* 0x000fe2000001ff00 */
[----:B------:R-:W-:Y:S01]  /*15d0*/  UMOV UR6, URZ ;  /* 0x0000003f00067c82 */ /* 0x000fe20008000000 */
[----:B------:R-:W-:Y:S01]  /*15e0*/  CS2R R12, SRZ ;  /* 0x00000000000c7805 */ /* 0x000fe2000001ff00 */
[----:B------:R-:W-:Y:S01]  /*15f0*/  UIMAD.WIDE UR6, UR7, -0x6db6db6d, UR6 ;  /* 0x92492493070678a5 */ /* 0x000fe2000f8e0206 */
[----:B0-----:R-:W-:Y:S02]  /*1600*/  CS2R R6, SRZ ;  /* 0x0000000000067805 */ /* 0x001fe4000001ff00 */
        /* <DEDUP_REMOVED lines=30> */
[----:B--2---:R-:W-:Y:S01]  /*17f0*/  FMUL.FTZ R0, R3, R0 ;  /* 0x0000000003007220 */ /* 0x004fe20000410000 */
[----:B------:R-:W-:-:S03]  /*1800*/  CS2R R2, SRZ ;  /* 0x0000000000027805 */ /* 0x000fc6000001ff00 */
[----:B------:R-:W-:Y:S01]  /*1810*/  FMUL.FTZ R0, R0, UR4 ;  /* 0x0000000400007c20 */ /* 0x000fe20008410000 */
[----:B------:R-:W-:Y:S02]  /*1820*/  UMOV UR4, URZ ;  /* 0x0000003f00047c82 */ /* 0x000fe40008000000 */
[----:B------:R-:W-:Y:S02]  /*1830*/  UIMAD.WIDE UR4, UR5, -0x6db6db6d, UR4 ;  /* 0x92492493050478a5 */ /* 0x000fe4000f8e0204 */
[----:B------:R-:W-:Y:S02]  /*1840*/  R2UR UR38, R0 ;  /* 0x00000000002672ca */ /* 0x000fe400000e0000 */
[----:B------:R-:W-:-:S04]  /*1850*/  USHF.R.U32.HI UR4, URZ, 0x1f, UR5 ;  /* 0x0000001f3f047899 */ /* 0x000fc80008011605 */
[----:B------:R-:W-:-:S03]  /*1860*/  ULEA.HI.SX32 UR4, UR5, UR4, 0x19 ;  /* 0x0000000405047291 */ /* 0x000fc6000f8fca3f */
[----:B------:R-:W-:Y:S01]  /*1870*/  @UP2 ULDC UR5, c[0x0][0x42c] ;  /* 0x00010b0000052ab9 */ /* 0x000fe20000000800 */
[----:B------:R-:W-:-:S04]  /*1880*/  UISETP.LT.AND UP0, UPT, UR4, UR6, UPT ;  /* 0x000000060400728c */ /* 0x000fc8000bf01270 */
[----:B------:R-:W-:Y:S02]  /*1890*/  USEL UR54, UR4, UR6, UP0 ;  /* 0x0000000604367287 */ /* 0x000fe40008000000 */
[----:B------:R-:W-:Y:S02]  /*18a0*/  UIMAD.WIDE.U32 UR4, UR45, UR5, URZ ;  /* 0x000000052d0472a5 */ /* 0x000fe4000f8e003f */
[----:B------:R-:W-:Y:S01]  /*18b0*/  UISETP.GE.AND UP0, UPT, UR54, 0x1, UPT ;  /* 0x000000013600788c */ /* 0x000fe2000bf06270 */
[----:B------:R-:W-:Y:S02]  /*18c0*/  @UP2 ULDC UR6, c[0x0][0x430] ;  /* 0x00010c0000062ab9 */ /* 0x000fe40000000800 */
[----:B------:R-:W-:-:S03]  /*18d0*/  @UP2 USHF.R.U32.HI UR45, URZ, UR6, UR5 ;  /* 0x000000063f2d2299 */ /* 0x000fc60008011605 */
[----:B------:R-:W-:-:S13]  /*18e0*/  PLOP3.LUT P1, PT, PT, PT, UP0, 0x80, 0x0 ;  /* 0x000000000000781c */ /* 0x000fda0003f2f008 */
[----:B------:R-:W-:Y:S05]  /*18f0*/  @!P1 BRA `(.L_x_1862) ;  /* 0x000000c800b49947 */ /* 0x000fea0003800000 */
        /* <DEDUP_REMOVED lines=31> */
.L_x_1863:
        /* <DEDUP_REMOVED lines=9> */
.L_x_2002:
[----:B------:R-:W-:Y:S05]  /*1b80*/  @!P0 BRA `(.L_x_1865) ;  /* 0x0000000000048947 */ /* 0x000fea0003800000 */
[----:B------:R-:W-:Y:S01]  /*1b90*/  BPT.TRAP 0x1 ;  /* 0x000000040000795c */ /* 0x000fe20000300000 */
.L_x_1865:
[----:B------:R-:W-:Y:S02]  /*1ba0*/  IMAD.U32 R2, RZ, RZ, UR55 ;  /* 0x00000037ff027e24 */ /* 0x000fe4000f8e00ff */
[----:B0-----:R-:W-:-:S03]  /*1bb0*/  IMAD.U32 R3, RZ, RZ, UR46 ;  /* 0x0000002eff037e24 */ /* 0x001fc6000f8e00ff */
[----:B------:R-:W-:Y:S02]  /*1bc0*/  LEA R2, R2, UR41, 0x3 ;  /* 0x0000002902027c11 */ /* 0x000fe4000f8e18ff */
[----:B------:R-:W-:-:S04]  /*1bd0*/  SHF.L.U32 R3, R3, 0x1f, RZ ;  /* 0x0000001f03037819 */ /* 0x000fc800000006ff */
[----:B------:R0:W1:Y:S01]  /*1be0*/  SYNCS.PHASECHK.TRANS64.TRYWAIT P1, [R2+URZ+0x2e830], R3 ;  /* 0x02e83003020075a7 */ /* 0x000062000802017f */
[----:B------:R-:W-:Y:S05]  /*1bf0*/  @!P0 BRA `(.L_x_1866) ;  /* 0x0000000000048947 */ /* 0x000fea0003800000 */
[----:B------:R-:W-:Y:S01]  /*1c00*/  BPT.TRAP 0x1 ;  /* 0x000000040000795c */ /* 0x000fe20000300000 */
.L_x_1866:
[----:B-1----:R-:W-:Y:S05]  /*1c10*/  @P1 BRA `(.L_x_1867) ;  /* 0x0000000000081947 */ /* 0x002fea0003800000 */
[----:B------:R-:W1:Y:S02]  /*1c20*/  SYNCS.PHASECHK.TRANS64.TRYWAIT P1, [R2+URZ+0x2e830], R3 ;  /* 0x02e83003020075a7 */ /* 0x000e64000802017f */
[----:B-1----:R-:W-:Y:S05]  /*1c30*/  @!P1 BRA `(.L_x_1868) ;  /* 0x0000013c00649947 */ /* 0x002fea0003800000 */
.L_x_1867:
[----:B------:R-:W2:Y:S01]  /*1c40*/  S2R R0, SR_TID.X ;  /* 0x0000000000007919 */ /* 0x000ea20000002100 */
[----:B------:R-:W-:Y:S01]  /*1c50*/  UIADD3 UR4, UR41, 0x20400, URZ ;  /* 0x0002040029047890 */ /* 0x000fe2000fffe03f */
[----:B------:R-:W-:-:S03]  /*1c60*/  IMAD.MOV.U32 R87, RZ, RZ, RZ ;  /* 0x000000ffff577224 */ /* 0x000fc600078e00ff */
[----:B------:R-:W-:-:S04]  /*1c70*/  USHF.R.U32.HI UR4, URZ, 0x4, UR4 ;  /* 0x000000043f047899 */ /* 0x000fc80008011604 */
[----:B------:R-:W-:-:S06]  /*1c80*/  ULOP3.LUT UR4, UR4, 0x3fff, URZ, 0xc0, !UPT ;  /* 0x00003fff04047892 */ /* 0x000fcc000f8ec03f */
[----:B------:R-:W-:Y:S01]  /*1c90*/  IMAD.U32 R4, RZ, RZ, UR4 ;  /* 0x00000004ff047e24 */ /* 0x000fe2000f8e00ff */
[----:B------:R-:W-:Y:S05]  /*1ca0*/  WARPSYNC.ALL ;  /* 0x0000000000007948 */ /* 0x000fea0003800000 */
[----:B------:R-:W-:Y:S02]  /*1cb0*/  LOP3.LUT R4, R4, 0x10000, RZ, 0xfc, !PT ;  /* 0x0001000004047812 */ /* 0x000fe400078efcff */
[----:B--2---:R-:W-:Y:S02]  /*1cc0*/  LOP3.LUT P1, RZ, R0, 0x7f, RZ, 0xc0, !PT ;  /* 0x0000007f00ff7812 */ /* 0x004fe4000782c0ff */
[----:B------:R-:W-:Y:S01]  /*1cd0*/  R2UR UR20, R4 ;  /* 0x00000000041472ca */ /* 0x000fe200000e0000 */
[----:B------:R-:W-:Y:S01]  /*1ce0*/  ULOP3.LUT UR12, UR56, 0x10000, URZ, 0xfc, !UPT ;  /* 0x00010000380c7892 */ /* 0x000fe2000f8efc3f */
[----:B------:R-:W-:Y:S01]  /*1cf0*/  WARPGROUP.ARRIVE ;  /* 0x00000000000079c5 */ /* 0x000fe20000000000 */
[----:B------:R-:W-:Y:S01]  /*1d00*/  UMOV UR17, 0x40000040 ;  /* 0x4000004000117882 */ /* 0x000fe20000000000 */
[----:B------:R-:W-:Y:S01]  /*1d10*/  UMOV UR19, 0x40000040 ;  /* 0x4000004000137882 */ /* 0x000fe20000000000 */
[----:B------:R-:W-:Y:S01]  /*1d20*/  UIADD3 UR7, UR12, 0x2, URZ ;  /* 0x000000020c077890 */ /* 0x000fe2000fffe03f */
[----:B------:R-:W-:Y:S01]  /*1d30*/  IMAD.U32 R73, RZ, RZ, UR51 ;  /* 0x00000033ff497e24 */ /* 0x000fe2000f8e00ff */
[----:B------:R-:W-:-:S02]  /*1d40*/  UIADD3 UR11, UR12, 0x4, URZ ;  /* 0x000000040c0b7890 */ /* 0x000fc4000fffe03f */
[----:B------:R-:W-:Y:S01]  /*1d50*/  UMOV UR16, UR12 ;  /* 0x0000000c00107c82 */ /* 0x000fe20008000000 */
[----:B------:R-:W-:Y:S01]  /*1d60*/  UIADD3 UR14, UR12, 0x6, URZ ;  /* 0x000000060c0e7890 */ /* 0x000fe2000fffe03f */
[----:B------:R-:W-:Y:S01]  /*1d70*/  IMAD R73, R73, 0x80, R22 ;  /* 0x0000008049497824 */ /* 0x000fe200078e0216 */
[----:B------:R-:W-:Y:S01]  /*1d80*/  UMOV UR15, 0x40000040 ;  /* 0x40000040000f7882 */ /* 0x000fe20000000000 */
[----:B------:R-:W-:Y:S02]  /*1d90*/  UIMAD UR20, UR55, 0x700, UR20 ;  /* 0x00000700371478a4 */ /* 0x000fe4000f8e0214 */
[----:B------:R-:W-:Y:S02]  /*1da0*/  UIADD3 UR56, UR54, -0x2, URZ ;  /* 0xfffffffe36387890 */ /* 0x000fe4000fffe03f */
[----:B------:R-:W-:Y:S02]  /*1db0*/  UIADD3 UR4, UR20, 0x300, URZ ;  /* 0x0000030014047890 */ /* 0x000fe4000fffe03f */
[----:B------:R-:W-:-:S02]  /*1dc0*/  UIADD3 UR5, UR20, 0x400, URZ ;  /* 0x0000040014057890 */ /* 0x000fc4000fffe03f */
[----:B------:R-:W-:Y:S01]  /*1dd0*/  UMOV UR18, UR20 ;  /* 0x0000001400127c82 */ /* 0x000fe20008000000 */
[----:B------:R-:W-:Y:S01]  /*1de0*/  UIADD3 UR6, UR20, 0x500, URZ ;  /* 0x0000050014067890 */ /* 0x000fe2000fffe03f */
[----:B------:R-:W-:Y:S01]  /*1df0*/  QGMMA.64x32x32.F32.E4M3.E4M3 R136, gdesc[UR16], RZ, !UPT, gsb0 ;  /* 0x00600000108879f3 */ /* 0x000fe2000c0008ff */
[----:B------:R-:W-:Y:S01]  /*1e00*/  UIADD3 UR18, UR20, 0x100, URZ ;  /* 0x0000010014127890 */ /* 0x000fe2000fffe03f */
[----:B------:R-:W-:Y:S01]  /*1e10*/  UMOV UR19, 0x40000040 ;  /* 0x4000004000137882 */ /* 0x000fe20000000000 */
[----:B------:R-:W-:Y:S02]  /*1e20*/  UIADD3 UR8, UR20, 0x2, URZ ;  /* 0x0000000214087890 */ /* 0x000fe4000fffe03f */
[----:B------:R-:W-:Y:S02]  /*1e30*/  UIADD3 UR9, UR20, 0x402, URZ ;  /* 0x0000040214097890 */ /* 0x000fe4000fffe03f */
[----:B------:R-:W-:Y:S02]  /*1e40*/  UIADD3 UR10, UR20, 0x502, URZ ;  /* 0x00000502140a7890 */ /* 0x000fe4000fffe03f */
[----:B------:R-:W-:-:S02]  /*1e50*/  UIADD3 UR13, UR20, 0x4, URZ ;  /* 0x00000004140d7890 */ /* 0x000fc4000fffe03f */
[----:B------:R-:W-:Y:S01]  /*1e60*/  UIADD3 UR12, UR20, 0x504, URZ ;  /* 0x00000504140c7890 */ /* 0x000fe2000fffe03f */
[----:B------:R-:W-:Y:S02]  /*1e70*/  WARPGROUP.DEPBAR.LE gsb0, 0x0 ;  /* 0x00008000000079c5 */ /* 0x000fe40000010000 */
        /* <DEDUP_REMOVED lines=108> */
[----:B------:R-:W-:-:S04]  /*2540*/  UIMAD UR6, UR54, -0xe0, UR49 ;  /* 0xffffff20360678a4 */ /* 0x000fc8000f8e0231 */
[----:B------:R-:W-:Y:S02]  /*2550*/  UIADD3 UR7, UR6, 0xe0, URZ ;  /* 0x000000e006077890 */ /* 0x000fe4000fffe03f */
[----:B------:R-:W-:-:S04]  /*2560*/  UIADD3 UR6, -UR50, 0xe1, UR6 ;  /* 0x000000e132067890 */ /* 0x000fc8000fffe106 */
[----:B------:R-:W-:Y:S02]  /*2570*/  IMAD.U32 R0, RZ, RZ, UR7 ;  /* 0x00000007ff007e24 */ /* 0x000fe4000f8e00ff */
[----:B------:R-:W-:Y:S01]  /*2580*/  IMAD.U32 R72, RZ, RZ, UR6 ;  /* 0x00000006ff487e24 */ /* 0x000fe2000f8e00ff */
[----:B------:R-:W-:Y:S01]  /*2590*/  UIADD3 UR6, UR49, -UR50, URZ ;  /* 0x8000003231067290 */ /* 0x000fe2000fffe03f */
[C---:B------:R-:W-:Y:S02]  /*25a0*/  IMAD R7, R17.reuse, -0x2, R0 ;  /* 0xfffffffe11077824 */ /* 0x040fe400078e0200 */
[----:B------:R-:W-:Y:S01]  /*25b0*/  IMAD R72, R17, -0x2, R72 ;  /* 0xfffffffe11487824 */ /* 0x000fe200078e0248 */
[----:B------:R-:W-:-:S03]  /*25c0*/  ULEA UR7, UR51, UR6, 0x7 ;  /* 0x0000000633077291 */ /* 0x000fc6000f8e383f */
[----:B------:R-:W-:Y:S01]  /*25d0*/  UMOV UR6, URZ ;  /* 0x0000003f00067c82 */ /* 0x000fe20008000000 */
[----:B------:R-:W-:Y:S01]  /*25e0*/  VIADDMNMX R5, R73, R72, R7, PT ;  /* 0x0000004849057246 */ /* 0x000fe20003800107 */
[----:B------:R-:W-:Y:S01]  /*25f0*/  UIMAD.WIDE UR6, UR7, -0x6db6db6d, UR6 ;  /* 0x92492493070678a5 */ /* 0x000fe2000f8e0206 */
[----:B------:R-:W-:Y:S02]  /*2600*/  IADD3 R72, R72, 0x8, R73 ;  /* 0x0000000848487810 */ /* 0x000fe40007ffe049 */
[C---:B------:R-:W-:Y:S01]  /*2610*/  ISETP.GT.AND P2, PT, R5.reuse, RZ, PT ;  /* 0x000000ff0500720c */ /* 0x040fe20003f44270 */
[----:B------:R-:W-:Y:S01]  /*2620*/  USHF.R.U32.HI UR6, URZ, 0x1f, UR7 ;  /* 0x0000001f3f067899 */ /* 0x000fe20008011607 */
[C---:B------:R-:W-:Y:S02]  /*2630*/  ISETP.GT.AND P3, PT, R5.reuse, 0x1, PT ;  /* 0x000000010500780c */ /* 0x040fe40003f64270 */
[----:B------:R-:W-:Y:S01]  /*2640*/  ISETP.GT.AND P4, PT, R5, 0x8, PT ;  /* 0x000000080500780c */ /* 0x000fe20003f84270 */
[----:B------:R-:W-:Y:S01]  /*2650*/  ULEA.HI.SX32 UR6, UR7, UR6, 0x19 ;  /* 0x0000000607067291 */ /* 0x000fe2000f8fca3f */
[----:B------:R-:W-:-:S03]  /*2660*/  VIMNMX R7, R7, R72, PT ;  /* 0x0000004807077248 */ /* 0x000fc60003fe0100 */
[----:B------:R-:W-:-:S04]  /*2670*/  UISETP.LT.AND UP0, UPT, URZ, UR6, UPT ;  /* 0x000000063f00728c */ /* 0x000fc8000bf01270 */
[----:B------:R-:W-:-:S04]  /*2680*/  USEL UR54, URZ, UR6, !UP0 ;  /* 0x000000063f367287 */ /* 0x000fc8000c000000 */
[----:B------:R-:W-:Y:S01]  /*2690*/  UISETP.GE.AND UP0, UPT, UR56, UR54, UPT ;  /* 0x000000363800728c */ /* 0x000fe2000bf06270 */
        /* <DEDUP_REMOVED lines=17> */
[----:B01----:R-:W-:-:S02]  /*27b0*/  FMNMX.FTZ R3, R8, R14, !PT ;  /* 0x0000000e08037209 */ /* 0x003fc40007810000 */
        /* <DEDUP_REMOVED lines=16> */
[----:B------:R-:W-:Y:S02]  /*28c0*/  FMNMX.FTZ R3, R156, R3, !PT ;  /* 0x000000039c037209 */ /* 0x000fe40007810000 */
        /* <DEDUP_REMOVED lines=8> */
[----:B------:R-:W-:Y:S01]  /*2950*/  UIADD3 UR14, UR20, 0x306, URZ ;  /* 0x00000306140e7890 */ /* 0x000fe2000fffe03f */
[----:B------:R-:W-:Y:S01]  /*2960*/  FMNMX.FTZ R3, R160, R3, !PT ;  /* 0x00000003a0037209 */ /* 0x000fe20007810000 */
[----:B------:R-:W-:Y:S01]  /*2970*/  UMOV UR15, 0x40000040 ;  /* 0x40000040000f7882 */ /* 0x000fe20000000000 */
[----:B------:R-:W-:-:S02]  /*2980*/  ISETP.GT.AND P2, PT, R5, 0x29, PT ;  /* 0x000000290500780c */ /* 0x000fc40003f44270 */
[----:B------:R-:W-:Y:S02]  /*2990*/  FSEL R164, R124, -INF , P3 ;  /* 0xff8000007ca47808 */ /* 0x000fe40001800000 */
[----:B------:R-:W-:Y:S02]  /*29a0*/  FMNMX.FTZ R3, R162, R3, !PT ;  /* 0x00000003a2037209 */ /* 0x000fe40007810000 */
[----:B------:R-:W-:Y:S02]  /*29b0*/  ISETP.GT.AND P3, PT, R5, 0x30, PT ;  /* 0x000000300500780c */ /* 0x000fe40003f64270 */
[----:B------:R-:W-:Y:S02]  /*29c0*/  FSEL R166, R125, -INF , P2 ;  /* 0xff8000007da67808 */ /* 0x000fe40001000000 */
[----:B------:R-:W-:Y:S02]  /*29d0*/  FMNMX.FTZ R3, R164, R3, !PT ;  /* 0x00000003a4037209 */ /* 0x000fe40007810000 */
        /* <DEDUP_REMOVED lines=13> */
[----:B------:R-:W-:Y:S01]  /*2ab0*/  FMNMX.FTZ R3, R158, R3, !PT ;  /* 0x000000039e037209 */ /* 0x000fe20007810000 */
        /* <DEDUP_REMOVED lines=137> */
[----:B------:R-:W-:Y:S01]  /*3350*/  FMNMX.FTZ R9, R6, R3, !PT ;  /* 0x0000000306097209 */ /* 0x000fe20007810000 */
[----:B------:R-:W-:Y:S01]  /*3360*/  IMAD.U32 R3, RZ, RZ, UR38 ;  /* 0x00000026ff037e24 */ /* 0x000fe2000f8e00ff */
[----:B------:R-:W-:Y:S02]  /*3370*/  FSEL R139, R139, -INF , P3 ;  /* 0xff8000008b8b7808 */ /* 0x000fe40001800000 */
[C---:B------:R-:W-:Y:S01]  /*3380*/  ISETP.GT.AND P3, PT, R7.reuse, 0x10, PT ;  /* 0x000000100700780c */ /* 0x040fe20003f64270 */
[----:B------:R-:W0:Y:S03]  /*3390*/  SHFL.BFLY PT, R0, R9, 0x2, 0x1f ;  /* 0x0c401f0009007f89 */ /* 0x000e2600000e0000 */
        /* <DEDUP_REMOVED lines=8> */
[----:B0-----:R-:W-:Y:S02]  /*3420*/  FMNMX.FTZ R11, R9, R0, !PT ;  /* 0x00000000090b7209 */ /* 0x001fe40007810000 */
[----:B------:R-:W-:Y:S02]  /*3430*/  FSEL R131, R131, -INF , P3 ;  /* 0xff80000083837808 */ /* 0x000fe40001800000 */
[----:B------:R-:W-:Y:S01]  /*3440*/  ISETP.GT.AND P3, PT, R7, 0x39, PT ;  /* 0x000000390700780c */ /* 0x000fe20003f64270 */
[----:B------:R-:W0:Y:S03]  /*3450*/  SHFL.BFLY PT, R0, R11, 0x1, 0x1f ;  /* 0x0c201f000b007f89 */ /* 0x000e2600000e0000 */
        /* <DEDUP_REMOVED lines=10> */
[C---:B------:R-:W-:Y:S01]  /*3500*/  FSETP.NEU.FTZ.AND P2, PT, R0.reuse, -INF , PT ;  /* 0xff8000000000780b */ /* 0x040fe20003f5d000 */
[----:B------:R-:W-:-:S01]  /*3510*/  FFMA.FTZ R3, R0, R3, -8 ;  /* 0xc100000000037423 */ /* 0x000fc20000010003 */
[----:B------:R-:W-:-:S04]  /*3520*/  ISETP.GT.AND P3, PT, R7, 0x61, PT ;  /* 0x000000610700780c */ /* 0x000fc80003f64270 */
[----:B------:R-:W-:Y:S02]  /*3530*/  FSEL R3, R3, RZ, P2 ;  /* 0x000000ff03037208 */ /* 0x000fe40001000000 */
[----:B------:R-:W-:Y:S02]  /*3540*/  ISETP.GT.AND P2, PT, R7, RZ, PT ;  /* 0x000000ff0700720c */ /* 0x000fe40003f44270 */
[----:B------:R-:W-:Y:S01]  /*3550*/  FSEL R91, R91, -INF , P3 ;  /* 0xff8000005b5b7808 */ /* 0x000fe20001800000 */
[----:B------:R-:W-:-:S01]  /*3560*/  FFMA.FTZ R77, R132, UR38, -R3 ;  /* 0x00000026844d7c23 */ /* 0x000fc20008010803 */
[----:B------:R-:W-:Y:S01]  /*3570*/  FSEL R138, R138, -INF , P2 ;  /* 0xff8000008a8a7808 */ /* 0x000fe20001000000 */
[----:B------:R-:W-:-:S01]  /*3580*/  FFMA.FTZ R79, R128, UR38, -R3 ;  /* 0x00000026804f7c23 */ /* 0x000fc20008010803 */
[----:B------:R-:W-:Y:S01]  /*3590*/  ISETP.GT.AND P2, PT, R7, 0x9, PT ;  /* 0x000000090700780c */ /* 0x000fe20003f44270 */
[----:B------:R-:W-:-:S01]  /*35a0*/  FFMA.FTZ R85, R124, UR38, -R3 ;  /* 0x000000267c557c23 */ /* 0x000fc20008010803 */
[----:B------:R-:W-:Y:S01]  /*35b0*/  FMNMX.FTZ R61, R138, R139, !PT ;  /* 0x0000008b8a3d7209 */ /* 0x000fe20007810000 */
[----:B------:R-:W-:-:S01]  /*35c0*/  FFMA.FTZ R93, R112, UR38, -R3 ;  /* 0x00000026705d7c23 */ /* 0x000fc20008010803 */
[----:B------:R-:W-:Y:S01]  /*35d0*/  FSEL R143, R143, -INF , P2 ;  /* 0xff8000008f8f7808 */ /* 0x000fe20001000000 */
[----:B------:R-:W-:-:S01]  /*35e0*/  FFMA.FTZ R97, R108, UR38, -R3 ;  /* 0x000000266c617c23 */ /* 0x000fc20008010803 */
[----:B------:R-:W-:Y:S01]  /*35f0*/  FMNMX.FTZ R68, R142, R61, !PT ;  /* 0x0000003d8e447209 */ /* 0x000fe20007810000 */
        /* <DEDUP_REMOVED lines=44> */
[----:B------:R0:W-:Y:S01]  /*38c0*/  MUFU.EX2 R73, R77 ;  /* 0x0000004d00497308 */ /* 0x0001e20000000800 */
[----:B------:R-:W-:Y:S01]  /*38d0*/  FMNMX.FTZ R75, R131, R132, !PT ;  /* 0x00000084834b7209 */ /* 0x000fe20007810000 */
[--C-:B------:R-:W-:Y:S01]  /*38e0*/  FFMA.FTZ R78, R78, UR38, -R3.reuse ;  /* 0x000000264e4e7c23 */ /* 0x100fe20008010803 */
[----:B------:R-:W-:Y:S01]  /*38f0*/  ISETP.GT.AND P2, PT, R7, 0x40, PT ;  /* 0x000000400700780c */ /* 0x000fe20003f44270 */
[--C-:B------:R-:W-:Y:S01]  /*3900*/  FFMA.FTZ R76, R76, UR38, -R3.reuse ;  /* 0x000000264c4c7c23 */ /* 0x100fe20008010803 */
[----:B------:R-:W-:Y:S01]  /*3910*/  FMNMX.FTZ R132, R134, R75, !PT ;  /* 0x0000004b86847209 */ /* 0x000fe20007810000 */
[--C-:B------:R-:W-:Y:S01]  /*3920*/  FFMA.FTZ R24, R24, UR38, -R3.reuse ;  /* 0x0000002618187c23 */ /* 0x100fe20008010803 */
[----:B------:R-:W-:Y:S01]  /*3930*/  FSEL R106, R106, -INF , P2 ;  /* 0xff8000006a6a7808 */ /* 0x000fe20001000000 */
[--C-:B------:R-:W-:Y:S01]  /*3940*/  FFMA.FTZ R25, R25, UR38, -R3.reuse ;  /* 0x0000002619197c23 */ /* 0x100fe20008010803 */
[----:B------:R-:W-:Y:S01]  /*3950*/  FMNMX.FTZ R75, R135, R132, !PT ;  /* 0x00000084874b7209 */ /* 0x000fe20007810000 */
[--C-:B------:R-:W-:Y:S01]  /*3960*/  FFMA.FTZ R28, R28, UR38, -R3.reuse ;  /* 0x000000261c1c7c23 */ /* 0x100fe20008010803 */
[----:B------:R-:W-:Y:S01]  /*3970*/  ISETP.GT.AND P2, PT, R7, 0x48, PT ;  /* 0x000000480700780c */ /* 0x000fe20003f44270 */
[--C-:B------:R-:W-:Y:S01]  /*3980*/  FFMA.FTZ R29, R29, UR38, -R3.reuse ;  /* 0x000000261d1d7c23 */ /* 0x100fe20008010803 */
[----:B------:R-:W-:Y:S01]  /*3990*/  FMNMX.FTZ R128, R106, R75, !PT ;  /* 0x0000004b6a807209 */ /* 0x000fe20007810000 */
[--C-:B------:R-:W-:Y:S01]  /*39a0*/  FFMA.FTZ R32, R32, UR38, -R3.reuse ;  /* 0x0000002620207c23 */ /* 0x100fe20008010803 */
[----:B------:R-:W-:Y:S01]  /*39b0*/  FSEL R110, R110, -INF , P2 ;  /* 0xff8000006e6e7808 */ /* 0x000fe20001000000 */
[----:B------:R1:W-:Y:S01]  /*39c0*/  MUFU.EX2 R75, R79 ;  /* 0x0000004f004b7308 */ /* 0x0003e20000000800 */
[----:B0-----:R-:W-:Y:S01]  /*39d0*/  FMNMX.FTZ R77, R107, R128, !PT ;  /* 0x000000806b4d7209 */ /* 0x001fe20007810000 */
[--C-:B------:R-:W-:Y:S01]  /*39e0*/  FFMA.FTZ R33, R33, UR38, -R3.reuse ;  /* 0x0000002621217c23 */ /* 0x100fe20008010803 */
[----:B------:R-:W-:Y:S01]  /*39f0*/  ISETP.GT.AND P2, PT, R7, 0x50, PT ;  /* 0x000000500700780c */ /* 0x000fe20003f44270 */
[----:B------:R-:W-:Y:S01]  /*3a00*/  FFMA.FTZ R36, R36, UR38, -R3 ;  /* 0x0000002624247c23 */ /* 0x000fe20008010803 */
[----:B------:R-:W-:-:S02]  /*3a10*/  FMNMX.FTZ R128, R110, R77, !PT ;  /* 0x0000004d6e807209 */ /* 0x000fc40007810000 */
[----:B------:R-:W-:Y:S01]  /*3a20*/  FSEL R114, R114, -INF , P2 ;  /* 0xff80000072727808 */ /* 0x000fe20001000000 */
[----:B------:R-:W-:Y:S01]  /*3a30*/  MUFU.EX2 R5, R5 ;  /* 0x0000000500057308 */ /* 0x000fe20000000800 */
[----:B------:R-:W-:Y:S01]  /*3a40*/  FMNMX.FTZ R77, R111, R128, !PT ;  /* 0x000000806f4d7209 */ /* 0x000fe20007810000 */
[----:B-1----:R-:W-:Y:S01]  /*3a50*/  FFMA.FTZ R79, R120, UR38, -R3 ;  /* 0x00000026784f7c23 */ /* 0x002fe20008010803 */
[----:B------:R-:W-:Y:S02]  /*3a60*/  ISETP.GT.AND P2, PT, R7, 0x58, PT ;  /* 0x000000580700780c */ /* 0x000fe40003f44270 */
[----:B------:R-:W-:Y:S02]  /*3a70*/  FMNMX.FTZ R128, R114, R77, !PT ;  /* 0x0000004d72807209 */ /* 0x000fe40007810000 */
[----:B------:R-:W-:Y:S01]  /*3a80*/  FSEL R118, R118, -INF , P2 ;  /* 0xff80000076767808 */ /* 0x000fe20001000000 */
[----:B------:R-:W-:Y:S01]  /*3a90*/  MUFU.EX2 R8, R8 ;  /* 0x0000000800087308 */ /* 0x000fe20000000800 */
[----:B------:R-:W-:-:S02]  /*3aa0*/  FMNMX.FTZ R77, R115, R128, !PT ;  /* 0x00000080734d7209 */ /* 0x000fc40007810000 */
[----:B------:R-:W-:Y:S02]  /*3ab0*/  ISETP.GT.AND P2, PT, R7, 0x60, PT ;  /* 0x000000600700780c */ /* 0x000fe40003f44270 */
[----:B------:R-:W-:Y:S02]  /*3ac0*/  FMNMX.FTZ R124, R118, R77, !PT ;  /* 0x0000004d767c7209 */ /* 0x000fe40007810000 */
[----:B------:R-:W-:Y:S01]  /*3ad0*/  FSEL R83, R90, -INF , P2 ;  /* 0xff8000005a537808 */ /* 0x000fe20001000000 */
[----:B------:R-:W-:-:S01]  /*3ae0*/  FFMA.FTZ R90, R116, UR38, -R3 ;  /* 0x00000026745a7c23 */ /* 0x000fc20008010803 */
[----:B------:R-:W-:Y:S01]  /*3af0*/  FMNMX.FTZ R124, R119, R124, !PT ;  /* 0x0000007c777c7209 */ /* 0x000fe20007810000 */
[----:B------:R0:W-:Y:S01]  /*3b00*/  MUFU.EX2 R77, R85 ;  /* 0x00000055004d7308 */ /* 0x0001e20000000800 */
[----:B------:R-:W-:Y:S02]  /*3b10*/  ISETP.GT.AND P2, PT, R7, 0x68, PT ;  /* 0x000000680700780c */ /* 0x000fe40003f44270 */
[----:B------:R-:W-:-:S02]  /*3b20*/  FMNMX.FTZ R124, R83, R124, !PT ;  /* 0x0000007c537c7209 */ /* 0x000fc40007810000 */
[----:B------:R-:W-:Y:S02]  /*3b30*/  ISETP.GT.AND P3, PT, R7, 0x69, PT ;  /* 0x000000690700780c */ /* 0x000fe40003f64270 */
[----:B------:R-:W-:Y:S01]  /*3b40*/  FSEL R94, R94, -INF , P2 ;  /* 0xff8000005e5e7808 */ /* 0x000fe20001000000 */
[----:B------:R-:W-:Y:S01]  /*3b50*/  MUFU.EX2 R9, R9 ;  /* 0x0000000900097308 */ /* 0x000fe20000000800 */
[----:B------:R-:W-:Y:S02]  /*3b60*/  FMNMX.FTZ R81, R91, R124, !PT ;  /* 0x0000007c5b517209 */ /* 0x000fe40007810000 */
[----:B------:R-:W-:Y:S02]  /*3b70*/  ISETP.GT.AND P2, PT, R7, 0x70, PT ;  /* 0x000000700700780c */ /* 0x000fe40003f44270 */
[----:B------:R-:W-:Y:S02]  /*3b80*/  FSEL R95, R95, -INF , P3 ;  /* 0xff8000005f5f7808 */ /* 0x000fe40001800000 */
[----:B------:R-:W-:Y:S01]  /*3b90*/  FMNMX.FTZ R116, R94, R81, !PT ;  /* 0x000000515e747209 */ /* 0x000fe20007810000 */
[----:B------:R-:W1:Y:S01]  /*3ba0*/  MUFU.EX2 R10, R10 ;  /* 0x0000000a000a7308 */ /* 0x000e620000000800 */
[----:B------:R-:W-:-:S02]  /*3bb0*/  ISETP.GT.AND P3, PT, R7, 0x71, PT ;  /* 0x000000710700780c */ /* 0x000fc40003f64270 */
[----:B------:R-:W-:Y:S02]  /*3bc0*/  FSEL R98, R98, -INF , P2 ;  /* 0xff80000062627808 */ /* 0x000fe40001000000 */
[----:B------:R-:W-:Y:S02]  /*3bd0*/  FMNMX.FTZ R81, R95, R116, !PT ;  /* 0x000000745f517209 */ /* 0x000fe40007810000 */
[----:B------:R-:W-:Y:S01]  /*3be0*/  ISETP.GT.AND P2, PT, R7, 0x78, PT ;  /* 0x000000780700780c */ /* 0x000fe20003f44270 */
[----:B------:R-:W-:Y:S01]  /*3bf0*/  MUFU.EX2 R11, R11 ;  /* 0x0000000b000b7308 */ /* 0x000fe20000000800 */
[----:B------:R-:W-:Y:S02]  /*3c00*/  FSEL R99, R99, -INF , P3 ;  /* 0xff80000063637808 */ /* 0x000fe40001800000 */
[----:B------:R-:W-:Y:S02]  /*3c10*/  FMNMX.FTZ R112, R98, R81, !PT ;  /* 0x0000005162707209 */ /* 0x000fe40007810000 */
[----:B------:R-:W-:-:S02]  /*3c20*/  ISETP.GT.AND P3, PT, R7, 0x79, PT ;  /* 0x000000790700780c */ /* 0x000fc40003f64270 */
[----:B------:R-:W-:Y:S01]  /*3c30*/  FSEL R102, R102, -INF , P2 ;  /* 0xff80000066667808 */ /* 0x000fe20001000000 */
[----:B------:R2:W-:Y:S01]  /*3c40*/  MUFU.EX2 R81, R93 ;  /* 0x0000005d00517308 */ /* 0x0005e20000000800 */
[----:B0-----:R-:W-:Y:S02]  /*3c50*/  FMNMX.FTZ R85, R99, R112, !PT ;  /* 0x0000007063557209 */ /* 0x001fe40007810000 */
        /* <DEDUP_REMOVED lines=8> */
[----:B------:R0:W-:Y:S01]  /*3ce0*/  MUFU.EX2 R58, R97 ;  /* 0x00000061003a7308 */ /* 0x0001e20000000800 */
[----:B------:R-:W-:Y:S01]  /*3cf0*/  FSEL R85, R59, -INF , P3 ;  /* 0xff8000003b557808 */ /* 0x000fe20001800000 */
[--C-:B------:R-:W-:Y:S01]  /*3d00*/  FFMA.FTZ R59, R104, UR38, -R3.reuse ;  /* 0x00000026683b7c23 */ /* 0x100fe20008010803 */
[----:B------:R-:W-:Y:S01]  /*3d10*/  FMNMX.FTZ R108, R89, R108, !PT ;  /* 0x0000006c596c7209 */ /* 0x000fe20007810000 */
[----:B------:R-:W-:Y:S01]  /*3d20*/  FFMA.FTZ R104, R92, UR38, -R3 ;  /* 0x000000265c687c23 */ /* 0x000fe20008010803 */
[----:B------:R-:W-:-:S02]  /*3d30*/  ISETP.GT.AND P3, PT, R7, 0x89, PT ;  /* 0x000000890700780c */ /* 0x000fc40003f64270 */
[----:B--2---:R-:W-:Y:S01]  /*3d40*/  FSEL R93, R62, -INF , P2 ;  /* 0xff8000003e5d7808 */ /* 0x004fe20001000000 */
[----:B------:R-:W-:-:S01]  /*3d50*/  FFMA.FTZ R62, R96, UR38, -R3 ;  /* 0x00000026603e7c23 */ /* 0x000fc20008010803 */
[----:B------:R-:W-:Y:S01]  /*3d60*/  FMNMX.FTZ R108, R85, R108, !PT ;  /* 0x0000006c556c7209 */ /* 0x000fe20007810000 */
[----:B------:R-:W-:Y:S01]  /*3d70*/  MUFU.EX2 R13, R13 ;  /* 0x0000000d000d7308 */ /* 0x000fe20000000800 */
[----:B------:R-:W-:Y:S02]  /*3d80*/  ISETP.GT.AND P2, PT, R7, 0x90, PT ;  /* 0x000000900700780c */ /* 0x000fe40003f44270 */
[----:B0-----:R-:W-:Y:S02]  /*3d90*/  FSEL R97, R63, -INF , P3 ;  /* 0xff8000003f617808 */ /* 0x001fe40001800000 */
[----:B------:R-:W-:Y:S02]  /*3da0*/  FMNMX.FTZ R108, R93, R108, !PT ;  /* 0x0000006c5d6c7209 */ /* 0x000fe40007810000 */
[----:B------:R-:W-:Y:S01]  /*3db0*/  ISETP.GT.AND P3, PT, R7, 0x91, PT ;  /* 0x000000910700780c */ /* 0x000fe20003f64270 */
[----:B------:R-:W0:Y:S01]  /*3dc0*/  MUFU.EX2 R14, R14 ;  /* 0x0000000e000e7308 */ /* 0x000e220000000800 */
[----:B------:R-:W-:-:S02]  /*3dd0*/  FSEL R100, R66, -INF , P2 ;  /* 0xff80000042647808 */ /* 0x000fc40001000000 */
[----:B------:R-:W-:Y:S02]  /*3de0*/  FMNMX.FTZ R63, R97, R108, !PT ;  /* 0x0000006c613f7209 */ /* 0x000fe40007810000 */
[----:B------:R-:W-:Y:S02]  /*3df0*/  ISETP.GT.AND P2, PT, R7, 0x98, PT ;  /* 0x000000980700780c */ /* 0x000fe40003f44270 */
[----:B------:R-:W-:Y:S01]  /*3e00*/  FSEL R67, R67, -INF , P3 ;  /* 0xff80000043437808 */ /* 0x000fe20001800000 */
[----:B------:R2:W-:Y:S01]  /*3e10*/  MUFU.EX2 R66, R101 ;  /* 0x0000006500427308 */ /* 0x0005e20000000800 */
        /* <DEDUP_REMOVED lines=9> */
[----:B------:R3:W-:Y:S01]  /*3eb0*/  MUFU.EX2 R63, R104 ;  /* 0x00000068003f7308 */ /* 0x0007e20000000800 */
[----:B------:R-:W-:Y:S01]  /*3ec0*/  FSEL R92, R42, -INF , P2 ;  /* 0xff8000002a5c7808 */ /* 0x000fe20001000000 */
[----:B------:R-:W-:Y:S01]  /*3ed0*/  FFMA.FTZ R42, R88, UR38, -R3 ;  /* 0x00000026582a7c23 */ /* 0x000fe20008010803 */
[----:B--2---:R-:W-:-:S02]  /*3ee0*/  FMNMX.FTZ R101, R71, R96, !PT ;  /* 0x0000006047657209 */ /* 0x004fc40007810000 */
[----:B------:R-:W-:Y:S02]  /*3ef0*/  ISETP.GT.AND P2, PT, R7, 0xa8, PT ;  /* 0x000000a80700780c */ /* 0x000fe40003f44270 */
[----:B------:R-:W-:Y:S01]  /*3f00*/  FSEL R96, R43, -INF , P3 ;  /* 0xff8000002b607808 */ /* 0x000fe20001800000 */
[----:B------:R-:W-:Y:S01]  /*3f10*/  FFMA.FTZ R43, R86, UR38, -R3 ;  /* 0x00000026562b7c23 */ /* 0x000fe20008010803 */
        /* <DEDUP_REMOVED lines=11> */
[----:B------:R-:W2:Y:S01]  /*3fd0*/  MUFU.EX2 R56, R56 ;  /* 0x0000003800387308 */ /* 0x000ea20000000800 */
[----:B------:R-:W-:Y:S01]  /*3fe0*/  FMNMX.FTZ R101, R47, R46, !PT ;  /* 0x0000002e2f657209 */ /* 0x000fe20007810000 */
[----:B------:R-:W-:Y:S01]  /*3ff0*/  FFMA.FTZ R46, R84, UR38, -R3 ;  /* 0x00000026542e7c23 */ /* 0x000fe20008010803 */
[----:B------:R-:W-:-:S02]  /*4000*/  ISETP.GT.AND P2, PT, R7, 0xb8, PT ;  /* 0x000000b80700780c */ /* 0x000fc40003f44270 */
[----:B------:R-:W-:Y:S01]  /*4010*/  FSEL R86, R51, -INF , P3 ;  /* 0xff80000033567808 */ /* 0x000fe20001800000 */
[----:B------:R-:W-:-:S01]  /*4020*/  FFMA.FTZ R51, R82, UR38, -R3 ;  /* 0x0000002652337c23 */ /* 0x000fc20008010803 */
[----:B------:R-:W-:Y:S01]  /*4030*/  FMNMX.FTZ R101, R50, R101, !PT ;  /* 0x0000006532657209 */ /* 0x000fe20007810000 */
[----:B------:R-:W-:Y:S01]  /*4040*/  MUFU.EX2 R37, R37 ;  /* 0x0000002500257308 */ /* 0x000fe20000000800 */
[----:B------:R-:W-:Y:S02]  /*4050*/  ISETP.GT.AND P3, PT, R7, 0xb9, PT ;  /* 0x000000b90700780c */ /* 0x000fe40003f64270 */
[----:B------:R-:W-:Y:S02]  /*4060*/  FSEL R54, R54, -INF , P2 ;  /* 0xff80000036367808 */ /* 0x000fe40001000000 */
[----:B------:R-:W-:Y:S02]  /*4070*/  FMNMX.FTZ R101, R86, R101, !PT ;  /* 0x0000006556657209 */ /* 0x000fe40007810000 */
[----:B------:R-:W-:Y:S01]  /*4080*/  FSEL R55, R55, -INF , P3 ;  /* 0xff80000037377808 */ /* 0x000fe20001800000 */
[----:B------:R-:W-:Y:S01]  /*4090*/  MUFU.EX2 R60, R60 ;  /* 0x0000003c003c7308 */ /* 0x000fe20000000800 */
[----:B------:R-:W-:-:S02]  /*40a0*/  ISETP.GT.AND P2, PT, R7, 0xc0, PT ;  /* 0x000000c00700780c */ /* 0x000fc40003f44270 */
[----:B------:R-:W-:Y:S02]  /*40b0*/  FMNMX.FTZ R84, R54, R101, !PT ;  /* 0x0000006536547209 */ /* 0x000fe40007810000 */
[----:B------:R-:W-:Y:S02]  /*40c0*/  ISETP.GT.AND P3, PT, R7, 0xc1, PT ;  /* 0x000000c10700780c */ /* 0x000fe40003f64270 */
[----:B------:R-:W-:Y:S01]  /*40d0*/  FSEL R82, R26, -INF , P2 ;  /* 0xff8000001a527808 */ /* 0x000fe20001000000 */
[----:B------:R-:W-:-:S01]  /*40e0*/  FFMA.FTZ R26, R80, UR38, -R3 ;  /* 0x00000026501a7c23 */ /* 0x000fc20008010803 */
[----:B------:R-:W-:Y:S01]  /*40f0*/  FMNMX.FTZ R101, R55, R84, !PT ;  /* 0x0000005437657209 */ /* 0x000fe20007810000 */
[----:B------:R-:W-:Y:S01]  /*4100*/  MUFU.EX2 R57, R57 ;  /* 0x0000003900397308 */ /* 0x000fe20000000800 */
[----:B------:R-:W-:Y:S02]  /*4110*/  ISETP.GT.AND P2, PT, R7, 0xc8, PT ;  /* 0x000000c80700780c */ /* 0x000fe40003f44270 */
[----:B------:R-:W-:Y:S01]  /*4120*/  FSEL R84, R27, -INF , P3 ;  /* 0xff8000001b547808 */ /* 0x000fe20001800000 */
[----:B------:R-:W-:-:S01]  /*4130*/  FFMA.FTZ R27, R69, UR38, -R3 ;  /* 0x00000026451b7c23 */ /* 0x000fc20008010803 */
[----:B------:R-:W-:-:S02]  /*4140*/  FMNMX.FTZ R101, R82, R101, !PT ;  /* 0x0000006552657209 */ /* 0x000fc40007810000 */
[C---:B------:R-:W-:Y:S01]  /*4150*/  ISETP.GT.AND P3, PT, R7.reuse, 0xc9, PT ;  /* 0x000000c90700780c */ /* 0x040fe20003f64270 */
[----:B------:R-:W4:Y:S01]  /*4160*/  MUFU.EX2 R64, R64 ;  /* 0x0000004000407308 */ /* 0x000f220000000800 */
[----:B------:R-:W-:Y:S02]  /*4170*/  FSEL R30, R30, -INF , P2 ;  /* 0xff8000001e1e7808 */ /* 0x000fe40001000000 */
[----:B------:R-:W-:Y:S02]  /*4180*/  FMNMX.FTZ R101, R84, R101, !PT ;  /* 0x0000006554657209 */ /* 0x000fe40007810000 */
[----:B------:R-:W-:Y:S02]  /*4190*/  ISETP.GT.AND P2, PT, R7, 0xd0, PT ;  /* 0x000000d00700780c */ /* 0x000fe40003f44270 */
[----:B------:R-:W-:Y:S01]  /*41a0*/  FSEL R80, R31, -INF , P3 ;  /* 0xff8000001f507808 */ /* 0x000fe20001800000 */
[----:B------:R-:W-:-:S01]  /*41b0*/  FFMA.FTZ R31, R40, UR38, -R3 ;  /* 0x00000026281f7c23 */ /* 0x000fc20008010803 */
[----:B------:R-:W-:Y:S01]  /*41c0*/  FMNMX.FTZ R101, R30, R101, !PT ;  /* 0x000000651e657209 */ /* 0x000fe20007810000 */
[----:B------:R-:W-:Y:S01]  /*41d0*/  MUFU.EX2 R61, R148 ;  /* 0x00000094003d7308 */ /* 0x000fe20000000800 */
        /* <DEDUP_REMOVED lines=9> */
[----:B------:R-:W-:-:S01]  /*4270*/  FFMA.FTZ R38, R41, UR38, -R3 ;  /* 0x0000002629267c23 */ /* 0x000fc20008010803 */
[----:B------:R-:W-:Y:S01]  /*4280*/  FMNMX.FTZ R40, R35, R40, !PT ;  /* 0x0000002823287209 */ /* 0x000fe20007810000 */
[----:B------:R-:W-:-:S01]  /*4290*/  FFMA.FTZ R41, R48, UR38, -R3 ;  /* 0x0000002630297c23 */ /* 0x000fc20008010803 */
[----:B------:R-:W-:Y:S01]  /*42a0*/  FSEL R101, R39, -INF , P3 ;  /* 0xff80000027657808 */ /* 0x000fe20001800000 */
[----:B------:R-:W-:-:S01]  /*42b0*/  FFMA.FTZ R39, R44, UR38, -R3 ;  /* 0x000000262c277c23 */ /* 0x000fc20008010803 */
[----:B------:R-:W-:Y:S01]  /*42c0*/  FMNMX.FTZ R40, R69, R40, !PT ;  /* 0x0000002845287209 */ /* 0x000fe20007810000 */
[----:B------:R-:W-:-:S01]  /*42d0*/  FFMA.FTZ R44, R49, UR38, -R3 ;  /* 0x00000026312c7c23 */ /* 0x000fc20008010803 */
[--C-:B------:R-:W-:Y:S01]  /*42e0*/  FFMA.FTZ R48, R53, UR38, -R3.reuse ;  /* 0x0000002635307c23 */ /* 0x100fe20008010803 */
[----:B------:R-:W-:Y:S01]  /*42f0*/  MUFU.EX2 R65, R140 ;  /* 0x0000008c00417308 */ /* 0x000fe20000000800 */
[----:B------:R-:W-:Y:S01]  /*4300*/  FMNMX.FTZ R7, R101, R40, !PT ;  /* 0x0000002865077209 */ /* 0x000fe20007810000 */
[--C-:B------:R-:W-:Y:S01]  /*4310*/  FFMA.FTZ R40, R45, UR38, -R3.reuse ;  /* 0x000000262d287c23 */ /* 0x100fe20008010803 */
[----:B------:R-:W-:-:S01]  /*4320*/  FFMA.FTZ R45, R52, UR38, -R3 ;  /* 0x00000026342d7c23 */ /* 0x000fc20008010803 */
[----:B------:R-:W-:-:S02]  /*4330*/  IMAD.U32 R52, RZ, RZ, UR38 ;  /* 0x00000026ff347e24 */ /* 0x000fc4000f8e00ff */
[----:B------:R-:W-:-:S01]  /*4340*/  FFMA.FTZ R3, R6, UR38, -R3 ;  /* 0x0000002606037c23 */ /* 0x000fc20008010803 */
[----:B---3--:R-:W3:Y:S01]  /*4350*/  SHFL.BFLY PT, R104, R7, 0x2, 0x1f ;  /* 0x0c401f0007687f89 */ /* 0x008ee200000e0000 */
[----:B-1----:R-:W-:Y:S01]  /*4360*/  F2FP.SATFINITE.E4M3.F32.PACK_AB_MERGE_C R224, R10, R9, RZ ;  /* 0x000000090ae0723e */ /* 0x002fe200048070ff */
[----:B------:R-:W-:Y:S01]  /*4370*/  MUFU.EX2 R72, R72 ;  /* 0x0000004800487308 */ /* 0x000fe20000000800 */
[----:B0-----:R-:W-:Y:S02]  /*4380*/  F2FP.SATFINITE.E4M3.F32.PACK_AB_MERGE_C R226, R14, R13, RZ ;  /* 0x0000000d0ee2723e */ /* 0x001fe400048070ff */
[----:B--2---:R-:W-:Y:S02]  /*4390*/  F2FP.SATFINITE.E4M3.F32.PACK_AB_MERGE_C R220, R56, R21, RZ ;  /* 0x0000001538dc723e */ /* 0x004fe400048070ff */
[----:B------:R-:W-:Y:S02]  /*43a0*/  F2FP.SATFINITE.E4M3.F32.PACK_AB_MERGE_C R224, R8, R5, R224 ;  /* 0x0000000508e0723e */ /* 0x000fe400048070e0 */
[----:B------:R-:W-:Y:S01]  /*43b0*/  F2FP.SATFINITE.E4M3.F32.PACK_AB_MERGE_C R226, R12, R11, R226 ;  /* 0x0000000b0ce2723e */ /* 0x000fe200048070e2 */
[----:B------:R-:W-:Y:S01]  /*43c0*/  MUFU.EX2 R74, R74 ;  /* 0x0000004a004a7308 */ /* 0x000fe20000000800 */
[----:B----4-:R-:W-:-:S02]  /*43d0*/  F2FP.SATFINITE.E4M3.F32.PACK_AB_MERGE_C R222, R64, R57, RZ ;  /* 0x0000003940de723e */ /* 0x010fc400048070ff */
[----:B------:R-:W-:Y:S02]  /*43e0*/  F2FP.SATFINITE.E4M3.F32.PACK_AB_MERGE_C R220, R20, R15, R220 ;  /* 0x0000000f14dc723e */ /* 0x000fe400048070dc */
[----:B------:R-:W-:-:S03]  /*43f0*/  F2FP.SATFINITE.E4M3.F32.PACK_AB_MERGE_C R222, R60, R37, R222 ;  /* 0x000000253cde723e */ /* 0x000fc600048070de */
[----:B------:R-:W-:Y:S01]  /*4400*/  MUFU.EX2 R78, R78 ;  /* 0x0000004e004e7308 */ /* 0x000fe20000000800 */
[----:B---3--:R-:W-:-:S07]  /*4410*/  FMNMX.FTZ R104, R7, R104, !PT ;  /* 0x0000006807687209 */ /* 0x008fce0007810000 */
[----:B------:R-:W-:Y:S01]  /*4420*/  MUFU.EX2 R76, R76 ;  /* 0x0000004c004c7308 */ /* 0x000fe20000000800 */
[----:B------:R-:W0:Y:S07]  /*4430*/  SHFL.BFLY PT, R7, R104, 0x1, 0x1f ;  /* 0x0c201f0068077f89 */ /* 0x000e2e00000e0000 */
[----:B------:R-:W-:Y:S08]  /*4440*/  MUFU.EX2 R79, R79 ;  /* 0x0000004f004f7308 */ /* 0x000ff00000000800 */
[----:B------:R-:W-:Y:S08]  /*4450*/  MUFU.EX2 R90, R90 ;  /* 0x0000005a005a7308 */ /* 0x000ff00000000800 */
[----:B------:R-:W-:Y:S01]  /*4460*/  MUFU.EX2 R59, R59 ;  /* 0x0000003b003b7308 */ /* 0x000fe20000000800 */
[----:B0-----:R-:W-:-:S04]  /*4470*/  FMNMX.FTZ R7, R104, R7, !PT ;  /* 0x0000000768077209 */ /* 0x001fc80007810000 */
        /* <DEDUP_REMOVED lines=17> */
[----:B------:R-:W-:Y:S01]  /*4590*/  FFMA.FTZ R110, R114, UR38, -R52 ;  /* 0x00000026726e7c23 */ /* 0x000fe20008010834 */
[----:B------:R-:W-:-:S01]  /*45a0*/  FADD.FTZ R102, R5, R8 ;  /* 0x0000000805667221 */ /* 0x000fc20000010000 */
        /* <DEDUP_REMOVED lines=12> */
[----:B------:R-:W-:Y:S01]  /*4670*/  FADD.FTZ R103, R9, R102 ;  /* 0x0000006609677221 */ /* 0x000fe20000010000 */
[----:B------:R-:W-:-:S01]  /*4680*/  FFMA.FTZ R122, R127, UR38, -R52 ;  /* 0x000000267f7a7c23 */ /* 0x000fc20008010834 */
[--C-:B------:R-:W-:Y:S01]  /*4690*/  FFMA.FTZ R118, R119, UR38, -R52.reuse ;  /* 0x0000002677767c23 */ /* 0x100fe20008010834 */
[----:B------:R-:W-:-:S01]  /*46a0*/  FFMA.FTZ R119, R94, UR38, -R52 ;  /* 0x000000265e777c23 */ /* 0x000fc20008010834 */
[--C-:B------:R-:W-:Y:S01]  /*46b0*/  FFMA.FTZ R94, R99, UR38, -R52.reuse ;  /* 0x00000026635e7c23 */ /* 0x100fe20008010834 */
[----:B------:R-:W-:-:S01]  /*46c0*/  FFMA.FTZ R99, R89, UR38, -R52 ;  /* 0x0000002659637c23 */ /* 0x000fc20008010834 */
[----:B------:R-:W2:Y:S01]  /*46d0*/  MUFU.EX2 R112, R112 ;  /* 0x0000007000707308 */ /* 0x000ea20000000800 */
[----:B0-----:R-:W-:-:S01]  /*46e0*/  FADD.FTZ R130, R6, R49 ;  /* 0x0000003106827221 */ /* 0x001fc20000010000 */
[----:B------:R-:W-:Y:S01]  /*46f0*/  FADD.FTZ R102, R10, R103 ;  /* 0x000000670a667221 */ /* 0x000fe20000010000 */
[----:B------:R-:W-:-:S02]  /*4700*/  @!P1 VIADD R89, R2, 0x2e840 ;  /* 0x0002e84002599836 */ /* 0x000fc40000000000 */
[--C-:B------:R-:W-:Y:S01]  /*4710*/  FFMA.FTZ R109, R123, UR38, -R52.reuse ;  /* 0x000000267b6d7c23 */ /* 0x100fe20008010834 */
[----:B------:R-:W-:-:S01]  /*4720*/  FFMA.FTZ R120, R131, UR38, -R52 ;  /* 0x0000002683787c23 */ /* 0x000fc20008010834 */
[----:B------:R-:W-:Y:S01]  /*4730*/  FADD.FTZ R103, R11, R102 ;  /* 0x000000660b677221 */ /* 0x000fe20000010000 */
[----:B------:R-:W-:-:S01]  /*4740*/  FFMA.FTZ R123, R134, UR38, -R52 ;  /* 0x00000026867b7c23 */ /* 0x000fc20008010834 */
[----:B------:R-:W0:Y:S01]  /*4750*/  MUFU.EX2 R53, R53 ;  /* 0x0000003500357308 */ /* 0x000e220000000800 */
[----:B-1----:R-:W-:-:S01]  /*4760*/  FADD.FTZ R127, R105, R130 ;  /* 0x00000082697f7221 */ /* 0x002fc20000010000 */
[----:B------:R-:W-:Y:S01]  /*4770*/  @!P1 PRMT R89, RZ, 0x654, R89 ;  /* 0x00000654ff599816 */ /* 0x000fe20000000059 */
[----:B------:R-:W-:-:S01]  /*4780*/  FADD.FTZ R102, R12, R103 ;  /* 0x000000670c667221 */ /* 0x000fc20000010000 */
[--C-:B------:R-:W-:Y:S01]  /*4790*/  FFMA.FTZ R124, R135, UR38, -R52.reuse ;  /* 0x00000026877c7c23 */ /* 0x100fe20008010834 */
[----:B------:R-:W-:-:S01]  /*47a0*/  FFMA.FTZ R106, R106, UR38, -R52 ;  /* 0x000000266a6a7c23 */ /* 0x000fc20008010834 */
[----:B------:R1:W-:Y:S01]  /*47b0*/  @!P1 SYNCS.ARRIVE.TRANS64.RED.A1T0 RZ, [R89+URZ], RZ ;  /* 0x000000ff59ff99a7 */ /* 0x0003e2000810043f */
[----:B------:R-:W-:-:S01]  /*47c0*/  FFMA.FTZ R107, R107, UR38, -R52 ;  /* 0x000000266b6b7c23 */ /* 0x000fc20008010834 */
[----:B------:R-:W3:Y:S01]  /*47d0*/  MUFU.EX2 R104, R104 ;  /* 0x0000006800687308 */ /* 0x000ee20000000800 */
[----:B--2---:R-:W-:-:S01]  /*47e0*/  FADD.FTZ R130, R112, R127 ;  /* 0x0000007f70827221 */ /* 0x004fc20000010000 */
[--C-:B------:R-:W-:Y:S01]  /*47f0*/  FFMA.FTZ R97, R97, UR38, -R52.reuse ;  /* 0x0000002661617c23 */ /* 0x100fe20008010834 */
[----:B------:R-:W-:-:S01]  /*4800*/  FFMA.FTZ R100, R100, UR38, -R52 ;  /* 0x0000002664647c23 */ /* 0x000fc20008010834 */
[--C-:B------:R-:W-:Y:S01]  /*4810*/  FFMA.FTZ R83, R83, UR38, -R52.reuse ;  /* 0x0000002653537c23 */ /* 0x100fe20008010834 */
[----:B------:R-:W-:-:S01]  /*4820*/  FFMA.FTZ R71, R71, UR38, -R52 ;  /* 0x0000002647477c23 */ /* 0x000fc20008010834 */
[----:B-1----:R-:W-:Y:S01]  /*4830*/  FFMA.FTZ R89, R93, UR38, -R52 ;  /* 0x000000265d597c23 */ /* 0x002fe20008010834 */
[----:B------:R-:W-:-:S01]  /*4840*/  FADD.FTZ R93, R13, R102 ;  /* 0x000000660d5d7221 */ /* 0x000fc20000010000 */
[----:B------:R-:W1:Y:S01]  /*4850*/  MUFU.EX2 R116, R116 ;  /* 0x0000007400747308 */ /* 0x000e620000000800 */
[----:B0-----:R-:W-:-:S01]  /*4860*/  FADD.FTZ R127, R53, R130 ;  /* 0x00000082357f7221 */ /* 0x001fc20000010000 */
[----:B------:R-:W-:Y:S01]  /*4870*/  FFMA.FTZ R85, R85, UR38, -R52 ;  /* 0x0000002655557c23 */ /* 0x000fe20008010834 */
[----:B------:R-:W-:-:S01]  /*4880*/  FADD.FTZ R130, R14, R93 ;  /* 0x0000005d0e827221 */ /* 0x000fc20000010000 */
[--C-:B------:R-:W-:Y:S01]  /*4890*/  FFMA.FTZ R93, R67, UR38, -R52.reuse ;  /* 0x00000026435d7c23 */ /* 0x100fe20008010834 */
[----:B------:R-:W-:Y:S01]  /*48a0*/  F2FP.SATFINITE.E4M3.F32.PACK_AB_MERGE_C R225, R112, R105, RZ ;  /* 0x0000006970e1723e */ /* 0x000fe200048070ff */
[----:B------:R-:W-:Y:S01]  /*48b0*/  FFMA.FTZ R92, R92, UR38, -R52 ;  /* 0x000000265c5c7c23 */ /* 0x000fe20008010834 */
[----:B------:R-:W-:-:S01]  /*48c0*/  FADD.FTZ R103, R15, R130 ;  /* 0x000000820f677221 */ /* 0x000fc20000010000 */
[----:B------:R-:W0:Y:S01]  /*48d0*/  MUFU.EX2 R117, R117 ;  /* 0x0000007500757308 */ /* 0x000e220000000800 */
[----:B---3--:R-:W-:-:S01]  /*48e0*/  FADD.FTZ R127, R104, R127 ;  /* 0x0000007f687f7221 */ /* 0x008fc20000010000 */
[----:B------:R-:W-:Y:S01]  /*48f0*/  F2FP.SATFINITE.E4M3.F32.PACK_AB_MERGE_C R225, R49, R6, R225 ;  /* 0x0000000631e1723e */ /* 0x000fe200048070e1 */
[----:B------:R-:W-:-:S01]  /*4900*/  FADD.FTZ R130, R20, R103 ;  /* 0x0000006714827221 */ /* 0x000fc20000010000 */
        /* <DEDUP_REMOVED lines=14> */
[----:B------:R-:W-:Y:S01]  /*49f0*/  FFMA.FTZ R69, R69, UR38, -R52 ;  /* 0x0000002645457c23 */ /* 0x000fe20008010834 */
[----:B------:R-:W-:Y:S01]  /*4a00*/  F2FP.SATFINITE.E4M3.F32.PACK_AB_MERGE_C R227, R117, R116, RZ ;  /* 0x0000007475e3723e */ /* 0x000fe200048070ff */
[----:B------:R-:W-:-:S03]  /*4a10*/  IMAD.MOV.U32 R49, RZ, RZ, R87 ;  /* 0x000000ffff317224 */ /* 0x000fc600078e0057 */
[----:B------:R-:W-:Y:S01]  /*4a20*/  F2FP.SATFINITE.E4M3.F32.PACK_AB_MERGE_C R227, R104, R53, R227 ;  /* 0x0000003568e3723e */ /* 0x000fe200048070e3 */
[----:B------:R-:W0:Y:S01]  /*4a30*/  MUFU.EX2 R121, R121 ;  /* 0x0000007900797308 */ /* 0x000e220000000800 */
[----:B--2---:R-:W-:-:S01]  /*4a40*/  FADD.FTZ R102, R108, R67 ;  /* 0x000000436c667221 */ /* 0x004fc20000010000 */
[----:B------:R-:W-:Y:S01]  /*4a50*/  FADD.FTZ R67, R21, R130 ;  /* 0x0000008215437221 */ /* 0x000fe20000010000 */
[----:B------:R-:W-:-:S05]  /*4a60*/  IMAD.MOV.U32 R53, RZ, RZ, R87 ;  /* 0x000000ffff357224 */ /* 0x000fca00078e0057 */
[----:B------:R-:W2:Y:S01]  /*4a70*/  MUFU.EX2 R122, R122 ;  /* 0x0000007a007a7308 */ /* 0x000ea20000000800 */
[----:B-1----:R-:W-:-:S07]  /*4a80*/  FADD.FTZ R102, R109, R102 ;  /* 0x000000666d667221 */ /* 0x002fce0000010000 */
[----:B------:R-:W1:Y:S01]  /*4a90*/  MUFU.EX2 R113, R113 ;  /* 0x0000007100717308 */ /* 0x000e620000000800 */
[----:B0-----:R-:W-:-:S01]  /*4aa0*/  FADD.FTZ R103, R121, R102 ;  /* 0x0000006679677221 */ /* 0x001fc20000010000 */
[----:B------:R-:W-:Y:S01]  /*4ab0*/  FADD.FTZ R102, R56, R67 ;  /* 0x0000004338667221 */ /* 0x000fe20000010000 */
[----:B------:R-:W-:-:S05]  /*4ac0*/  IMAD.MOV.U32 R56, RZ, RZ, R87 ;  /* 0x000000ffff387224 */ /* 0x000fca00078e0057 */
[----:B------:R-:W0:Y:S01]  /*4ad0*/  MUFU.EX2 R120, R120 ;  /* 0x0000007800787308 */ /* 0x000e220000000800 */
[----:B--2---:R-:W-:-:S01]  /*4ae0*/  FADD.FTZ R130, R122, R103 ;  /* 0x000000677a827221 */ /* 0x004fc20000010000 */
[----:B------:R-:W-:Y:S01]  /*4af0*/  FADD.FTZ R103, R37, R102 ;  /* 0x0000006625677221 */ /* 0x000fe20000010000 */
[----:B------:R-:W-:-:S01]  /*4b00*/  FFMA.FTZ R102, R54, UR38, -R52 ;  /* 0x0000002636667c23 */ /* 0x000fc20008010834 */
[----:B------:R-:W-:Y:S01]  /*4b10*/  F2FP.SATFINITE.E4M3.F32.PACK_AB_MERGE_C R221, R122, R121, RZ ;  /* 0x000000797add723e */ /* 0x000fe200048070ff */
[----:B------:R-:W-:-:S03]  /*4b20*/  IMAD.MOV.U32 R37, RZ, RZ, R87 ;  /* 0x000000ffff257224 */ /* 0x000fc600078e0057 */
[----:B------:R-:W2:Y:S01]  /*4b30*/  MUFU.EX2 R123, R123 ;  /* 0x0000007b007b7308 */ /* 0x000ea20000000800 */
[----:B-1----:R-:W-:-:S01]  /*4b40*/  FADD.FTZ R127, R113, R130 ;  /* 0x00000082717f7221 */ /* 0x002fc20000010000 */
[----:B------:R-:W-:Y:S01]  /*4b50*/  FADD.FTZ R130, R60, R103 ;  /* 0x000000673c827221 */ /* 0x000fe20000010000 */
[----:B------:R-:W-:Y:S01]  /*4b60*/  F2FP.SATFINITE.E4M3.F32.PACK_AB_MERGE_C R221, R109, R108, R221 ;  /* 0x0000006c6ddd723e */ /* 0x000fe200048070dd */
[----:B------:R-:W-:Y:S02]  /*4b70*/  IMAD.MOV.U32 R60, RZ, RZ, R87 ;  /* 0x000000ffff3c7224 */ /* 0x000fe400078e0057 */
[----:B------:R-:W-:-:S01]  /*4b80*/  FADD.FTZ R103, R57, R130 ;  /* 0x0000008239677221 */ /* 0x000fc20000010000 */
[----:B------:R-:W-:Y:S01]  /*4b90*/  IMAD.MOV.U32 R57, RZ, RZ, R87 ;  /* 0x000000ffff397224 */ /* 0x000fe200078e0057 */
[----:B------:R-:W1:Y:S01]  /*4ba0*/  MUFU.EX2 R124, R124 ;  /* 0x0000007c007c7308 */ /* 0x000e620000000800 */
[----:B0-----:R-:W-:-:S07]  /*4bb0*/  FADD.FTZ R54, R120, R127 ;  /* 0x0000007f78367221 */ /* 0x001fce0000010000 */
[----:B------:R-:W0:Y:S01]  /*4bc0*/  MUFU.EX2 R106, R106 ;  /* 0x0000006a006a7308 */ /* 0x000e220000000800 */
[----:B--2---:R-:W-:-:S01]  /*4bd0*/  FADD.FTZ R127, R123, R54 ;  /* 0x000000367b7f7221 */ /* 0x004fc20000010000 */
[----:B------:R-:W-:Y:S01]  /*4be0*/  FADD.FTZ R54, R64, R103 ;  /* 0x0000006740367221 */ /* 0x000fe20000010000 */
[----:B------:R-:W-:-:S03]  /*4bf0*/  IMAD.MOV.U32 R64, RZ, RZ, R87 ;  /* 0x000000ffff407224 */ /* 0x000fc600078e0057 */
[----:B------:R-:W-:Y:S02]  /*4c00*/  FADD.FTZ R103, R61, R54 ;  /* 0x000000363d677221 */ /* 0x000fe40000010000 */
[----:B------:R-:W2:Y:S01]  /*4c10*/  MUFU.EX2 R107, R107 ;  /* 0x0000006b006b7308 */ /* 0x000ea20000000800 */
[----:B-1----:R-:W-:-:S01]  /*4c20*/  FADD.FTZ R127, R124, R127 ;  /* 0x0000007f7c7f7221 */ /* 0x002fc20000010000 */
[----:B------:R-:W-:-:S04]  /*4c30*/  F2FP.SATFINITE.E4M3.F32.PACK_AB_MERGE_C R223, R124, R123, RZ ;  /* 0x0000007b7cdf723e */ /* 0x000fc800048070ff */
[----:B------:R-:W-:Y:S02]  /*4c40*/  F2FP.SATFINITE.E4M3.F32.PACK_AB_MERGE_C R223, R120, R113, R223 ;  /* 0x0000007178df723e */ /* 0x000fe400048070df */
[----:B------:R-:W1:Y:S08]  /*4c50*/  MUFU.EX2 R125, R125 ;  /* 0x0000007d007d7308 */ /* 0x000e700000000800 */
[----:B------:R3:W-:Y:S08]  /*4c60*/  MUFU.EX2 R2, R99 ;  /* 0x0000006300027308 */ /* 0x0007f00000000800 */
[----:B------:R-:W4:Y:S01]  /*4c70*/  MUFU.EX2 R126, R126 ;  /* 0x0000007e007e7308 */ /* 0x000f220000000800 */
[----:B---3--:R-:W-:-:S07]  /*4c80*/  FFMA.FTZ R99, R70, UR38, -R52 ;  /* 0x0000002646637c23 */ /* 0x008fce0008010834 */
[----:B------:R3:W-:Y:S08]  /*4c90*/  MUFU.EX2 R70, R97 ;  /* 0x0000006100467308 */ /* 0x0007f00000000800 */
[----:B------:R-:W5:Y:S01]  /*4ca0*/  MUFU.EX2 R110, R110 ;  /* 0x0000006e006e7308 */ /* 0x000f620000000800 */
[----:B---3--:R-:W-:-:S07]  /*4cb0*/  FFMA.FTZ R97, R50, UR38, -R52 ;  /* 0x0000002632617c23 */ /* 0x008fce0008010834 */
[----:B------:R3:W-:Y:S08]  /*4cc0*/  MUFU.EX2 R50, R93 ;  /* 0x0000005d00327308 */ /* 0x0007f00000000800 */
[----:B------:R1:W-:Y:S01]  /*4cd0*/  MUFU.EX2 R67, R100 ;  /* 0x0000006400437308 */ /* 0x0003e20000000800 */
[----:B---3--:R-:W-:-:S01]  /*4ce0*/  FFMA.FTZ R93, R30, UR38, -R52 ;  /* 0x000000261e5d7c23 */ /* 0x008fc20008010834 */
[----:B0-----:R-:W-:Y:S01]  /*4cf0*/  FADD.FTZ R30, R106, R127 ;  /* 0x0000007f6a1e7221 */ /* 0x001fe20000010000 */
[----:B------:R-:W-:-:S03]  /*4d00*/  FFMA.FTZ R52, R101, UR38, -R52 ;  /* 0x0000002665347c23 */ /* 0x000fc60008010834 */
[----:B--2---:R-:W-:Y:S02]  /*4d10*/  FADD.FTZ R30, R107, R30 ;  /* 0x0000001e6b1e7221 */ /* 0x004fe40000010000 */
[----:B------:R-:W0:Y:S01]  /*4d20*/  MUFU.EX2 R111, R111 ;  /* 0x0000006f006f7308 */ /* 0x000e220000000800 */
[----:B-1----:R-:W-:-:S01]  /*4d30*/  FADD.FTZ R100, R68, R103 ;  /* 0x0000006744647221 */ /* 0x002fc20000010000 */
[----:B------:R-:W-:Y:S01]  /*4d40*/  FADD.FTZ R127, R125, R30 ;  /* 0x0000001e7d7f7221 */ /* 0x000fe20000010000 */
[C---:B----4-:R-:W-:Y:S02]  /*4d50*/  F2FP.SATFINITE.E4M3.F32.PACK_AB_MERGE_C R125, R126.reuse, R125, RZ ;  /* 0x0000007d7e7d723e */ /* 0x050fe400048070ff */
[----:B------:R-:W-:Y:S01]  /*4d60*/  FADD.FTZ R103, R65, R100 ;  /* 0x0000006441677221 */ /* 0x000fe20000010000 */
[----:B------:R-:W-:-:S01]  /*4d70*/  FADD.FTZ R127, R126, R127 ;  /* 0x0000007f7e7f7221 */ /* 0x000fc20000010000 */
[C---:B------:R-:W-:Y:S01]  /*4d80*/  F2FP.SATFINITE.E4M3.F32.PACK_AB_MERGE_C R65, R72.reuse, R65, RZ ;  /* 0x000000414841723e */ /* 0x040fe200048070ff */
[----:B------:R-:W1:Y:S01]  /*4d90*/  MUFU.EX2 R115, R115 ;  /* 0x0000007300737308 */ /* 0x000e620000000800 */
[----:B------:R-:W-:-:S01]  /*4da0*/  FADD.FTZ R100, R72, R103 ;  /* 0x0000006748647221 */ /* 0x000fc20000010000 */
[----:B-----5:R-:W-:Y:S01]  /*4db0*/  FADD.FTZ R10, R110, R127 ;  /* 0x0000007f6e0a7221 */ /* 0x020fe20000010000 */
[----:B------:R-:W-:Y:S01]  /*4dc0*/  F2FP.SATFINITE.E4M3.F32.PACK_AB_MERGE_C R216, R68, R61, R65 ;  /* 0x0000003d44d8723e */ /* 0x000fe20004807041 */
[----:B------:R-:W-:Y:S01]  /*4dd0*/  IMAD.MOV.U32 R72, RZ, RZ, R87 ;  /* 0x000000ffff487224 */ /* 0x000fe200078e0057 */
[----:B------:R-:W-:Y:S01]  /*4de0*/  F2FP.SATFINITE.E4M3.F32.PACK_AB_MERGE_C R217, R107, R106, R125 ;  /* 0x0000006a6bd9723e */ /* 0x000fe2000480707d */
[----:B------:R-:W-:-:S02]  /*4df0*/  IMAD.MOV.U32 R68, RZ, RZ, R87 ;  /* 0x000000ffff447224 */ /* 0x000fc400078e0057 */
[----:B------:R-:W2:Y:S01]  /*4e00*/  MUFU.EX2 R118, R118 ;  /* 0x0000007600767308 */ /* 0x000ea20000000800 */
[----:B0-----:R-:W-:-:S01]  /*4e10*/  FADD.FTZ R10, R111, R10 ;  /* 0x0000000a6f0a7221 */ /* 0x001fc20000010000 */
[--C-:B------:R-:W-:Y:S02]  /*4e20*/  IMAD.MOV.U32 R65, RZ, RZ, R87.reuse ;  /* 0x000000ffff417224 */ /* 0x100fe400078e0057 */
[----:B------:R-:W-:-:S04]  /*4e30*/  IMAD.MOV.U32 R61, RZ, RZ, R87 ;  /* 0x000000ffff3d7224 */ /* 0x000fc800078e0057 */
[----:B------:R0:W-:Y:S01]  /*4e40*/  MUFU.EX2 R54, R71 ;  /* 0x0000004700367308 */ /* 0x0001e20000000800 */
[----:B-1----:R-:W-:-:S07]  /*4e50*/  FADD.FTZ R21, R115, R10 ;  /* 0x0000000a73157221 */ /* 0x002fce0000010000 */
[----:B------:R-:W1:Y:S01]  /*4e60*/  MUFU.EX2 R83, R83 ;  /* 0x0000005300537308 */ /* 0x000e620000000800 */
[----:B0-----:R-:W-:-:S01]  /*4e70*/  FADD.FTZ R71, R73, R100 ;  /* 0x0000006449477221 */ /* 0x001fc20000010000 */
[C---:B--2---:R-:W-:Y:S01]  /*4e80*/  FADD.FTZ R10, R118.reuse, R21 ;  /* 0x00000015760a7221 */ /* 0x044fe20000010000 */
[----:B------:R-:W-:Y:S02]  /*4e90*/  F2FP.SATFINITE.E4M3.F32.PACK_AB_MERGE_C R115, R118, R115, RZ ;  /* 0x000000737673723e */ /* 0x000fe400048070ff */
[----:B------:R-:W-:Y:S01]  /*4ea0*/  FADD.FTZ R100, R74, R71 ;  /* 0x000000474a647221 */ /* 0x000fe20000010000 */
[----:B------:R-:W-:Y:S01]  /*4eb0*/  IMAD.MOV.U32 R71, RZ, RZ, R87 ;  /* 0x000000ffff477224 */ /* 0x000fe200078e0057 */
[----:B------:R-:W-:Y:S01]  /*4ec0*/  F2FP.SATFINITE.E4M3.F32.PACK_AB_MERGE_C R219, R111, R110, R115 ;  /* 0x0000006e6fdb723e */ /* 0x000fe20004807073 */
[----:B------:R-:W0:Y:S01]  /*4ed0*/  MUFU.EX2 R114, R114 ;  /* 0x0000007200727308 */ /* 0x000e220000000800 */
[----:B------:R-:W-:-:S01]  /*4ee0*/  FADD.FTZ R13, R75, R100 ;  /* 0x000000644b0d7221 */ /* 0x000fc20000010000 */
[----:B------:R-:W-:-:S03]  /*4ef0*/  F2FP.SATFINITE.E4M3.F32.PACK_AB_MERGE_C R75, R78, R75, RZ ;  /* 0x0000004b4e4b723e */ /* 0x000fc600048070ff */
[----:B------:R-:W-:Y:S01]  /*4f00*/  FADD.FTZ R13, R78, R13 ;  /* 0x0000000d4e0d7221 */ /* 0x000fe20000010000 */
[----:B------:R-:W-:Y:S01]  /*4f10*/  F2FP.SATFINITE.E4M3.F32.PACK_AB_MERGE_C R218, R74, R73, R75 ;  /* 0x000000494ada723e */ /* 0x000fe2000480704b */
[----:B------:R-:W-:Y:S01]  /*4f20*/  IMAD.MOV.U32 R78, RZ, RZ, R87 ;  /* 0x000000ffff4e7224 */ /* 0x000fe200078e0057 */
[----:B------:R-:W2:Y:S01]  /*4f30*/  MUFU.EX2 R119, R119 ;  /* 0x0000007700777308 */ /* 0x000ea20000000800 */
[----:B------:R-:W-:-:S01]  /*4f40*/  FADD.FTZ R14, R76, R13 ;  /* 0x0000000d4c0e7221 */ /* 0x000fc20000010000 */
[----:B-1----:R-:W-:Y:S01]  /*4f50*/  FADD.FTZ R13, R83, R10 ;  /* 0x0000000a530d7221 */ /* 0x002fe20000010000 */
[--C-:B------:R-:W-:Y:S02]  /*4f60*/  IMAD.MOV.U32 R75, RZ, RZ, R87.reuse ;  /* 0x000000ffff4b7224 */ /* 0x100fe400078e0057 */
[----:B------:R-:W-:Y:S01]  /*4f70*/  FADD.FTZ R14, R77, R14 ;  /* 0x0000000e4d0e7221 */ /* 0x000fe20000010000 */
[----:B------:R-:W-:Y:S02]  /*4f80*/  IMAD.MOV.U32 R74, RZ, RZ, R87 ;  /* 0x000000ffff4a7224 */ /* 0x000fe400078e0057 */
[----:B------:R-:W1:Y:S01]  /*4f90*/  MUFU.EX2 R128, R128 ;  /* 0x0000008000807308 */ /* 0x000e620000000800 */
[----:B0-----:R-:W-:-:S01]  /*4fa0*/  FADD.FTZ R10, R114, R13 ;  /* 0x0000000d720a7221 */ /* 0x001fc20000010000 */
[----:B------:R-:W-:Y:S01]  /*4fb0*/  FADD.FTZ R13, R79, R14 ;  /* 0x0000000e4f0d7221 */ /* 0x000fe20000010000 */
[----:B------:R-:W-:Y:S01]  /*4fc0*/  F2FP.SATFINITE.E4M3.F32.PACK_AB_MERGE_C R79, R90, R79, RZ ;  /* 0x0000004f5a4f723e */ /* 0x000fe200048070ff */
[----:B------:R-:W-:-:S03]  /*4fd0*/  IMAD.MOV.U32 R73, RZ, RZ, R87 ;  /* 0x000000ffff497224 */ /* 0x000fc600078e0057 */
[----:B------:R-:W-:Y:S01]  /*4fe0*/  F2FP.SATFINITE.E4M3.F32.PACK_AB_MERGE_C R212, R77, R76, R79 ;  /* 0x0000004c4dd4723e */ /* 0x000fe2000480704f */
[----:B------:R-:W0:Y:S01]  /*4ff0*/  MUFU.EX2 R91, R91 ;  /* 0x0000005b005b7308 */ /* 0x000e220000000800 */
[----:B--2---:R-:W-:-:S01]  /*5000*/  FADD.FTZ R21, R119, R10 ;  /* 0x0000000a77157221 */ /* 0x004fc20000010000 */
[----:B------:R-:W-:Y:S01]  /*5010*/  FADD.FTZ R10, R90, R13 ;  /* 0x0000000d5a0a7221 */ /* 0x000fe20000010000 */
[--C-:B------:R-:W-:Y:S02]  /*5020*/  IMAD.MOV.U32 R79, RZ, RZ, R87.reuse ;  /* 0x000000ffff4f7224 */ /* 0x100fe400078e0057 */
[----:B------:R-:W-:Y:S02]  /*5030*/  IMAD.MOV.U32 R77, RZ, RZ, R87 ;  /* 0x000000ffff4d7224 */ /* 0x000fe400078e0057 */
[----:B------:R-:W-:-:S01]  /*5040*/  FADD.FTZ R13, R81, R10 ;  /* 0x0000000a510d7221 */ /* 0x000fc20000010000 */
[----:B------:R-:W-:Y:S01]  /*5050*/  IMAD.MOV.U32 R76, RZ, RZ, R87 ;  /* 0x000000ffff4c7224 */ /* 0x000fe200078e0057 */
[----:B------:R-:W2:Y:S01]  /*5060*/  MUFU.EX2 R94, R94 ;  /* 0x0000005e005e7308 */ /* 0x000ea20000000800 */
[----:B-1----:R-:W-:-:S01]  /*5070*/  FADD.FTZ R14, R128, R21 ;  /* 0x00000015800e7221 */ /* 0x002fc20000010000 */
[----:B------:R-:W-:Y:S01]  /*5080*/  FADD.FTZ R10, R58, R13 ;  /* 0x0000000d3a0a7221 */ /* 0x000fe20000010000 */
[----:B------:R-:W-:-:S03]  /*5090*/  F2FP.SATFINITE.E4M3.F32.PACK_AB_MERGE_C R119, R128, R119, RZ ;  /* 0x000000778077723e */ /* 0x000fc600048070ff */
[----:B------:R-:W-:Y:S01]  /*50a0*/  FADD.FTZ R5, R59, R10 ;  /* 0x0000000a3b057221 */ /* 0x000fe20000010000 */
[----:B------:R-:W-:Y:S01]  /*50b0*/  F2FP.SATFINITE.E4M3.F32.PACK_AB_MERGE_C R59, R66, R59, RZ ;  /* 0x0000003b423b723e */ /* 0x000fe200048070ff */
[----:B------:R-:W1:Y:S01]  /*50c0*/  MUFU.EX2 R95, R95 ;  /* 0x0000005f005f7308 */ /* 0x000e620000000800 */
[----:B0-----:R-:W-:-:S01]  /*50d0*/  FADD.FTZ R21, R91, R14 ;  /* 0x0000000e5b157221 */ /* 0x001fc20000010000 */
[----:B------:R-:W-:Y:S01]  /*50e0*/  FADD.FTZ R5, R66, R5 ;  /* 0x0000000542057221 */ /* 0x000fe20000010000 */
[----:B------:R-:W-:Y:S01]  /*50f0*/  F2FP.SATFINITE.E4M3.F32.PACK_AB_MERGE_C R213, R114, R83, R119 ;  /* 0x0000005372d5723e */ /* 0x000fe20004807077 */
[----:B------:R-:W-:Y:S01]  /*5100*/  IMAD.MOV.U32 R83, RZ, RZ, R87 ;  /* 0x000000ffff537224 */ /* 0x000fe200078e0057 */
[----:B------:R-:W-:Y:S01]  /*5110*/  F2FP.SATFINITE.E4M3.F32.PACK_AB_MERGE_C R214, R58, R81, R59 ;  /* 0x000000513ad6723e */ /* 0x000fe2000480703b */
[----:B------:R-:W-:Y:S01]  /*5120*/  FADD.FTZ R6, R62, R5 ;  /* 0x000000053e067221 */ /* 0x000fe20000010000 */
[----:B------:R-:W-:Y:S01]  /*5130*/  IMAD.MOV.U32 R81, RZ, RZ, R87 ;  /* 0x000000ffff517224 */ /* 0x000fe200078e0057 */
[----:B------:R-:W0:Y:S01]  /*5140*/  MUFU.EX2 R98, R98 ;  /* 0x0000006200627308 */ /* 0x000e220000000800 */
[----:B--2---:R-:W-:-:S01]  /*5150*/  FADD.FTZ R8, R94, R21 ;  /* 0x000000155e087221 */ /* 0x004fc20000010000 */
[----:B------:R-:W-:Y:S01]  /*5160*/  FADD.FTZ R5, R63, R6 ;  /* 0x000000063f057221 */ /* 0x000fe20000010000 */
[----:B------:R-:W-:-:S02]  /*5170*/  IMAD.MOV.U32 R66, RZ, RZ, R87 ;  /* 0x000000ffff427224 */ /* 0x000fc400078e0057 */
[----:B------:R-:W-:Y:S02]  /*5180*/  IMAD.MOV.U32 R59, RZ, RZ, R87 ;  /* 0x000000ffff3b7224 */ /* 0x000fe400078e0057 */
[----:B------:R-:W-:-:S01]  /*5190*/  FADD.FTZ R6, R42, R5 ;  /* 0x000000052a067221 */ /* 0x000fc20000010000 */
[----:B------:R-:W-:Y:S01]  /*51a0*/  IMAD.MOV.U32 R58, RZ, RZ, R87 ;  /* 0x000000ffff3a7224 */ /* 0x000fe200078e0057 */
[----:B------:R-:W2:Y:S01]  /*51b0*/  MUFU.EX2 R85, R85 ;  /* 0x0000005500557308 */ /* 0x000ea20000000800 */
[----:B-1----:R-:W-:-:S07]  /*51c0*/  FADD.FTZ R13, R95, R8 ;  /* 0x000000085f0d7221 */ /* 0x002fce0000010000 */
[----:B------:R-:W1:Y:S01]  /*51d0*/  MUFU.EX2 R89, R89 ;  /* 0x0000005900597308 */ /* 0x000e620000000800 */
[----:B0-----:R-:W-:-:S01]  /*51e0*/  FADD.FTZ R13, R98, R13 ;  /* 0x0000000d620d7221 */ /* 0x001fc20000010000 */
[----:B------:R-:W-:-:S03]  /*51f0*/  F2FP.SATFINITE.E4M3.F32.PACK_AB_MERGE_C R95, R98, R95, RZ ;  /* 0x0000005f625f723e */ /* 0x000fc600048070ff */
[----:B------:R-:W-:Y:S01]  /*5200*/  FADD.FTZ R8, R2, R13 ;  /* 0x0000000d02087221 */ /* 0x000fe20000010000 */
[----:B------:R-:W-:Y:S02]  /*5210*/  F2FP.SATFINITE.E4M3.F32.PACK_AB_MERGE_C R215, R94, R91, R95 ;  /* 0x0000005b5ed7723e */ /* 0x000fe4000480705f */
[----:B------:R-:W0:Y:S01]  /*5220*/  MUFU.EX2 R43, R43 ;  /* 0x0000002b002b7308 */ /* 0x000e220000000800 */
[----:B--2---:R-:W-:-:S07]  /*5230*/  FADD.FTZ R8, R85, R8 ;  /* 0x0000000855087221 */ /* 0x004fce0000010000 */
[----:B------:R-:W2:Y:S01]  /*5240*/  MUFU.EX2 R46, R46 ;  /* 0x0000002e002e7308 */ /* 0x000ea20000000800 */
[----:B-1----:R-:W-:-:S01]  /*5250*/  FADD.FTZ R5, R89, R8 ;  /* 0x0000000859057221 */ /* 0x002fc20000010000 */
[----:B------:R-:W-:-:S03]  /*5260*/  F2FP.SATFINITE.E4M3.F32.PACK_AB_MERGE_C R89, R70, R89, RZ ;  /* 0x000000594659723e */ /* 0x000fc600048070ff */
[----:B------:R-:W-:Y:S01]  /*5270*/  FADD.FTZ R70, R70, R5 ;  /* 0x0000000546467221 */ /* 0x000fe20000010000 */
[----:B------:R-:W-:Y:S01]  /*5280*/  F2FP.SATFINITE.E4M3.F32.PACK_AB_MERGE_C R209, R85, R2, R89 ;  /* 0x0000000255d1723e */ /* 0x000fe20004807059 */
[----:B------:R-:W-:Y:S01]  /*5290*/  IMAD.MOV.U32 R85, RZ, RZ, R87 ;  /* 0x000000ffff557224 */ /* 0x000fe200078e0057 */
[----:B------:R-:W1:Y:S01]  /*52a0*/  MUFU.EX2 R51, R51 ;  /* 0x0000003300337308 */ /* 0x000e620000000800 */
[C---:B0-----:R-:W-:Y:S01]  /*52b0*/  F2FP.SATFINITE.E4M3.F32.PACK_AB_MERGE_C R42, R43.reuse, R42, RZ ;  /* 0x0000002a2b2a723e */ /* 0x041fe200048070ff */
[----:B------:R-:W-:Y:S01]  /*52c0*/  FADD.FTZ R43, R43, R6 ;  /* 0x000000062b2b7221 */ /* 0x000fe20000010000 */
[----:B------:R-:W-:-:S01]  /*52d0*/  FADD.FTZ R11, R67, R70 ;  /* 0x00000046430b7221 */ /* 0x000fc20000010000 */
[--C-:B------:R-:W-:Y:S01]  /*52e0*/  IMAD.MOV.U32 R70, RZ, RZ, R87.reuse ;  /* 0x000000ffff467224 */ /* 0x100fe200078e0057 */
[----:B------:R-:W-:Y:S01]  /*52f0*/  F2FP.SATFINITE.E4M3.F32.PACK_AB_MERGE_C R208, R63, R62, R42 ;  /* 0x0000003e3fd0723e */ /* 0x000fe2000480702a */
[----:B------:R-:W-:Y:S02]  /*5300*/  IMAD.MOV.U32 R63, RZ, RZ, R87 ;  /* 0x000000ffff3f7224 */ /* 0x000fe400078e0057 */
[----:B------:R-:W0:Y:S01]  /*5310*/  MUFU.EX2 R26, R26 ;  /* 0x0000001a001a7308 */ /* 0x000e220000000800 */
[----:B--2---:R-:W-:-:S01]  /*5320*/  FADD.FTZ R6, R46, R43 ;  /* 0x0000002b2e067221 */ /* 0x004fc20000010000 */
[----:B------:R-:W-:-:S02]  /*5330*/  IMAD.MOV.U32 R62, RZ, RZ, R87 ;  /* 0x000000ffff3e7224 */ /* 0x000fc400078e0057 */
[--C-:B------:R-:W-:Y:S02]  /*5340*/  IMAD.MOV.U32 R43, RZ, RZ, R87.reuse ;  /* 0x000000ffff2b7224 */ /* 0x100fe400078e0057 */
[----:B------:R-:W-:Y:S02]  /*5350*/  IMAD.MOV.U32 R42, RZ, RZ, R87 ;  /* 0x000000ffff2a7224 */ /* 0x000fe400078e0057 */
[----:B------:R-:W2:Y:S01]  /*5360*/  MUFU.EX2 R99, R99 ;  /* 0x0000006300637308 */ /* 0x000ea20000000800 */
[----:B-1----:R-:W-:-:S01]  /*5370*/  FADD.FTZ R13, R51, R6 ;  /* 0x00000006330d7221 */ /* 0x002fc20000010000 */
[----:B------:R-:W-:-:S06]  /*5380*/  FADD.FTZ R6, R50, R11 ;  /* 0x0000000b32067221 */ /* 0x000fcc0000010000 */
[----:B------:R-:W1:Y:S01]  /*5390*/  MUFU.EX2 R27, R27 ;  /* 0x0000001b001b7308 */ /* 0x000e620000000800 */
[----:B0-----:R-:W-:-:S07]  /*53a0*/  FADD.FTZ R8, R26, R13 ;  /* 0x0000000d1a087221 */ /* 0x001fce0000010000 */
[----:B------:R-:W0:Y:S01]  /*53b0*/  MUFU.EX2 R31, R31 ;  /* 0x0000001f001f7308 */ /* 0x000e220000000800 */
[----:B--2---:R-:W-:-:S01]  /*53c0*/  FADD.FTZ R11, R99, R6 ;  /* 0x00000006630b7221 */ /* 0x004fc20000010000 */
[----:B------:R-:W-:-:S03]  /*53d0*/  F2FP.SATFINITE.E4M3.F32.PACK_AB_MERGE_C R99, R54, R99, RZ ;  /* 0x000000633663723e */ /* 0x000fc600048070ff */
[----:B------:R-:W-:Y:S01]  /*53e0*/  FADD.FTZ R11, R54, R11 ;  /* 0x0000000b360b7221 */ /* 0x000fe20000010000 */
[----:B------:R-:W-:Y:S01]  /*53f0*/  F2FP.SATFINITE.E4M3.F32.PACK_AB_MERGE_C R211, R50, R67, R99 ;  /* 0x0000004332d3723e */ /* 0x000fe20004807063 */
[----:B------:R-:W-:Y:S01]  /*5400*/  IMAD.MOV.U32 R67, RZ, RZ, R87 ;  /* 0x000000ffff437224 */ /* 0x000fe200078e0057 */
[----:B------:R-:W2:Y:S01]  /*5410*/  MUFU.EX2 R30, R92 ;  /* 0x0000005c001e7308 */ /* 0x000ea20000000800 */
[----:B-1----:R-:W-:-:S01]  /*5420*/  FADD.FTZ R8, R27, R8 ;  /* 0x000000081b087221 */ /* 0x002fc20000010000 */
[----:B------:R-:W-:Y:S01]  /*5430*/  F2FP.SATFINITE.E4M3.F32.PACK_AB_MERGE_C R26, R27, R26, RZ ;  /* 0x0000001a1b1a723e */ /* 0x000fe200048070ff */
[--C-:B------:R-:W-:Y:S02]  /*5440*/  IMAD.MOV.U32 R54, RZ, RZ, R87.reuse ;  /* 0x000000ffff367224 */ /* 0x100fe400078e0057 */
[--C-:B------:R-:W-:Y:S01]  /*5450*/  IMAD.MOV.U32 R50, RZ, RZ, R87.reuse ;  /* 0x000000ffff327224 */ /* 0x100fe200078e0057 */
[----:B------:R-:W-:Y:S01]  /*5460*/  F2FP.SATFINITE.E4M3.F32.PACK_AB_MERGE_C R210, R51, R46, R26 ;  /* 0x0000002e33d2723e */ /* 0x000fe2000480701a */
[----:B------:R-:W-:Y:S01]  /*5470*/  IMAD.MOV.U32 R51, RZ, RZ, R87 ;  /* 0x000000ffff337224 */ /* 0x000fe200078e0057 */
[----:B------:R-:W1:Y:S01]  /*5480*/  MUFU.EX2 R38, R38 ;  /* 0x0000002600267308 */ /* 0x000e620000000800 */
[----:B0-----:R-:W-:-:S01]  /*5490*/  FADD.FTZ R13, R31, R8 ;  /* 0x000000081f0d7221 */ /* 0x001fc20000010000 */
[----:B------:R-:W-:-:S02]  /*54a0*/  IMAD.MOV.U32 R46, RZ, RZ, R87 ;  /* 0x000000ffff2e7224 */ /* 0x000fc400078e0057 */
[--C-:B------:R-:W-:Y:S02]  /*54b0*/  IMAD.MOV.U32 R27, RZ, RZ, R87.reuse ;  /* 0x000000ffff1b7224 */ /* 0x100fe400078e0057 */
[----:B------:R-:W-:Y:S02]  /*54c0*/  IMAD.MOV.U32 R26, RZ, RZ, R87 ;  /* 0x000000ffff1a7224 */ /* 0x000fe400078e0057 */
        /* <DEDUP_REMOVED lines=11> */
[C---:B0-----:R-:W-:Y:S01]  /*5580*/  F2FP.SATFINITE.E4M3.F32.PACK_AB_MERGE_C R39, R40.reuse, R39, RZ ;  /* 0x000000272827723e */ /* 0x041fe200048070ff */
[----:B------:R-:W-:-:S03]  /*5590*/  FADD.FTZ R40, R40, R13 ;  /* 0x0000000d28287221 */ /* 0x000fc60000010000 */
[----:B------:R-:W-:Y:S01]  /*55a0*/  F2FP.SATFINITE.E4M3.F32.PACK_AB_MERGE_C R204, R38, R31, R39 ;  /* 0x0000001f26cc723e */ /* 0x000fe20004807027 */
[----:B------:R-:W-:Y:S02]  /*55b0*/  IMAD.MOV.U32 R39, RZ, RZ, R87 ;  /* 0x000000ffff277224 */ /* 0x000fe400078e0057 */
[----:B------:R-:W0:Y:S01]  /*55c0*/  MUFU.EX2 R97, R97 ;  /* 0x0000006100617308 */ /* 0x000e220000000800 */
[----:B--2---:R-:W-:-:S01]  /*55d0*/  FADD.FTZ R6, R47, R6 ;  /* 0x000000062f067221 */ /* 0x004fc20000010000 */
[----:B------:R-:W-:Y:S01]  /*55e0*/  F2FP.SATFINITE.E4M3.F32.PACK_AB_MERGE_C R88, R47, R88, RZ ;  /* 0x000000582f58723e */ /* 0x000fe200048070ff */
[--C-:B------:R-:W-:Y:S02]  /*55f0*/  IMAD.MOV.U32 R47, RZ, RZ, R87.reuse ;  /* 0x000000ffff2f7224 */ /* 0x100fe400078e0057 */
[--C-:B------:R-:W-:Y:S01]  /*5600*/  IMAD.MOV.U32 R38, RZ, RZ, R87.reuse ;  /* 0x000000ffff267224 */ /* 0x100fe200078e0057 */
[----:B------:R-:W-:Y:S01]  /*5610*/  F2FP.SATFINITE.E4M3.F32.PACK_AB_MERGE_C R205, R9, R30, R88 ;  /* 0x0000001e09cd723e */ /* 0x000fe20004807058 */
[----:B------:R-:W-:Y:S01]  /*5620*/  IMAD.MOV.U32 R31, RZ, RZ, R87 ;  /* 0x000000ffff1f7224 */ /* 0x000fe200078e0057 */
[----:B------:R-:W2:Y:S01]  /*5630*/  MUFU.EX2 R44, R44 ;  /* 0x0000002c002c7308 */ /* 0x000ea20000000800 */
[----:B-1----:R-:W-:-:S01]  /*5640*/  FADD.FTZ R11, R41, R40 ;  /* 0x00000028290b7221 */ /* 0x002fc20000010000 */
[----:B------:R-:W-:-:S02]  /*5650*/  IMAD.MOV.U32 R40, RZ, RZ, R87 ;  /* 0x000000ffff287224 */ /* 0x000fc400078e0057 */
[----:B------:R-:W-:-:S04]  /*5660*/  IMAD.MOV.U32 R30, RZ, RZ, R87 ;  /* 0x000000ffff1e7224 */ /* 0x000fc800078e0057 */
        /* <DEDUP_REMOVED lines=11> */
[C---:B-1----:R-:W-:Y:S01]  /*5720*/  F2FP.SATFINITE.E4M3.F32.PACK_AB_MERGE_C R102, R55.reuse, R102, RZ ;  /* 0x000000663766723e */ /* 0x042fe200048070ff */
[----:B------:R-:W-:-:S03]  /*5730*/  FADD.FTZ R55, R55, R2 ;  /* 0x0000000237377221 */ /* 0x000fc60000010000 */
[----:B------:R-:W-:Y:S01]  /*5740*/  F2FP.SATFINITE.E4M3.F32.PACK_AB_MERGE_C R207, R86, R97, R102 ;  /* 0x0000006156cf723e */ /* 0x000fe20004807066 */
[----:B------:R-:W-:Y:S02]  /*5750*/  IMAD.MOV.U32 R86, RZ, RZ, R87 ;  /* 0x000000ffff567224 */ /* 0x000fe400078e0057 */
[----:B------:R-:W1:Y:S01]  /*5760*/  MUFU.EX2 R82, R82 ;  /* 0x0000005200527308 */ /* 0x000e620000000800 */
[----:B0-----:R-:W-:-:S01]  /*5770*/  FADD.FTZ R11, R48, R11 ;  /* 0x0000000b300b7221 */ /* 0x001fc20000010000 */
[----:B------:R-:W-:Y:S01]  /*5780*/  F2FP.SATFINITE.E4M3.F32.PACK_AB_MERGE_C R45, R48, R45, RZ ;  /* 0x0000002d302d723e */ /* 0x000fe200048070ff */
[----:B------:R-:W-:-:S03]  /*5790*/  IMAD.MOV.U32 R48, RZ, RZ, R87 ;  /* 0x000000ffff307224 */ /* 0x000fc600078e0057 */
[----:B------:R-:W-:Y:S01]  /*57a0*/  F2FP.SATFINITE.E4M3.F32.PACK_AB_MERGE_C R206, R44, R41, R45 ;  /* 0x000000292cce723e */ /* 0x000fe2000480702d */
[----:B------:R-:W-:Y:S01]  /*57b0*/  IMAD.MOV.U32 R45, RZ, RZ, R87 ;  /* 0x000000ffff2d7224 */ /* 0x000fe200078e0057 */
[----:B------:R-:W0:Y:S01]  /*57c0*/  MUFU.EX2 R25, R25 ;  /* 0x0000001900197308 */ /* 0x000e220000000800 */
[----:B--2---:R-:W-:-:S01]  /*57d0*/  FADD.FTZ R2, R24, R11 ;  /* 0x0000000b18027221 */ /* 0x004fc20000010000 */
[--C-:B------:R-:W-:Y:S02]  /*57e0*/  IMAD.MOV.U32 R44, RZ, RZ, R87.reuse ;  /* 0x000000ffff2c7224 */ /* 0x100fe400078e0057 */
[----:B------:R-:W-:-:S04]  /*57f0*/  IMAD.MOV.U32 R41, RZ, RZ, R87 ;  /* 0x000000ffff297224 */ /* 0x000fc800078e0057 */
[----:B------:R2:W3:Y:S01]  /*5800*/  MUFU.EX2 R5, R84 ;  /* 0x0000005400057308 */ /* 0x0004e20000000800 */
[----:B-1----:R-:W-:-:S01]  /*5810*/  FADD.FTZ R6, R82, R55 ;  /* 0x0000003752067221 */ /* 0x002fc20000010000 */
[----:B------:R-:W-:-:S06]  /*5820*/  IMAD.MOV.U32 R55, RZ, RZ, R87 ;  /* 0x000000ffff377224 */ /* 0x000fcc00078e0057 */
[----:B------:R-:W1:Y:S01]  /*5830*/  MUFU.EX2 R28, R28 ;  /* 0x0000001c001c7308 */ /* 0x000e620000000800 */
[----:B0-----:R-:W-:-:S01]  /*5840*/  FADD.FTZ R11, R25, R2 ;  /* 0x00000002190b7221 */ /* 0x001fc20000010000 */
[----:B--2---:R-:W-:-:S06]  /*5850*/  IMAD.MOV.U32 R84, RZ, RZ, R87 ;  /* 0x000000ffff547224 */ /* 0x004fcc00078e0057 */
[----:B------:R-:W0:Y:S01]  /*5860*/  MUFU.EX2 R93, R93 ;  /* 0x0000005d005d7308 */ /* 0x000e220000000800 */
[----:B---3--:R-:W-:-:S07]  /*5870*/  FADD.FTZ R6, R5, R6 ;  /* 0x0000000605067221 */ /* 0x008fce0000010000 */
[----:B------:R-:W2:Y:S01]  /*5880*/  MUFU.EX2 R29, R29 ;  /* 0x0000001d001d7308 */ /* 0x000ea20000000800 */
[----:B-1----:R-:W-:-:S07]  /*5890*/  FADD.FTZ R2, R28, R11 ;  /* 0x0000000b1c027221 */ /* 0x002fce0000010000 */
[----:B------:R-:W1:Y:S01]  /*58a0*/  MUFU.EX2 R80, R80 ;  /* 0x0000005000507308 */ /* 0x000e620000000800 */
[----:B0-----:R-:W-:-:S07]  /*58b0*/  FADD.FTZ R9, R93, R6 ;  /* 0x000000065d097221 */ /* 0x001fce0000010000 */
[----:B------:R-:W0:Y:S01]  /*58c0*/  MUFU.EX2 R32, R32 ;  /* 0x0000002000207308 */ /* 0x000e220000000800 */
[C---:B--2---:R-:W-:Y:S01]  /*58d0*/  F2FP.SATFINITE.E4M3.F32.PACK_AB_MERGE_C R28, R29.reuse, R28, RZ ;  /* 0x0000001c1d1c723e */ /* 0x044fe200048070ff */
[----:B------:R-:W-:-:S03]  /*58e0*/  FADD.FTZ R29, R29, R2 ;  /* 0x000000021d1d7221 */ /* 0x000fc60000010000 */
[----:B------:R-:W-:Y:S01]  /*58f0*/  F2FP.SATFINITE.E4M3.F32.PACK_AB_MERGE_C R200, R25, R24, R28 ;  /* 0x0000001819c8723e */ /* 0x000fe2000480701c */
[----:B------:R-:W-:Y:S02]  /*5900*/  IMAD.MOV.U32 R28, RZ, RZ, R87 ;  /* 0x000000ffff1c7224 */ /* 0x000fe400078e0057 */
[----:B------:R-:W2:Y:S01]  /*5910*/  MUFU.EX2 R34, R34 ;  /* 0x0000002200227308 */ /* 0x000ea20000000800 */
[----:B-1----:R-:W-:-:S01]  /*5920*/  FADD.FTZ R9, R80, R9 ;  /* 0x0000000950097221 */ /* 0x002fc20000010000 */
[----:B------:R-:W-:Y:S01]  /*5930*/  F2FP.SATFINITE.E4M3.F32.PACK_AB_MERGE_C R93, R80, R93, RZ ;  /* 0x0000005d505d723e */ /* 0x000fe200048070ff */
[--C-:B------:R-:W-:Y:S02]  /*5940*/  IMAD.MOV.U32 R80, RZ, RZ, R87.reuse ;  /* 0x000000ffff507224 */ /* 0x100fe400078e0057 */
[----:B------:R-:W-:Y:S01]  /*5950*/  IMAD.MOV.U32 R25, RZ, RZ, R87 ;  /* 0x000000ffff197224 */ /* 0x000fe200078e0057 */
[----:B------:R-:W-:Y:S01]  /*5960*/  F2FP.SATFINITE.E4M3.F32.PACK_AB_MERGE_C R201, R5, R82, R93 ;  /* 0x0000005205c9723e */ /* 0x000fe2000480705d */
[----:B------:R-:W-:Y:S01]  /*5970*/  IMAD.MOV.U32 R82, RZ, RZ, R87 ;  /* 0x000000ffff527224 */ /* 0x000fe200078e0057 */
[----:B------:R-:W1:Y:S01]  /*5980*/  MUFU.EX2 R33, R33 ;  /* 0x0000002100217308 */ /* 0x000e620000000800 */
[----:B0-----:R-:W-:-:S01]  /*5990*/  FADD.FTZ R2, R32, R29 ;  /* 0x0000001d20027221 */ /* 0x001fc20000010000 */
[----:B------:R-:W-:-:S02]  /*59a0*/  IMAD.MOV.U32 R29, RZ, RZ, R87 ;  /* 0x000000ffff1d7224 */ /* 0x000fc400078e0057 */
[----:B------:R-:W-:-:S04]  /*59b0*/  IMAD.MOV.U32 R24, RZ, RZ, R87 ;  /* 0x000000ffff187224 */ /* 0x000fc800078e0057 */
[----:B------:R-:W0:Y:S01]  /*59c0*/  MUFU.EX2 R35, R35 ;  /* 0x0000002300237308 */ /* 0x000e220000000800 */
[----:B--2---:R-:W-:-:S07]  /*59d0*/  FADD.FTZ R6, R34, R9 ;  /* 0x0000000922067221 */ /* 0x004fce0000010000 */
[----:B------:R-:W-:Y:S01]  /*59e0*/  MUFU.EX2 R36, R36 ;  /* 0x0000002400247308 */ /* 0x000fe20000000800 */
[----:B-1----:R-:W-:-:S07]  /*59f0*/  FADD.FTZ R5, R33, R2 ;  /* 0x0000000221057221 */ /* 0x002fce0000010000 */
[----:B------:R-:W1:Y:S01]  /*5a00*/  MUFU.EX2 R3, R3 ;  /* 0x0000000300037308 */ /* 0x000e620000000800 */
[----:B0-----:R-:W-:-:S07]  /*5a10*/  FADD.FTZ R6, R35, R6 ;  /* 0x0000000623067221 */ /* 0x001fce0000010000 */
[----:B------:R-:W-:Y:S08]  /*5a20*/  MUFU.EX2 R69, R69 ;  /* 0x0000004500457308 */ /* 0x000ff00000000800 */
[----:B------:R-:W0:Y:S01]  /*5a30*/  MUFU.EX2 R52, R52 ;  /* 0x0000003400347308 */ /* 0x000e220000000800 */
[----:B-1----:R-:W-:Y:S01]  /*5a40*/  F2FP.SATFINITE.E4M3.F32.PACK_AB_MERGE_C R2, R3, R36, RZ ;  /* 0x000000240302723e */ /* 0x002fe200048070ff */
[----:B------:R-:W-:-:S03]  /*5a50*/  FADD.FTZ R36, R36, R5 ;  /* 0x0000000524247221 */ /* 0x000fc60000010000 */
[----:B------:R-:W-:Y:S01]  /*5a60*/  F2FP.SATFINITE.E4M3.F32.PACK_AB_MERGE_C R202, R33, R32, R2 ;  /* 0x0000002021ca723e */ /* 0x000fe20004807002 */
[----:B------:R-:W-:-:S01]  /*5a70*/  FADD.FTZ R3, R3, R36 ;  /* 0x0000002403037221 */ /* 0x000fc20000010000 */
[--C-:B------:R-:W-:Y:S02]  /*5a80*/  IMAD.MOV.U32 R36, RZ, RZ, R87.reuse ;  /* 0x000000ffff247224 */ /* 0x100fe400078e0057 */
[--C-:B------:R-:W-:Y:S02]  /*5a90*/  IMAD.MOV.U32 R33, RZ, RZ, R87.reuse ;  /* 0x000000ffff217224 */ /* 0x100fe400078e0057 */
[----:B------:R-:W-:Y:S01]  /*5aa0*/  IMAD.MOV.U32 R32, RZ, RZ, R87 ;  /* 0x000000ffff207224 */ /* 0x000fe200078e0057 */
[----:B0-----:R-:W-:Y:S01]  /*5ab0*/  F2FP.SATFINITE.E4M3.F32.PACK_AB_MERGE_C R8, R52, R69, RZ ;  /* 0x000000453408723e */ /* 0x001fe200048070ff */
[----:B------:R-:W-:-:S03]  /*5ac0*/  FADD.FTZ R69, R69, R6 ;  /* 0x0000000645457221 */ /* 0x000fc60000010000 */
[----:B------:R-:W-:Y:S01]  /*5ad0*/  F2FP.SATFINITE.E4M3.F32.PACK_AB_MERGE_C R203, R35, R34, R8 ;  /* 0x0000002223cb723e */ /* 0x000fe20004807008 */
[----:B------:R-:W-:-:S01]  /*5ae0*/  FADD.FTZ R2, R52, R69 ;  /* 0x0000004534027221 */ /* 0x000fc20000010000 */
[--C-:B------:R-:W-:Y:S02]  /*5af0*/  IMAD.MOV.U32 R69, RZ, RZ, R87.reuse ;  /* 0x000000ffff457224 */ /* 0x100fe400078e0057 */
[--C-:B------:R-:W-:Y:S02]  /*5b00*/  IMAD.MOV.U32 R52, RZ, RZ, R87.reuse ;  /* 0x000000ffff347224 */ /* 0x100fe400078e0057 */
[--C-:B------:R-:W-:Y:S02]  /*5b10*/  IMAD.MOV.U32 R35, RZ, RZ, R87.reuse ;  /* 0x000000ffff237224 */ /* 0x100fe400078e0057 */
        /* <DEDUP_REMOVED lines=37> */
[----:B------:R-:W-:-:S05]  /*5d70*/  UMOV UR57, UR55 ;  /* 0x0000003700397c82 */ /* 0x000fca0008000000 */
.L_x_1879:
[----:B------:R-:W-:Y:S01]  /*5d80*/  ISETP.NE.AND P3, PT, RZ, UR44, PT ;  /* 0x0000002cff007c0c */ /* 0x000fe2000bf65270 */
[----:B------:R-:W-:-:S04]  /*5d90*/  UISETP.NE.AND UP0, UPT, UR57, 0x1, UPT ;  /* 0x000000013900788c */ /* 0x000fc8000bf05270 */
[----:B------:R-:W-:-:S04]  /*5da0*/  USEL UR46, URZ, 0x1, UP0 ;  /* 0x000000013f2e7887 */ /* 0x000fc80008000000 */
[----:B------:R-:W-:-:S04]  /*5db0*/  ULOP3.LUT UR46, UR58, UR46, URZ, 0x3c, !UPT ;  /* 0x0000002e3a2e7292 */ /* 0x000fc8000f8e3c3f */
[----:B------:R-:W-:Y:S08]  /*5dc0*/  @P3 BRA `(.L_x_1870) ;  /* 0x0000000000383947 */ /* 0x000ff00003800000 */
[----:B------:R-:W-:Y:S05]  /*5dd0*/  @!P0 BRA `(.L_x_1871) ;  /* 0x0000000000048947 */ /* 0x000fea0003800000 */
[----:B------:R-:W-:Y:S01]  /*5de0*/  BPT.TRAP 0x1 ;  /* 0x000000040000795c */ /* 0x000fe20000300000 */
.L_x_1871:
[----:B------:R-:W-:Y:S01]  /*5df0*/  UIADD3 UR6, UR57, 0x1, URZ ;  /* 0x0000000139067890 */ /* 0x000fe2000fffe03f */
[----:B------:R-:W-:-:S03]  /*5e00*/  IMAD.U32 R0, RZ, RZ, UR46 ;  /* 0x0000002eff007e24 */ /* 0x000fc6000f8e00ff */
[----:B------:R-:W-:Y:S02]  /*5e10*/  UISETP.NE.AND UP0, UPT, UR6, 0x2, UPT ;  /* 0x000000020600788c */ /* 0x000fe4000bf05270 */
[----:B------:R-:W-:Y:S02]  /*5e20*/  SHF.L.U32 R0, R0, 0x1f, RZ ;  /* 0x0000001f00007819 */ /* 0x000fe400000006ff */
[----:B------:R-:W-:-:S04]  /*5e30*/  USEL UR6, UR6, URZ, UP0 ;  /* 0x0000003f06067287 */ /* 0x000fc80008000000 */
[----:B------:R-:W-:-:S09]  /*5e40*/  ULEA UR6, UR6, UR41, 0x3 ;  /* 0x0000002906067291 */ /* 0x000fd2000f8e183f */
[----:B------:R0:W1:Y:S01]  /*5e50*/  SYNCS.PHASECHK.TRANS64.TRYWAIT P2, [UR6+0x2e830], R0 ;  /* 0x02e83000ff0075a7 */ /* 0x0000620008040146 */
[----:B------:R-:W-:Y:S05]  /*5e60*/  @!P0 BRA `(.L_x_1872) ;  /* 0x0000000000048947 */ /* 0x000fea0003800000 */
[----:B------:R-:W-:Y:S01]  /*5e70*/  BPT.TRAP 0x1 ;  /* 0x000000040000795c */ /* 0x000fe20000300000 */
.L_x_1872:
[----:B-1----:R-:W-:Y:S05]  /*5e80*/  @P2 BRA `(.L_x_1870) ;  /* 0x0000000000082947 */ /* 0x002fea0003800000 */
[----:B------:R-:W1:Y:S02]  /*5e90*/  SYNCS.PHASECHK.TRANS64.TRYWAIT P2, [UR6+0x2e830], R0 ;  /* 0x02e83000ff0075a7 */ /* 0x000e640008040146 */
[----:B-1----:R-:W-:Y:S05]  /*5ea0*/  @!P2 BRA `(.L_x_1873) ;  /* 0x000000f800dca947 */ /* 0x002fea0003800000 */
.L_x_1870:
        /* <DEDUP_REMOVED lines=186> */
.L_x_1875:
[----:B------:R-:W-:Y:S01]  /*6a50*/  ULEA UR6, UR57, UR41, 0x3 ;  /* 0x0000002939067291 */ /* 0x000fe2000f8e183f */
[----:B------:R-:W-:-:S05]  /*6a60*/  IMAD.U32 R0, RZ, RZ, UR58 ;  /* 0x0000003aff007e24 */ /* 0x000fca000f8e00ff */
[----:B------:R-:W-:-:S04]  /*6a70*/  SHF.L.U32 R0, R0, 0x1f, RZ ;  /* 0x0000001f00007819 */ /* 0x000fc800000006ff */
[----:B------:R0:W1:Y:S01]  /*6a80*/  SYNCS.PHASECHK.TRANS64.TRYWAIT P2, [UR6+0x2e850], R0 ;  /* 0x02e85000ff0075a7 */ /* 0x0000620008040146 */
[----:B------:R-:W-:Y:S05]  /*6a90*/  @!P0 BRA `(.L_x_1876) ;  /* 0x0000000000048947 */ /* 0x000fea0003800000 */
[----:B------:R-:W-:Y:S01]  /*6aa0*/  BPT.TRAP 0x1 ;  /* 0x000000040000795c */ /* 0x000fe20000300000 */
.L_x_1876:
[----:B-1----:R-:W-:Y:S05]  /*6ab0*/  @P2 BRA `(.L_x_1874) ;  /* 0x0000000000082947 */ /* 0x002fea0003800000 */
[----:B------:R-:W1:Y:S02]  /*6ac0*/  SYNCS.PHASECHK.TRANS64.TRYWAIT P2, [UR6+0x2e850], R0 ;  /* 0x02e85000ff0075a7 */ /* 0x000e640008040146 */
[----:B-1----:R-:W-:Y:S05]  /*6ad0*/  @!P2 BRA `(.L_x_1877) ;  /* 0x000000ec00e8a947 */ /* 0x002fea0003800000 */
.L_x_1874:
[----:B------:R-:W-:Y:S01]  /*6ae0*/  USHF.L.U32 UR7, UR51, 0x7, URZ ;  /* 0x0000000733077899 */ /* 0x000fe2000800063f */
[----:B01----:R-:W-:Y:S01]  /*6af0*/  IMAD.MOV.U32 R0, RZ, RZ, -0x2 ;  /* 0xfffffffeff007424 */ /* 0x003fe200078e00ff */
[----:B------:R-:W-:Y:S01]  /*6b00*/  UIADD3 UR6, UR41, 0x400, URZ ;  /* 0x0000040029067890 */ /* 0x000fe2000fffe03f */
[----:B------:R-:W-:Y:S01]  /*6b10*/  WARPGROUP.ARRIVE ;  /* 0x00000000000079c5 */ /* 0x000fe20000000000 */
[----:B------:R-:W-:Y:S01]  /*6b20*/  UIMAD UR7, UR56, -0xe0, UR7 ;  /* 0xffffff20380778a4 */ /* 0x000fe2000f8e0207 */
[----:B------:R-:W-:Y:S01]  /*6b30*/  IMAD.U32 R13, RZ, RZ, UR38 ;  /* 0x00000026ff0d7e24 */ /* 0x000fe2000f8e00ff */
[----:B------:R-:W-:Y:S02]  /*6b40*/  USHF.R.U32.HI UR6, URZ, 0x4, UR6 ;  /* 0x000000043f067899 */ /* 0x000fe40008011606 */
[----:B------:R-:W-:Y:S02]  /*6b50*/  UIADD3 UR7, UR7, 0x1, UR49 ;  /* 0x0000000107077890 */ /* 0x000fe4000fffe031 */
[----:B------:R-:W-:-:S02]  /*6b60*/  ULOP3.LUT UR6, UR6, 0x3fff, URZ, 0xc0, !UPT ;  /* 0x00003fff06067892 */ /* 0x000fc4000f8ec03f */
[----:B------:R-:W-:Y:S02]  /*6b70*/  UIADD3 UR7, UR7, -UR50, URZ ;  /* 0x8000003207077290 */ /* 0x000fe4000fffe03f */
[----:B------:R-:W-:-:S04]  /*6b80*/  ULOP3.LUT UR6, UR6, 0x10000, URZ, 0xfc, !UPT ;  /* 0x0001000006067892 */ /* 0x000fc8000f8efc3f */
[----:B------:R-:W-:Y:S01]  /*6b90*/  IMAD R7, R17, R0, UR7 ;  /* 0x0000000711077e24 */ /* 0x000fe2000f8e0200 */
[----:B------:R-:W-:Y:S01]  /*6ba0*/  UIMAD UR10, UR57, 0x700, UR6 ;  /* 0x00000700390a78a4 */ /* 0x000fe2000f8e0206 */
[----:B------:R-:W-:Y:S02]  /*6bb0*/  UMOV UR7, 0xc0000010 ;  /* 0xc000001000077882 */ /* 0x000fe40000000000 */
[----:B------:R-:W-:-:S04]  /*6bc0*/  IMAD.IADD R7, R22, 0x1, R7 ;  /* 0x0000000116077824 */ /* 0x000fc800078e0207 */
[----:B------:R-:W-:Y:S01]  /*6bd0*/  UMOV UR6, UR10 ;  /* 0x0000000a00067c82 */ /* 0x000fe20008000000 */
[C---:B------:R-:W-:Y:S01]  /*6be0*/  ISETP.GT.AND P2, PT, R7.reuse, RZ, PT ;  /* 0x000000ff0700720c */ /* 0x040fe20003f44270 */
[----:B------:R-:W-:Y:S01]  /*6bf0*/  QGMMA.64x128x32.F32.E4M3.E4M3 R24, R224, gdesc[UR4], R24, gsb0 ;  /* 0x01e00004e0187df3 */ /* 0x000fe20008000818 */
[C---:B------:R-:W-:Y:S01]  /*6c00*/  ISETP.GT.AND P3, PT, R7.reuse, 0x1, PT ;  /* 0x000000010700780c */ /* 0x040fe20003f64270 */
[----:B------:R-:W-:Y:S01]  /*6c10*/  UIADD3 UR6, UR10, 0x100, URZ ;  /* 0x000001000a067890 */ /* 0x000fe2000fffe03f */
[----:B------:R-:W-:Y:S01]  /*6c20*/  FSEL R184, R184, -INF , P2 ;  /* 0xff800000b8b87808 */ /* 0x000fe20001000000 */
        /* <DEDUP_REMOVED lines=69> */
[----:B------:R-:W-:Y:S01]  /*7080*/  FMNMX.FTZ R0, R164, R9, !PT ;  /* 0x00000009a4007209 */ /* 0x000fe20007810000 */
[----:B------:R-:W-:-:S02]  /*7090*/  WARPGROUP.DEPBAR.LE gsb0, 0x0 ;  /* 0x00008000000079c5 */ /* 0x000fc40000010000 */
[----:B------:R-:W-:Y:S01]  /*70a0*/  ISETP.GT.AND P3, PT, R7, 0x61, PT ;  /* 0x000000610700780c */ /* 0x000fe20003f64270 */
[----:B------:R-:W-:Y:S01]  /*70b0*/  WARPGROUP.ARRIVE ;  /* 0x00000000000079c5 */ /* 0x000fe20000000000 */
[----:B------:R-:W-:Y:S02]  /*70c0*/  FSEL R136, R136, -INF , P2 ;  /* 0xff80000088887808 */ /* 0x000fe40001000000 */
[----:B------:R-:W-:Y:S02]  /*70d0*/  FMNMX.FTZ R9, R165, R0, !PT ;  /* 0x00000000a5097209 */ /* 0x000fe40007810000 */
[----:B------:R-:W-:Y:S01]  /*70e0*/  ISETP.GT.AND P2, PT, R7, 0x68, PT ;  /* 0x000000680700780c */ /* 0x000fe20003f44270 */
[----:B------:R-:W-:Y:S01]  /*70f0*/  QGMMA.64x128x32.F32.E4M3.E4M3 R24, R220, gdesc[UR4], R24, gsb0 ;  /* 0x01e00004dc187df3 */ /* 0x000fe20008000818 */
[----:B------:R-:W-:Y:S01]  /*7100*/  FSEL R137, R137, -INF , P3 ;  /* 0xff80000089897808 */ /* 0x000fe20001800000 */
        /* <DEDUP_REMOVED lines=71> */
[----:B------:R-:W-:Y:S01]  /*7580*/  FMNMX.FTZ R9, R117, R0, !PT ;  /* 0x0000000075097209 */ /* 0x000fe20007810000 */
[----:B------:R-:W-:Y:S02]  /*7590*/  WARPGROUP.DEPBAR.LE gsb0, 0x0 ;  /* 0x00008000000079c5 */ /* 0x000fe40000010000 */
        /* <DEDUP_REMOVED lines=19> */
[C---:B------:R-:W-:Y:S01]  /*76d0*/  ISETP.GT.AND P3, PT, R7.reuse, 0xd9, PT ;  /* 0x000000d90700780c */ /* 0x040fe20003f64270 */
[----:B------:R-:W-:Y:S01]  /*76e0*/  VIADD R7, R7, 0x8 ;  /* 0x0000000807077836 */ /* 0x000fe20000000000 */
[----:B------:R-:W-:Y:S02]  /*76f0*/  FSEL R100, R100, -INF , P2 ;  /* 0xff80000064647808 */ /* 0x000fe40001000000 */
[----:B------:R-:W-:Y:S02]  /*7700*/  FMNMX.FTZ R9, R97, R0, !PT ;  /* 0x0000000061097209 */ /* 0x000fe40007810000 */
[----:B------:R-:W-:-:S02]  /*7710*/  FSEL R101, R101, -INF , P3 ;  /* 0xff80000065657808 */ /* 0x000fc40001800000 */
[----:B------:R-:W-:Y:S02]  /*7720*/  FMNMX.FTZ R0, R100, R9, !PT ;  /* 0x0000000964007209 */ /* 0x000fe40007810000 */
[----:B------:R-:W-:Y:S02]  /*7730*/  ISETP.GT.AND P3, PT, R7, RZ, PT ;  /* 0x000000ff0700720c */ /* 0x000fe40003f64270 */
[----:B------:R-:W-:Y:S02]  /*7740*/  FMNMX.FTZ R9, R101, R0, !PT ;  /* 0x0000000065097209 */ /* 0x000fe40007810000 */
[----:B------:R-:W-:-:S03]  /*7750*/  ISETP.GT.AND P4, PT, R7, 0x1, PT ;  /* 0x000000010700780c */ /* 0x000fc60003f84270 */
[----:B------:R-:W0:Y:S01]  /*7760*/  SHFL.BFLY PT, R0, R9, 0x2, 0x1f ;  /* 0x0c401f0009007f89 */ /* 0x000e2200000e0000 */
        /* <DEDUP_REMOVED lines=26> */
[----:B------:R-:W-:Y:S02]  /*7910*/  FSEL R163, R163, -INF , P4 ;  /* 0xff800000a3a37808 */ /* 0x000fe40002000000 */
[----:B------:R-:W-:Y:S01]  /*7920*/  ISETP.GT.AND P4, PT, R7, 0x59, PT ;  /* 0x000000590700780c */ /* 0x000fe20003f84270 */
        /* <DEDUP_REMOVED lines=8> */
[----:B------:R-:W-:Y:S01]  /*79b0*/  FSEL R181, R186, -INF , P3 ;  /* 0xff800000bab57808 */ /* 0x000fe20001800000 */
        /* <DEDUP_REMOVED lines=22> */
[----:B------:R-:W-:Y:S01]  /*7b20*/  FFMA.FTZ R156, R156, UR38, -R8 ;  /* 0x000000269c9c7c23 */ /* 0x000fe20008010808 */
[----:B------:R-:W-:Y:S01]  /*7b30*/  FMNMX.FTZ R185, R195, R184, !PT ;  /* 0x000000b8c3b97209 */ /* 0x000fe20007810000 */
[----:B------:R-:W-:-:S02]  /*7b40*/  WARPGROUP.DEPBAR.LE gsb0, 0x0 ;  /* 0x00008000000079c5 */ /* 0x000fc40000010000 */
[----:B------:R-:W-:Y:S01]  /*7b50*/  ISETP.GT.AND P3, PT, R7, 0x20, PT ;  /* 0x000000200700780c */ /* 0x000fe20003f64270 */
[----:B------:R-:W-:Y:S01]  /*7b60*/  WARPGROUP.ARRIVE ;  /* 0x00000000000079c5 */ /* 0x000fe20000000000 */
[----:B------:R-:W-:Y:S01]  /*7b70*/  FMNMX.FTZ R184, R198, R185, !PT ;  /* 0x000000b9c6b87209 */ /* 0x000fe20007810000 */
[--C-:B------:R-:W-:Y:S01]  /*7b80*/  FFMA.FTZ R157, R157, UR38, -R8.reuse ;  /* 0x000000269d9d7c23 */ /* 0x100fe20008010808 */
[----:B------:R-:W-:Y:S01]  /*7b90*/  FSEL R170, R170, -INF , P3 ;  /* 0xff800000aaaa7808 */ /* 0x000fe20001800000 */
[--C-:B------:R-:W-:Y:S01]  /*7ba0*/  FFMA.FTZ R160, R160, UR38, -R8.reuse ;  /* 0x00000026a0a07c23 */ /* 0x100fe20008010808 */
[----:B------:R-:W-:Y:S01]  /*7bb0*/  FMNMX.FTZ R185, R199, R184, !PT ;  /* 0x000000b8c7b97209 */ /* 0x000fe20007810000 */
[----:B------:R-:W-:Y:S01]  /*7bc0*/  QGMMA.64x128x32.F32.E4M3.E4M3 R24, R212, gdesc[UR4], R24, gsb0 ;  /* 0x01e00004d4187df3 */ /* 0x000fe20008000818 */
[----:B------:R-:W-:Y:S01]  /*7bd0*/  ISETP.GT.AND P3, PT, R7, 0x28, PT ;  /* 0x000000280700780c */ /* 0x000fe20003f64270 */
[----:B------:R-:W-:Y:S01]  /*7be0*/  UIADD3 UR6, UR10, 0x400, URZ ;  /* 0x000004000a067890 */ /* 0x000fe2000fffe03f */
[----:B------:R-:W-:Y:S01]  /*7bf0*/  FMNMX.FTZ R184, R170, R185, !PT ;  /* 0x000000b9aab87209 */ /* 0x000fe20007810000 */
[----:B------:R-:W-:Y:S01]  /*7c00*/  UMOV UR7, 0xc0000010 ;  /* 0xc000001000077882 */ /* 0x000fe20000000000 */
        /* <DEDUP_REMOVED lines=52> */
[----:B------:R-:W-:Y:S01]  /*7f50*/  FSEL R167, R167, -INF , P4 ;  /* 0xff800000a7a77808 */ /* 0x000fe20002000000 */
[--C-:B------:R-:W-:Y:S01]  /*7f60*/  FFMA.FTZ R96, R96, UR38, -R8.reuse ;  /* 0x0000002660607c23 */ /* 0x100fe20008010808 */
[----:B------:R-:W-:Y:S01]  /*7f70*/  ISETP.GT.AND P3, PT, R7, 0x60, PT ;  /* 0x000000600700780c */ /* 0x000fe20003f64270 */
[--C-:B------:R-:W-:Y:S01]  /*7f80*/  FFMA.FTZ R97, R97, UR38, -R8.reuse ;  /* 0x0000002661617c23 */ /* 0x100fe20008010808 */
[----:B------:R-:W-:Y:S01]  /*7f90*/  FMNMX.FTZ R184, R166, R185, !PT ;  /* 0x000000b9a6b87209 */ /* 0x000fe20007810000 */
[--C-:B------:R-:W-:Y:S01]  /*7fa0*/  FFMA.FTZ R100, R100, UR38, -R8.reuse ;  /* 0x0000002664647c23 */ /* 0x100fe20008010808 */
[----:B------:R-:W-:Y:S01]  /*7fb0*/  ISETP.GT.AND P4, PT, R7, 0x61, PT ;  /* 0x000000610700780c */ /* 0x000fe20003f84270 */
[----:B------:R-:W-:Y:S01]  /*7fc0*/  FFMA.FTZ R101, R101, UR38, -R8 ;  /* 0x0000002665657c23 */ /* 0x000fe20008010808 */
        /* <DEDUP_REMOVED lines=11> */
[----:B------:R0:W-:Y:S01]  /*8080*/  MUFU.EX2 R142, R186 ;  /* 0x000000ba008e7308 */ /* 0x0001e20000000800 */
[----:B------:R-:W-:Y:S02]  /*8090*/  FSEL R143, R143, -INF , P4 ;  /* 0xff8000008f8f7808 */ /* 0x000fe40002000000 */
[----:B------:R-:W-:Y:S02]  /*80a0*/  FMNMX.FTZ R184, R144, R185, !PT ;  /* 0x000000b990b87209 */ /* 0x000fe40007810000 */
[----:B------:R-:W-:Y:S02]  /*80b0*/  ISETP.GT.AND P4, PT, R7, 0x71, PT ;  /* 0x000000710700780c */ /* 0x000fe40003f84270 */
[----:B------:R-:W-:Y:S01]  /*80c0*/  FSEL R146, R146, -INF , P3 ;  /* 0xff80000092927808 */ /* 0x000fe20001800000 */
[----:B------:R-:W-:Y:S01]  /*80d0*/  MUFU.EX2 R11, R11 ;  /* 0x0000000b000b7308 */ /* 0x000fe20000000800 */
[----:B------:R-:W-:Y:S01]  /*80e0*/  FMNMX.FTZ R185, R143, R184, !PT ;  /* 0x000000b88fb97209 */ /* 0x000fe20007810000 */
[----:B0-----:R-:W-:Y:S01]  /*80f0*/  FFMA.FTZ R186, R128, UR38, -R8 ;  /* 0x0000002680ba7c23 */ /* 0x001fe20008010808 */
[----:B------:R-:W-:-:S02]  /*8100*/  ISETP.GT.AND P3, PT, R7, 0x78, PT ;  /* 0x000000780700780c */ /* 0x000fc40003f64270 */
[----:B------:R-:W-:Y:S02]  /*8110*/  FSEL R147, R147, -INF , P4 ;  /* 0xff80000093937808 */ /* 0x000fe40002000000 */
        /* <DEDUP_REMOVED lines=11> */
[----:B------:R-:W-:Y:S01]  /*81d0*/  MUFU.EX2 R14, R14 ;  /* 0x0000000e000e7308 */ /* 0x000fe20000000800 */
[----:B------:R-:W-:Y:S02]  /*81e0*/  FMNMX.FTZ R185, R151, R184, !PT ;  /* 0x000000b897b97209 */ /* 0x000fe40007810000 */
[----:B------:R-:W-:Y:S02]  /*81f0*/  ISETP.GT.AND P3, PT, R7, 0x88, PT ;  /* 0x000000880700780c */ /* 0x000fe40003f64270 */
[----:B------:R-:W-:-:S02]  /*8200*/  FSEL R123, R123, -INF , P4 ;  /* 0xff8000007b7b7808 */ /* 0x000fc40002000000 */
[----:B------:R-:W-:Y:S01]  /*8210*/  FMNMX.FTZ R184, R122, R185, !PT ;  /* 0x000000b97ab87209 */ /* 0x000fe20007810000 */
[----:B------:R-:W-:Y:S01]  /*8220*/  MUFU.EX2 R15, R15 ;  /* 0x0000000f000f7308 */ /* 0x000fe20000000800 */
[----:B------:R-:W-:Y:S02]  /*8230*/  ISETP.GT.AND P4, PT, R7, 0x89, PT ;  /* 0x000000890700780c */ /* 0x000fe40003f84270 */
[----:B------:R-:W-:Y:S02]  /*8240*/  FSEL R126, R126, -INF , P3 ;  /* 0xff8000007e7e7808 */ /* 0x000fe40001800000 */
[----:B------:R-:W-:Y:S02]  /*8250*/  FMNMX.FTZ R185, R123, R184, !PT ;  /* 0x000000b87bb97209 */ /* 0x000fe40007810000 */
[----:B------:R-:W-:Y:S01]  /*8260*/  ISETP.GT.AND P3, PT, R7, 0x90, PT ;  /* 0x000000900700780c */ /* 0x000fe20003f64270 */
[----:B------:R-:W-:Y:S01]  /*8270*/  MUFU.EX2 R20, R20 ;  /* 0x0000001400147308 */ /* 0x000fe20000000800 */
[----:B------:R-:W-:-:S02]  /*8280*/  FSEL R127, R127, -INF , P4 ;  /* 0xff8000007f7f7808 */ /* 0x000fc40002000000 */
[----:B------:R-:W-:Y:S02]  /*8290*/  FMNMX.FTZ R184, R126, R185, !PT ;  /* 0x000000b97eb87209 */ /* 0x000fe40007810000 */
[----:B------:R-:W-:Y:S02]  /*82a0*/  ISETP.GT.AND P4, PT, R7, 0x91, PT ;  /* 0x000000910700780c */ /* 0x000fe40003f84270 */
[----:B------:R-:W-:Y:S01]  /*82b0*/  FSEL R130, R130, -INF , P3 ;  /* 0xff80000082827808 */ /* 0x000fe20001800000 */
[----:B------:R-:W-:Y:S01]  /*82c0*/  MUFU.EX2 R21, R21 ;  /* 0x0000001500157308 */ /* 0x000fe20000000800 */
[----:B------:R-:W-:Y:S02]  /*82d0*/  FMNMX.FTZ R185, R127, R184, !PT ;  /* 0x000000b87fb97209 */ /* 0x000fe40007810000 */
[----:B------:R-:W-:Y:S01]  /*82e0*/  ISETP.GT.AND P3, PT, R7, 0x98, PT ;  /* 0x000000980700780c */ /* 0x000fe20003f64270 */
[----:B------:R-:W-:Y:S02]  /*82f0*/  WARPGROUP.DEPBAR.LE gsb0, 0x0 ;  /* 0x00008000000079c5 */ /* 0x000fe40000010000 */
[----:B------:R-:W-:Y:S01]  /*8300*/  FSEL R131, R131, -INF , P4 ;  /* 0xff80000083837808 */ /* 0x000fe20002000000 */
[----:B------:R-:W-:Y:S01]  /*8310*/  WARPGROUP.ARRIVE ;  /* 0x00000000000079c5 */ /* 0x000fe20000000000 */
[----:B------:R-:W-:Y:S01]  /*8320*/  FMNMX.FTZ R184, R130, R185, !PT ;  /* 0x000000b982b87209 */ /* 0x000fe20007810000 */
[----:B------:R-:W-:Y:S01]  /*8330*/  MUFU.EX2 R168, R168 ;  /* 0x000000a800a87308 */ /* 0x000fe20000000800 */
[----:B------:R-:W-:-:S02]  /*8340*/  ISETP.GT.AND P4, PT, R7, 0x99, PT ;  /* 0x000000990700780c */ /* 0x000fc40003f84270 */
[----:B------:R-:W-:Y:S01]  /*8350*/  FSEL R134, R134, -INF , P3 ;  /* 0xff80000086867808 */ /* 0x000fe20001800000 */
[----:B------:R-:W-:Y:S01]  /*8360*/  QGMMA.64x128x32.F32.E4M3.E4M3 R24, R208, gdesc[UR4], R24, gsb0 ;  /* 0x01e00004d0187df3 */ /* 0x000fe20008000818 */
[----:B------:R-:W-:Y:S01]  /*8370*/  FMNMX.FTZ R185, R131, R184, !PT ;  /* 0x000000b883b97209 */ /* 0x000fe20007810000 */
[----:B------:R-:W-:Y:S01]  /*8380*/  UIADD3 UR6, UR10, 0x500, URZ ;  /* 0x000005000a067890 */ /* 0x000fe2000fffe03f */
[----:B------:R-:W-:Y:S01]  /*8390*/  FSEL R135, R135, -INF , P4 ;  /* 0xff80000087877808 */ /* 0x000fe20002000000 */
[----:B------:R-:W-:Y:S01]  /*83a0*/  UMOV UR7, 0xc0000010 ;  /* 0xc000001000077882 */ /* 0x000fe20000000000 */
[C---:B------:R-:W-:Y:S01]  /*83b0*/  ISETP.GT.AND P3, PT, R7.reuse, 0xa0, PT ;  /* 0x000000a00700780c */ /* 0x040fe20003f64270 */
[----:B------:R-:W-:Y:S01]  /*83c0*/  MUFU.EX2 R169, R169 ;  /* 0x000000a900a97308 */ /* 0x000fe20000000800 */
[----:B------:R-:W-:Y:S02]  /*83d0*/  FMNMX.FTZ R184, R134, R185, !PT ;  /* 0x000000b986b87209 */ /* 0x000fe40007810000 */
[----:B------:R-:W-:-:S02]  /*83e0*/  ISETP.GT.AND P4, PT, R7, 0xa1, PT ;  /* 0x000000a10700780c */ /* 0x000fc40003f84270 */
[----:B------:R-:W-:Y:S02]  /*83f0*/  FSEL R106, R106, -INF , P3 ;  /* 0xff8000006a6a7808 */ /* 0x000fe40001800000 */
        /* <DEDUP_REMOVED lines=17> */
[----:B------:R-:W-:Y:S01]  /*8510*/  ISETP.GT.AND P3, PT, R7, 0xb8, PT ;  /* 0x000000b80700780c */ /* 0x000fe20003f64270 */
[----:B0-----:R-:W-:Y:S01]  /*8520*/  FFMA.FTZ R186, R132, UR38, -R8 ;  /* 0x0000002684ba7c23 */ /* 0x001fe20008010808 */
[----:B------:R-:W-:Y:S02]  /*8530*/  FSEL R115, R115, -INF , P4 ;  /* 0xff80000073737808 */ /* 0x000fe40002000000 */
[----:B------:R-:W-:Y:S02]  /*8540*/  FMNMX.FTZ R184, R114, R185, !PT ;  /* 0x000000b972b87209 */ /* 0x000fe40007810000 */
[----:B------:R-:W-:Y:S01]  /*8550*/  ISETP.GT.AND P4, PT, R7, 0xb9, PT ;  /* 0x000000b90700780c */ /* 0x000fe20003f84270 */
[----:B------:R-:W-:Y:S01]  /*8560*/  MUFU.EX2 R177, R177 ;  /* 0x000000b100b17308 */ /* 0x000fe20000000800 */
[----:B------:R-:W-:-:S02]  /*8570*/  FSEL R132, R118, -INF , P3 ;  /* 0xff80000076847808 */ /* 0x000fc40001800000 */
[----:B------:R-:W-:Y:S02]  /*8580*/  FMNMX.FTZ R185, R115, R184, !PT ;  /* 0x000000b873b97209 */ /* 0x000fe40007810000 */
[----:B------:R-:W-:Y:S02]  /*8590*/  FSEL R119, R119, -INF , P4 ;  /* 0xff80000077777808 */ /* 0x000fe40002000000 */
[C---:B------:R-:W-:Y:S01]  /*85a0*/  ISETP.GT.AND P3, PT, R7.reuse, 0xc0, PT ;  /* 0x000000c00700780c */ /* 0x040fe20003f64270 */
        /* <DEDUP_REMOVED lines=24> */
[----:B------:R-:W-:Y:S01]  /*8730*/  FSEL R99, R99, -INF , P4 ;  /* 0xff80000063637808 */ /* 0x000fe20002000000 */
[----:B------:R-:W-:Y:S01]  /*8740*/  IMAD.U32 R8, RZ, RZ, UR38 ;  /* 0x00000026ff087e24 */ /* 0x000fe2000f8e00ff */
[----:B------:R-:W-:Y:S02]  /*8750*/  FMNMX.FTZ R184, R98, R185, !PT ;  /* 0x000000b962b87209 */ /* 0x000fe40007810000 */
[----:B------:R-:W-:Y:S01]  /*8760*/  ISETP.GT.AND P4, PT, R7, 0xd9, PT ;  /* 0x000000d90700780c */ /* 0x000fe20003f84270 */
[----:B------:R-:W-:Y:S01]  /*8770*/  MUFU.EX2 R156, R156 ;  /* 0x0000009c009c7308 */ /* 0x000fe20000000800 */
[----:B------:R-:W-:-:S02]  /*8780*/  FSEL R108, R102, -INF , P3 ;  /* 0xff800000666c7808 */ /* 0x000fc40001800000 */
[----:B------:R-:W-:Y:S02]  /*8790*/  FMNMX.FTZ R7, R99, R184, !PT ;  /* 0x000000b863077209 */ /* 0x000fe40007810000 */
[----:B------:R-:W-:Y:S02]  /*87a0*/  FSEL R103, R103, -INF , P4 ;  /* 0xff80000067677808 */ /* 0x000fe40002000000 */
[----:B------:R-:W-:Y:S01]  /*87b0*/  FMNMX.FTZ R184, R108, R7, !PT ;  /* 0x000000076cb87209 */ /* 0x000fe20007810000 */
[----:B------:R0:W-:Y:S03]  /*87c0*/  MUFU.EX2 R102, R186 ;  /* 0x000000ba00667308 */ /* 0x0001e60000000800 */
[----:B------:R-:W-:-:S05]  /*87d0*/  FMNMX.FTZ R184, R103, R184, !PT ;  /* 0x000000b867b87209 */ /* 0x000fca0007810000 */
[----:B------:R-:W1:Y:S01]  /*87e0*/  SHFL.BFLY PT, R7, R184, 0x2, 0x1f ;  /* 0x0c401f00b8077f89 */ /* 0x000e6200000e0000 */
[----:B------:R-:W-:Y:S08]  /*87f0*/  MUFU.EX2 R157, R157 ;  /* 0x0000009d009d7308 */ /* 0x000ff00000000800 */
[----:B------:R-:W-:Y:S08]  /*8800*/  MUFU.EX2 R160, R160 ;  /* 0x000000a000a07308 */ /* 0x000ff00000000800 */
[----:B------:R-:W-:Y:S01]  /*8810*/  MUFU.EX2 R161, R161 ;  /* 0x000000a100a17308 */ /* 0x000fe20000000800 */
[----:B-1----:R-:W-:-:S07]  /*8820*/  FMNMX.FTZ R185, R184, R7, !PT ;  /* 0x00000007b8b97209 */ /* 0x002fce0007810000 */
[----:B------:R-:W-:Y:S01]  /*8830*/  MUFU.EX2 R164, R164 ;  /* 0x000000a400a47308 */ /* 0x000fe20000000800 */
[----:B------:R-:W1:Y:S01]  /*8840*/  SHFL.BFLY PT, R184, R185, 0x1, 0x1f ;  /* 0x0c201f00b9b87f89 */ /* 0x000e6200000e0000 */
[----:B------:R-:W-:Y:S02]  /*8850*/  WARPGROUP.DEPBAR.LE gsb0, 0x0 ;  /* 0x00008000000079c5 */ /* 0x000fe40000010000 */
[----:B------:R-:W-:-:S04]  /*8860*/  WARPGROUP.ARRIVE ;  /* 0x00000000000079c5 */ /* 0x000fc80000000000 */
[----:B------:R-:W-:Y:S02]  /*8870*/  MUFU.EX2 R165, R165 ;  /* 0x000000a500a57308 */ /* 0x000fe40000000800 */
[----:B------:R-:W-:Y:S01]  /*8880*/  QGMMA.64x128x32.F32.E4M3.E4M3 R24, R204, gdesc[UR4], R24, gsb0 ;  /* 0x01e00004cc187df3 */ /* 0x000fe20008000818 */
[----:B------:R-:W-:-:S05]  /*8890*/  UIADD3 UR6, UR10, 0x600, URZ ;  /* 0x000006000a067890 */ /* 0x000fca000fffe03f */
[----:B------:R-:W-:Y:S01]  /*88a0*/  MUFU.EX2 R136, R136 ;  /* 0x0000008800887308 */ /* 0x000fe20000000800 */
[----:B------:R-:W-:-:S07]  /*88b0*/  UMOV UR7, 0xc0000010 ;  /* 0xc000001000077882 */ /* 0x000fce0000000000 */
[----:B------:R-:W-:Y:S01]  /*88c0*/  MUFU.EX2 R137, R137 ;  /* 0x0000008900897308 */ /* 0x000fe20000000800 */
[----:B-1----:R-:W-:Y:S02]  /*88d0*/  FMNMX.FTZ R7, R185, R184, !PT ;  /* 0x000000b8b9077209 */ /* 0x002fe40007810000 */
[----:B------:R-:W-:Y:S02]  /*88e0*/  FSEL R184, R0, RZ, P2 ;  /* 0x000000ff00b87208 */ /* 0x000fe40001000000 */
[C---:B------:R-:W-:Y:S01]  /*88f0*/  FSETP.NEU.FTZ.AND P2, PT, R7.reuse, -INF , PT ;  /* 0xff8000000700780b */ /* 0x040fe20003f5d000 */
[----:B------:R-:W-:Y:S02]  /*8900*/  FFMA.FTZ R8, R7, R8, -8 ;  /* 0xc100000007087423 */ /* 0x000fe40000010008 */
[----:B------:R-:W-:Y:S01]  /*8910*/  MUFU.EX2 R140, R140 ;  /* 0x0000008c008c7308 */ /* 0x000fe20000000800 */
[----:B------:R-:W-:-:S02]  /*8920*/  FADD.FTZ R184, -R184, R5 ;  /* 0x00000005b8b87221 */ /* 0x000fc40000010100 */
[----:B------:R-:W-:-:S02]  /*8930*/  FSEL R8, R8, RZ, P2 ;  /* 0x000000ff08087208 */ /* 0x000fc40001000000 */
[----:B------:R-:W-:-:S03]  /*8940*/  FMUL.FTZ R5, R184, UR38 ;  /* 0x00000026b8057c20 */ /* 0x000fc60008410000 */
[----:B------:R-:W-:Y:S01]  /*8950*/  MUFU.EX2 R141, R141 ;  /* 0x0000008d008d7308 */ /* 0x000fe20000000800 */
[----:B0-----:R-:W-:-:S01]  /*8960*/  FFMA.FTZ R186, R191, UR38, -R8 ;  /* 0x00000026bfba7c23 */ /* 0x001fc20008010808 */
[----:B------:R-:W-:Y:S01]  /*8970*/  FSEL R191, R7, RZ, P2 ;  /* 0x000000ff07bf7208 */ /* 0x000fe20001000000 */
[----:B------:R-:W-:-:S01]  /*8980*/  FFMA.FTZ R192, R144, UR38, -R8 ;  /* 0x0000002690c07c23 */ /* 0x000fc20008010808 */
[--C-:B------:R-:W-:Y:S01]  /*8990*/  FFMA.FTZ R181, R181, UR38, -R8.reuse ;  /* 0x00000026b5b57c23 */ /* 0x100fe20008010808 */
[----:B------:R-:W-:-:S01]  /*89a0*/  FFMA.FTZ R184, R187, UR38, -R8 ;  /* 0x00000026bbb87c23 */ /* 0x000fc20008010808 */
[----:B------:R-:W-:Y:S01]  /*89b0*/  FFMA.FTZ R185, R190, UR38, -R8 ;  /* 0x00000026beb97c23 */ /* 0x000fe20008010808 */
[----:B------:R-:W-:-:S01]  /*89c0*/  FADD.FTZ R191, -R191, R6 ;  /* 0x00000006bfbf7221 */ /* 0x000fc20000010100 */
[----:B------:R-:W0:Y:S01]  /*89d0*/  MUFU.EX2 R5, R5 ;  /* 0x0000000500057308 */ /* 0x000e220000000800 */
[----:B------:R-:W-:-:S01]  /*89e0*/  FFMA.FTZ R187, R194, UR38, -R8 ;  /* 0x00000026c2bb7c23 */ /* 0x000fc20008010808 */
[--C-:B------:R-:W-:Y:S01]  /*89f0*/  FFMA.FTZ R188, R195, UR38, -R8.reuse ;  /* 0x00000026c3bc7c23 */ /* 0x100fe20008010808 */
[----:B------:R-:W-:Y:S01]  /*8a00*/  FMUL.FTZ R144, R191, UR38 ;  /* 0x00000026bf907c20 */ /* 0x000fe20008410000 */
        /* <DEDUP_REMOVED lines=38> */
[----:B------:R-:W-:Y:S01]  /*8c70*/  FADD.FTZ R3, R11, R194 ;  /* 0x000000c20b037221 */ /* 0x000fe20000010000 */
[----:B------:R-:W-:-:S01]  /*8c80*/  FFMA.FTZ R130, R130, UR38, -R8 ;  /* 0x0000002682827c23 */ /* 0x000fc20008010808 */
[--C-:B------:R-:W-:Y:S01]  /*8c90*/  FFMA.FTZ R131, R131, UR38, -R8.reuse ;  /* 0x0000002683837c23 */ /* 0x100fe20008010808 */
[----:B------:R-:W-:-:S01]  /*8ca0*/  FFMA.FTZ R134, R134, UR38, -R8 ;  /* 0x0000002686867c23 */ /* 0x000fc20008010808 */
[--C-:B------:R-:W-:Y:S01]  /*8cb0*/  FFMA.FTZ R135, R135, UR38, -R8.reuse ;  /* 0x0000002687877c23 */ /* 0x100fe20008010808 */
[----:B------:R-:W-:-:S01]  /*8cc0*/  FFMA.FTZ R106, R106, UR38, -R8 ;  /* 0x000000266a6a7c23 */ /* 0x000fc20008010808 */
[----:B------:R-:W0:Y:S01]  /*8cd0*/  MUFU.EX2 R187, R187 ;  /* 0x000000bb00bb7308 */ /* 0x000e220000000800 */
        /* <DEDUP_REMOVED lines=8> */
[----:B------:R-:W-:-:S01]  /*8d60*/  FFMA.FTZ R115, R115, UR38, -R8 ;  /* 0x0000002673737c23 */ /* 0x000fc20008010808 */
[----:B------:R-:W-:Y:S01]  /*8d70*/  FADD.FTZ R2, R14, R3 ;  /* 0x000000030e027221 */ /* 0x000fe20000010000 */
[----:B------:R-:W-:-:S01]  /*8d80*/  FFMA.FTZ R132, R132, UR38, -R8 ;  /* 0x0000002684847c23 */ /* 0x000fc20008010808 */
[--C-:B------:R-:W-:Y:S01]  /*8d90*/  FFMA.FTZ R119, R119, UR38, -R8.reuse ;  /* 0x0000002677777c23 */ /* 0x100fe20008010808 */
[----:B------:R-:W-:-:S01]  /*8da0*/  FFMA.FTZ R90, R90, UR38, -R8 ;  /* 0x000000265a5a7c23 */ /* 0x000fc20008010808 */
[----:B------:R-:W-:Y:S01]  /*8db0*/  FADD.FTZ R3, R15, R2 ;  /* 0x000000020f037221 */ /* 0x000fe20000010000 */
[----:B------:R-:W-:-:S01]  /*8dc0*/  FFMA.FTZ R91, R91, UR38, -R8 ;  /* 0x000000265b5b7c23 */ /* 0x000fc20008010808 */
[----:B------:R-:W3:Y:S01]  /*8dd0*/  MUFU.EX2 R189, R189 ;  /* 0x000000bd00bd7308 */ /* 0x000ee20000000800 */
[----:B------:R-:W-:-:S01]  /*8de0*/  FFMA.FTZ R104, R104, UR38, -R8 ;  /* 0x0000002668687c23 */ /* 0x000fc20008010808 */
[----:B------:R-:W-:-:S04]  /*8df0*/  FADD.FTZ R2, R20, R3 ;  /* 0x0000000314027221 */ /* 0x000fc80000010000 */
[----:B------:R-:W-:Y:S02]  /*8e00*/  FADD.FTZ R3, R21, R2 ;  /* 0x0000000215037221 */ /* 0x000fe40000010000 */
[----:B------:R-:W4:Y:S08]  /*8e10*/  MUFU.EX2 R190, R190 ;  /* 0x000000be00be7308 */ /* 0x000f300000000800 */
[----:B------:R1:W-:Y:S08]  /*8e20*/  MUFU.EX2 R6, R192 ;  /* 0x000000c000067308 */ /* 0x0003f00000000800 */
[----:B------:R-:W5:Y:S01]  /*8e30*/  MUFU.EX2 R170, R170 ;  /* 0x000000aa00aa7308 */ /* 0x000f620000000800 */
[----:B-1----:R-:W-:-:S04]  /*8e40*/  FADD.FTZ R192, R186, R191 ;  /* 0x000000bfbac07221 */ /* 0x002fc80000010000 */
[----:B0-----:R-:W-:-:S03]  /*8e50*/  FADD.FTZ R191, R187, R192 ;  /* 0x000000c0bbbf7221 */ /* 0x001fc60000010000 */
[----:B------:R-:W0:Y:S01]  /*8e60*/  MUFU.EX2 R171, R171 ;  /* 0x000000ab00ab7308 */ /* 0x000e220000000800 */
[----:B--2---:R-:W-:-:S04]  /*8e70*/  FADD.FTZ R192, R188, R191 ;  /* 0x000000bfbcc07221 */ /* 0x004fc80000010000 */
[----:B---3--:R-:W-:Y:S01]  /*8e80*/  FADD.FTZ R191, R189, R192 ;  /* 0x000000c0bdbf7221 */ /* 0x008fe20000010000 */
[----:B------:R-:W-:-:S02]  /*8e90*/  FADD.FTZ R192, R168, R3 ;  /* 0x00000003a8c07221 */ /* 0x000fc40000010000 */
[----:B------:R-:W1:Y:S01]  /*8ea0*/  MUFU.EX2 R174, R174 ;  /* 0x000000ae00ae7308 */ /* 0x000e620000000800 */
[----:B----4-:R-:W-:-:S01]  /*8eb0*/  FADD.FTZ R191, R190, R191 ;  /* 0x000000bfbebf7221 */ /* 0x010fc20000010000 */
[----:B------:R-:W-:-:S03]  /*8ec0*/  WARPGROUP.DEPBAR.LE gsb0, 0x0 ;  /* 0x00008000000079c5 */ /* 0x000fc60000010000 */
[----:B-----5:R-:W-:Y:S01]  /*8ed0*/  FADD.FTZ R2, R170, R191 ;  /* 0x000000bfaa027221 */ /* 0x020fe20000010000 */
[----:B------:R-:W-:-:S01]  /*8ee0*/  FADD.FTZ R191, R169, R192 ;  /* 0x000000c0a9bf7221 */ /* 0x000fc20000010000 */
[----:B------:R-:W-:Y:S01]  /*8ef0*/  WARPGROUP.ARRIVE ;  /* 0x00000000000079c5 */ /* 0x000fe20000000000 */
[----:B------:R-:W2:Y:S01]  /*8f00*/  MUFU.EX2 R175, R175 ;  /* 0x000000af00af7308 */ /* 0x000ea20000000800 */
[----:B0-----:R-:W-:-:S01]  /*8f10*/  FADD.FTZ R3, R171, R2 ;  /* 0x00000002ab037221 */ /* 0x001fc20000010000 */
[----:B------:R-:W-:-:S03]  /*8f20*/  FADD.FTZ R192, R172, R191 ;  /* 0x000000bfacc07221 */ /* 0x000fc60000010000 */
[----:B------:R-:W-:Y:S01]  /*8f30*/  QGMMA.64x128x32.F32.E4M3.E4M3 R24, R200, gdesc[UR4], R24, gsb0 ;  /* 0x01e00004c8187df3 */ /* 0x000fe20008000818 */
[----:B------:R-:W-:-:S02]  /*8f40*/  FADD.FTZ R191, R173, R192 ;  /* 0x000000c0adbf7221 */ /* 0x000fc40000010000 */
[----:B------:R-:W0:Y:S01]  /*8f50*/  MUFU.EX2 R178, R178 ;  /* 0x000000b200b27308 */ /* 0x000e220000000800 */
[----:B-1----:R-:W-:-:S01]  /*8f60*/  FADD.FTZ R2, R174, R3 ;  /* 0x00000003ae027221 */ /* 0x002fc20000010000 */
[----:B------:R-:W-:-:S04]  /*8f70*/  FADD.FTZ R192, R176, R191 ;  /* 0x000000bfb0c07221 */ /* 0x000fc80000010000 */
[----:B------:R-:W-:Y:S02]  /*8f80*/  FADD.FTZ R191, R177, R192 ;  /* 0x000000c0b1bf7221 */ /* 0x000fe40000010000 */
[----:B------:R-:W1:Y:S01]  /*8f90*/  MUFU.EX2 R179, R179 ;  /* 0x000000b300b37308 */ /* 0x000e620000000800 */
[----:B--2---:R-:W-:-:S01]  /*8fa0*/  FADD.FTZ R3, R175, R2 ;  /* 0x00000002af037221 */ /* 0x004fc20000010000 */
[----:B------:R-:W-:-:S06]  /*8fb0*/  FADD.FTZ R191, R180, R191 ;  /* 0x000000bfb4bf7221 */ /* 0x000fcc0000010000 */
        /* <DEDUP_REMOVED lines=8> */
[----:B------:R-:W-:-:S06]  /*9040*/  FADD.FTZ R2, R152, R191 ;  /* 0x000000bf98027221 */ /* 0x000fcc0000010000 */
        /* <DEDUP_REMOVED lines=25> */
[----:B-1----:R-:W-:-:S07]  /*91e0*/  FADD.FTZ R192, R166, R191 ;  /* 0x000000bfa6c07221 */ /* 0x002fce0000010000 */
[----:B------:R-:W1:Y:S01]  /*91f0*/  MUFU.EX2 R139, R139 ;  /* 0x0000008b008b7308 */ /* 0x000e620000000800 */
[----:B--2---:R-:W-:-:S07]  /*9200*/  FADD.FTZ R191, R167, R192 ;  /* 0x000000c0a7bf7221 */ /* 0x004fce0000010000 */
[----:B------:R-:W2:Y:S01]  /*9210*/  MUFU.EX2 R143, R143 ;  /* 0x0000008f008f7308 */ /* 0x000ea20000000800 */
[----:B0-----:R-:W-:-:S07]  /*9220*/  FADD.FTZ R192, R138, R191 ;  /* 0x000000bf8ac07221 */ /* 0x001fce0000010000 */
[----:B------:R-:W0:Y:S01]  /*9230*/  MUFU.EX2 R146, R146 ;  /* 0x0000009200927308 */ /* 0x000e220000000800 */
[----:B-1----:R-:W-:-:S04]  /*9240*/  FADD.FTZ R191, R139, R192 ;  /* 0x000000c08bbf7221 */ /* 0x002fc80000010000 */
[----:B------:R-:W-:-:S03]  /*9250*/  FADD.FTZ R192, R6, R191 ;  /* 0x000000bf06c07221 */ /* 0x000fc60000010000 */
        /* <DEDUP_REMOVED lines=50> */
[--C-:B------:R-:W-:Y:S01]  /*9580*/  FFMA.FTZ R191, R95, UR38, -R8.reuse ;  /* 0x000000265fbf7c23 */ /* 0x100fe20008010808 */
[----:B------:R-:W-:-:S05]  /*9590*/  FFMA.FTZ R95, R98, UR38, -R8 ;  /* 0x00000026625f7c23 */ /* 0x000fca0008010808 */
        /* <DEDUP_REMOVED lines=8> */
[----:B-1----:R-:W-:-:S01]  /*9620*/  FADD.FTZ R3, R109, R2 ;  /* 0x000000026d037221 */ /* 0x002fc20000010000 */
[----:B------:R-:W-:-:S06]  /*9630*/  IADD3 R2, -R23, 0xb, RZ ;  /* 0x0000000b17027810 */ /* 0x000fcc0007ffe1ff */
        /* <DEDUP_REMOVED lines=8> */
[----:B------:R-:W-:Y:S01]  /*96c0*/  FFMA.FTZ R98, R99, UR38, -R8 ;  /* 0x0000002663627c23 */ /* 0x000fe20008010808 */
[----:B------:R-:W-:-:S05]  /*96d0*/  IMAD.U32 R99, RZ, RZ, UR55 ;  /* 0x00000037ff637e24 */ /* 0x000fca000f8e00ff */
        /* <DEDUP_REMOVED lines=10> */
[----:B------:R-:W-:Y:S01]  /*9780*/  @!P1 LEA R194, R99, UR41, 0x3 ;  /* 0x0000002963c29c11 */ /* 0x000fe2000f8e18ff */
[----:B------:R-:W-:-:S01]  /*9790*/  FFMA.FTZ R99, R108, UR38, -R8 ;  /* 0x000000266c637c23 */ /* 0x000fc20008010808 */
[----:B------:R1:W-:Y:S06]  /*97a0*/  BAR.ARV R2, 0x100 ;  /* 0x000400020000751d */ /* 0x0003ec0000002000 */
[----:B------:R-:W3:Y:S01]  /*97b0*/  MUFU.EX2 R89, R89 ;  /* 0x0000005900597308 */ /* 0x000ee20000000800 */
[----:B--2---:R-:W-:-:S01]  /*97c0*/  FADD.FTZ R108, R88, R3 ;  /* 0x00000003586c7221 */ /* 0x004fc20000010000 */
[----:B-1----:R-:W-:-:S02]  /*97d0*/  @!P1 VIADD R2, R194, 0x2e840 ;  /* 0x0002e840c2029836 */ /* 0x002fc40000000000 */
[----:B------:R-:W-:-:S01]  /*97e0*/  FFMA.FTZ R8, R103, UR38, -R8 ;  /* 0x0000002667087c23 */ /* 0x000fc20008010808 */
[----:B0-----:R-:W-:-:S03]  /*97f0*/  FADD.FTZ R192, R90, R193 ;  /* 0x000000c15ac07221 */ /* 0x001fc60000010000 */
[----:B------:R-:W0:Y:S01]  /*9800*/  MUFU.EX2 R91, R91 ;  /* 0x0000005b005b7308 */ /* 0x000e220000000800 */
[----:B------:R-:W-:-:S04]  /*9810*/  @!P1 PRMT R2, RZ, 0x654, R2 ;  /* 0x00000654ff029816 */ /* 0x000fc80000000002 */
[----:B------:R1:W-:Y:S03]  /*9820*/  @!P1 SYNCS.ARRIVE.TRANS64.RED.A1T0 RZ, [R2+URZ], RZ ;  /* 0x000000ff02ff99a7 */ /* 0x0003e6000810043f */
        /* <DEDUP_REMOVED lines=28> */
.L_x_1878:
[----:B------:R-:W-:Y:S01]  /*99f0*/  UISETP.GT.AND UP0, UPT, UR56, UR54, UPT ;  /* 0x000000363800728c */ /* 0x000fe2000bf04270 */
[----:B------:R-:W-:Y:S01]  /*9a00*/  F2FP.SATFINITE.E4M3.F32.PACK_AB_MERGE_C R6, R143, R6, RZ ;  /* 0x000000068f06723e */ /* 0x000fe200048070ff */
[----:B------:R-:W-:Y:S01]  /*9a10*/  ULEA UR6, UR57, UR41, 0x3 ;  /* 0x0000002939067291 */ /* 0x000fe2000f8e183f */
[----:B------:R-:W-:Y:S01]  /*9a20*/  F2FP.SATFINITE.E4M3.F32.PACK_AB_MERGE_C R11, R12, R11, RZ ;  /* 0x0000000b0c0b723e */ /* 0x000fe200048070ff */
[----:B------:R-:W-:Y:S01]  /*9a30*/  UIADD3 UR7, UR56, -0x1, URZ ;  /* 0xffffffff38077890 */ /* 0x000fe2000fffe03f */
[----:B------:R-:W-:Y:S01]  /*9a40*/  F2FP.SATFINITE.E4M3.F32.PACK_AB_MERGE_C R185, R186, R185, RZ ;  /* 0x000000b9bab9723e */ /* 0x000fe200048070ff */
[----:B------:R-:W-:Y:S01]  /*9a50*/  UIADD3 UR6, UR6, 0x2e860, URZ ;  /* 0x0002e86006067890 */ /* 0x000fe2000fffe03f */
[----:B------:R-:W-:Y:S01]  /*9a60*/  PLOP3.LUT P2, PT, PT, PT, UP0, 0x80, 0x0 ;  /* 0x000000000000781c */ /* 0x000fe20003f4f008 */
        /* <DEDUP_REMOVED lines=8> */
[----:B------:R-:W-:Y:S01]  /*9af0*/  FMUL.FTZ R24, R24, R5 ;  /* 0x0000000518187220 */ /* 0x000fe20000410000 */
        /* <DEDUP_REMOVED lines=115> */
[----:B------:R-:W-:Y:S06]  /*a230*/  @P2 BRA `(.L_x_1879) ;  /* 0xffffffb800d02947 */ /* 0x000fec000383ffff */
[----:B------:R-:W-:-:S05]  /*a240*/  UMOV UR56, UR7 ;  /* 0x0000000700387c82 */ /* 0x000fca0008000000 */
.L_x_1869:
[----:B------:R-:W-:-:S13]  /*a250*/  ISETP.LE.AND P2, PT, RZ, UR56, PT ;  /* 0x00000038ff007c0c */ /* 0x000fda000bf43270 */
[----:B------:R-:W-:Y:S05]  /*a260*/  @!P2 BRA `(.L_x_1880) ;  /* 0x000000340084a947 */ /* 0x000fea0003800000 */
[----:B------:R-:W-:Y:S01]  /*a270*/  IMAD.MOV.U32 R6, RZ, RZ, R7 ;  /* 0x000000ffff067224 */ /* 0x000fe200078e0007 */
[----:B------:R-:W-:Y:S01]  /*a280*/  UMOV UR50, UR46 ;  /* 0x0000002e00327c82 */ /* 0x000fe20008000000 */
[----:B------:R-:W-:Y:S01]  /*a290*/  IMAD.MOV.U32 R5, RZ, RZ, R0 ;  /* 0x000000ffff057224 */ /* 0x000fe200078e0000 */
[----:B------:R-:W-:-:S06]  /*a2a0*/  UMOV UR49, UR55 ;  /* 0x0000003700317c82 */ /* 0x000fcc0008000000 */
.L_x_1890:
[----:B------:R-:W-:Y:S01]  /*a2b0*/  ISETP.NE.AND P3, PT, RZ, UR44, PT ;  /* 0x0000002cff007c0c */ /* 0x000fe2000bf65270 */
[----:B------:R-:W-:-:S04]  /*a2c0*/  UISETP.NE.AND UP0, UPT, UR49, 0x1, UPT ;  /* 0x000000013100788c */ /* 0x000fc8000bf05270 */
[----:B------:R-:W-:-:S04]  /*a2d0*/  USEL UR46, URZ, 0x1, UP0 ;  /* 0x000000013f2e7887 */ /* 0x000fc80008000000 */
[----:B------:R-:W-:-:S04]  /*a2e0*/  ULOP3.LUT UR46, UR50, UR46, URZ, 0x3c, !UPT ;  /* 0x0000002e322e7292 */ /* 0x000fc8000f8e3c3f */
[----:B------:R-:W-:Y:S08]  /*a2f0*/  @P3 BRA `(.L_x_1881) ;  /* 0x0000000000383947 */ /* 0x000ff00003800000 */
[----:B------:R-:W-:Y:S05]  /*a300*/  @!P0 BRA `(.L_x_1882) ;  /* 0x0000000000048947 */ /* 0x000fea0003800000 */
[----:B------:R-:W-:Y:S01]  /*a310*/  BPT.TRAP 0x1 ;  /* 0x000000040000795c */ /* 0x000fe20000300000 */
.L_x_1882:
        /* <DEDUP_REMOVED lines=9> */
.L_x_1883:
[----:B-1----:R-:W-:Y:S05]  /*a3b0*/  @P2 BRA `(.L_x_1881) ;  /* 0x0000000000082947 */ /* 0x002fea0003800000 */
[----:B------:R-:W1:Y:S02]  /*a3c0*/  SYNCS.PHASECHK.TRANS64.TRYWAIT P2, [UR6+0x2e830], R0 ;  /* 0x02e83000ff0075a7 */ /* 0x000e640008040146 */
[----:B-1----:R-:W-:Y:S05]  /*a3d0*/  @!P2 BRA `(.L_x_1884) ;  /* 0x000000b400c0a947 */ /* 0x002fea0003800000 */
.L_x_1881:
        /* <DEDUP_REMOVED lines=186> */
.L_x_1886:
[----:B------:R-:W-:Y:S01]  /*af80*/  ULEA UR6, UR49, UR41, 0x3 ;  /* 0x0000002931067291 */ /* 0x000fe2000f8e183f */
[----:B------:R-:W-:-:S05]  /*af90*/  IMAD.U32 R0, RZ, RZ, UR50 ;  /* 0x00000032ff007e24 */ /* 0x000fca000f8e00ff */
[----:B------:R-:W-:-:S04]  /*afa0*/  SHF.L.U32 R0, R0, 0x1f, RZ ;  /* 0x0000001f00007819 */ /* 0x000fc800000006ff */
[----:B------:R0:W1:Y:S01]  /*afb0*/  SYNCS.PHASECHK.TRANS64.TRYWAIT P2, [UR6+0x2e850], R0 ;  /* 0x02e85000ff0075a7 */ /* 0x0000620008040146 */
[----:B------:R-:W-:Y:S05]  /*afc0*/  @!P0 BRA `(.L_x_1887) ;  /* 0x0000000000048947 */ /* 0x000fea0003800000 */
[----:B------:R-:W-:Y:S01]  /*afd0*/  BPT.TRAP 0x1 ;  /* 0x000000040000795c */ /* 0x000fe20000300000 */
.L_x_1887:
[----:B-1----:R-:W-:Y:S05]  /*afe0*/  @P2 BRA `(.L_x_1885) ;  /* 0x0000000000082947 */ /* 0x002fea0003800000 */
[----:B------:R-:W1:Y:S02]  /*aff0*/  SYNCS.PHASECHK.TRANS64.TRYWAIT P2, [UR6+0x2e850], R0 ;  /* 0x02e85000ff0075a7 */ /* 0x000e640008040146 */
[----:B-1----:R-:W-:Y:S05]  /*b000*/  @!P2 BRA `(.L_x_1888) ;  /* 0x000000a800cca947 */ /* 0x002fea0003800000 */
.L_x_1885:
[----:B------:R-:W-:Y:S01]  /*b010*/  UIADD3 UR6, UR41, 0x400, URZ ;  /* 0x0000040029067890 */ /* 0x000fe2000fffe03f */
[----:B------:R-:W-:Y:S01]  /*b020*/  WARPGROUP.ARRIVE ;  /* 0x00000000000079c5 */ /* 0x000fe20000000000 */
[----:B------:R-:W-:Y:S01]  /*b030*/  UMOV UR7, 0xc0000010 ;  /* 0xc000001000077882 */ /* 0x000fe20000000000 */
[----:B01----:R-:W-:Y:S01]  /*b040*/  FMNMX.FTZ R0, R184, R5, !PT ;  /* 0x00000005b8007209 */ /* 0x003fe20007810000 */
[----:B------:R-:W-:-:S03]  /*b050*/  USHF.R.U32.HI UR6, URZ, 0x4, UR6 ;  /* 0x000000043f067899 */ /* 0x000fc60008011606 */
        /* <DEDUP_REMOVED lines=121> */
[----:B------:R-:W-:-:S03]  /*b7f0*/  FMNMX.FTZ R8, R102, R9, !PT ;  /* 0x0000000966087209 */ /* 0x000fc60007810000 */
[----:B------:R-:W0:Y:S01]  /*b800*/  SHFL.BFLY PT, R7, R0, 0x2, 0x1f ;  /* 0x0c401f0000077f89 */ /* 0x000e2200000e0000 */
[----:B------:R-:W-:-:S05]  /*b810*/  FMNMX.FTZ R8, R103, R8, !PT ;  /* 0x0000000867087209 */ /* 0x000fca0007810000 */
[----:B------:R-:W1:Y:S01]  /*b820*/  SHFL.BFLY PT, R11, R8, 0x2, 0x1f ;  /* 0x0c401f00080b7f89 */ /* 0x000e6200000e0000 */
[----:B0-----:R-:W-:-:S05]  /*b830*/  FMNMX.FTZ R9, R0, R7, !PT ;  /* 0x0000000700097209 */ /* 0x001fca0007810000 */
[----:B------:R-:W0:Y:S01]  /*b840*/  SHFL.BFLY PT, R10, R9, 0x1, 0x1f ;  /* 0x0c201f00090a7f89 */ /* 0x000e2200000e0000 */
[----:B-1----:R-:W-:-:S05]  /*b850*/  FMNMX.FTZ R11, R8, R11, !PT ;  /* 0x0000000b080b7209 */ /* 0x002fca0007810000 */
[----:B------:R-:W1:Y:S01]  /*b860*/  SHFL.BFLY PT, R12, R11, 0x1, 0x1f ;  /* 0x0c201f000b0c7f89 */ /* 0x000e6200000e0000 */
[----:B0-----:R-:W-:Y:S01]  /*b870*/  FMNMX.FTZ R0, R9, R10, !PT ;  /* 0x0000000a09007209 */ /* 0x001fe20007810000 */
[----:B------:R-:W-:-:S04]  /*b880*/  IMAD.U32 R9, RZ, RZ, UR38 ;  /* 0x00000026ff097e24 */ /* 0x000fc8000f8e00ff */
[C---:B------:R-:W-:Y:S01]  /*b890*/  FFMA.FTZ R8, R0.reuse, R9, -8 ;  /* 0xc100000000087423 */ /* 0x040fe20000010009 */
[----:B-1----:R-:W-:Y:S01]  /*b8a0*/  FMNMX.FTZ R7, R11, R12, !PT ;  /* 0x0000000c0b077209 */ /* 0x002fe20007810000 */
[----:B------:R-:W-:Y:S02]  /*b8b0*/  FADD.FTZ R5, -R0, R5 ;  /* 0x0000000500057221 */ /* 0x000fe40000010100 */
[----:B------:R-:W-:-:S01]  /*b8c0*/  FFMA.FTZ R21, R168, UR38, -R8 ;  /* 0x00000026a8157c23 */ /* 0x000fc20008010808 */
[--C-:B------:R-:W-:Y:S01]  /*b8d0*/  FFMA.FTZ R168, R169, UR38, -R8.reuse ;  /* 0x00000026a9a87c23 */ /* 0x100fe20008010808 */
[----:B------:R-:W-:-:S01]  /*b8e0*/  FFMA.FTZ R169, R172, UR38, -R8 ;  /* 0x00000026aca97c23 */ /* 0x000fc20008010808 */
[--C-:B------:R-:W-:Y:S01]  /*b8f0*/  FFMA.FTZ R9, R184, UR38, -R8.reuse ;  /* 0x00000026b8097c23 */ /* 0x100fe20008010808 */
[----:B------:R-:W-:-:S01]  /*b900*/  FFMA.FTZ R172, R173, UR38, -R8 ;  /* 0x00000026adac7c23 */ /* 0x000fc20008010808 */
[----:B------:R-:W-:Y:S01]  /*b910*/  FFMA.FTZ R173, R176, UR38, -R8 ;  /* 0x00000026b0ad7c23 */ /* 0x000fe20008010808 */
[----:B------:R-:W-:-:S02]  /*b920*/  IMAD.U32 R184, RZ, RZ, UR38 ;  /* 0x00000026ffb87e24 */ /* 0x000fc4000f8e00ff */
[--C-:B------:R-:W-:Y:S01]  /*b930*/  FFMA.FTZ R176, R177, UR38, -R8.reuse ;  /* 0x00000026b1b07c23 */ /* 0x100fe20008010808 */
[----:B------:R-:W-:-:S01]  /*b940*/  FFMA.FTZ R177, R180, UR38, -R8 ;  /* 0x00000026b4b17c23 */ /* 0x000fc20008010808 */
[----:B------:R-:W-:Y:S01]  /*b950*/  FMUL.FTZ R12, R5, UR38 ;  /* 0x00000026050c7c20 */ /* 0x000fe20008410000 */
        /* <DEDUP_REMOVED lines=53> */
[----:B------:R-:W-:-:S01]  /*bcb0*/  FADD.FTZ R5, -R7, R6 ;  /* 0x0000000607057221 */ /* 0x000fc20000010100 */
[----:B------:R-:W-:Y:S01]  /*bcc0*/  FFMA.FTZ R8, R7, R184, -8 ;  /* 0xc100000007087423 */ /* 0x000fe200000100b8 */
[----:B------:R-:W-:Y:S02]  /*bcd0*/  MUFU.EX2 R6, R12 ;  /* 0x0000000c00067308 */ /* 0x000fe40000000800 */
[----:B------:R-:W-:Y:S01]  /*bce0*/  FMUL.FTZ R5, R5, UR38 ;  /* 0x0000002605057c20 */ /* 0x000fe20008410000 */
[--C-:B------:R-:W-:Y:S01]  /*bcf0*/  FFMA.FTZ R184, R186, UR38, -R8.reuse ;  /* 0x00000026bab87c23 */ /* 0x100fe20008010808 */
[----:B------:R-:W-:-:S01]  /*bd00*/  FFMA.FTZ R181, R187, UR38, -R8 ;  /* 0x00000026bbb57c23 */ /* 0x000fc20008010808 */
[--C-:B------:R-:W-:Y:S01]  /*bd10*/  FFMA.FTZ R185, R190, UR38, -R8.reuse ;  /* 0x00000026beb97c23 */ /* 0x100fe20008010808 */
[----:B------:R-:W-:-:S01]  /*bd20*/  FFMA.FTZ R186, R191, UR38, -R8 ;  /* 0x00000026bfba7c23 */ /* 0x000fc20008010808 */
[--C-:B------:R-:W-:Y:S01]  /*bd30*/  FFMA.FTZ R187, R194, UR38, -R8.reuse ;  /* 0x00000026c2bb7c23 */ /* 0x100fe20008010808 */
        /* <DEDUP_REMOVED lines=56> */
[----:B------:R2:W3:Y:S01]  /*c0c0*/  MUFU.EX2 R12, R189 ;  /* 0x000000bd000c7308 */ /* 0x0004e20000000800 */
[----:B-1----:R-:W-:-:S01]  /*c0d0*/  FADD.FTZ R3, R11, R192 ;  /* 0x000000c00b037221 */ /* 0x002fc20000010000 */
[----:B------:R-:W-:-:S06]  /*c0e0*/  IADD3 R194, -R23, 0xb, RZ ;  /* 0x0000000b17c27810 */ /* 0x000fcc0007ffe1ff */
[----:B------:R-:W1:Y:S01]  /*c0f0*/  MUFU.EX2 R186, R186 ;  /* 0x000000ba00ba7308 */ /* 0x000e620000000800 */
[----:B--2---:R-:W-:-:S01]  /*c100*/  FFMA.FTZ R189, R198, UR38, -R8 ;  /* 0x00000026c6bd7c23 */ /* 0x004fc20008010808 */
[----:B0-----:R-:W-:-:S06]  /*c110*/  FADD.FTZ R191, R185, R2 ;  /* 0x00000002b9bf7221 */ /* 0x001fcc0000010000 */
[----:B------:R-:W0:Y:S01]  /*c120*/  MUFU.EX2 R13, R13 ;  /* 0x0000000d000d7308 */ /* 0x000e220000000800 */
[----:B---3--:R-:W-:-:S07]  /*c130*/  FADD.FTZ R2, R12, R3 ;  /* 0x000000030c027221 */ /* 0x008fce0000010000 */
        /* <DEDUP_REMOVED lines=93> */
[----:B0-----:R-:W-:-:S01]  /*c710*/  FADD.FTZ R191, R167, R192 ;  /* 0x000000c0a7bf7221 */ /* 0x001fc20000010000 */
[----:B------:R-:W-:-:S04]  /*c720*/  UIADD3 UR6, UR10, 0x600, URZ ;  /* 0x000006000a067890 */ /* 0x000fc8000fffe03f */
        /* <DEDUP_REMOVED lines=72> */
[----:B-1----:R-:W-:-:S01]  /*cbb0*/  FADD.FTZ R192, R106, R191 ;  /* 0x000000bf6ac07221 */ /* 0x002fc20000010000 */
[--C-:B------:R-:W-:Y:S01]  /*cbc0*/  FFMA.FTZ R191, R95, UR38, -R8.reuse ;  /* 0x000000265fbf7c23 */ /* 0x100fe20008010808 */
[----:B------:R-:W-:-:S05]  /*cbd0*/  FFMA.FTZ R95, R98, UR38, -R8 ;  /* 0x00000026625f7c23 */ /* 0x000fca0008010808 */
        /* <DEDUP_REMOVED lines=21> */
[----:B------:R-:W-:Y:S01]  /*cd30*/  FFMA.FTZ R98, R99, UR38, -R8 ;  /* 0x0000002663627c23 */ /* 0x000fe20008010808 */
[----:B------:R-:W-:-:S05]  /*cd40*/  IMAD.U32 R99, RZ, RZ, UR55 ;  /* 0x00000037ff637e24 */ /* 0x000fca000f8e00ff */
[----:B------:R-:W0:Y:S01]  /*cd50*/  MUFU.EX2 R117, R117 ;  /* 0x0000007500757308 */ /* 0x000e220000000800 */
[----:B--2---:R-:W-:-:S07]  /*cd60*/  FADD.FTZ R2, R116, R3 ;  /* 0x0000000374027221 */ /* 0x004fce0000010000 */
[----:B------:R-:W2:Y:S01]  /*cd70*/  MUFU.EX2 R119, R119 ;  /* 0x0000007700777308 */ /* 0x000ea20000000800 */
[----:B-1----:R-:W-:-:S07]  /*cd80*/  FADD.FTZ R192, R118, R193 ;  /* 0x000000c176c07221 */ /* 0x002fce0000010000 */
[----:B------:R-:W1:Y:S01]  /*cd90*/  MUFU.EX2 R88, R88 ;  /* 0x0000005800587308 */ /* 0x000e620000000800 */
[----:B0-----:R-:W-:-:S01]  /*cda0*/  FADD.FTZ R3, R117, R2 ;  /* 0x0000000275037221 */ /* 0x001fc20000010000 */
[----:B------:R-:W-:Y:S01]  /*cdb0*/  @!P1 LEA R2, R99, UR41, 0x3 ;  /* 0x0000002963029c11 */ /* 0x000fe2000f8e18ff */
[----:B------:R-:W-:-:S01]  /*cdc0*/  FFMA.FTZ R99, R102, UR38, -R8 ;  /* 0x0000002666637c23 */ /* 0x000fc20008010808 */
[----:B------:R-:W-:-:S03]  /*cdd0*/  FFMA.FTZ R8, R103, UR38, -R8 ;  /* 0x0000002667087c23 */ /* 0x000fc60008010808 */
[----:B------:R-:W-:Y:S01]  /*cde0*/  @!P1 VIADD R2, R2, 0x2e840 ;  /* 0x0002e84002029836 */ /* 0x000fe20000000000 */
[----:B------:R-:W0:Y:S01]  /*cdf0*/  MUFU.EX2 R90, R90 ;  /* 0x0000005a005a7308 */ /* 0x000e220000000800 */
[----:B--2---:R-:W-:-:S03]  /*ce00*/  FADD.FTZ R193, R119, R192 ;  /* 0x000000c077c17221 */ /* 0x004fc60000010000 */
[----:B------:R-:W-:Y:S01]  /*ce10*/  @!P1 PRMT R2, RZ, 0x654, R2 ;  /* 0x00000654ff029816 */ /* 0x000fe20000000002 */
[----:B------:R2:W-:Y:S06]  /*ce20*/  BAR.ARV R194, 0x100 ;  /* 0x000400c20000751d */ /* 0x0005ec0000002000 */
[----:B------:R-:W3:Y:S01]  /*ce30*/  MUFU.EX2 R89, R89 ;  /* 0x0000005900597308 */ /* 0x000ee20000000800 */
[----:B-1----:R-:W-:-:S01]  /*ce40*/  FADD.FTZ R102, R88, R3 ;  /* 0x0000000358667221 */ /* 0x002fc20000010000 */
[----:B------:R1:W-:Y:S01]  /*ce50*/  @!P1 SYNCS.ARRIVE.TRANS64.RED.A1T0 RZ, [R2+URZ], RZ ;  /* 0x000000ff02ff99a7 */ /* 0x0003e2000810043f */
[----:B0-----:R-:W-:-:S05]  /*ce60*/  FADD.FTZ R192, R90, R193 ;  /* 0x000000c15ac07221 */ /* 0x001fca0000010000 */
[----:B------:R-:W0:Y:S08]  /*ce70*/  MUFU.EX2 R91, R91 ;  /* 0x0000005b005b7308 */ /* 0x000e300000000800 */
[----:B------:R-:W4:Y:S01]  /*ce80*/  MUFU.EX2 R92, R92 ;  /* 0x0000005c005c7308 */ /* 0x000f220000000800 */
[----:B---3--:R-:W-:-:S07]  /*ce90*/  FADD.FTZ R3, R89, R102 ;  /* 0x0000006659037221 */ /* 0x008fce0000010000 */
[----:B------:R-:W3:Y:S01]  /*cea0*/  MUFU.EX2 R94, R94 ;  /* 0x0000005e005e7308 */ /* 0x000ee20000000800 */
[----:B0-----:R-:W-:-:S07]  /*ceb0*/  FADD.FTZ R193, R91, R192 ;  /* 0x000000c05bc17221 */ /* 0x001fce0000010000 */
[----:B------:R-:W0:Y:S01]  /*cec0*/  MUFU.EX2 R93, R93 ;  /* 0x0000005d005d7308 */ /* 0x000e220000000800 */
[----:B----4-:R-:W-:-:S07]  /*ced0*/  FADD.FTZ R102, R92, R3 ;  /* 0x000000035c667221 */ /* 0x010fce0000010000 */
[----:B------:R-:W4:Y:S01]  /*cee0*/  MUFU.EX2 R191, R191 ;  /* 0x000000bf00bf7308 */ /* 0x000f220000000800 */
[----:B---3--:R-:W-:-:S07]  /*cef0*/  FADD.FTZ R192, R94, R193 ;  /* 0x000000c15ec07221 */ /* 0x008fce0000010000 */
[----:B------:R-:W1:Y:S01]  /*cf00*/  MUFU.EX2 R96, R96 ;  /* 0x0000006000607308 */ /* 0x000e620000000800 */
[----:B0-----:R-:W-:-:S07]  /*cf10*/  FADD.FTZ R3, R93, R102 ;  /* 0x000000665d037221 */ /* 0x001fce0000010000 */
[----:B------:R-:W0:Y:S01]  /*cf20*/  MUFU.EX2 R95, R95 ;  /* 0x0000005f005f7308 */ /* 0x000e220000000800 */
[----:B----4-:R-:W-:-:S07]  /*cf30*/  FADD.FTZ R192, R191, R192 ;  /* 0x000000c0bfc07221 */ /* 0x010fce0000010000 */
[----:B------:R-:W3:Y:S01]  /*cf40*/  MUFU.EX2 R97, R97 ;  /* 0x0000006100617308 */ /* 0x000ee20000000800 */
[----:B-1----:R-:W-:-:S07]  /*cf50*/  FADD.FTZ R2, R96, R3 ;  /* 0x0000000360027221 */ /* 0x002fce0000010000 */
[----:B------:R-:W1:Y:S01]  /*cf60*/  MUFU.EX2 R98, R98 ;  /* 0x0000006200627308 */ /* 0x000e620000000800 */
[----:B0-----:R-:W-:-:S07]  /*cf70*/  FADD.FTZ R3, R95, R192 ;  /* 0x000000c05f037221 */ /* 0x001fce0000010000 */
[----:B------:R-:W0:Y:S01]  /*cf80*/  MUFU.EX2 R100, R100 ;  /* 0x0000006400647308 */ /* 0x000e220000000800 */
[----:B---3--:R-:W-:-:S07]  /*cf90*/  FADD.FTZ R103, R97, R2 ;  /* 0x0000000261677221 */ /* 0x008fce0000010000 */
[----:B------:R-:W3:Y:S01]  /*cfa0*/  MUFU.EX2 R99, R99 ;  /* 0x0000006300637308 */ /* 0x000ee20000000800 */
[----:B-1----:R-:W-:-:S07]  /*cfb0*/  FADD.FTZ R2, R98, R3 ;  /* 0x0000000362027221 */ /* 0x002fce0000010000 */
[----:B------:R-:W1:Y:S01]  /*cfc0*/  MUFU.EX2 R101, R101 ;  /* 0x0000006500657308 */ /* 0x000e620000000800 */
[----:B0-----:R-:W-:-:S07]  /*cfd0*/  FADD.FTZ R102, R100, R103 ;  /* 0x0000006764667221 */ /* 0x001fce0000010000 */
[----:B------:R-:W0:Y:S01]  /*cfe0*/  MUFU.EX2 R8, R8 ;  /* 0x0000000800087308 */ /* 0x000e220000000800 */
[----:B---3--:R-:W-:-:S01]  /*cff0*/  FADD.FTZ R2, R99, R2 ;  /* 0x0000000263027221 */ /* 0x008fc20000010000 */
[----:B-1----:R-:W-:-:S03]  /*d000*/  FADD.FTZ R3, R101, R102 ;  /* 0x0000006665037221 */ /* 0x002fc60000010000 */
[----:B0-----:R-:W-:Y:S01]  /*d010*/  FADD.FTZ R2, R8, R2 ;  /* 0x0000000208027221 */ /* 0x001fe20000010000 */
[----:B--2---:R-:W-:Y:S06]  /*d020*/  @!P0 BRA `(.L_x_1889) ;  /* 0x0000000000048947 */ /* 0x004fec0003800000 */
[----:B------:R-:W-:Y:S01]  /*d030*/  BPT.TRAP 0x1 ;  /* 0x000000040000795c */ /* 0x000fe20000300000 */
.L_x_1889:
        /* <DEDUP_REMOVED lines=132> */
.L_x_1880:
[----:B------:R-:W-:Y:S06]  /*d880*/  BAR.ARV 0x8, 0x120 ;  /* 0x0204800000007b1d */ /* 0x000fec0000002000 */
[----:B------:R-:W-:Y:S05]  /*d890*/  @!P0 BRA `(.L_x_1891) ;  /* 0x0000000000048947 */ /* 0x000fea0003800000 */
[----:B------:R-:W-:Y:S01]  /*d8a0*/  BPT.TRAP 0x1 ;  /* 0x000000040000795c */ /* 0x000fe20000300000 */
.L_x_1891:
[----:B------:R-:W-:Y:S01]  /*d8b0*/  ULEA UR4, UR55, UR41, 0x3 ;  /* 0x0000002937047291 */ /* 0x000fe2000f8e183f */
[----:B------:R-:W-:-:S05]  /*d8c0*/  IMAD.U32 R4, RZ, RZ, UR46 ;  /* 0x0000002eff047e24 */ /* 0x000fca000f8e00ff */
[----:B------:R-:W-:-:S04]  /*d8d0*/  SHF.L.U32 R4, R4, 0x1f, RZ ;  /* 0x0000001f04047819 */ /* 0x000fc800000006ff */
[----:B------:R0:W1:Y:S01]  /*d8e0*/  SYNCS.PHASECHK.TRANS64.TRYWAIT P1, [UR4+0x2e850], R4 ;  /* 0x02e85004ff0075a7 */ /* 0x0000620008020144 */
[----:B------:R-:W-:Y:S05]  /*d8f0*/  @!P0 BRA `(.L_x_1892) ;  /* 0x0000000000048947 */ /* 0x000fea0003800000 */
[----:B------:R-:W-:Y:S01]  /*d900*/  BPT.TRAP 0x1 ;  /* 0x000000040000795c */ /* 0x000fe20000300000 */
.L_x_1892:
[----:B-1----:R-:W-:Y:S05]  /*d910*/  @P1 BRA `(.L_x_1893) ;  /* 0x0000000000081947 */ /* 0x002fea0003800000 */
[----:B------:R-:W1:Y:S02]  /*d920*/  SYNCS.PHASECHK.TRANS64.TRYWAIT P1, [UR4+0x2e850], R4 ;  /* 0x02e85004ff0075a7 */ /* 0x000e640008020144 */
[----:B-1----:R-:W-:Y:S05]  /*d930*/  @!P1 BRA `(.L_x_1894) ;  /* 0x0000008000989947 */ /* 0x002fea0003800000 */
.L_x_1893:
        /* <DEDUP_REMOVED lines=12> */
[----:B------:R-:W-:Y:S02]  /*da00*/  @UP0 ULDC.64 UR12, c[0x0][0x9c8] ;  /* 0x00027200000c0ab9 */ /* 0x000fe40000000a00 */
[----:B------:R-:W-:Y:S01]  /*da10*/  UMOV UR6, UR5 ;  /* 0x0000000500067c82 */ /* 0x000fe20008000000 */
[----:B------:R-:W-:Y:S01]  /*da20*/  @UP0 UIMAD UR8, UR37, UR12, URZ ;  /* 0x0000000c250802a4 */ /* 0x000fe2000f8e023f */
[----:B------:R-:W-:Y:S01]  /*da30*/  QGMMA.64x128x32.F32.E4M3.E4M3 R24, R224, gdesc[UR4], R24, gsb0 ;  /* 0x01e00004e0187df3 */ /* 0x000fe20008000818 */
[----:B------:R-:W-:Y:S01]  /*da40*/  UIADD3 UR6, UR5, 0x100, URZ ;  /* 0x0000010005067890 */ /* 0x000fe2000fffe03f */
[----:B------:R-:W-:Y:S01]  /*da50*/  UMOV UR7, 0xc0000010 ;  /* 0xc000001000077882 */ /* 0x000fe20000000000 */
[----:B------:R-:W-:Y:S02]  /*da60*/  @UP0 UIMAD UR9, UR36, UR13, UR8 ;  /* 0x0000000d240902a4 */ /* 0x000fe4000f8e0208 */
[----:B------:R-:W-:Y:S01]  /*da70*/  @UP0 USHF.R.S32.HI UR8, URZ, 0x1f, UR45 ;  /* 0x0000001f3f080899 */ /* 0x000fe2000801142d */
[----:B------:R-:W-:-:S02]  /*da80*/  WARPGROUP.DEPBAR.LE gsb0, 0x0 ;  /* 0x00008000000079c5 */ /* 0x000fc40000010000 */
        /* <DEDUP_REMOVED lines=42> */
[----:B0-----:R-:W-:-:S01]  /*dd30*/  FADD.FTZ R10, R8, R5 ;  /* 0x00000005080a7221 */ /* 0x001fc20000010000 */
        /* <DEDUP_REMOVED lines=31> */
.L_x_1895:
        /* <DEDUP_REMOVED lines=74> */
.L_x_1862:
[----:B------:R-:W0:Y:S01]  /*e3d0*/  S2R R5, SR_CgaCtaId ;  /* 0x0000000000057919 */ /* 0x000e220000008800 */
[----:B------:R-:W-:Y:S01]  /*e3e0*/  MOV R0, 0x400 ;  /* 0x0000040000007802 */ /* 0x000fe20000000f00 */
[----:B------:R-:W-:Y:S01]  /*e3f0*/  BSSY B0, `(.L_x_1896) ;  /* 0x000025f000007945 */ /* 0x000fe20003800000 */
[----:B------:R-:W-:Y:S02]  /*e400*/  BAR.SYNC.DEFER_BLOCKING 0x5, 0x180 ;  /* 0x0146000000007b1d */ /* 0x000fe40000010000 */
[----:B0-----:R-:W-:-:S05]  /*e410*/  LEA R0, R5, R0, 0x18 ;  /* 0x0000000005007211 */ /* 0x001fca00078ec0ff */
[----:B------:R-:W0:Y:S02]  /*e420*/  LDS.128 R44, [R0+0x2e8d0] ;  /* 0x02e8d000002c7984 */ /* 0x000e240000000c00 */
[----:B0-----:R-:W-:Y:S02]  /*e430*/  R2UR UR51, R45 ;  /* 0x000000002d3372ca */ /* 0x001fe400000e0000 */
[----:B------:R-:W-:Y:S01]  /*e440*/  R2UR UR45, R46 ;  /* 0x000000002e2d72ca */ /* 0x000fe200000e0000 */
[----:B------:R-:W-:Y:S06]  /*e450*/  BAR.ARV 0x4, 0x180 ;  /* 0x0106000000007b1d */ /* 0x000fec0000002000 */
[----:B------:R-:W-:Y:S08]  /*e460*/  @P0 BRA `(.L_x_1897) ;  /* 0x0000001800a80947 */ /* 0x000ff00003800000 */
[----:B------:R-:W0:Y:S01]  /*e470*/  S2R R51, SR_TID.X ;  /* 0x0000000000337919 */ /* 0x000e220000002100 */
[----:B------:R-:W-:Y:S01]  /*e480*/  ULDC.64 UR4, c[0x4][0x38] ;  /* 0x01000e0000047ab9 */ /* 0x000fe20000000a00 */
[----:B------:R-:W-:Y:S01]  /*e490*/  F2FP.BF16.F32.PACK_AB R11, R11, R12 ;  /* 0x0000000c0b0b723e */ /* 0x000fe200000010ff */
[----:B------:R-:W-:Y:S01]  /*e4a0*/  ULDC.64 UR6, c[0x0][0xbe0] ;  /* 0x0002f80000067ab9 */ /* 0x000fe20000000a00 */
[----:B0-----:R-:W-:-:S05]  /*e4b0*/  IMAD.SHL.U32 R4, R51, 0x4, RZ ;  /* 0x0000000433047824 */ /* 0x001fca00078e00ff */
[----:B------:R-:W-:-:S04]  /*e4c0*/  LOP3.LUT R4, R4, 0xc, RZ, 0xc0, !PT ;  /* 0x0000000c04047812 */ /* 0x000fc800078ec0ff */
[----:B------:R-:W-:-:S05]  /*e4d0*/  IADD3 R4, P0, R4, UR4, RZ ;  /* 0x0000000404047c10 */ /* 0x000fca000ff1e0ff */
[----:B------:R-:W-:Y:S01]  /*e4e0*/  IMAD.X R5, RZ, RZ, UR5, P0 ;  /* 0x00000005ff057e24 */ /* 0x000fe200080e06ff */
[----:B------:R-:W-:Y:S02]  /*e4f0*/  F2FP.BF16.F32.PACK_AB R8, R7, R8 ;  /* 0x000000080708723e */ /* 0x000fe400000010ff */
[----:B------:R-:W-:Y:S02]  /*e500*/  F2FP.BF16.F32.PACK_AB R60, R60, R61 ;  /* 0x0000003d3c3c723e */ /* 0x000fe400000010ff */
[----:B------:R-:W-:Y:S01]  /*e510*/  F2FP.BF16.F32.PACK_AB R10, R9, R10 ;  /* 0x0000000a090a723e */ /* 0x000fe200000010ff */
[----:B------:R0:W2:Y:S01]  /*e520*/  LDG.E.CONSTANT R44, desc[UR52][R4.64] ;  /* 0x00000034042c7981 */ /* 0x0000a2000c1e9900 */
[----:B------:R-:W-:Y:S01]  /*e530*/  F2FP.BF16.F32.PACK_AB R87, R87, R6 ;  /* 0x000000065757723e */ /* 0x000fe200000010ff */
[----:B------:R-:W-:Y:S01]  /*e540*/  UISETP.NE.U32.AND UP1, UPT, UR6, URZ, UPT ;  /* 0x0000003f0600728c */ /* 0x000fe2000bf25070 */
[----:B------:R-:W-:Y:S01]  /*e550*/  F2FP.BF16.F32.PACK_AB R92, R92, R93 ;  /* 0x0000005d5c5c723e */ /* 0x000fe200000010ff */
[----:B------:R-:W-:Y:S01]  /*e560*/  ULDC.64 UR4, c[0x0][0xbd8] ;  /* 0x0002f60000047ab9 */ /* 0x000fe20000000a00 */
[----:B------:R-:W-:Y:S01]  /*e570*/  F2FP.BF16.F32.PACK_AB R96, R96, R97 ;  /* 0x000000616060723e */ /* 0x000fe200000010ff */
[----:B------:R-:W-:Y:S01]  /*e580*/  UISETP.NE.AND.EX UP1, UPT, UR7, URZ, UPT, UP1 ;  /* 0x0000003f0700728c */ /* 0x000fe2000bf25310 */
[----:B------:R-:W-:Y:S01]  /*e590*/  F2FP.BF16.F32.PACK_AB R21, R21, R24 ;  /* 0x000000181515723e */ /* 0x000fe200000010ff */
[----:B------:R-:W-:Y:S01]  /*e5a0*/  UISETP.NE.U32.AND UP0, UPT, UR4, URZ, UPT ;  /* 0x0000003f0400728c */ /* 0x000fe2000bf05070 */
[----:B------:R-:W-:Y:S01]  /*e5b0*/  F2FP.BF16.F32.PACK_AB R14, R13, R14 ;  /* 0x0000000e0d0e723e */ /* 0x000fe200000010ff */
[----:B0-----:R-:W0:Y:S01]  /*e5c0*/  S2R R5, SR_SWINHI ;  /* 0x0000000000057919 */ /* 0x001e220000002f00 */
[----:B------:R-:W-:Y:S01]  /*e5d0*/  LOP3.LUT P0, R4, R51, 0x3, RZ, 0xc0, !PT ;  /* 0x0000000333047812 */ /* 0x000fe2000780c0ff */
[----:B------:R-:W-:Y:S01]  /*e5e0*/  ULEA UR4, UP2, UR36, UR4, 0x2 ;  /* 0x0000000424047291 */ /* 0x000fe2000f84103f */
[----:B------:R-:W-:Y:S01]  /*e5f0*/  F2FP.BF16.F32.PACK_AB R25, R25, R28 ;  /* 0x0000001c1919723e */ /* 0x000fe200000010ff */
[----:B------:R-:W-:Y:S01]  /*e600*/  UISETP.NE.AND.EX UP0, UPT, UR5, URZ, UPT, UP0 ;  /* 0x0000003f0500728c */ /* 0x000fe2000bf05300 */
[----:B------:R-:W-:Y:S01]  /*e610*/  ISETP.EQ.OR P0, PT, R4, 0x3, !P0 ;  /* 0x000000030400780c */ /* 0x000fe20004702670 */
[----:B------:R-:W-:Y:S01]  /*e620*/  ULEA.HI.X UR6, UR36, UR5, UR37, 0x2, UP2 ;  /* 0x0000000524067291 */ /* 0x000fe200090f1425 */
[----:B------:R-:W-:-:S02]  /*e630*/  F2FP.BF16.F32.PACK_AB R20, R15, R20 ;  /* 0x000000140f14723e */ /* 0x000fc400000010ff */
[----:B------:R-:W-:Y:S02]  /*e640*/  SEL R59, R11, R8, P0 ;  /* 0x000000080b3b7207 */ /* 0x000fe40000000000 */
[----:B------:R-:W-:Y:S02]  /*e650*/  SEL R61, R8, R11, P0 ;  /* 0x0000000b083d7207 */ /* 0x000fe40000000000 */
[----:B------:R-:W-:Y:S02]  /*e660*/  SEL R85, R10, R87, P0 ;  /* 0x000000570a557207 */ /* 0x000fe40000000000 */
[----:B------:R-:W-:Y:S02]  /*e670*/  SEL R87, R87, R10, P0 ;  /* 0x0000000a57577207 */ /* 0x000fe40000000000 */
[----:B------:R-:W-:Y:S02]  /*e680*/  F2FP.BF16.F32.PACK_AB R52, R52, R89 ;  /* 0x000000593434723e */ /* 0x000fe400000010ff */
[----:B------:R-:W-:-:S02]  /*e690*/  F2FP.BF16.F32.PACK_AB R50, R50, R53 ;  /* 0x000000353232723e */ /* 0x000fc400000010ff */
[----:B------:R-:W-:Y:S02]  /*e6a0*/  SEL R81, R21, R14, P0 ;  /* 0x0000000e15517207 */ /* 0x000fe40000000000 */
[----:B------:R-:W-:Y:S02]  /*e6b0*/  SEL R83, R14, R21, P0 ;  /* 0x000000150e537207 */ /* 0x000fe40000000000 */
[----:B------:R-:W-:Y:S02]  /*e6c0*/  SEL R53, R25, R20, P0 ;  /* 0x0000001419357207 */ /* 0x000fe40000000000 */
[----:B------:R-:W-:Y:S02]  /*e6d0*/  SEL R55, R20, R25, P0 ;  /* 0x0000001914377207 */ /* 0x000fe40000000000 */
[----:B------:R-:W-:Y:S02]  /*e6e0*/  F2FP.BF16.F32.PACK_AB R100, R100, R101 ;  /* 0x000000656464723e */ /* 0x000fe400000010ff */
[----:B------:R-:W-:-:S02]  /*e6f0*/  F2FP.BF16.F32.PACK_AB R99, R98, R99 ;  /* 0x000000636263723e */ /* 0x000fc400000010ff */
[----:B------:R-:W-:Y:S02]  /*e700*/  MOV R8, R0 ;  /* 0x0000000000087202 */ /* 0x000fe40000000f00 */
[----:B0-----:R-:W-:Y:S02]  /*e710*/  MOV R9, R5 ;  /* 0x0000000500097202 */ /* 0x001fe40000000f00 */
[----:B------:R-:W-:Y:S02]  /*e720*/  F2FP.BF16.F32.PACK_AB R65, R64, R65 ;  /* 0x000000414041723e */ /* 0x000fe400000010ff */
[----:B------:R-:W-:Y:S01]  /*e730*/  F2FP.BF16.F32.PACK_AB R32, R29, R32 ;  /* 0x000000201d20723e */ /* 0x000fe200000010ff */
[----:B------:R-:W-:Y:S01]  /*e740*/  IMAD.WIDE R4, R230, 0x2, R8 ;  /* 0x00000002e6047825 */ /* 0x000fe200078e0208 */
[----:B------:R-:W-:Y:S02]  /*e750*/  SEL R29, R100, R99, P0 ;  /* 0x00000063641d7207 */ /* 0x000fe40000000000 */
[----:B------:R-:W-:-:S02]  /*e760*/  SEL R99, R99, R100, P0 ;  /* 0x0000006463637207 */ /* 0x000fc40000000000 */
[C---:B------:R-:W-:Y:S02]  /*e770*/  IADD3 R93, P1, R4.reuse, 0x40, RZ ;  /* 0x00000040045d7810 */ /* 0x040fe40007f3e0ff */
[C---:B------:R-:W-:Y:S02]  /*e780*/  IADD3 R97, P2, R4.reuse, 0x60, RZ ;  /* 0x0000006004617810 */ /* 0x040fe40007f5e0ff */
[----:B------:R-:W-:Y:S01]  /*e790*/  LOP3.LUT R10, R93, 0x380, RZ, 0xc0, !PT ;  /* 0x000003805d0a7812 */ /* 0x000fe200078ec0ff */
[--C-:B------:R-:W-:Y:S01]  /*e7a0*/  IMAD.X R25, RZ, RZ, R5.reuse, P1 ;  /* 0x000000ffff197224 */ /* 0x100fe200008e0605 */
[----:B------:R-:W-:Y:S01]  /*e7b0*/  IADD3 R103, P4, R4, 0x4020, RZ ;  /* 0x0000402004677810 */ /* 0x000fe20007f9e0ff */
[--C-:B------:R-:W-:Y:S01]  /*e7c0*/  IMAD.X R21, RZ, RZ, R5.reuse, P2 ;  /* 0x000000ffff157224 */ /* 0x100fe200010e0605 */
[----:B------:R-:W-:Y:S02]  /*e7d0*/  SHF.R.U64 R10, R10, 0x3, RZ ;  /* 0x000000030a0a7819 */ /* 0x000fe400000012ff */
[----:B------:R-:W-:Y:S01]  /*e7e0*/  IADD3 R105, P5, R4, 0x4040, RZ ;  /* 0x0000404004697810 */ /* 0x000fe20007fbe0ff */
[----:B------:R-:W-:Y:S01]  /*e7f0*/  IMAD.X R13, RZ, RZ, R5, P4 ;  /* 0x000000ffff0d7224 */ /* 0x000fe200020e0605 */
[----:B------:R-:W-:-:S02]  /*e800*/  LOP3.LUT R12, R97, 0x380, RZ, 0xc0, !PT ;  /* 0x00000380610c7812 */ /* 0x000fc400078ec0ff */
[----:B------:R-:W-:Y:S01]  /*e810*/  LOP3.LUT R24, R10, R93, RZ, 0x3c, !PT ;  /* 0x0000005d0a187212 */ /* 0x000fe200078e3cff */
[----:B------:R-:W-:Y:S01]  /*e820*/  IMAD.X R11, RZ, RZ, R5, P5 ;  /* 0x000000ffff0b7224 */ /* 0x000fe200028e0605 */
[----:B------:R-:W-:Y:S02]  /*e830*/  LOP3.LUT R10, R103, 0x380, RZ, 0xc0, !PT ;  /* 0x00000380670a7812 */ /* 0x000fe400078ec0ff */
[----:B------:R-:W-:Y:S02]  /*e840*/  SHF.R.U64 R12, R12, 0x3, RZ ;  /* 0x000000030c0c7819 */ /* 0x000fe400000012ff */
[----:B------:R-:W-:Y:S02]  /*e850*/  LOP3.LUT R28, R105, 0x380, RZ, 0xc0, !PT ;  /* 0x00000380691c7812 */ /* 0x000fe400078ec0ff */
[----:B------:R-:W-:Y:S02]  /*e860*/  IADD3 R89, P6, R4, 0x20, RZ ;  /* 0x0000002004597810 */ /* 0x000fe40007fde0ff */
[----:B------:R-:W-:-:S02]  /*e870*/  SHF.R.U64 R10, R10, 0x3, RZ ;  /* 0x000000030a0a7819 */ /* 0x000fc400000012ff */
[----:B------:R-:W-:Y:S02]  /*e880*/  LOP3.LUT R20, R12, R97, RZ, 0x3c, !PT ;  /* 0x000000610c147212 */ /* 0x000fe400078e3cff */
[----:B------:R-:W-:Y:S02]  /*e890*/  SHF.R.U64 R28, R28, 0x3, RZ ;  /* 0x000000031c1c7819 */ /* 0x000fe400000012ff */
[----:B------:R-:W-:Y:S02]  /*e8a0*/  LOP3.LUT R6, R89, 0x380, RZ, 0xc0, !PT ;  /* 0x0000038059067812 */ /* 0x000fe400078ec0ff */
[----:B------:R-:W-:Y:S02]  /*e8b0*/  LOP3.LUT R12, R10, R103, RZ, 0x3c, !PT ;  /* 0x000000670a0c7212 */ /* 0x000fe400078e3cff */
[----:B------:R-:W-:Y:S02]  /*e8c0*/  LOP3.LUT R10, R28, R105, RZ, 0x3c, !PT ;  /* 0x000000691c0a7212 */ /* 0x000fe400078e3cff */
[----:B------:R-:W-:-:S02]  /*e8d0*/  MOV R64, R20 ;  /* 0x0000001400407202 */ /* 0x000fc40000000f00 */
[----:B------:R-:W-:Y:S02]  /*e8e0*/  F2FP.BF16.F32.PACK_AB R30, R30, R31 ;  /* 0x0000001f1e1e723e */ /* 0x000fe400000010ff */
[----:B------:R-:W-:Y:S02]  /*e8f0*/  F2FP.BF16.F32.PACK_AB R27, R26, R27 ;  /* 0x0000001b1a1b723e */ /* 0x000fe400000010ff */
[----:B------:R-:W-:Y:S02]  /*e900*/  SHF.R.U64 R6, R6, 0x3, RZ ;  /* 0x0000000306067819 */ /* 0x000fe400000012ff */
[----:B------:R-:W-:Y:S02]  /*e910*/  IADD3 R101, P3, R4, 0x4000, RZ ;  /* 0x0000400004657810 */ /* 0x000fe40007f7e0ff */
[----:B------:R-:W-:Y:S02]  /*e920*/  MOV R58, R10 ;  /* 0x0000000a003a7202 */ /* 0x000fe40000000f00 */
[----:B------:R-:W-:Y:S01]  /*e930*/  F2FP.BF16.F32.PACK_AB R76, R76, R77 ;  /* 0x0000004d4c4c723e */ /* 0x000fe200000010ff */
[----:B------:R-:W-:Y:S01]  /*e940*/  IMAD.X R15, RZ, RZ, R5, P3 ;  /* 0x000000ffff0f7224 */ /* 0x000fe200018e0605 */
[----:B------:R-:W-:-:S02]  /*e950*/  SEL R77, R30, R27, P0 ;  /* 0x0000001b1e4d7207 */ /* 0x000fc40000000000 */
[----:B------:R-:W-:Y:S01]  /*e960*/  SEL R79, R27, R30, P0 ;  /* 0x0000001e1b4f7207 */ /* 0x000fe20000000000 */
[----:B------:R-:W-:Y:S01]  /*e970*/  IMAD.X R27, RZ, RZ, R5, P6 ;  /* 0x000000ffff1b7224 */ /* 0x000fe200030e0605 */
[----:B------:R-:W-:Y:S02]  /*e980*/  LOP3.LUT R26, R6, R89, RZ, 0x3c, !PT ;  /* 0x00000059061a7212 */ /* 0x000fe400078e3cff */
[----:B------:R-:W-:Y:S02]  /*e990*/  LOP3.LUT R6, R101, 0x380, RZ, 0xc0, !PT ;  /* 0x0000038065067812 */ /* 0x000fe400078ec0ff */
[----:B------:R-:W-:Y:S02]  /*e9a0*/  IADD3 R107, P6, R4, 0x4060, RZ ;  /* 0x00004060046b7810 */ /* 0x000fe40007fde0ff */
[----:B------:R-:W-:Y:S02]  /*e9b0*/  F2FP.BF16.F32.PACK_AB R73, R72, R73 ;  /* 0x000000494849723e */ /* 0x000fe400000010ff */
[----:B------:R-:W-:-:S02]  /*e9c0*/  F2FP.BF16.F32.PACK_AB R95, R94, R95 ;  /* 0x0000005f5e5f723e */ /* 0x000fc400000010ff */
[----:B------:R-:W-:Y:S02]  /*e9d0*/  SHF.R.U64 R6, R6, 0x3, RZ ;  /* 0x0000000306067819 */ /* 0x000fe400000012ff */
[----:B------:R-:W-:Y:S02]  /*e9e0*/  F2FP.BF16.F32.PACK_AB R68, R68, R69 ;  /* 0x000000454444723e */ /* 0x000fe400000010ff */
[----:B------:R-:W-:Y:S02]  /*e9f0*/  LOP3.LUT R30, R107, 0x380, RZ, 0xc0, !PT ;  /* 0x000003806b1e7812 */ /* 0x000fe400078ec0ff */
[----:B------:R-:W-:Y:S02]  /*ea00*/  LOP3.LUT R7, R4, 0x380, RZ, 0xc0, !PT ;  /* 0x0000038004077812 */ /* 0x000fe400078ec0ff */
[----:B------:R-:W-:Y:S02]  /*ea10*/  SEL R31, R96, R95, P0 ;  /* 0x0000005f601f7207 */ /* 0x000fe40000000000 */
[----:B------:R-:W-:-:S02]  /*ea20*/  SEL R63, R76, R73, P0 ;  /* 0x000000494c3f7207 */ /* 0x000fc40000000000 */
[----:B------:R-:W-:Y:S02]  /*ea30*/  LOP3.LUT R14, R6, R101, RZ, 0x3c, !PT ;  /* 0x00000065060e7212 */ /* 0x000fe400078e3cff */
[----:B------:R-:W-:Y:S02]  /*ea40*/  F2FP.BF16.F32.PACK_AB R91, R90, R91 ;  /* 0x0000005b5a5b723e */ /* 0x000fe400000010ff */
[----:B------:R-:W-:Y:S02]  /*ea50*/  F2FP.BF16.F32.PACK_AB R57, R56, R57 ;  /* 0x000000393839723e */ /* 0x000fe400000010ff */
[----:B------:R-:W-:Y:S02]  /*ea60*/  SEL R95, R95, R96, P0 ;  /* 0x000000605f5f7207 */ /* 0x000fe40000000000 */
[----:B------:R-:W-:Y:S02]  /*ea70*/  SEL R73, R73, R76, P0 ;  /* 0x0000004c49497207 */ /* 0x000fe40000000000 */
[----:B------:R-:W-:-:S02]  /*ea80*/  SEL R67, R68, R65, P0 ;  /* 0x0000004144437207 */ /* 0x000fc40000000000 */
[----:B------:R-:W-:Y:S02]  /*ea90*/  SHF.R.U64 R30, R30, 0x3, RZ ;  /* 0x000000031e1e7819 */ /* 0x000fe400000012ff */
[----:B------:R-:W-:Y:S02]  /*eaa0*/  F2FP.BF16.F32.PACK_AB R49, R49, R88 ;  /* 0x000000583131723e */ /* 0x000fe400000010ff */
[----:B------:R-:W-:Y:S02]  /*eab0*/  SEL R65, R65, R68, P0 ;  /* 0x0000004441417207 */ /* 0x000fe40000000000 */
[----:B------:R-:W-:Y:S02]  /*eac0*/  F2FP.BF16.F32.PACK_AB R43, R42, R43 ;  /* 0x0000002b2a2b723e */ /* 0x000fe400000010ff */
[----:B------:R-:W-:Y:S02]  /*ead0*/  F2FP.BF16.F32.PACK_AB R41, R41, R48 ;  /* 0x000000302929723e */ /* 0x000fe400000010ff */
[----:B------:R-:W-:-:S02]  /*eae0*/  F2FP.BF16.F32.PACK_AB R38, R38, R39 ;  /* 0x000000272626723e */ /* 0x000fc400000010ff */
[----:B------:R-:W-:Y:S02]  /*eaf0*/  F2FP.BF16.F32.PACK_AB R40, R37, R40 ;  /* 0x000000282528723e */ /* 0x000fe400000010ff */
[----:B------:R-:W-:Y:S02]  /*eb00*/  F2FP.BF16.F32.PACK_AB R35, R34, R35 ;  /* 0x000000232223723e */ /* 0x000fe400000010ff */
[----:B------:R-:W-:Y:S02]  /*eb10*/  F2FP.BF16.F32.PACK_AB R33, R33, R36 ;  /* 0x000000242121723e */ /* 0x000fe400000010ff */
[----:B------:R-:W-:Y:S02]  /*eb20*/  SHF.R.U64 R7, R7, 0x3, RZ ;  /* 0x0000000307077819 */ /* 0x000fe400000012ff */
[----:B------:R-:W-:Y:S02]  /*eb30*/  SEL R37, R92, R91, P0 ;  /* 0x0000005b5c257207 */ /* 0x000fe40000000000 */
[----:B------:R-:W-:-:S02]  /*eb40*/  SEL R69, R60, R57, P0 ;  /* 0x000000393c457207 */ /* 0x000fc40000000000 */
[----:B------:R-:W-:Y:S02]  /*eb50*/  MOV R62, R14 ;  /* 0x0000000e003e7202 */ /* 0x000fe40000000f00 */
[----:B------:R-:W-:Y:S02]  /*eb60*/  SEL R91, R91, R92, P0 ;  /* 0x0000005c5b5b7207 */ /* 0x000fe40000000000 */
[----:B------:R-:W-:Y:S02]  /*eb70*/  SEL R39, R52, R49, P0 ;  /* 0x0000003134277207 */ /* 0x000fe40000000000 */
[----:B------:R-:W-:Y:S02]  /*eb80*/  SEL R57, R57, R60, P0 ;  /* 0x0000003c39397207 */ /* 0x000fe40000000000 */
[----:B------:R-:W-:Y:S02]  /*eb90*/  LOP3.LUT R6, R30, R107, RZ, 0x3c, !PT ;  /* 0x0000006b1e067212 */ /* 0x000fe400078e3cff */
[----:B------:R-:W-:-:S02]  /*eba0*/  SEL R49, R49, R52, P0 ;  /* 0x0000003431317207 */ /* 0x000fc40000000000 */
[----:B------:R-:W-:Y:S02]  /*ebb0*/  SEL R45, R41, R40, P0 ;  /* 0x00000028292d7207 */ /* 0x000fe40000000000 */
[----:B------:R-:W-:Y:S02]  /*ebc0*/  SEL R51, R33, R32, P0 ;  /* 0x0000002021337207 */ /* 0x000fe40000000000 */
[----:B------:R-:W-:Y:S02]  /*ebd0*/  SEL R71, R50, R43, P0 ;  /* 0x0000002b32477207 */ /* 0x000fe40000000000 */
[----:B------:R-:W-:Y:S02]  /*ebe0*/  SEL R75, R38, R35, P0 ;  /* 0x00000023264b7207 */ /* 0x000fe40000000000 */
[----:B------:R-:W-:Y:S01]  /*ebf0*/  LOP3.LUT R4, R7, R4, RZ, 0x3c, !PT ;  /* 0x0000000407047212 */ /* 0x000fe200078e3cff */
[----:B------:R-:W-:Y:S01]  /*ec00*/  IMAD.X R7, RZ, RZ, R5, P6 ;  /* 0x000000ffff077224 */ /* 0x000fe200030e0605 */
[----:B------:R-:W-:-:S02]  /*ec10*/  SEL R43, R43, R50, P0 ;  /* 0x000000322b2b7207 */ /* 0x000fc40000000000 */
[----:B------:R-:W-:Y:S02]  /*ec20*/  SEL R41, R40, R41, P0 ;  /* 0x0000002928297207 */ /* 0x000fe40000000000 */
[----:B------:R-:W-:Y:S02]  /*ec30*/  SEL R35, R35, R38, P0 ;  /* 0x0000002623237207 */ /* 0x000fe40000000000 */
[----:B------:R-:W-:Y:S02]  /*ec40*/  SEL R33, R32, R33, P0 ;  /* 0x0000002120217207 */ /* 0x000fe40000000000 */
[----:B------:R-:W-:Y:S02]  /*ec50*/  MOV R50, R24 ;  /* 0x0000001800327202 */ /* 0x000fe40000000f00 */
[----:B------:R-:W-:Y:S02]  /*ec60*/  MOV R27, R26 ;  /* 0x0000001a001b7202 */ /* 0x000fe40000000f00 */
[----:B------:R-:W-:-:S02]  /*ec70*/  MOV R48, R4 ;  /* 0x0000000400307202 */ /* 0x000fc40000000f00 */
[----:B------:R-:W-:Y:S02]  /*ec80*/  MOV R21, R6 ;  /* 0x0000000600157202 */ /* 0x000fe40000000f00 */
        /* <DEDUP_REMOVED lines=18> */
[----:B------:R-:W1:Y:S01]  /*edb0*/  SHFL.IDX PT, R42, R57, R20, 0x1c1f ;  /* 0x001c1f14392a7589 */ /* 0x000e6200000e0000 */
[----:B--2---:R-:W-:-:S02]  /*edc0*/  SEL R5, R63, R28, P0 ;  /* 0x0000001c3f057207 */ /* 0x004fc40000000000 */
[----:B------:R-:W-:Y:S01]  /*edd0*/  SEL R7, R28, R63, P0 ;  /* 0x0000003f1c077207 */ /* 0x000fe20000000000 */
[----:B------:R-:W-:Y:S01]  /*ede0*/  BAR.SYNC.DEFER_BLOCKING 0x1, 0x100 ;  /* 0x0044000000007b1d */ /* 0x000fe20000010000 */
[----:B---3--:R-:W-:Y:S02]  /*edf0*/  SEL R13, R67, R30, P0 ;  /* 0x0000001e430d7207 */ /* 0x008fe40000000000 */
[----:B------:R-:W-:-:S03]  /*ee00*/  SEL R15, R30, R67, P0 ;  /* 0x000000431e0f7207 */ /* 0x000fc60000000000 */
[----:B------:R-:W-:Y:S04]  /*ee10*/  SHFL.IDX PT, R39, R39, R44, 0x1c1f ;  /* 0x001c1f2c27277589 */ /* 0x000fe800000e0000 */
[----:B------:R-:W2:Y:S04]  /*ee20*/  SHFL.IDX PT, R26, R49, R20, 0x1c1f ;  /* 0x001c1f14311a7589 */ /* 0x000ea800000e0000 */
[----:B------:R-:W-:Y:S01]  /*ee30*/  SHFL.IDX PT, R45, R45, R44, 0x1c1f ;  /* 0x001c1f2c2d2d7589 */ /* 0x000fe200000e0000 */
[----:B0-----:R-:W-:Y:S02]  /*ee40*/  SEL R28, R37, R24, P0 ;  /* 0x00000018251c7207 */ /* 0x001fe40000000000 */
[----:B------:R-:W-:Y:S01]  /*ee50*/  SEL R30, R24, R37, P0 ;  /* 0x00000025181e7207 */ /* 0x000fe20000000000 */
[----:B------:R-:W-:Y:S01]  /*ee60*/  SHFL.IDX PT, R51, R51, R44, 0x1c1f ;  /* 0x001c1f2c33337589 */ /* 0x000fe200000e0000 */
[----:B-1----:R-:W-:-:S02]  /*ee70*/  SEL R29, R69, R42, P0 ;  /* 0x0000002a451d7207 */ /* 0x002fc40000000000 */
[----:B------:R-:W-:Y:S01]  /*ee80*/  SEL R31, R42, R69, P0 ;  /* 0x000000452a1f7207 */ /* 0x000fe20000000000 */
[----:B------:R-:W-:Y:S04]  /*ee90*/  SHFL.IDX PT, R53, R53, R44, 0x1c1f ;  /* 0x001c1f2c35357589 */ /* 0x000fe800000e0000 */
[----:B------:R-:W-:Y:S04]  /*eea0*/  SHFL.IDX PT, R59, R59, R44, 0x1c1f ;  /* 0x001c1f2c3b3b7589 */ /* 0x000fe800000e0000 */
[----:B------:R-:W-:Y:S04]  /*eeb0*/  SHFL.IDX PT, R71, R71, R44, 0x1c1f ;  /* 0x001c1f2c47477589 */ /* 0x000fe800000e0000 */
[----:B------:R-:W-:Y:S01]  /*eec0*/  SHFL.IDX PT, R75, R75, R44, 0x1c1f ;  /* 0x001c1f2c4b4b7589 */ /* 0x000fe200000e0000 */
[----:B--2---:R-:W-:-:S02]  /*eed0*/  SEL R24, R39, R26, P0 ;  /* 0x0000001a27187207 */ /* 0x004fc40000000000 */
[----:B------:R-:W-:Y:S01]  /*eee0*/  SEL R26, R26, R39, P0 ;  /* 0x000000271a1a7207 */ /* 0x000fe20000000000 */
[----:B------:R-:W-:Y:S04]  /*eef0*/  SHFL.IDX PT, R77, R77, R44, 0x1c1f ;  /* 0x001c1f2c4d4d7589 */ /* 0x000fe800000e0000 */
[----:B------:R-:W-:Y:S04]  /*ef00*/  SHFL.IDX PT, R81, R81, R44, 0x1c1f ;  /* 0x001c1f2c51517589 */ /* 0x000fe800000e0000 */
[----:B------:R-:W-:Y:S04]  /*ef10*/  SHFL.IDX PT, R85, R85, R44, 0x1c1f ;  /* 0x001c1f2c55557589 */ /* 0x000fe800000e0000 */
[----:B------:R-:W0:Y:S04]  /*ef20*/  SHFL.IDX PT, R46, R43, R20, 0x1c1f ;  /* 0x001c1f142b2e7589 */ /* 0x000e2800000e0000 */
[----:B------:R-:W1:Y:S04]  /*ef30*/  SHFL.IDX PT, R32, R41, R20, 0x1c1f ;  /* 0x001c1f1429207589 */ /* 0x000e6800000e0000 */
[----:B------:R-:W2:Y:S04]  /*ef40*/  SHFL.IDX PT, R44, R35, R20, 0x1c1f ;  /* 0x001c1f14232c7589 */ /* 0x000ea800000e0000 */
[----:B------:R-:W-:Y:S04]  /*ef50*/  SHFL.IDX PT, R10, R33, R20, 0x1c1f ;  /* 0x001c1f14210a7589 */ /* 0x000fe800000e0000 */
[----:B------:R-:W3:Y:S04]  /*ef60*/  SHFL.IDX PT, R34, R55, R20, 0x1c1f ;  /* 0x001c1f1437227589 */ /* 0x000ee800000e0000 */
[----:B------:R-:W-:Y:S04]  /*ef70*/  SHFL.IDX PT, R52, R79, R20, 0x1c1f ;  /* 0x001c1f144f347589 */ /* 0x000fe800000e0000 */
[----:B------:R-:W4:Y:S01]  /*ef80*/  SHFL.IDX PT, R54, R83, R20, 0x1c1f ;  /* 0x001c1f1453367589 */ /* 0x000f2200000e0000 */
[----:B0-----:R-:W-:-:S03]  /*ef90*/  SEL R25, R71, R46, P0 ;  /* 0x0000002e47197207 */ /* 0x001fc60000000000 */
[----:B------:R-:W0:Y:S01]  /*efa0*/  SHFL.IDX PT, R40, R61, R20, 0x1c1f ;  /* 0x001c1f143d287589 */ /* 0x000e2200000e0000 */
[----:B-1----:R-:W-:Y:S02]  /*efb0*/  SEL R36, R45, R32, P0 ;  /* 0x000000202d247207 */ /* 0x002fe40000000000 */
[----:B------:R-:W-:Y:S01]  /*efc0*/  SEL R38, R32, R45, P0 ;  /* 0x0000002d20267207 */ /* 0x000fe20000000000 */
[----:B------:R-:W1:Y:S01]  /*efd0*/  SHFL.IDX PT, R56, R87, R20, 0x1c1f ;  /* 0x001c1f1457387589 */ /* 0x000e6200000e0000 */
[----:B--2---:R-:W-:Y:S02]  /*efe0*/  SEL R37, R75, R44, P0 ;  /* 0x0000002c4b257207 */ /* 0x004fe40000000000 */
[----:B------:R-:W-:Y:S01]  /*eff0*/  SEL R39, R44, R75, P0 ;  /* 0x0000004b2c277207 */ /* 0x000fe20000000000 */
[----:B------:R0:W-:Y:S04]  /*f000*/  STSM.16.M88.4 [R48], R4 ;  /* 0x0000000430007844 */ /* 0x0001e80000000200 */
[----:B------:R2:W-:Y:S01]  /*f010*/  STSM.16.M88.4 [R27], R12 ;  /* 0x0000000c1b007844 */ /* 0x0005e20000000200 */
[----:B---3--:R-:W-:-:S02]  /*f020*/  SEL R32, R53, R34, P0 ;  /* 0x0000002235207207 */ /* 0x008fc40000000000 */
[----:B------:R-:W-:Y:S01]  /*f030*/  SEL R34, R34, R53, P0 ;  /* 0x0000003522227207 */ /* 0x000fe20000000000 */
[----:B------:R3:W-:Y:S01]  /*f040*/  STSM.16.M88.4 [R50], R28 ;  /* 0x0000001c32007844 */ /* 0x0007e20000000200 */
[----:B----4-:R-:W-:Y:S02]  /*f050*/  SEL R33, R81, R54, P0 ;  /* 0x0000003651217207 */ /* 0x010fe40000000000 */
[----:B------:R-:W-:Y:S02]  /*f060*/  SEL R35, R54, R81, P0 ;  /* 0x0000005136237207 */ /* 0x000fe40000000000 */
[----:B0-----:R-:W-:Y:S01]  /*f070*/  SEL R48, R59, R40, P0 ;  /* 0x000000283b307207 */ /* 0x001fe20000000000 */
[----:B------:R-:W-:Y:S01]  /*f080*/  IMAD.U32 R4, RZ, RZ, UR4 ;  /* 0x00000004ff047e24 */ /* 0x000fe2000f8e00ff */
[----:B------:R-:W-:Y:S01]  /*f090*/  @UP1 ULDC.64 UR4, c[0x0][0xbe0] ;  /* 0x0002f80000041ab9 */ /* 0x000fe20000000a00 */
[----:B------:R-:W-:Y:S01]  /*f0a0*/  IMAD.U32 R5, RZ, RZ, UR6 ;  /* 0x00000006ff057e24 */ /* 0x000fe2000f8e00ff */
[----:B--2---:R-:W-:Y:S01]  /*f0b0*/  SEL R27, R46, R71, P0 ;  /* 0x000000472e1b7207 */ /* 0x004fe20000000000 */
[----:B------:R-:W-:Y:S01]  /*f0c0*/  @UP1 UIMAD.WIDE UR4, UR36, 0x4, UR4 ;  /* 0x00000004240418a5 */ /* 0x000fe2000f8e0204 */
[----:B------:R-:W-:-:S02]  /*f0d0*/  SEL R12, R51, R10, P0 ;  /* 0x0000000a330c7207 */ /* 0x000fc40000000000 */
[----:B------:R-:W-:Y:S01]  /*f0e0*/  SEL R14, R10, R51, P0 ;  /* 0x000000330a0e7207 */ /* 0x000fe20000000000 */
[----:B------:R0:W-:Y:S01]  /*f0f0*/  STSM.16.M88.4 [R64], R24 ;  /* 0x0000001840007844 */ /* 0x0001e20000000200 */
[----:B------:R-:W-:Y:S02]  /*f100*/  SEL R13, R77, R52, P0 ;  /* 0x000000344d0d7207 */ /* 0x000fe40000000000 */
[----:B------:R-:W-:Y:S01]  /*f110*/  SEL R15, R52, R77, P0 ;  /* 0x0000004d340f7207 */ /* 0x000fe20000000000 */
[----:B------:R0:W-:Y:S01]  /*f120*/  STSM.16.M88.4 [R62], R36 ;  /* 0x000000243e007844 */ /* 0x0001e20000000200 */
[----:B---3--:R-:W-:Y:S02]  /*f130*/  SEL R50, R40, R59, P0 ;  /* 0x0000003b28327207 */ /* 0x008fe40000000000 */
[----:B-1----:R-:W-:Y:S01]  /*f140*/  SEL R49, R85, R56, P0 ;  /* 0x0000003855317207 */ /* 0x002fe20000000000 */
[----:B------:R0:W-:Y:S01]  /*f150*/  STSM.16.M88.4 [R60], R12 ;  /* 0x0000000c3c007844 */ /* 0x0001e20000000200 */
[----:B------:R-:W-:-:S02]  /*f160*/  SEL R51, R56, R85, P0 ;  /* 0x0000005538337207 */ /* 0x000fc40000000000 */
[----:B------:R-:W-:Y:S01]  /*f170*/  PLOP3.LUT P0, PT, PT, PT, UP1, 0x80, 0x0 ;  /* 0x000000000000781c */ /* 0x000fe20003f0f018 */
[----:B------:R0:W-:Y:S04]  /*f180*/  STSM.16.M88.4 [R58], R32 ;  /* 0x000000203a007844 */ /* 0x0001e80000000200 */
[----:B------:R0:W-:Y:S01]  /*f190*/  STSM.16.M88.4 [R21], R48 ;  /* 0x0000003015007844 */ /* 0x0001e20000000200 */
[----:B------:R-:W-:Y:S01]  /*f1a0*/  BAR.SYNC.DEFER_BLOCKING 0x1, 0x100 ;  /* 0x0044000000007b1d */ /* 0x000fe20000010000 */
[----:B------:R-:W-:Y:S02]  /*f1b0*/  IMAD.U32 R6, RZ, RZ, UR4 ;  /* 0x00000004ff067e24 */ /* 0x000fe4000f8e00ff */
[----:B------:R-:W-:-:S03]  /*f1c0*/  IMAD.U32 R7, RZ, RZ, UR5 ;  /* 0x00000005ff077e24 */ /* 0x000fc6000f8e00ff */
[----:B------:R-:W2:Y:S04]  /*f1d0*/  @P2 LDG.E R10, desc[UR52][R4.64] ;  /* 0x00000034040a2981 */ /* 0x000ea8000c1e1900 */
[----:B------:R-:W3:Y:S01]  /*f1e0*/  @P0 LDG.E R6, desc[UR52][R6.64] ;  /* 0x0000003406060981 */ /* 0x000ee2000c1e1900 */
[----:B------:R-:W-:Y:S01]  /*f1f0*/  IMAD R11, R18, 0x40, R16 ;  /* 0x00000040120b7824 */ /* 0x000fe200078e0210 */
[----:B------:R-:W-:Y:S01]  /*f200*/  UMOV UR4, URZ ;  /* 0x0000003f00047c82 */ /* 0x000fe20008000000 */
[----:B------:R-:W-:Y:S02]  /*f210*/  ULDC UR8, c[0x0][0xa88] ;  /* 0x0002a20000087ab9 */ /* 0x000fe40000000800 */
[----:B------:R-:W-:-:S03]  /*f220*/  IMAD.WIDE R8, R11, 0x2, R8 ;  /* 0x000000020b087825 */ /* 0x000fc600078e0208 */
[----:B------:R-:W-:Y:S02]  /*f230*/  IADD3 R29, P1, R8, 0x1000, RZ ;  /* 0x00001000081d7810 */ /* 0x000fe40007f3e0ff */
[----:B--2---:R-:W-:Y:S02]  /*f240*/  @P2 R2UR UR4, R10 ;  /* 0x000000000a0422ca */ /* 0x004fe400000e0000 */
        /* <DEDUP_REMOVED lines=8> */
.L_x_1898:
[----:B------:R-:W-:Y:S01]  /*f2d0*/  USHF.R.S32.HI UR12, URZ, 0x1f, UR42 ;  /* 0x0000001f3f0c7899 */ /* 0x000fe2000801142a */
[----:B------:R-:W-:Y:S01]  /*f2e0*/  IMAD.U32 R5, RZ, RZ, UR43 ;  /* 0x0000002bff057e24 */ /* 0x000fe2000f8e00ff */
[----:B------:R-:W-:Y:S01]  /*f2f0*/  ULDC.64 UR10, c[0x0][0xb70] ;  /* 0x0002dc00000a7ab9 */ /* 0x000fe20000000a00 */
[----:B------:R-:W-:Y:S01]  /*f300*/  USHF.R.S32.HI UR5, URZ, 0x1f, UR4 ;  /* 0x0000001f3f057899 */ /* 0x000fe20008011404 */
[C---:B------:R-:W-:Y:S01]  /*f310*/  IADD3 R13, P2, R8.reuse, 0x2000, RZ ;  /* 0x00002000080d7810 */ /* 0x040fe20007f5e0ff */
[----:B------:R-:W-:Y:S01]  /*f320*/  UIMAD UR9, UR12, UR10, URZ ;  /* 0x0000000a0c0972a4 */ /* 0x000fe2000f8e023f */
[----:B------:R-:W-:Y:S01]  /*f330*/  IMAD R10, R5, 0x80, R22 ;  /* 0x00000080050a7824 */ /* 0x000fe200078e0216 */
[----:B------:R-:W-:Y:S01]  /*f340*/  UIMAD.WIDE.U32 UR6, UR42, UR10, UR4 ;  /* 0x0000000a2a0672a5 */ /* 0x000fe2000f8e0004 */
[----:B------:R-:W-:Y:S01]  /*f350*/  IADD3 R7, P6, R8, 0x3000, RZ ;  /* 0x0000300008077810 */ /* 0x000fe20007fde0ff */
[----:B------:R-:W-:Y:S01]  /*f360*/  UIMAD UR9, UR42, UR11, UR9 ;  /* 0x0000000b2a0972a4 */ /* 0x000fe2000f8e0209 */
[----:B------:R-:W-:Y:S01]  /*f370*/  LOP3.LUT R28, R29, 0x380, RZ, 0xc0, !PT ;  /* 0x000003801d1c7812 */ /* 0x000fe200078ec0ff */
[----:B------:R-:W-:Y:S01]  /*f380*/  USEL UR37, UR37, URZ, !UP0 ;  /* 0x0000003f25257287 */ /* 0x000fe2000c000000 */
[----:B------:R-:W-:Y:S01]  /*f390*/  SHF.R.S32.HI R5, RZ, 0x1f, R10 ;  /* 0x0000001fff057819 */ /* 0x000fe2000001140a */
[----:B------:R-:W-:Y:S01]  /*f3a0*/  ULDC.64 UR10, c[0x0][0xb78] ;  /* 0x0002de00000a7ab9 */ /* 0x000fe20000000a00 */
[----:B------:R-:W-:Y:S01]  /*f3b0*/  UIADD3 UR7, UR7, UR9, URZ ;  /* 0x0000000907077290 */ /* 0x000fe2000fffe03f */
[----:B------:R-:W-:Y:S01]  /*f3c0*/  LOP3.LUT R12, R13, 0x380, RZ, 0xc0, !PT ;  /* 0x000003800d0c7812 */ /* 0x000fe200078ec0ff */
[----:B------:R-:W-:Y:S01]  /*f3d0*/  USEL UR36, UR36, URZ, !UP0 ;  /* 0x0000003f24247287 */ /* 0x000fe2000c000000 */
[----:B------:R-:W-:Y:S01]  /*f3e0*/  LOP3.LUT R4, R7, 0x380, RZ, 0xc0, !PT ;  /* 0x0000038007047812 */ /* 0x000fe200078ec0ff */
[----:B------:R-:W-:Y:S01]  /*f3f0*/  UIMAD UR9, UR37, UR10, URZ ;  /* 0x0000000a250972a4 */ /* 0x000fe2000f8e023f */
[----:B------:R-:W-:Y:S01]  /*f400*/  SHF.R.U64 R28, R28, 0x3, RZ ;  /* 0x000000031c1c7819 */ /* 0x000fe200000012ff */
[----:B------:R-:W-:Y:S01]  /*f410*/  UIMAD.WIDE.U32 UR6, UR36, UR10, UR6 ;  /* 0x0000000a240672a5 */ /* 0x000fe2000f8e0006 */
[----:B------:R-:W-:Y:S01]  /*f420*/  SHF.R.U64 R12, R12, 0x3, RZ ;  /* 0x000000030c0c7819 */ /* 0x000fe200000012ff */
[----:B------:R-:W-:Y:S01]  /*f430*/  UIMAD UR9, UR36, UR11, UR9 ;  /* 0x0000000b240972a4 */ /* 0x000fe2000f8e0209 */
[----:B------:R-:W-:-:S02]  /*f440*/  SHF.R.U64 R4, R4, 0x3, RZ ;  /* 0x0000000304047819 */ /* 0x000fc400000012ff */
[----:B------:R-:W-:Y:S01]  /*f450*/  LOP3.LUT R28, R28, R29, RZ, 0x3c, !PT ;  /* 0x0000001d1c1c7212 */ /* 0x000fe200078e3cff */
[--C-:B------:R-:W-:Y:S01]  /*f460*/  IMAD.X R29, RZ, RZ, R9.reuse, P1 ;  /* 0x000000ffff1d7224 */ /* 0x100fe200008e0609 */
[----:B------:R-:W-:Y:S01]  /*f470*/  IADD3 R6, P0, R10, UR6, RZ ;  /* 0x000000060a067c10 */ /* 0x000fe2000ff1e0ff */
[----:B------:R-:W-:Y:S01]  /*f480*/  IMAD.U32 R14, RZ, RZ, UR9 ;  /* 0x00000009ff0e7e24 */ /* 0x000fe2000f8e00ff */
[----:B------:R-:W-:Y:S01]  /*f490*/  LOP3.LUT R12, R12, R13, RZ, 0x3c, !PT ;  /* 0x0000000d0c0c7212 */ /* 0x000fe200078e3cff */
[----:B------:R-:W-:Y:S01]  /*f4a0*/  IMAD.X R13, RZ, RZ, R9, P2 ;  /* 0x000000ffff0d7224 */ /* 0x000fe200010e0609 */
[----:B------:R-:W-:Y:S02]  /*f4b0*/  IADD3 R37, P5, R8, 0x4000, RZ ;  /* 0x0000400008257810 */ /* 0x000fe40007fbe0ff */
[----:B------:R-:W-:Y:S01]  /*f4c0*/  IADD3.X R5, R5, UR7, R14, P0, !PT ;  /* 0x0000000705057c10 */ /* 0x000fe200087fe40e */
[----:B------:R-:W-:Y:S01]  /*f4d0*/  ULDC.64 UR6, c[0x0][0xb40] ;  /* 0x0002d00000067ab9 */ /* 0x000fe20000000a00 */
[----:B------:R-:W-:-:S02]  /*f4e0*/  LOP3.LUT R4, R4, R7, RZ, 0x3c, !PT ;  /* 0x0000000704047212 */ /* 0x000fc400078e3cff */
[----:B------:R-:W-:Y:S02]  /*f4f0*/  LEA R44, P0, R6, UR6, 0x2 ;  /* 0x00000006062c7c11 */ /* 0x000fe4000f8010ff */
[----:B------:R-:W-:Y:S02]  /*f500*/  IADD3 R41, P4, R8, 0x5000, RZ ;  /* 0x0000500008297810 */ /* 0x000fe40007f9e0ff */
[----:B------:R-:W-:Y:S01]  /*f510*/  LEA.HI.X R45, R6, UR7, R5, 0x2, P0 ;  /* 0x00000007062d7c11 */ /* 0x000fe200080f1405 */
[----:B------:R-:W-:Y:S01]  /*f520*/  VIADD R5, R10, 0x8 ;  /* 0x000000080a057836 */ /* 0x000fe20000000000 */
[----:B------:R-:W-:Y:S01]  /*f530*/  LOP3.LUT P0, RZ, R228, 0x3, RZ, 0xc0, !PT ;  /* 0x00000003e4ff7812 */ /* 0x000fe2000780c0ff */
[----:B------:R-:W-:Y:S01]  /*f540*/  ULDC.64 UR6, c[0x0][0xaa0] ;  /* 0x0002a80000067ab9 */ /* 0x000fe20000000a00 */
[----:B------:R-:W-:Y:S02]  /*f550*/  IADD3 R25, P3, R8, 0x6000, RZ ;  /* 0x0000600008197810 */ /* 0x000fe40007f7e0ff */
[----:B------:R-:W-:-:S02]  /*f560*/  ISETP.GE.OR P1, PT, R10, UR8, P0 ;  /* 0x000000080a007c0c */ /* 0x000fc40008726670 */
[C---:B------:R-:W-:Y:S02]  /*f570*/  IADD3 R7, P2, R8.reuse, 0x7000, RZ ;  /* 0x0000700008077810 */ /* 0x040fe40007f5e0ff */
[----:B------:R-:W-:Y:S02]  /*f580*/  LOP3.LUT R36, R37, 0x380, RZ, 0xc0, !PT ;  /* 0x0000038025247812 */ /* 0x000fe400078ec0ff */
[----:B------:R-:W-:Y:S02]  /*f590*/  LOP3.LUT R40, R41, 0x380, RZ, 0xc0, !PT ;  /* 0x0000038029287812 */ /* 0x000fe400078ec0ff */
[----:B------:R-:W-:Y:S01]  /*f5a0*/  LOP3.LUT R33, R8, 0x380, RZ, 0xc0, !PT ;  /* 0x0000038008217812 */ /* 0x000fe200078ec0ff */
[----:B------:R-:W-:Y:S01]  /*f5b0*/  UIMAD UR5, UR5, UR6, URZ ;  /* 0x00000006050572a4 */ /* 0x000fe2000f8e023f */
[----:B------:R-:W-:Y:S01]  /*f5c0*/  LOP3.LUT R24, R25, 0x380, RZ, 0xc0, !PT ;  /* 0x0000038019187812 */ /* 0x000fe200078ec0ff */
[--C-:B------:R-:W-:Y:S01]  /*f5d0*/  IMAD.X R11, RZ, RZ, R9.reuse, P2 ;  /* 0x000000ffff0b7224 */ /* 0x100fe200010e0609 */
[----:B------:R-:W-:Y:S01]  /*f5e0*/  ISETP.GE.OR P0, PT, R5, UR8, P0 ;  /* 0x0000000805007c0c */ /* 0x000fe20008706670 */
[----:B------:R-:W-:Y:S01]  /*f5f0*/  IMAD.X R5, RZ, RZ, R9, P6 ;  /* 0x000000ffff057224 */ /* 0x000fe200030e0609 */
[----:B------:R-:W-:Y:S01]  /*f600*/  LOP3.LUT R6, R7, 0x380, RZ, 0xc0, !PT ;  /* 0x0000038007067812 */ /* 0x000fe200078ec0ff */
[----:B------:R0:W-:Y:S01]  /*f610*/  @!P1 STG.E desc[UR52][R44.64], R3 ;  /* 0x000000032c009986 */ /* 0x0001e2000c101934 */
[----:B------:R-:W-:-:S02]  /*f620*/  SHF.R.U64 R36, R36, 0x3, RZ ;  /* 0x0000000324247819 */ /* 0x000fc400000012ff */
[----:B------:R-:W-:Y:S02]  /*f630*/  SHF.R.U64 R40, R40, 0x3, RZ ;  /* 0x0000000328287819 */ /* 0x000fe400000012ff */
        /* <DEDUP_REMOVED lines=15> */
[----:B------:R-:W-:Y:S01]  /*f730*/  UIMAD UR5, UR4, UR7, UR5 ;  /* 0x00000007040572a4 */ /* 0x000fe2000f8e0205 */
[----:B------:R0:W-:Y:S02]  /*f740*/  @!P0 STG.E desc[UR52][R44.64+0x20], R2 ;  /* 0x000020022c008986 */ /* 0x0001e4000c101934 */
[----:B------:R-:W-:-:S02]  /*f750*/  ULDC.64 UR6, c[0x0][0xae0] ;  /* 0x0002b80000067ab9 */ /* 0x000fc40000000a00 */
[----:B------:R-:W5:Y:S01]  /*f760*/  LD.E.128 R32, desc[UR52][R32.64] ;  /* 0x0000003420207980 */ /* 0x000f62000c101d00 */
[----:B------:R-:W-:-:S03]  /*f770*/  IMAD.U32 R19, RZ, RZ, UR6 ;  /* 0x00000006ff137e24 */ /* 0x000fc6000f8e00ff */
[----:B------:R-:W5:Y:S01]  /*f780*/  LD.E.128 R28, desc[UR52][R28.64] ;  /* 0x000000341c1c7980 */ /* 0x000f62000c101d00 */
[----:B0-----:R-:W-:-:S03]  /*f790*/  IMAD.WIDE.U32 R2, R3, UR4, R20 ;  /* 0x0000000403027c25 */ /* 0x001fc6000f8e0014 */
[----:B------:R-:W5:Y:S01]  /*f7a0*/  LD.E.128 R12, desc[UR52][R12.64] ;  /* 0x000000340c0c7980 */ /* 0x000f62000c101d00 */
[----:B------:R-:W-:-:S03]  /*f7b0*/  UIMAD UR4, UR12, UR6, URZ ;  /* 0x000000060c0472a4 */ /* 0x000fc6000f8e023f */
[----:B------:R-:W5:Y:S01]  /*f7c0*/  LD.E.128 R4, desc[UR52][R4.64] ;  /* 0x0000003404047980 */ /* 0x000f62000c101d00 */
[----:B------:R-:W-:-:S03]  /*f7d0*/  VIADD R3, R3, UR5 ;  /* 0x0000000503037c36 */ /* 0x000fc60008000000 */
[----:B------:R-:W5:Y:S04]  /*f7e0*/  LD.E.128 R36, desc[UR52][R36.64] ;  /* 0x0000003424247980 */ /* 0x000f68000c101d00 */
[----:B------:R-:W5:Y:S04]  /*f7f0*/  LD.E.128 R40, desc[UR52][R40.64] ;  /* 0x0000003428287980 */ /* 0x000f68000c101d00 */
[----:B------:R-:W5:Y:S04]  /*f800*/  LD.E.128 R24, desc[UR52][R24.64] ;  /* 0x0000003418187980 */ /* 0x000f68000c101d00 */
[----:B------:R-:W5:Y:S01]  /*f810*/  LD.E.128 R8, desc[UR52][R10.64] ;  /* 0x000000340a087980 */ /* 0x000f62000c101d00 */
[----:B------:R-:W-:-:S02]  /*f820*/  UIMAD UR4, UR42, UR7, UR4 ;  /* 0x000000072a0472a4 */ /* 0x000fc4000f8e0204 */
[----:B------:R-:W-:Y:S01]  /*f830*/  IMAD.WIDE.U32 R2, R19, UR42, R2 ;  /* 0x0000002a13027c25 */ /* 0x000fe2000f8e0002 */
[----:B------:R-:W-:Y:S01]  /*f840*/  UIMAD UR8, UR43, -0x80, UR8 ;  /* 0xffffff802b0878a4 */ /* 0x000fe2000f8e0208 */
[----:B------:R-:W-:Y:S01]  /*f850*/  @!PT LDS RZ, [RZ] ;  /* 0x00000000fffff984 */ /* 0x000fe20000000800 */
[----:B------:R-:W-:Y:S01]  /*f860*/  @!PT LDS RZ, [RZ] ;  /* 0x00000000fffff984 */ /* 0x000fe20000000800 */
[----:B------:R-:W-:Y:S01]  /*f870*/  @!PT LDS RZ, [RZ] ;  /* 0x00000000fffff984 */ /* 0x000fe20000000800 */
[----:B------:R-:W-:Y:S01]  /*f880*/  @!PT LDS RZ, [RZ] ;  /* 0x00000000fffff984 */ /* 0x000fe20000000800 */
[----:B------:R0:W-:Y:S06]  /*f890*/  MEMBAR.ALL.CTA ;  /* 0x0000000000007992 */ /* 0x0001ec0000008000 */
[----:B0-----:R-:W0:Y:S01]  /*f8a0*/  FENCE.VIEW.ASYNC.S ;  /* 0x00000000000073c6 */ /* 0x001e220000000000 */
[----:B------:R-:W-:Y:S01]  /*f8b0*/  BSSY B1, `(.L_x_1899) ;  /* 0x0000026000017945 */ /* 0x000fe20003800000 */
[----:B------:R-:W-:-:S02]  /*f8c0*/  VIADD R0, R0, 0x2e820 ;  /* 0x0002e82000007836 */ /* 0x000fc40000000000 */
[----:B------:R-:W-:Y:S01]  /*f8d0*/  VIADD R3, R3, UR4 ;  /* 0x0000000403037c36 */ /* 0x000fe20008000000 */
[----:B------:R-:W-:Y:S01]  /*f8e0*/  ULDC.64 UR4, c[0x0][0xae8] ;  /* 0x0002ba0000047ab9 */ /* 0x000fe20000000a00 */
[C---:B------:R-:W-:Y:S01]  /*f8f0*/  ISETP.GE.AND P2, PT, R18.reuse, UR8, PT ;  /* 0x0000000812007c0c */ /* 0x040fe2000bf46270 */
[----:B------:R-:W-:Y:S01]  /*f900*/  IMAD.U32 R45, RZ, RZ, UR4 ;  /* 0x00000004ff2d7e24 */ /* 0x000fe2000f8e00ff */
[----:B------:R-:W-:Y:S01]  /*f910*/  UIMAD UR4, UR37, UR4, URZ ;  /* 0x00000004250472a4 */ /* 0x000fe2000f8e023f */
[C---:B------:R-:W-:Y:S01]  /*f920*/  VIADD R19, R18.reuse, 0x20 ;  /* 0x0000002012137836 */ /* 0x040fe20000000000 */
[----:B------:R-:W-:Y:S01]  /*f930*/  PRMT R0, RZ, 0x654, R0 ;  /* 0x00000654ff007816 */ /* 0x000fe20000000000 */
[----:B------:R-:W-:Y:S01]  /*f940*/  VIADD R21, R18, 0x60 ;  /* 0x0000006012157836 */ /* 0x000fe20000000000 */
[----:B------:R-:W-:Y:S02]  /*f950*/  UIMAD UR4, UR36, UR5, UR4 ;  /* 0x00000005240472a4 */ /* 0x000fe4000f8e0204 */
[----:B------:R-:W-:Y:S01]  /*f960*/  IMAD.WIDE.U32 R44, R45, UR36, R2 ;  /* 0x000000242d2c7c25 */ /* 0x000fe2000f8e0002 */
[----:B------:R-:W-:-:S02]  /*f970*/  ISETP.GE.AND P4, PT, R19, UR8, PT ;  /* 0x0000000813007c0c */ /* 0x000fc4000bf86270 */
[----:B------:R-:W-:Y:S01]  /*f980*/  ISETP.GE.AND P1, PT, R21, UR8, PT ;  /* 0x0000000815007c0c */ /* 0x000fe2000bf26270 */
[----:B------:R-:W-:Y:S01]  /*f990*/  VIADD R20, R18, 0x40 ;  /* 0x0000004012147836 */ /* 0x000fe20000000000 */
[--C-:B------:R-:W-:Y:S01]  /*f9a0*/  SHF.R.S32.HI R19, RZ, 0x1f, R18.reuse ;  /* 0x0000001fff137819 */ /* 0x100fe20000011412 */
[----:B------:R-:W-:Y:S02]  /*f9b0*/  IMAD.U32 R21, RZ, RZ, UR43 ;  /* 0x0000002bff157e24 */ /* 0x000fe4000f8e00ff */
[----:B------:R-:W-:Y:S01]  /*f9c0*/  VIADD R51, R45, UR4 ;  /* 0x000000042d337c36 */ /* 0x000fe20008000000 */
[----:B------:R-:W-:Y:S01]  /*f9d0*/  ISETP.GE.AND P0, PT, R20, UR8, PT ;  /* 0x0000000814007c0c */ /* 0x000fe2000bf06270 */
[----:B------:R-:W-:Y:S01]  /*f9e0*/  IMAD.WIDE R20, R21, 0x80, R18 ;  /* 0x0000008015147825 */ /* 0x000fe200078e0212 */
[----:B0-----:R0:W-:Y:S01]  /*f9f0*/  SYNCS.ARRIVE.TRANS64.RED.A1T0 RZ, [R0+URZ], RZ ;  /* 0x000000ff00ff79a7 */ /* 0x0011e2000810043f */
[----:B------:R-:W-:Y:S10]  /*fa00*/  @P2 BRA `(.L_x_1900) ;  /* 0x0000000000402947 */ /* 0x000ff40003800000 */
[----:B------:R-:W-:Y:S01]  /*fa10*/  ULDC.64 UR4, c[0x0][0xad8] ;  /* 0x0002b60000047ab9 */ /* 0x000fe20000000a00 */
[----:B------:R-:W-:Y:S01]  /*fa20*/  IMAD.MOV.U32 R2, RZ, RZ, R44 ;  /* 0x000000ffff027224 */ /* 0x000fe200078e002c */
[----:B------:R-:W-:Y:S01]  /*fa30*/  ULDC.64 UR6, c[0x0][0xa80] ;  /* 0x0002a00000067ab9 */ /* 0x000fe20000000a00 */
[----:B------:R-:W-:Y:S02]  /*fa40*/  IMAD.MOV.U32 R3, RZ, RZ, R51 ;  /* 0x000000ffff037224 */ /* 0x000fe400078e0033 */
[----:B------:R-:W-:Y:S02]  /*fa50*/  IMAD R49, R21, UR4, RZ ;  /* 0x0000000415317c24 */ /* 0x000fe4000f8e02ff */
[----:B0-----:R-:W-:Y:S02]  /*fa60*/  VIADD R0, R16, 0x40 ;  /* 0x0000004010007836 */ /* 0x001fe40000000000 */
        /* <DEDUP_REMOVED lines=10> */
.L_x_1900:
[----:B------:R-:W-:Y:S05]  /*fb10*/  BSYNC B1 ;  /* 0x0000000000017941 */ /* 0x000fea0003800000 */
.L_x_1899:
[----:B------:R-:W-:Y:S04]  /*fb20*/  BSSY B1, `(.L_x_1901) ;  /* 0x0000014000017945 */ /* 0x000fe80003800000 */
[----:B------:R-:W-:Y:S05]  /*fb30*/  @P4 BRA `(.L_x_1902) ;  /* 0x0000000000484947 */ /* 0x000fea0003800000 */
[----:B-1---5:R-:W-:Y:S01]  /*fb40*/  IADD3 R33, P2, R20, 0x20, RZ ;  /* 0x0000002014217810 */ /* 0x022fe20007f5e0ff */
[----:B------:R-:W-:Y:S01]  /*fb50*/  ULDC.64 UR4, c[0x0][0xad8] ;  /* 0x0002b60000047ab9 */ /* 0x000fe20000000a00 */
[----:B------:R-:W-:Y:S01]  /*fb60*/  IMAD.MOV.U32 R2, RZ, RZ, R44 ;  /* 0x000000ffff027224 */ /* 0x000fe200078e002c */
[----:B------:R-:W-:Y:S01]  /*fb70*/  ULDC.64 UR6, c[0x0][0xa80] ;  /* 0x0002a00000067ab9 */ /* 0x000fe20000000a00 */
[----:B------:R-:W-:Y:S02]  /*fb80*/  IMAD.MOV.U32 R3, RZ, RZ, R51 ;  /* 0x000000ffff037224 */ /* 0x000fe400078e0033 */
[----:B0-----:R-:W-:Y:S02]  /*fb90*/  IMAD.X R0, RZ, RZ, R21, P2 ;  /* 0x000000ffff007224 */ /* 0x001fe400010e0615 */
        /* <DEDUP_REMOVED lines=12> */
.L_x_1902:
[----:B------:R-:W-:Y:S05]  /*fc60*/  BSYNC B1 ;  /* 0x0000000000017941 */ /* 0x000fea0003800000 */
.L_x_1901:
[----:B------:R-:W-:Y:S04]  /*fc70*/  BSSY B1, `(.L_x_1903) ;  /* 0x0000014000017945 */ /* 0x000fe80003800000 */
[----:B------:R-:W-:Y:S05]  /*fc80*/  @P0 BRA `(.L_x_1904) ;  /* 0x0000000000480947 */ /* 0x000fea0003800000 */
[----:B--2--5:R-:W-:Y:S01]  /*fc90*/  IADD3 R29, P0, R20, 0x40, RZ ;  /* 0x00000040141d7810 */ /* 0x024fe20007f1e0ff */
        /* <DEDUP_REMOVED lines=17> */
.L_x_1904:
[----:B------:R-:W-:Y:S05]  /*fdb0*/  BSYNC B1 ;  /* 0x0000000000017941 */ /* 0x000fea0003800000 */
.L_x_1903:
[----:B------:R-:W-:Y:S05]  /*fdc0*/  @P1 BRA `(.L_x_1905) ;  /* 0x0000000c00041947 */ /* 0x000fea0003800000 */
[----:B---3-5:R-:W-:Y:S01]  /*fdd0*/  IADD3 R13, P0, R20, 0x60, RZ ;  /* 0x00000060140d7810 */ /* 0x028fe20007f1e0ff */
        /* <DEDUP_REMOVED lines=8> */
[----:B0-----:R-:W-:Y:S02]  /*fe60*/  VIADD R0, R16, 0x40 ;  /* 0x0000004010007836 */ /* 0x001fe40000000000 */
        /* <DEDUP_REMOVED lines=10> */
.L_x_1897:
[----:B------:R-:W-:Y:S01]  /*ff10*/  ULDC.64 UR4, c[0x0][0xbe0] ;  /* 0x0002f80000047ab9 */ /* 0x000fe20000000a00 */
[----:B------:R-:W-:Y:S01]  /*ff20*/  ULDC.64 UR6, c[0x0][0xbd8] ;  /* 0x0002f60000067ab9 */ /* 0x000fe20000000a00 */
[----:B------:R-:W-:-:S04]  /*ff30*/  UISETP.NE.U32.AND UP0, UPT, UR4, URZ, UPT ;  /* 0x0000003f0400728c */ /* 0x000fc8000bf05070 */
[----:B------:R-:W-:Y:S02]  /*ff40*/  UISETP.NE.AND.EX UP1, UPT, UR5, URZ, UPT, UP0 ;  /* 0x0000003f0500728c */ /* 0x000fe4000bf25300 */
[----:B------:R-:W-:-:S04]  /*ff50*/  UISETP.NE.U32.AND UP0, UPT, UR6, URZ, UPT ;  /* 0x0000003f0600728c */ /* 0x000fc8000bf05070 */
[----:B------:R-:W-:Y:S01]  /*ff60*/  PLOP3.LUT P2, PT, PT, PT, UP1, 0x80, 0x0 ;  /* 0x000000000000781c */ /* 0x000fe20003f4f018 */
[----:B------:R-:W-:-:S04]  /*ff70*/  UISETP.NE.AND.EX UP0, UPT, UR7, URZ, UPT, UP0 ;  /* 0x0000003f0700728c */ /* 0x000fc8000bf05300 */
[----:B------:R-:W-:Y:S02]  /*ff80*/  @UP1 ULDC.64 UR4, c[0x0][0xbe0] ;  /* 0x0002f80000041ab9 */ /* 0x000fe40000000a00 */
[----:B------:R-:W-:Y:S01]  /*ff90*/  @UP1 UIMAD.WIDE UR4, UR36, 0x4, UR4 ;  /* 0x00000004240418a5 */ /* 0x000fe2000f8e0204 */
[----:B------:R-:W-:Y:S01]  /*ffa0*/  PLOP3.LUT P1, PT, PT, PT, UP0, 0x80, 0x0 ;  /* 0x000000000000781c */ /* 0x000fe20003f2f008 */
[----:B------:R-:W-:-:S04]  /*ffb0*/  ULEA UR6, UP1, UR36, UR6, 0x2 ;  /* 0x0000000624067291 */ /* 0x000fc8000f82103f */
[----:B------:R-:W-:Y:S01]  /*ffc0*/  IMAD.U32 R4, RZ, RZ, UR4 ;  /* 0x00000004ff047e24 */ /* 0x000fe2000f8e00ff */
[----:B------:R-:W-:Y:S01]  /*ffd0*/  ULEA.HI.X UR7, UR36, UR7, UR37, 0x2, UP1 ;  /* 0x0000000724077291 */ /* 0x000fe200088f1425 */
[----:B------:R-:W-:Y:S02]  /*ffe0*/  IMAD.U32 R5, RZ, RZ, UR5 ;  /* 0x00000005ff057e24 */ /* 0x000fe4000f8e00ff */
[----:B------:R-:W-:-:S03]  /*fff0*/  IMAD.MOV.U32 R7, RZ, RZ, RZ ;  /* 0x000000ffff077224 */ /* 0x000fc600078e00ff */
[----:B------:R-:W2:Y:S01]  /*10000*/  @P2 LDG.E R4, desc[UR52][R4.64] ;  /* 0x0000003404042981 */ /* 0x000ea2000c1e1900 */
[----:B------:R-:W-:Y:S02]  /*10010*/  IMAD.U32 R2, RZ, RZ, UR6 ;  /* 0x00000006ff027e24 */ /* 0x000fe4000f8e00ff */
[----:B------:R-:W-:-:S05]  /*10020*/  IMAD.U32 R3, RZ, RZ, UR7 ;  /* 0x00000007ff037e24 */ /* 0x000fca000f8e00ff */
[----:B------:R0:W5:Y:S01]  /*10030*/  @P1 LDG.E R7, desc[UR52][R2.64] ;  /* 0x0000003402071981 */ /* 0x000162000c1e1900 */
[----:B------:R-:W-:Y:S01]  /*10040*/  ULDC UR4, c[0x0][0xa88] ;  /* 0x0002a20000047ab9 */ /* 0x000fe20000000800 */
[----:B------:R-:W-:Y:S02]  /*10050*/  ISETP.GT.AND P0, PT, R231, 0x7f, PT ;  /* 0x0000007fe700780c */ /* 0x000fe40003f04270 */
[----:B--2---:R-:W-:Y:S01]  /*10060*/  @P2 R2UR UR4, R4 ;  /* 0x00000000040422ca */ /* 0x004fe200000e0000 */
[----:B0-----:R-:W-:-:S14]  /*10070*/  @P2 BRA `(.L_x_1906) ;  /* 0x0000000000182947 */ /* 0x001fdc0003800000 */
[----:B------:R-:W-:Y:S05]  /*10080*/  @!P1 BRA `(.L_x_1906) ;  /* 0x0000000000149947 */ /* 0x000fea0003800000 */
[----:B------:R-:W2:Y:S04]  /*10090*/  LDG.E R4, desc[UR52][R2.64] ;  /* 0x0000003402047981 */ /* 0x000ea8000c1e1900 */
[----:B------:R-:W3:Y:S01]  /*100a0*/  LDG.E R0, desc[UR52][R2.64+0x4] ;  /* 0x0000043402007981 */ /* 0x000ee2000c1e1900 */
[----:B--2---:R-:W-:Y:S02]  /*100b0*/  R2UR UR5, R4 ;  /* 0x00000000040572ca */ /* 0x004fe400000e0000 */
[----:B---3--:R-:W-:-:S13]  /*100c0*/  R2UR UR4, R0 ;  /* 0x00000000000472ca */ /* 0x008fda00000e0000 */
[----:B------:R-:W-:-:S12]  /*100d0*/  UIADD3 UR4, -UR5, UR4, URZ ;  /* 0x0000000405047290 */ /* 0x000fd8000fffe13f */
.L_x_1906:
[----:B------:R-:W-:Y:S01]  /*100e0*/  USHF.R.S32.HI UR7, URZ, 0x1f, UR42 ;  /* 0x0000001f3f077899 */ /* 0x000fe2000801142a */
[----:B------:R-:W-:Y:S01]  /*100f0*/  BSSY B1, `(.L_x_1907) ;  /* 0x000001f000017945 */ /* 0x000fe20003800000 */
[----:B------:R-:W-:Y:S01]  /*10100*/  USEL UR36, UR36, URZ, !UP0 ;  /* 0x0000003f24247287 */ /* 0x000fe2000c000000 */
[----:B------:R-:W-:Y:S01]  /*10110*/  SHF.R.S32.HI R9, RZ, 0x1f, R16 ;  /* 0x0000001fff097819 */ /* 0x000fe20000011410 */
[----:B------:R-:W-:Y:S01]  /*10120*/  USEL UR37, UR37, URZ, !UP0 ;  /* 0x0000003f25257287 */ /* 0x000fe2000c000000 */
[----:B-----5:R-:W-:Y:S01]  /*10130*/  SHF.R.S32.HI R6, RZ, 0x1f, R7 ;  /* 0x0000001fff067819 */ /* 0x020fe20000011407 */
[----:B------:R-:W-:Y:S10]  /*10140*/  @P0 BRA `(.L_x_1908) ;  /* 0x0000000000640947 */ /* 0x000ff40003800000 */
[----:B------:R-:W0:Y:S01]  /*10150*/  S2R R2, SR_TID.X ;  /* 0x0000000000027919 */ /* 0x000e220000002100 */
[----:B------:R-:W-:-:S04]  /*10160*/  IMAD.U32 R0, RZ, RZ, UR43 ;  /* 0x0000002bff007e24 */ /* 0x000fc8000f8e00ff */
[----:B0-----:R-:W-:-:S04]  /*10170*/  IMAD R0, R0, 0x80, R2 ;  /* 0x0000008000007824 */ /* 0x001fc800078e0202 */
[----:B------:R-:W-:-:S05]  /*10180*/  VIADD R0, R0, 0xffffff80 ;  /* 0xffffff8000007836 */ /* 0x000fca0000000000 */
[----:B------:R-:W-:-:S13]  /*10190*/  ISETP.GE.AND P0, PT, R0, UR4, PT ;  /* 0x0000000400007c0c */ /* 0x000fda000bf06270 */
        /* <DEDUP_REMOVED lines=20> */
.L_x_1908:
[----:B------:R-:W-:Y:S05]  /*102e0*/  BSYNC B1 ;  /* 0x0000000000017941 */ /* 0x000fea0003800000 */
.L_x_1907:
[----:B------:R-:W-:Y:S01]  /*102f0*/  ULDC.64 UR8, c[0x0][0xaa0] ;  /* 0x0002a80000087ab9 */ /* 0x000fe20000000a00 */
[----:B------:R-:W-:Y:S01]  /*10300*/  IMAD.MOV.U32 R2, RZ, RZ, R16 ;  /* 0x000000ffff027224 */ /* 0x000fe200078e0010 */
[----:B------:R-:W-:Y:S01]  /*10310*/  UIMAD UR6, UR43, -0x80, UR4 ;  /* 0xffffff802b0678a4 */ /* 0x000fe2000f8e0204 */
[----:B0-----:R-:W-:Y:S01]  /*10320*/  IMAD.MOV.U32 R3, RZ, RZ, R9 ;  /* 0x000000ffff037224 */ /* 0x001fe200078e0009 */
[----:B------:R-:W-:Y:S01]  /*10330*/  BSSY B1, `(.L_x_1909) ;  /* 0x000002d000017945 */ /* 0x000fe20003800000 */
[----:B------:R-:W-:Y:S02]  /*10340*/  IMAD R0, R6, UR8, RZ ;  /* 0x0000000806007c24 */ /* 0x000fe4000f8e02ff */
[----:B------:R-:W-:Y:S01]  /*10350*/  IMAD.WIDE.U32 R2, R7, UR8, R2 ;  /* 0x0000000807027c25 */ /* 0x000fe2000f8e0002 */
[----:B------:R-:W-:-:S03]  /*10360*/  ISETP.GE.AND P2, PT, R18, UR6, PT ;  /* 0x0000000612007c0c */ /* 0x000fc6000bf46270 */
[----:B------:R-:W-:Y:S01]  /*10370*/  IMAD R7, R7, UR9, R0 ;  /* 0x0000000907077c24 */ /* 0x000fe2000f8e0200 */
[----:B------:R-:W-:Y:S01]  /*10380*/  ULDC.64 UR8, c[0x0][0xae0] ;  /* 0x0002b80000087ab9 */ /* 0x000fe20000000a00 */
[C---:B------:R-:W-:Y:S01]  /*10390*/  VIADD R4, R18.reuse, 0x60 ;  /* 0x0000006012047836 */ /* 0x040fe20000000000 */
[----:B------:R-:W-:Y:S01]  /*103a0*/  UIMAD UR5, UR7, UR8, URZ ;  /* 0x00000008070572a4 */ /* 0x000fe2000f8e023f */
[----:B------:R-:W-:Y:S01]  /*103b0*/  IMAD.IADD R3, R3, 0x1, R7 ;  /* 0x0000000103037824 */ /* 0x000fe200078e0207 */
[----:B------:R-:W-:Y:S01]  /*103c0*/  SHF.R.S32.HI R7, RZ, 0x1f, R18 ;  /* 0x0000001fff077819 */ /* 0x000fe20000011412 */
[----:B------:R-:W-:Y:S01]  /*103d0*/  IMAD.U32 R5, RZ, RZ, UR8 ;  /* 0x00000008ff057e24 */ /* 0x000fe2000f8e00ff */
[----:B------:R-:W-:Y:S01]  /*103e0*/  UIMAD UR5, UR42, UR9, UR5 ;  /* 0x000000092a0572a4 */ /* 0x000fe2000f8e0205 */
[----:B------:R-:W-:Y:S01]  /*103f0*/  VIADD R0, R18, 0x20 ;  /* 0x0000002012007836 */ /* 0x000fe20000000000 */
[----:B------:R-:W-:Y:S01]  /*10400*/  ISETP.GE.AND P0, PT, R4, UR6, PT ;  /* 0x0000000604007c0c */ /* 0x000fe2000bf06270 */
[----:B------:R-:W-:Y:S01]  /*10410*/  IMAD.WIDE.U32 R2, R5, UR42, R2 ;  /* 0x0000002a05027c25 */ /* 0x000fe2000f8e0002 */
[----:B------:R-:W-:-:S02]  /*10420*/  ULDC.64 UR8, c[0x0][0xae8] ;  /* 0x0002ba0000087ab9 */ /* 0x000fc40000000a00 */
[----:B------:R-:W-:Y:S01]  /*10430*/  UIMAD UR4, UR37, UR8, URZ ;  /* 0x00000008250472a4 */ /* 0x000fe2000f8e023f */
[----:B------:R-:W-:Y:S01]  /*10440*/  VIADD R3, R3, UR5 ;  /* 0x0000000503037c36 */ /* 0x000fe20008000000 */
[----:B------:R-:W-:Y:S01]  /*10450*/  ISETP.GE.AND P3, PT, R0, UR6, PT ;  /* 0x0000000600007c0c */ /* 0x000fe2000bf66270 */
[----:B------:R-:W-:Y:S01]  /*10460*/  IMAD.U32 R5, RZ, RZ, UR8 ;  /* 0x00000008ff057e24 */ /* 0x000fe2000f8e00ff */
[----:B------:R-:W-:Y:S01]  /*10470*/  UIMAD UR4, UR36, UR9, UR4 ;  /* 0x00000009240472a4 */ /* 0x000fe2000f8e0204 */
[----:B------:R-:W-:Y:S02]  /*10480*/  VIADD R0, R18, 0x40 ;  /* 0x0000004012007836 */ /* 0x000fe40000000000 */
[----:B------:R-:W-:-:S03]  /*10490*/  IMAD.WIDE.U32 R4, R5, UR36, R2 ;  /* 0x0000002405047c25 */ /* 0x000fc6000f8e0002 */
[----:B------:R-:W-:Y:S01]  /*104a0*/  ISETP.GE.AND P1, PT, R0, UR6, PT ;  /* 0x0000000600007c0c */ /* 0x000fe2000bf26270 */
[----:B------:R-:W-:Y:S02]  /*104b0*/  IMAD.U32 R9, RZ, RZ, UR43 ;  /* 0x0000002bff097e24 */ /* 0x000fe4000f8e00ff */
[----:B------:R-:W-:Y:S02]  /*104c0*/  IMAD.MOV.U32 R6, RZ, RZ, R18 ;  /* 0x000000ffff067224 */ /* 0x000fe400078e0012 */
        /* <DEDUP_REMOVED lines=19> */
.L_x_1910:
[----:B------:R-:W-:Y:S05]  /*10600*/  BSYNC B1 ;  /* 0x0000000000017941 */ /* 0x000fea0003800000 */
.L_x_1909:
        /* <DEDUP_REMOVED lines=20> */
.L_x_1912:
[----:B------:R-:W-:Y:S05]  /*10750*/  BSYNC B1 ;  /* 0x0000000000017941 */ /* 0x000fea0003800000 */
.L_x_1911:
        /* <DEDUP_REMOVED lines=20> */
.L_x_1914:
[----:B------:R-:W-:Y:S05]  /*108a0*/  BSYNC B1 ;  /* 0x0000000000017941 */ /* 0x000fea0003800000 */
.L_x_1913:
        /* <DEDUP_REMOVED lines=19> */
.L_x_1905:
[----:B------:R-:W-:Y:S05]  /*109e0*/  BSYNC B0 ;  /* 0x0000000000007941 */ /* 0x000fea0003800000 */
.L_x_1896:
[----:B------:R-:W-:Y:S02]  /*109f0*/  ULDC UR4, c[0x0][0xc14] ;  /* 0x0003050000047ab9 */ /* 0x000fe40000000800 */
[----:B------:R-:W-:-:S13]  /*10a00*/  ISETP.GE.AND P0, PT, R47, UR4, PT ;  /* 0x000000042f007c0c */ /* 0x000fda000bf06270 */
[----:B------:R-:W-:Y:S05]  /*10a10*/  @!P0 BRA `(.L_x_1915) ;  /* 0xffffff0000dc8947 */ /* 0x000fea000383ffff */
[----:B------:R-:W-:Y:S05]  /*10a20*/  EXIT ;  /* 0x000000000000794d */ /* 0x000fea0003800000 */
.L_x_1857:
[----:B------:R-:W-:-:S08]  /*10a30*/  NOP ;  /* 0x0000000000007918 */ /* 0x000fd00000000000 */
[----:B------:R-:W0:-:S00]  /*10a40*/  USETMAXREG.DEALLOC.CTAPOOL 0x18 ;  /* 0x00000018000079c8 */ /* 0x000e0000080e0500 */
[----:B0-----:R-:W-:Y:S01]  /*10a50*/  LOP3.LUT R0, R0, 0x3, RZ, 0xc0, !PT ;  /* 0x0000000300007812 */ /* 0x001fe200078ec0ff */
[----:B------:R-:W-:-:S05]  /*10a60*/  IMAD.MOV.U32 R6, RZ, RZ, RZ ;  /* 0x000000ffff067224 */ /* 0x000fca00078e00ff */
[----:B------:R-:W0:Y:S02]  /*10a70*/  SHFL.IDX PT, R0, R0, RZ, 0x1f ;  /* 0x00001fff00007589 */ /* 0x000e2400000e0000 */
[----:B0-----:R-:W-:-:S04]  /*10a80*/  ISETP.NE.AND P0, PT, R0, RZ, PT ;  /* 0x000000ff0000720c */ /* 0x001fc80003f05270 */
[----:B------:R-:W-:-:S05]  /*10a90*/  P2R R0, PR, RZ, 0x1 ;  /* 0x00000001ff007803 */ /* 0x000fca0000000000 */
[----:B------:R0:W-:Y:S04]  /*10aa0*/  STL [R1+0x30], R0 ;  /* 0x0000300001007387 */ /* 0x0001e80000100800 */
        /* <DEDUP_REMOVED lines=12> */
.L_x_1916:
[----:B0-----:R-:W0:Y:S01]  /*10b70*/  S2R R0, SR_TID.X ;  /* 0x0000000000007919 */ /* 0x001e220000002100 */
        /* <DEDUP_REMOVED lines=40> */
.L_x_1922:
        /* <DEDUP_REMOVED lines=14> */
.L_x_1921:
[----:B------:R-:W-:Y:S05]  /*10ee0*/  BSYNC B0 ;  /* 0x0000000000007941 */ /* 0x000fea0003800000 */
.L_x_1920:
        /* <DEDUP_REMOVED lines=22> */
.L_x_1918:
        /* <DEDUP_REMOVED lines=25> */
.L_x_1923:
        /* <DEDUP_REMOVED lines=58> */
.L_x_1919:
[----:B------:R0:W-:Y:S01]  /*11580*/  STL [R1+0x20], R0 ;  /* 0x0000200001007387 */ /* 0x0001e20000100800 */
[----:B------:R-:W-:-:S03]  /*11590*/  UMOV UR38, URZ ;  /* 0x0000003f00267c82 */ /* 0x000fc60008000000 */
[----:B------:R0:W-:Y:S02]  /*115a0*/  STL [R1+0x24], RZ ;  /* 0x000024ff01007387 */ /* 0x0001e40000100800 */
.L_x_1924:
        /* <DEDUP_REMOVED lines=11> */
.L_x_1917:
[----:B0-2---:R-:W-:Y:S01]  /*11660*/  IMAD.MOV.U32 R0, RZ, RZ, 0x1 ;  /* 0x00000001ff007424 */ /* 0x005fe200078e00ff */
[----:B------:R-:W-:Y:S01]  /*11670*/  ULDC UR4, c[0x0][0xc14] ;  /* 0x0003050000047ab9 */ /* 0x000fe20000000800 */
[----:B------:R0:W-:Y:S01]  /*11680*/  STL [R1+0x2c], RZ ;  /* 0x00002cff01007387 */ /* 0x0001e20000100800 */
        /* <DEDUP_REMOVED lines=36> */
[----:B------:R1:W-:Y:S02]  /*118d0*/  STL [R1+0x2c], RZ ;  /* 0x00002cff01007387 */ /* 0x0003e40000100800 */
.L_x_1985:
[----:B------:R-:W-:Y:S01]  /*118e0*/  ULDC.64 UR4, c[0x0][0xc60] ;  /* 0x0003180000047ab9 */ /* 0x000fe20000000a00 */
[----:B------:R-:W-:Y:S01]  /*118f0*/  ULDC.64 UR10, c[0x0][0xa00] ;  /* 0x00028000000a7ab9 */ /* 0x000fe20000000a00 */
[----:B------:R-:W-:Y:S01]  /*11900*/  UIMAD.WIDE UR4, UR48, 0x4, UR4 ;  /* 0x00000004300478a5 */ /* 0x000fe2000f8e0204 */
[----:B------:R-:W-:Y:S01]  /*11910*/  ULDC.64 UR6, c[0x0][0xa18] ;  /* 0x0002860000067ab9 */ /* 0x000fe20000000a00 */
[----:B------:R-:W-:-:S04]  /*11920*/  ULDC.64 UR12, c[0x0][0xa08] ;  /* 0x00028200000c7ab9 */ /* 0x000fc80000000a00 */
[----:B------:R-:W-:Y:S02]  /*11930*/  IMAD.U32 R2, RZ, RZ, UR4 ;  /* 0x00000004ff027e24 */ /* 0x000fe4000f8e00ff */
[----:B------:R-:W-:Y:S01]  /*11940*/  IMAD.U32 R3, RZ, RZ, UR5 ;  /* 0x00000005ff037e24 */ /* 0x000fe2000f8e00ff */
[----:B------:R-:W-:-:S04]  /*11950*/  ULDC.64 UR4, c[0x0][0xa28] ;  /* 0x00028a0000047ab9 */ /* 0x000fc80000000a00 */
[----:B--2---:R-:W2:Y:S01]  /*11960*/  LDG.E R2, desc[UR52][R2.64] ;  /* 0x0000003402027981 */ /* 0x004ea2000c1e1900 */
[----:B------:R-:W-:Y:S01]  /*11970*/  UISETP.NE.U32.AND UP0, UPT, UR4, URZ, UPT ;  /* 0x0000003f0400728c */ /* 0x000fe2000bf05070 */
[----:B01----:R-:W-:-:S03]  /*11980*/  IMAD.MOV.U32 R0, RZ, RZ, RZ ;  /* 0x000000ffff007224 */ /* 0x003fc600078e00ff */
[----:B------:R-:W-:-:S06]  /*11990*/  UISETP.NE.AND.EX UP0, UPT, UR5, URZ, UPT, UP0 ;  /* 0x0000003f0500728c */ /* 0x000fcc000bf05300 */
[----:B------:R-:W-:Y:S02]  /*119a0*/  PLOP3.LUT P0, PT, PT, PT, UP0, 0x80, 0x0 ;  /* 0x000000000000781c */ /* 0x000fe40003f0f008 */
[----:B------:R-:W-:-:S04]  /*119b0*/  ISETP.NE.U32.AND P1, PT, RZ, UR12, PT ;  /* 0x0000000cff007c0c */ /* 0x000fc8000bf25070 */
[----:B------:R-:W-:Y:S01]  /*119c0*/  ISETP.NE.AND.EX P1, PT, RZ, UR13, PT, P1 ;  /* 0x0000000dff007c0c */ /* 0x000fe2000bf25310 */
[----:B------:R-:W-:Y:S02]  /*119d0*/  IMAD.MOV.U32 R18, RZ, RZ, RZ ;  /* 0x000000ffff127224 */ /* 0x000fe400078e00ff */
[----:B------:R-:W-:Y:S01]  /*119e0*/  IMAD.MOV.U32 R9, RZ, RZ, RZ ;  /* 0x000000ffff097224 */ /* 0x000fe200078e00ff */
[----:B--2---:R-:W-:-:S13]  /*119f0*/  R2UR UR45, R2 ;  /* 0x00000000022d72ca */ /* 0x004fda00000e0000 */
[----:B------:R-:W-:Y:S02]  /*11a00*/  USHF.R.S32.HI UR44, URZ, 0x1f, UR45 ;  /* 0x0000001f3f2c7899 */ /* 0x000fe4000801142d */
[----:B------:R-:W-:-:S04]  /*11a10*/  @UP0 ULEA UR4, UP1, UR45, UR4, 0x2 ;  /* 0x000000042d040291 */ /* 0x000fc8000f82103f */
[----:B------:R-:W-:Y:S02]  /*11a20*/  @UP0 ULEA.HI.X UR5, UR45, UR5, UR44, 0x2, UP1 ;  /* 0x000000052d050291 */ /* 0x000fe400088f142c */
[----:B------:R-:W-:Y:S01]  /*11a30*/  USHF.L.U32 UR43, UR45, 0x2, URZ ;  /* 0x000000022d2b7899 */ /* 0x000fe2000800063f */
[----:B------:R-:W-:Y:S01]  /*11a40*/  IMAD.U32 R2, RZ, RZ, UR4 ;  /* 0x00000004ff027e24 */ /* 0x000fe2000f8e00ff */
[----:B------:R-:W-:Y:S02]  /*11a50*/  USHF.L.U64.HI UR44, UR45, 0x2, UR44 ;  /* 0x000000022d2c7899 */ /* 0x000fe4000801022c */
[----:B------:R-:W-:Y:S01]  /*11a60*/  IMAD.U32 R3, RZ, RZ, UR5 ;  /* 0x00000005ff037e24 */ /* 0x000fe2000f8e00ff */
[----:B------:R-:W-:-:S04]  /*11a70*/  UIADD3 UR5, UP0, UR43, UR10, URZ ;  /* 0x0000000a2b057290 */ /* 0x000fc8000ff1e03f */
[----:B------:R-:W-:Y:S01]  /*11a80*/  UIADD3.X UR8, UR44, UR11, URZ, UP0, !UPT ;  /* 0x0000000b2c087290 */ /* 0x000fe200087fe43f */
[----:B------:R0:W5:Y:S01]  /*11a90*/  @P0 LDG.E R0, desc[UR52][R2.64] ;  /* 0x0000003402000981 */ /* 0x000162000c1e1900 */
[----:B------:R-:W-:Y:S01]  /*11aa0*/  UISETP.NE.U32.AND UP0, UPT, UR6, URZ, UPT ;  /* 0x0000003f0600728c */ /* 0x000fe2000bf05070 */
[----:B------:R-:W-:Y:S01]  /*11ab0*/  ISETP.NE.U32.AND P0, PT, RZ, UR10, PT ;  /* 0x0000000aff007c0c */ /* 0x000fe2000bf05070 */
[----:B------:R-:W-:Y:S02]  /*11ac0*/  UIADD3 UR9, UP1, UR43, UR12, URZ ;  /* 0x0000000c2b097290 */ /* 0x000fe4000ff3e03f */
[----:B------:R-:W-:Y:S01]  /*11ad0*/  UISETP.NE.AND.EX UP0, UPT, UR7, URZ, UPT, UP0 ;  /* 0x0000003f0700728c */ /* 0x000fe2000bf05300 */
[----:B------:R-:W-:Y:S01]  /*11ae0*/  ISETP.NE.AND.EX P0, PT, RZ, UR11, PT, P0 ;  /* 0x0000000bff007c0c */ /* 0x000fe2000bf05300 */
[----:B------:R-:W-:Y:S02]  /*11af0*/  UIADD3.X UR4, UR44, UR13, URZ, UP1, !UPT ;  /* 0x0000000d2c047290 */ /* 0x000fe40008ffe43f */
[----:B------:R-:W-:-:S02]  /*11b00*/  IMAD.U32 R4, RZ, RZ, UR9 ;  /* 0x00000009ff047e24 */ /* 0x000fc4000f8e00ff */
[----:B0-----:R-:W-:Y:S02]  /*11b10*/  IMAD.U32 R2, RZ, RZ, UR5 ;  /* 0x00000005ff027e24 */ /* 0x001fe4000f8e00ff */
[----:B------:R-:W-:Y:S01]  /*11b20*/  IMAD.U32 R5, RZ, RZ, UR4 ;  /* 0x00000004ff057e24 */ /* 0x000fe2000f8e00ff */
[----:B------:R-:W-:Y:S01]  /*11b30*/  PLOP3.LUT P2, PT, PT, PT, UP0, 0x80, 0x0 ;  /* 0x000000000000781c */ /* 0x000fe20003f4f008 */
[----:B------:R-:W-:Y:S01]  /*11b40*/  IMAD.U32 R3, RZ, RZ, UR8 ;  /* 0x00000008ff037e24 */ /* 0x000fe2000f8e00ff */
[----:B------:R-:W-:Y:S02]  /*11b50*/  @UP0 UIADD3 UR4, UP1, UR43, UR6, URZ ;  /* 0x000000062b040290 */ /* 0x000fe4000ff3e03f */
[----:B------:R0:W5:Y:S02]  /*11b60*/  @P1 LDG.E R9, desc[UR52][R4.64] ;  /* 0x0000003404091981 */ /* 0x000164000c1e1900 */
[----:B------:R-:W-:Y:S01]  /*11b70*/  @UP0 UIADD3.X UR5, UR44, UR7, URZ, UP1, !UPT ;  /* 0x000000072c050290 */ /* 0x000fe20008ffe43f */
[----:B------:R-:W-:Y:S01]  /*11b80*/  ULDC UR6, c[0x0][0x288] ;  /* 0x0000a20000067ab9 */ /* 0x000fe20000000800 */
[----:B------:R-:W-:Y:S01]  /*11b90*/  IMAD.U32 R6, RZ, RZ, UR4 ;  /* 0x00000004ff067e24 */ /* 0x000fe2000f8e00ff */
[----:B------:R0:W5:Y:S01]  /*11ba0*/  @P0 LDG.E R18, desc[UR52][R2.64] ;  /* 0x0000003402120981 */ /* 0x000162000c1e1900 */
[----:B------:R-:W-:-:S02]  /*11bb0*/  IMAD.U32 R8, RZ, RZ, UR6 ;  /* 0x00000006ff087e24 */ /* 0x000fc4000f8e00ff */
[----:B------:R-:W-:-:S05]  /*11bc0*/  IMAD.U32 R7, RZ, RZ, UR5 ;  /* 0x00000005ff077e24 */ /* 0x000fca000f8e00ff */
[----:B------:R0:W5:Y:S01]  /*11bd0*/  @P2 LDG.E R8, desc[UR52][R6.64] ;  /* 0x0000003406082981 */ /* 0x000162000c1e1900 */
[----:B------:R-:W-:Y:S05]  /*11be0*/  @P2 BRA `(.L_x_1926) ;  /* 0x0000000000102947 */ /* 0x000fea0003800000 */
[----:B------:R-:W-:Y:S05]  /*11bf0*/  @!P0 BRA `(.L_x_1926) ;  /* 0x00000000000c8947 */ /* 0x000fea0003800000 */
[----:B0-----:R-:W2:Y:S04]  /*11c00*/  LDG.E R7, desc[UR52][R2.64] ;  /* 0x0000003402077981 */ /* 0x001ea8000c1e1900 */
[----:B-----5:R-:W2:Y:S02]  /*11c10*/  LDG.E R8, desc[UR52][R2.64+0x4] ;  /* 0x0000043402087981 */ /* 0x020ea4000c1e1900 */
[----:B--2---:R-:W-:-:S07]  /*11c20*/  IMAD.IADD R8, R8, 0x1, -R7 ;  /* 0x0000000108087824 */ /* 0x004fce00078e0a07 */
.L_x_1926:
[----:B0----5:R-:W-:Y:S01]  /*11c30*/  IMAD.IADD R2, R9, 0x1, R0 ;  /* 0x0000000109027824 */ /* 0x021fe200078e0200 */
[----:B------:R-:W-:Y:S01]  /*11c40*/  ULDC.64 UR4, c[0x0][0x3f8] ;  /* 0x0000fe0000047ab9 */ /* 0x000fe20000000a00 */
[----:B------:R-:W-:Y:S01]  /*11c50*/  ULDC.64 UR6, c[0x0][0xa20] ;  /* 0x0002880000067ab9 */ /* 0x000fe20000000a00 */
[----:B------:R-:W-:Y:S01]  /*11c60*/  UISETP.NE.U32.AND UP0, UPT, UR4, URZ, UPT ;  /* 0x0000003f0400728c */ /* 0x000fe2000bf05070 */
[----:B------:R-:W-:Y:S01]  /*11c70*/  ISETP.NE.U32.AND P0, PT, RZ, UR6, PT ;  /* 0x00000006ff007c0c */ /* 0x000fe2000bf05070 */
[----:B------:R0:W-:Y:S01]  /*11c80*/  STL [R1+0x18], R2 ;  /* 0x0000180201007387 */ /* 0x0001e20000100800 */
[----:B------:R-:W-:Y:S01]  /*11c90*/  ULDC UR4, c[0x0][0x404] ;  /* 0x0001010000047ab9 */ /* 0x000fe20000000800 */
[----:B------:R-:W-:Y:S01]  /*11ca0*/  UISETP.NE.AND.EX UP0, UPT, UR5, URZ, UPT, UP0 ;  /* 0x0000003f0500728c */ /* 0x000fe2000bf05300 */
[----:B------:R-:W-:Y:S02]  /*11cb0*/  ISETP.NE.AND.EX P0, PT, RZ, UR7, PT, P0 ;  /* 0x00000007ff007c0c */ /* 0x000fe4000bf05300 */
[----:B------:R-:W-:Y:S01]  /*11cc0*/  ULDC UR5, c[0x0][0x2e0] ;  /* 0x0000b80000057ab9 */ /* 0x000fe20000000800 */
[----:B------:R-:W-:-:S04]  /*11cd0*/  USEL UR4, UR4, 0x1, UP0 ;  /* 0x0000000104047887 */ /* 0x000fc80008000000 */
[----:B------:R-:W-:-:S06]  /*11ce0*/  UIMAD UR4, UR4, UR5, URZ ;  /* 0x00000005040472a4 */ /* 0x000fcc000f8e023f */
[----:B------:R-:W-:Y:S01]  /*11cf0*/  IMAD.U32 R3, RZ, RZ, UR4 ;  /* 0x00000004ff037e24 */ /* 0x000fe2000f8e00ff */
[----:B0-----:R-:W-:Y:S06]  /*11d00*/  @!P0 BRA `(.L_x_1927) ;  /* 0x0000000000188947 */ /* 0x001fec0003800000 */
[----:B------:R-:W-:-:S04]  /*11d10*/  UIADD3 UR4, UP0, UR43, UR6, URZ ;  /* 0x000000062b047290 */ /* 0x000fc8000ff1e03f */
[----:B------:R-:W-:Y:S02]  /*11d20*/  UIADD3.X UR5, UR44, UR7, URZ, UP0, !UPT ;  /* 0x000000072c057290 */ /* 0x000fe400087fe43f */
[----:B------:R-:W-:-:S04]  /*11d30*/  IMAD.U32 R2, RZ, RZ, UR4 ;  /* 0x00000004ff027e24 */ /* 0x000fc8000f8e00ff */
[----:B------:R-:W-:-:S06]  /*11d40*/  IMAD.U32 R3, RZ, RZ, UR5 ;  /* 0x00000005ff037e24 */ /* 0x000fcc000f8e00ff */
[----:B------:R0:W5:Y:S01]  /*11d50*/  LDG.E R3, desc[UR52][R2.64] ;  /* 0x0000003402037981 */ /* 0x000162000c1e1900 */
[----:B------:R-:W-:Y:S05]  /*11d60*/  BRA `(.L_x_1928) ;  /* 0x0000000000107947 */ /* 0x000fea0003800000 */
.L_x_1927:
[----:B------:R-:W-:Y:S05]  /*11d70*/  @!P1 BRA `(.L_x_1928) ;  /* 0x00000000000c9947 */ /* 0x000fea0003800000 */
[----:B------:R-:W2:Y:S04]  /*11d80*/  LDG.E R2, desc[UR52][R4.64] ;  /* 0x0000003404027981 */ /* 0x000ea8000c1e1900 */
[----:B------:R-:W2:Y:S02]  /*11d90*/  LDG.E R3, desc[UR52][R4.64+0x4] ;  /* 0x0000043404037981 */ /* 0x000ea4000c1e1900 */
[----:B--2---:R-:W-:-:S07]  /*11da0*/  IMAD.IADD R3, R3, 0x1, -R2 ;  /* 0x0000000103037824 */ /* 0x004fce00078e0a02 */
.L_x_1928:
[----:B------:R-:W0:Y:S01]  /*11db0*/  LDL R19, [R1+0x24] ;  /* 0x0000240001137983 */ /* 0x000e220000100800 */
[----:B-----5:R-:W-:Y:S01]  /*11dc0*/  IMAD.IADD R5, R3, 0x1, -R0 ;  /* 0x0000000103057824 */ /* 0x020fe200078e0a00 */
[----:B------:R-:W-:Y:S01]  /*11dd0*/  BSSY B6, `(.L_x_1929) ;  /* 0x00002ad000067945 */ /* 0x000fe20003800000 */
[----:B------:R-:W-:Y:S01]  /*11de0*/  IMAD.MOV.U32 R4, RZ, RZ, RZ ;  /* 0x000000ffff047224 */ /* 0x000fe200078e00ff */
[----:B0-----:R-:W-:-:S04]  /*11df0*/  LEA R2, R19, 0x15f, 0x7 ;  /* 0x0000015f13027811 */ /* 0x001fc800078e38ff */
[C---:B------:R-:W-:Y:S01]  /*11e00*/  IADD3 R3, R5.reuse, R2, -R8 ;  /* 0x0000000205037210 */ /* 0x040fe20007ffe808 */
[----:B------:R-:W-:Y:S02]  /*11e10*/  VIADD R5, R5, 0xdf ;  /* 0x000000df05057836 */ /* 0x000fe40000000000 */
[----:B------:R-:W-:Y:S02]  /*11e20*/  IMAD.MOV.U32 R2, RZ, RZ, RZ ;  /* 0x000000ffff027224 */ /* 0x000fe400078e00ff */
[----:B------:R-:W-:-:S04]  /*11e30*/  IMAD.HI R4, R5, -0x6db6db6d, R4 ;  /* 0x9249249305047827 */ /* 0x000fc800078e0204 */
[----:B------:R-:W-:Y:S01]  /*11e40*/  IMAD.HI R2, R3, -0x6db6db6d, R2 ;  /* 0x9249249303027827 */ /* 0x000fe200078e0202 */
[----:B------:R-:W-:-:S04]  /*11e50*/  SHF.R.U32.HI R3, RZ, 0x1f, R4 ;  /* 0x0000001fff037819 */ /* 0x000fc80000011604 */
[----:B------:R-:W-:Y:S02]  /*11e60*/  SHF.R.U32.HI R5, RZ, 0x1f, R2 ;  /* 0x0000001fff057819 */ /* 0x000fe40000011602 */
[----:B------:R-:W-:Y:S02]  /*11e70*/  LEA.HI.SX32 R3, R4, R3, 0x19 ;  /* 0x0000000304037211 */ /* 0x000fe400078fcaff */
[----:B------:R-:W-:-:S04]  /*11e80*/  LEA.HI.SX32 R16, R2, R5, 0x19 ;  /* 0x0000000502107211 */ /* 0x000fc800078fcaff */
[----:B------:R-:W-:-:S04]  /*11e90*/  VIMNMX R16, R3, R16, PT ;  /* 0x0000001003107248 */ /* 0x000fc80003fe0100 */
[----:B------:R-:W-:-:S13]  /*11ea0*/  ISETP.GT.AND P0, PT, R16, RZ, PT ;  /* 0x000000ff1000720c */ /* 0x000fda0003f04270 */
[----:B------:R-:W-:Y:S05]  /*11eb0*/  @P0 BRA `(.L_x_1930) ;  /* 0x0000000000480947 */ /* 0x000fea0003800000 */
        /* <DEDUP_REMOVED lines=18> */
.L_x_1930:
        /* <DEDUP_REMOVED lines=23> */
.L_x_1932:
        /* <DEDUP_REMOVED lines=20> */
.L_x_1933:
        /* <DEDUP_REMOVED lines=20> */
.L_x_1934:
        /* <DEDUP_REMOVED lines=18> */
.L_x_1935:
[----:B------:R-:W0:Y:S01]  /*124f0*/  LDC R0, c[0x0][0x428] ;  /* 0x00010a00ff007b82 */ /* 0x000e220000000800 */
[----:B------:R-:W-:Y:S01]  /*12500*/  ULDC.64 UR4, c[0x0][0x9f8] ;  /* 0x00027e0000047ab9 */ /* 0x000fe20000000a00 */
[----:B------:R-:W-:Y:S01]  /*12510*/  IMAD.U32 R2, RZ, RZ, UR38 ;  /* 0x00000026ff027e24 */ /* 0x000fe2000f8e00ff */
[----:B------:R-:W-:Y:S01]  /*12520*/  UISETP.NE.U32.AND UP0, UPT, UR4, URZ, UPT ;  /* 0x0000003f0400728c */ /* 0x000fe2000bf05070 */
[----:B------:R-:W-:Y:S01]  /*12530*/  IMAD.U32 R10, RZ, RZ, UR45 ;  /* 0x0000002dff0a7e24 */ /* 0x000fe2000f8e00ff */
[----:B------:R-:W1:Y:S01]  /*12540*/  S2R R4, SR_TID.X ;  /* 0x0000000000047919 */ /* 0x000e620000002100 */
[----:B------:R-:W-:Y:S01]  /*12550*/  IMAD R7, R19, 0x80, R18 ;  /* 0x0000008013077824 */ /* 0x000fe200078e0212 */
[----:B------:R-:W-:Y:S01]  /*12560*/  UISETP.NE.AND.EX UP0, UPT, UR5, URZ, UPT, UP0 ;  /* 0x0000003f0500728c */ /* 0x000fe2000bf05300 */
[----:B------:R-:W-:-:S05]  /*12570*/  ULDC.64 UR6, c[0x0][0xa08] ;  /* 0x0002820000067ab9 */ /* 0x000fca0000000a00 */
[----:B------:R-:W-:-:S05]  /*12580*/  PLOP3.LUT P1, PT, PT, PT, UP0, 0x80, 0x0 ;  /* 0x000000000000781c */ /* 0x000fca0003f2f008 */
[----:B------:R-:W-:-:S04]  /*12590*/  @UP0 UIADD3 UR4, UP1, UR43, UR4, URZ ;  /* 0x000000042b040290 */ /* 0x000fc8000ff3e03f */
[----:B------:R-:W-:Y:S01]  /*125a0*/  @UP0 UIADD3.X UR5, UR44, UR5, URZ, UP1, !UPT ;  /* 0x000000052c050290 */ /* 0x000fe20008ffe43f */
[----:B0-----:R-:W-:-:S13]  /*125b0*/  ISETP.NE.AND P0, PT, R0, 0x1, PT ;  /* 0x000000010000780c */ /* 0x001fda0003f05270 */
[----:B------:R-:W0:Y:S01]  /*125c0*/  @P0 LDC R0, c[0x0][0x42c] ;  /* 0x00010b00ff000b82 */ /* 0x000e220000000800 */
[----:B-1----:R-:W-:-:S07]  /*125d0*/  LOP3.LUT R17, R4, 0x7f, RZ, 0xc0, !PT ;  /* 0x0000007f04117812 */ /* 0x002fce00078ec0ff */
[----:B------:R-:W1:Y:S01]  /*125e0*/  @P0 LDC R3, c[0x0][0x430] ;  /* 0x00010c00ff030b82 */ /* 0x000e620000000800 */
[----:B0-----:R-:W-:-:S05]  /*125f0*/  @P0 IMAD.HI.U32 R0, R0, UR38, RZ ;  /* 0x0000002600000c27 */ /* 0x001fca000f8e00ff */
[----:B-1----:R-:W-:Y:S01]  /*12600*/  @P0 SHF.R.U32.HI R2, RZ, R3, R0 ;  /* 0x00000003ff020219 */ /* 0x002fe20000011600 */
[----:B------:R-:W-:-:S04]  /*12610*/  IMAD.U32 R3, RZ, RZ, UR5 ;  /* 0x00000005ff037e24 */ /* 0x000fc8000f8e00ff */
[----:B------:R0:W-:Y:S02]  /*12620*/  STL [R1+0x10], R2 ;  /* 0x0000100201007387 */ /* 0x0001e40000100800 */
[----:B0-----:R-:W-:Y:S01]  /*12630*/  IMAD.U32 R2, RZ, RZ, UR4 ;  /* 0x00000004ff027e24 */ /* 0x001fe2000f8e00ff */
[----:B------:R-:W-:-:S04]  /*12640*/  ULDC.64 UR4, c[0x0][0xa00] ;  /* 0x0002800000047ab9 */ /* 0x000fc80000000a00 */
[----:B------:R0:W2:Y:S01]  /*12650*/  @P1 LDG.E R10, desc[UR52][R2.64] ;  /* 0x00000034020a1981 */ /* 0x0000a2000c1e1900 */
[----:B------:R-:W-:Y:S01]  /*12660*/  ISETP.NE.AND P1, PT, R17, RZ, PT ;  /* 0x000000ff1100720c */ /* 0x000fe20003f25270 */
[----:B------:R-:W-:Y:S01]  /*12670*/  UMOV UR36, URZ ;  /* 0x0000003f00247c82 */ /* 0x000fe20008000000 */
[----:B------:R-:W-:Y:S02]  /*12680*/  ISETP.NE.U32.AND P0, PT, RZ, UR4, PT ;  /* 0x00000004ff007c0c */ /* 0x000fe4000bf05070 */
[----:B------:R-:W-:Y:S02]  /*12690*/  R2UR UR37, R7 ;  /* 0x00000000072572ca */ /* 0x000fe400000e0000 */
[----:B------:R-:W-:Y:S02]  /*126a0*/  ISETP.NE.AND.EX P0, PT, RZ, UR5, PT, P0 ;  /* 0x00000005ff007c0c */ /* 0x000fe4000bf05300 */
[----:B------:R-:W-:Y:S01]  /*126b0*/  SHF.R.U32.HI R4, RZ, 0x5, R4 ;  /* 0x00000005ff047819 */ /* 0x000fe20000011604 */
[----:B0-----:R-:W0:Y:S01]  /*126c0*/  LDC.64 R2, c[0x0][0x3f8] ;  /* 0x0000fe00ff027b82 */ /* 0x001e220000000a00 */
[----:B------:R-:W-:-:S02]  /*126d0*/  SEL R8, RZ, UR45, P0 ;  /* 0x0000002dff087c07 */ /* 0x000fc40008000000 */
[----:B------:R-:W-:Y:S01]  /*126e0*/  LOP3.LUT R4, R4, 0x3, RZ, 0xc0, !PT ;  /* 0x0000000304047812 */ /* 0x000fe200078ec0ff */
[----:B------:R-:W-:Y:S01]  /*126f0*/  VOTEU.ALL UP1, P1 ;  /* 0x00000000003f7886 */ /* 0x000fe20000820000 */
[----:B------:R-:W-:-:S04]  /*12700*/  R2UR UR39, R8 ;  /* 0x00000000082772ca */ /* 0x000fc800000e0000 */
[----:B------:R-:W-:-:S04]  /*12710*/  @!UP1 UIADD3 UR4, UP0, UR50, 0x270, URZ ;  /* 0x0000027032049890 */ /* 0x000fc8000ff1e03f */
[----:B------:R-:W-:-:S09]  /*12720*/  @!UP1 UIADD3.X UR5, URZ, UR51, URZ, UP0, !UPT ;  /* 0x000000333f059290 */ /* 0x000fd200087fe43f */
[----:B------:R1:W-:Y:S01]  /*12730*/  @!UP1 UTMAPF.L2.4D [UR36], [UR4] ;  /* 0x00000024040095b8 */ /* 0x0003e20008018000 */
[----:B0-----:R-:W-:Y:S01]  /*12740*/  LOP3.LUT P0, RZ, R2, UR6, RZ, 0xfc, !PT ;  /* 0x0000000602ff7c12 */ /* 0x001fe2000f80fcff */
[----:B------:R-:W-:-:S03]  /*12750*/  UMOV UR6, 0xffffffff ;  /* 0xffffffff00067882 */ /* 0x000fc60000000000 */
[----:B------:R-:W-:Y:S02]  /*12760*/  LOP3.LUT P0, RZ, R3, UR7, RZ, 0xfc, P0 ;  /* 0x0000000703ff7c12 */ /* 0x000fe4000800fcff */
[----:B--2---:R-:W-:Y:S01]  /*12770*/  SHF.R.S32.HI R19, RZ, 0x1f, R10 ;  /* 0x0000001fff137819 */ /* 0x004fe2000001140a */
[----:B------:R1:W-:Y:S01]  /*12780*/  STL [R1+0xc], R10 ;  /* 0x00000c0a01007387 */ /* 0x0003e20000100800 */
[----:B------:R-:W-:-:S03]  /*12790*/  SEL R0, R10, RZ, !P0 ;  /* 0x000000ff0a007207 */ /* 0x000fc60004000000 */
[----:B------:R1:W-:Y:S01]  /*127a0*/  STL [R1+0x14], R19 ;  /* 0x0000141301007387 */ /* 0x0003e20000100800 */
[----:B------:R-:W-:Y:S05]  /*127b0*/  BRA.DIV UR6, `(.L_x_1936) ;  /* 0x0000003606107947 */ /* 0x000fea000b800000 */
[----:B------:R0:W2:Y:S02]  /*127c0*/  SHFL.IDX PT, R14, R4, RZ, 0x1f ;  /* 0x00001fff040e7589 */ /* 0x0000a400000e0000 */
.L_x_2004:
[----:B--2---:R-:W-:Y:S02]  /*127d0*/  ISETP.NE.AND P0, PT, R14, RZ, PT ;  /* 0x000000ff0e00720c */ /* 0x004fe40003f05270 */
[----:B------:R-:W-:-:S11]  /*127e0*/  PLOP3.LUT P6, PT, PT, PT, PT, 0x8, 0x0 ;  /* 0x000000000000781c */ /* 0x000fd60003fce170 */
[----:B------:R-:W-:Y:S05]  /*127f0*/  @P0 BRA `(.L_x_1937) ;  /* 0x0000000400940947 */ /* 0x000fea0003800000 */
[----:B-1----:R-:W-:Y:S01]  /*12800*/  UMOV UR4, 0xffffffff ;  /* 0xffffffff00047882 */ /* 0x002fe20000000000 */
[----:B------:R-:W-:Y:S02]  /*12810*/  VIADD R6, R16, 0xffffffff ;  /* 0xffffffff10067836 */ /* 0x000fe40000000000 */
[----:B------:R-:W-:Y:S05]  /*12820*/  BRA.DIV UR4, `(.L_x_1938) ;  /* 0x0000003604147947 */ /* 0x000fea000b800000 */
[----:B------:R-:W-:-:S13]  /*12830*/  ELECT P6, URZ, PT ;  /* 0x00000000003f782f */ /* 0x000fda00038c0000 */
.L_x_2007:
[----:B------:R-:W-:Y:S05]  /*12840*/  @!P6 BRA `(.L_x_1939) ;  /* 0x00000004003ce947 */ /* 0x000fea0003800000 */
[----:B------:R-:W-:-:S04]  /*12850*/  ISETP.NE.U32.AND P0, PT, R2, RZ, PT ;  /* 0x000000ff0200720c */ /* 0x000fc80003f05070 */
[----:B------:R-:W-:-:S13]  /*12860*/  ISETP.NE.AND.EX P0, PT, R3, RZ, PT, P0 ;  /* 0x000000ff0300720c */ /* 0x000fda0003f05300 */
[----:B------:R-:W-:Y:S05]  /*12870*/  @!P0 BRA `(.L_x_1940) ;  /* 0x0000000000448947 */ /* 0x000fea0003800000 */
[----:B------:R-:W1:Y:S01]  /*12880*/  LDC R9, c[0x0][0x41c] ;  /* 0x00010700ff097b82 */ /* 0x000e620000000800 */
[----:B------:R-:W-:Y:S01]  /*12890*/  ULDC.64 UR4, c[0x0][0x408] ;  /* 0x0001020000047ab9 */ /* 0x000fe20000000a00 */
[----:B-1----:R-:W-:-:S13]  /*128a0*/  ISETP.NE.AND P0, PT, R9, 0x1, PT ;  /* 0x000000010900780c */ /* 0x002fda0003f05270 */
[----:B0-----:R-:W0:Y:S02]  /*128b0*/  @P0 LDC.64 R4, c[0x0][0x420] ;  /* 0x00010800ff040b82 */ /* 0x001e240000000a00 */
        /* <DEDUP_REMOVED lines=13> */
.L_x_1940:
[----:B-1----:R-:W0:Y:S04]  /*12990*/  LDL R3, [R1+0x4] ;  /* 0x0000040001037983 */ /* 0x002e280000100800 */
[----:B------:R-:W2:Y:S01]  /*129a0*/  LDL R2, [R1+0x8] ;  /* 0x0000080001027983 */ /* 0x000ea20000100800 */
[----:B------:R-:W-:Y:S02]  /*129b0*/  ISETP.NE.AND P0, PT, R17, RZ, PT ;  /* 0x000000ff1100720c */ /* 0x000fe40003f05270 */
[----:B0-----:R-:W-:Y:S02]  /*129c0*/  LEA R4, R3, UR41, 0x3 ;  /* 0x0000002903047c11 */ /* 0x001fe4000f8e18ff */
[----:B--2---:R-:W-:-:S04]  /*129d0*/  SHF.L.U32 R3, R2, 0x1f, RZ ;  /* 0x0000001f02037819 */ /* 0x004fc800000006ff */
[----:B------:R-:W0:Y:S02]  /*129e0*/  SYNCS.PHASECHK.TRANS64.TRYWAIT P2, [R4+URZ+0x2e880], R3 ;  /* 0x02e88003040075a7 */ /* 0x000e24000804017f */
[----:B0-----:R-:W-:Y:S05]  /*129f0*/  @!P2 BRA `(.L_x_1941) ;  /* 0x0000003000c0a947 */ /* 0x001fea0003800000 */
.L_x_2008:
        /* <DEDUP_REMOVED lines=8> */
.L_x_1942:
        /* <DEDUP_REMOVED lines=21> */
.L_x_2009:
        /* <DEDUP_REMOVED lines=8> */
.L_x_1944:
        /* <DEDUP_REMOVED lines=14> */
[----:B-1----:R-:W-:Y:S01]  /*12d30*/  NOP ;  /* 0x0000000000007918 */ /* 0x002fe20000000000 */
.L_x_1939:
        /* <DEDUP_REMOVED lines=17> */
.L_x_1937:
[----:B------:R-:W2:Y:S01]  /*12e50*/  LDL.LU R3, [R1+0x2c] ;  /* 0x00002c0001037983 */ /* 0x000ea20000300800 */
[----:B------:R-:W-:Y:S01]  /*12e60*/  BSSY B0, `(.L_x_1945) ;  /* 0x000000a000007945 */ /* 0x000fe20003800000 */
[----:B------:R-:W-:Y:S01]  /*12e70*/  ISETP.GE.AND P2, PT, R16, 0x2, PT ;  /* 0x000000021000780c */ /* 0x000fe20003f46270 */
        /* <DEDUP_REMOVED lines=8> */
.L_x_2010:
[----:B-1----:R-:W-:Y:S05]  /*12f00*/  BSYNC B0 ;  /* 0x0000000000007941 */ /* 0x002fea0003800000 */
.L_x_1945:
[----:B------:R-:W-:Y:S05]  /*12f10*/  @!P2 BRA `(.L_x_1947) ;  /* 0x0000000c00f0a947 */ /* 0x000fea0003800000 */
[----:B------:R1:W5:Y:S01]  /*12f20*/  LDL.LU R6, [R1+0x8] ;  /* 0x0000080001067983 */ /* 0x0003620000300800 */
[----:B------:R-:W-:-:S03]  /*12f30*/  VIADD R21, R16, 0xfffffffe ;  /* 0xfffffffe10157836 */ /* 0x000fc60000000000 */
[----:B------:R1:W5:Y:S04]  /*12f40*/  LDL.LU R7, [R1+0x4] ;  /* 0x0000040001077983 */ /* 0x0003680000300800 */
.L_x_1967:
        /* <DEDUP_REMOVED lines=18> */
[----:B0-----:R-:W2:Y:S01]  /*13070*/  LDL R4, [R1+0xc] ;  /* 0x00000c0001047983 */ /* 0x001ea20000100800 */
[----:B----4-:R-:W-:-:S13]  /*13080*/  ISETP.NE.AND P0, PT, R8, 0x1, PT ;  /* 0x000000010800780c */ /* 0x010fda0003f05270 */
[----:B------:R-:W0:Y:S02]  /*13090*/  @P0 LDC.64 R2, c[0x0][0x420] ;  /* 0x00010800ff020b82 */ /* 0x000e240000000a00 */
[----:B0-----:R-:W-:-:S04]  /*130a0*/  @P0 IMAD.HI.U32 R0, R21, R2, RZ ;  /* 0x0000000215000227 */ /* 0x001fc800078e00ff */
        /* <DEDUP_REMOVED lines=12> */
.L_x_1950:
[----:B0--3--:R-:W-:Y:S01]  /*13170*/  LEA R4, R10, UR41, 0x3 ;  /* 0x000000290a047c11 */ /* 0x009fe2000f8e18ff */
[----:B------:R-:W0:Y:S01]  /*13180*/  S2R R2, SR_TID.X ;  /* 0x0000000000027919 */ /* 0x000e220000002100 */
[----:B------:R-:W-:Y:S01]  /*13190*/  SHF.L.U32 R3, R9, 0x1f, RZ ;  /* 0x0000001f09037819 */ /* 0x000fe200000006ff */
[----:B------:R-:W-:Y:S03]  /*131a0*/  BSSY B1, `(.L_x_1951) ;  /* 0x0000005000017945 */ /* 0x000fe60003800000 */
[----:B------:R-:W3:Y:S01]  /*131b0*/  SYNCS.PHASECHK.TRANS64.TRYWAIT P0, [R4+URZ+0x2e880], R3 ;  /* 0x02e88003040075a7 */ /* 0x000ee2000800017f */
[----:B0-----:R-:W-:-:S04]  /*131c0*/  LOP3.LUT R2, R2, 0x7f, RZ, 0xc0, !PT ;  /* 0x0000007f02027812 */ /* 0x001fc800078ec0ff */
[----:B------:R-:W-:Y:S01]  /*131d0*/  ISETP.NE.AND P2, PT, R2, RZ, PT ;  /* 0x000000ff0200720c */ /* 0x000fe20003f45270 */
[----:B---3--:R-:W-:-:S12]  /*131e0*/  @!P0 BRA `(.L_x_1952) ;  /* 0x0000002c00048947 */ /* 0x008fd80003800000 */
.L_x_2011:
[----:B------:R-:W-:Y:S05]  /*131f0*/  BSYNC B1 ;  /* 0x0000000000017941 */ /* 0x000fea0003800000 */
.L_x_1951:
        /* <DEDUP_REMOVED lines=9> */
.L_x_1954:
[----:B------:R-:W-:Y:S05]  /*13290*/  BSYNC B1 ;  /* 0x0000000000017941 */ /* 0x000fea0003800000 */
.L_x_1953:
        /* <DEDUP_REMOVED lines=16> */
.L_x_1955:
        /* <DEDUP_REMOVED lines=12> */
.L_x_2012:
[----:B------:R-:W-:Y:S05]  /*13460*/  BSYNC B1 ;  /* 0x0000000000017941 */ /* 0x000fea0003800000 */
.L_x_1956:
        /* <DEDUP_REMOVED lines=11> */
.L_x_1959:
[----:B------:R-:W-:Y:S05]  /*13520*/  BSYNC B1 ;  /* 0x0000000000017941 */ /* 0x000fea0003800000 */
.L_x_1958:
[----:B0-2---:R-:W2:Y:S01]  /*13530*/  LDL R3, [R1+0x10] ;  /* 0x0000100001037983 */ /* 0x005ea20000100800 */
        /* <DEDUP_REMOVED lines=9> */
.L_x_1960:
        /* <DEDUP_REMOVED lines=9> */
.L_x_1949:
[----:B------:R-:W-:Y:S05]  /*13660*/  BSYNC B0 ;  /* 0x0000000000007941 */ /* 0x000fea0003800000 */
.L_x_1948:
[----:B------:R-:W-:-:S06]  /*13670*/  UISETP.NE.AND UP0, UPT, UR42, 0x3, UPT ;  /* 0x000000032a00788c */ /* 0x000fcc000bf05270 */
[----:B------:R-:W-:-:S13]  /*13680*/  PLOP3.LUT P0, PT, PT, PT, UP0, 0x80, 0x0 ;  /* 0x000000000000781c */ /* 0x000fda0003f0f008 */
[----:B------:R-:W-:Y:S05]  /*13690*/  @!P0 BRA `(.L_x_1961) ;  /* 0x0000000000048947 */ /* 0x000fea0003800000 */
[----:B------:R-:W-:Y:S01]  /*136a0*/  BPT.TRAP 0x1 ;  /* 0x000000040000795c */ /* 0x000fe20000300000 */
.L_x_1961:
        /* <DEDUP_REMOVED lines=9> */
.L_x_2013:
[----:B------:R-:W-:Y:S05]  /*13740*/  BSYNC B0 ;  /* 0x0000000000007941 */ /* 0x000fea0003800000 */
.L_x_1962:
[----:B------:R-:W-:Y:S05]  /*13750*/  @!P0 BRA `(.L_x_1964) ;  /* 0x0000000000048947 */ /* 0x000fea0003800000 */
[----:B------:R-:W-:Y:S01]  /*13760*/  BPT.TRAP 0x1 ;  /* 0x000000040000795c */ /* 0x000fe20000300000 */
.L_x_1964:
[----:B---3--:R-:W3:Y:S01]  /*13770*/  LDL R2, [R1] ;  /* 0x0000000001027983 */ /* 0x008ee20000100800 */
[----:B------:R-:W-:-:S04]  /*13780*/  SHF.L.U32 R3, R6, 0x1f, RZ ;  /* 0x0000001f06037819 */ /* 0x000fc800000006ff */
[----:B---3--:R3:W4:Y:S02]  /*13790*/  SYNCS.PHASECHK.TRANS64.TRYWAIT P2, [R2+URZ+0x2e860], R3 ;  /* 0x02e86003020075a7 */ /* 0x008724000804017f */
[----:B---3--:R-:W-:Y:S01]  /*137a0*/  IMAD R2, R7, 0x7000, RZ ;  /* 0x0000700007027824 */ /* 0x008fe200078e02ff */
[----:B----4-:R-:W-:Y:S06]  /*137b0*/  @!P2 BRA `(.L_x_1965) ;  /* 0x0000002400d0a947 */ /* 0x010fec0003800000 */
.L_x_2014:
[----:B0-----:R-:W3:Y:S04]  /*137c0*/  LDL R4, [R1+0x28] ;  /* 0x0000280001047983 */ /* 0x001ee80000100800 */
[----:B------:R-:W4:Y:S01]  /*137d0*/  LDL R12, [R1+0x1c] ;  /* 0x00001c00010c7983 */ /* 0x000f220000100800 */
[----:B------:R-:W-:Y:S05]  /*137e0*/  WARPSYNC.ALL ;  /* 0x0000000000007948 */ /* 0x000fea0003800000 */
[----:B------:R-:W0:Y:S01]  /*137f0*/  S2R R8, SR_TID.X ;  /* 0x0000000000087919 */ /* 0x000e220000002100 */
[----:B--2---:R-:W-:Y:S01]  /*13800*/  IMAD.MOV.U32 R10, RZ, RZ, 0x40 ;  /* 0x00000040ff0a7424 */ /* 0x004fe200078e00ff */
[----:B0-----:R-:W-:-:S04]  /*13810*/  LOP3.LUT P2, RZ, R8, 0x4, RZ, 0xc0, !PT ;  /* 0x0000000408ff7812 */ /* 0x001fc8000784c0ff */
[----:B------:R-:W-:Y:S02]  /*13820*/  SEL R10, R10, 0xffffffc0, !P2 ;  /* 0xffffffc00a0a7807 */ /* 0x000fe40005000000 */
[C---:B---3--:R-:W-:Y:S02]  /*13830*/  LOP3.LUT R3, R2.reuse, R4, RZ, 0xfc, !PT ;  /* 0x0000000402037212 */ /* 0x048fe400078efcff */
[----:B----4-:R-:W-:-:S03]  /*13840*/  IADD3 R2, R2, UR41, R12 ;  /* 0x0000002902027c10 */ /* 0x010fc6000fffe00c */
        /* <DEDUP_REMOVED lines=8> */
[----:B------:R-:W-:Y:S01]  /*138d0*/  STSM.16.M88.4 [R2+0x400], R8 ;  /* 0x0004000802007844 */ /* 0x000fe20000000200 */
        /* <DEDUP_REMOVED lines=71> */
[----:B------:R0:W-:Y:S02]  /*13d50*/  STSM.16.M88.4 [R2+0x6400], R4 ;  /* 0x0064000402007844 */ /* 0x0001e40000000200 */
[C-C-:B0-----:R-:W-:Y:S02]  /*13d60*/  PRMT R4, R8.reuse, 0x6420, R9.reuse ;  /* 0x0000642008047816 */ /* 0x141fe40000000009 */
        /* <DEDUP_REMOVED lines=12> */
.L_x_1966:
[----:B------:R-:W2:Y:S01]  /*13e30*/  LDL.LU R3, [R1] ;  /* 0x0000000001037983 */ /* 0x000ea20000300800 */
[C---:B------:R-:W-:Y:S01]  /*13e40*/  ISETP.GT.AND P0, PT, R21.reuse, RZ, PT ;  /* 0x000000ff1500720c */ /* 0x040fe20003f04270 */
[----:B------:R-:W-:Y:S02]  /*13e50*/  VIADD R21, R21, 0xffffffff ;  /* 0xffffffff15157836 */ /* 0x000fe40000000000 */
[----:B0-----:R3:W5:Y:S04]  /*13e60*/  LDL R6, [R1+0x8] ;  /* 0x0000080001067983 */ /* 0x0017680000100800 */
[----:B------:R3:W5:Y:S01]  /*13e70*/  LDL R7, [R1+0x4] ;  /* 0x0000040001077983 */ /* 0x0007620000100800 */
[----:B--2---:R3:W-:Y:S01]  /*13e80*/  SYNCS.ARRIVE.TRANS64.A1T0 RZ, [R3+URZ+0x2e850], RZ ;  /* 0x02e850ff03ff79a7 */ /* 0x0047e2000810003f */
[----:B------:R-:W-:-:S05]  /*13e90*/  @!P1 VIADD R2, R3, 0x2e880 ;  /* 0x0002e88003029836 */ /* 0x000fca0000000000 */
[----:B------:R-:W-:Y:S01]  /*13ea0*/  @!P1 PRMT R2, RZ, 0x654, R2 ;  /* 0x00000654ff029816 */ /* 0x000fe20000000002 */
[----:B------:R-:W-:Y:S06]  /*13eb0*/  BAR.SYNC.DEFER_BLOCKING 0x2, 0x80 ;  /* 0x0082000000007b1d */ /* 0x000fec0000010000 */
[----:B------:R3:W-:Y:S01]  /*13ec0*/  @!P1 SYNCS.ARRIVE.TRANS64.RED.A1T0 RZ, [R2+URZ], RZ ;  /* 0x000000ff02ff99a7 */ /* 0x0007e2000810043f */
[----:B------:R-:W-:Y:S05]  /*13ed0*/  @P0 BRA `(.L_x_1967) ;  /* 0xfffffff0001c0947 */ /* 0x000fea000383ffff */
.L_x_1947:
        /* <DEDUP_REMOVED lines=9> */
[----:B0-----:R-:W0:Y:S02]  /*13f70*/  S2R R4, SR_LTMASK ;  /* 0x0000000000047919 */ /* 0x001e240000003900 */
[----:B0-----:R-:W-:-:S04]  /*13f80*/  LOP3.LUT R4, R4, UR4, RZ, 0xc0, !PT ;  /* 0x0000000404047c12 */ /* 0x001fc8000f8ec0ff */
[----:B-----5:R-:W0:Y:S01]  /*13f90*/  POPC R7, R4 ;  /* 0x0000000400077309 */ /* 0x020e220000000000 */
[----:B--2---:R-:W0:Y:S02]  /*13fa0*/  SHFL.IDX PT, R0, R3, R0, 0x1f ;  /* 0x00001f0003007589 */ /* 0x004e2400000e0000 */
[----:B0-----:R-:W-:-:S05]  /*13fb0*/  IADD3 R0, R0, UR46, R7 ;  /* 0x0000002e00007c10 */ /* 0x001fca000fffe007 */
[----:B------:R4:W-:Y:S02]  /*13fc0*/  STL [R1+0x20], R0 ;  /* 0x0000200001007387 */ /* 0x0009e40000100800 */
.L_x_1969:
[----:B------:R-:W-:Y:S05]  /*13fd0*/  BSYNC B0 ;  /* 0x0000000000007941 */ /* 0x000fea0003800000 */
.L_x_1968:
[----:B------:R-:W-:-:S06]  /*13fe0*/  UISETP.NE.AND UP0, UPT, UR42, 0x3, UPT ;  /* 0x000000032a00788c */ /* 0x000fcc000bf05270 */
[----:B------:R-:W-:-:S13]  /*13ff0*/  PLOP3.LUT P0, PT, PT, PT, UP0, 0x80, 0x0 ;  /* 0x000000000000781c */ /* 0x000fda0003f0f008 */
[----:B------:R-:W-:Y:S05]  /*14000*/  @!P0 BRA `(.L_x_1970) ;  /* 0x0000000000048947 */ /* 0x000fea0003800000 */
[----:B------:R-:W-:Y:S01]  /*14010*/  BPT.TRAP 0x1 ;  /* 0x000000040000795c */ /* 0x000fe20000300000 */
.L_x_1970:
        /* <DEDUP_REMOVED lines=10> */
.L_x_2015:
[----:B------:R-:W-:Y:S05]  /*140c0*/  BSYNC B0 ;  /* 0x0000000000007941 */ /* 0x000fea0003800000 */
.L_x_1971:
[----:B------:R-:W-:Y:S05]  /*140d0*/  @!P2 BRA `(.L_x_1973) ;  /* 0x000000000004a947 */ /* 0x000fea0003800000 */
[----:B------:R-:W-:Y:S01]  /*140e0*/  BPT.TRAP 0x1 ;  /* 0x000000040000795c */ /* 0x000fe20000300000 */
.L_x_1973:
[----:B------:R-:W2:Y:S02]  /*140f0*/  LDL R0, [R1+0x8] ;  /* 0x0000080001007983 */ /* 0x000ea40000100800 */
[----:B--2---:R-:W-:-:S04]  /*14100*/  SHF.L.U32 R3, R0, 0x1f, RZ ;  /* 0x0000001f00037819 */ /* 0x004fc800000006ff */
[----:B------:R-:W2:Y:S02]  /*14110*/  SYNCS.PHASECHK.TRANS64.TRYWAIT P0, [R20+URZ+0x2e860], R3 ;  /* 0x02e86003140075a7 */ /* 0x000ea4000800017f */
[----:B--2---:R-:W-:Y:S05]  /*14120*/  @!P0 BRA `(.L_x_1974) ;  /* 0x0000001c00a08947 */ /* 0x004fea0003800000 */
.L_x_2016:
[----:B------:R-:W3:Y:S04]  /*14130*/  LDL R0, [R1+0x4] ;  /* 0x0000040001007983 */ /* 0x000ee80000100800 */
[----:B------:R-:W4:Y:S04]  /*14140*/  LDL R2, [R1+0x28] ;  /* 0x0000280001027983 */ /* 0x000f280000100800 */
[----:B------:R-:W2:Y:S01]  /*14150*/  LDL R12, [R1+0x1c] ;  /* 0x00001c00010c7983 */ /* 0x000ea20000100800 */
[----:B------:R-:W-:Y:S05]  /*14160*/  WARPSYNC.ALL ;  /* 0x0000000000007948 */ /* 0x000fea0003800000 */
[----:B------:R-:W0:Y:S01]  /*14170*/  S2R R8, SR_TID.X ;  /* 0x0000000000087919 */ /* 0x000e220000002100 */
[----:B------:R-:W-:Y:S01]  /*14180*/  IMAD.MOV.U32 R10, RZ, RZ, 0x40 ;  /* 0x00000040ff0a7424 */ /* 0x000fe200078e00ff */
[----:B0-----:R-:W-:-:S04]  /*14190*/  LOP3.LUT P0, RZ, R8, 0x4, RZ, 0xc0, !PT ;  /* 0x0000000408ff7812 */ /* 0x001fc8000780c0ff */
[----:B------:R-:W-:Y:S01]  /*141a0*/  SEL R10, R10, 0xffffffc0, !P0 ;  /* 0xffffffc00a0a7807 */ /* 0x000fe20004000000 */
[----:B---3--:R-:W-:-:S05]  /*141b0*/  IMAD R0, R0, 0x7000, RZ ;  /* 0x0000700000007824 */ /* 0x008fca00078e02ff */
[C---:B----4-:R-:W-:Y:S02]  /*141c0*/  LOP3.LUT R2, R0.reuse, R2, RZ, 0xfc, !PT ;  /* 0x0000000200027212 */ /* 0x050fe400078efcff */
[----:B--2---:R-:W-:-:S03]  /*141d0*/  IADD3 R0, R0, UR41, R12 ;  /* 0x0000002900007c10 */ /* 0x004fc6000fffe00c */
[----:B-----5:R-:W0:Y:S01]  /*141e0*/  LDSM.16.MT88.4 R4, [R2+UR41+0xe400] ;  /* 0x00e400290204783b */ /* 0x020e220008004200 */
        /* <DEDUP_REMOVED lines=93> */
.L_x_1975:
[----:B------:R-:W3:Y:S01]  /*147c0*/  LDL.LU R2, [R1+0x4] ;  /* 0x0000040001027983 */ /* 0x000ee20000300800 */
[----:B0-----:R-:W-:Y:S03]  /*147d0*/  SYNCS.ARRIVE.TRANS64.A1T0 RZ, [R20+URZ+0x2e850], RZ ;  /* 0x02e850ff14ff79a7 */ /* 0x001fe6000810003f */
        /* <DEDUP_REMOVED lines=12> */
.L_x_1931:
[----:B------:R-:W-:Y:S05]  /*148a0*/  BSYNC B6 ;  /* 0x0000000000067941 */ /* 0x000fea0003800000 */
.L_x_1929:
[----:B0-2---:R-:W2:Y:S02]  /*148b0*/  LDL R0, [R1+0x30] ;  /* 0x0000300001007983 */ /* 0x005ea40000100800 */
[----:B--2---:R-:W-:-:S13]  /*148c0*/  ISETP.NE.AND P0, PT, R0, RZ, PT ;  /* 0x000000ff0000720c */ /* 0x004fda0003f05270 */
[----:B------:R-:W-:Y:S05]  /*148d0*/  @!P0 BRA `(.L_x_1976) ;  /* 0x0000000000308947 */ /* 0x000fea0003800000 */
[----:B------:R-:W0:Y:S08]  /*148e0*/  S2UR UR5, SR_CgaCtaId ;  /* 0x00000000000579c3 */ /* 0x000e300000008800 */
[----:B------:R-:W-:Y:S06]  /*148f0*/  BAR.SYNC.DEFER_BLOCKING 0x5, 0x180 ;  /* 0x0146000000007b1d */ /* 0x000fec0000010000 */
[----:B------:R-:W-:-:S02]  /*14900*/  UMOV UR4, 0x400 ;  /* 0x0000040000047882 */ /* 0x000fc40000000000 */
[----:B0-----:R-:W-:-:S09]  /*14910*/  ULEA UR4, UR5, UR4, 0x18 ;  /* 0x0000000405047291 */ /* 0x001fd2000f8ec03f */
[----:B------:R-:W0:Y:S04]  /*14920*/  LDS.128 R4, [UR4+0x2e8d0] ;  /* 0x02e8d004ff047984 */ /* 0x000e280008000c00 */
[----:B0-----:R2:W-:Y:S01]  /*14930*/  STL.64 [R1+0x20], R4 ;  /* 0x0000200401007387 */ /* 0x0015e20000100a00 */
[----:B------:R-:W-:Y:S02]  /*14940*/  IMAD.MOV.U32 R2, RZ, RZ, R7 ;  /* 0x000000ffff027224 */ /* 0x000fe400078e0007 */
[----:B------:R-:W-:-:S03]  /*14950*/  IMAD.MOV.U32 R0, RZ, RZ, R6 ;  /* 0x000000ffff007224 */ /* 0x000fc600078e0006 */
[----:B------:R-:W-:Y:S02]  /*14960*/  R2UR UR48, R2 ;  /* 0x00000000023072ca */ /* 0x000fe400000e0000 */
[----:B------:R-:W-:Y:S01]  /*14970*/  R2UR UR38, R0 ;  /* 0x00000000002672ca */ /* 0x000fe200000e0000 */
[----:B------:R-:W-:Y:S06]  /*14980*/  BAR.ARV 0x4, 0x180 ;  /* 0x0106000000007b1d */ /* 0x000fec0000002000 */
[----:B------:R-:W-:Y:S08]  /*14990*/  BRA `(.L_x_1977) ;  /* 0x0000000800d47947 */ /* 0x000ff00003800000 */
.L_x_1976:
[----:B------:R-:W0:Y:S01]  /*149a0*/  S2R R2, SR_TID.X ;  /* 0x0000000000027919 */ /* 0x000e220000002100 */
[----:B------:R-:W-:Y:S01]  /*149b0*/  ULDC UR4, c[0x0][0xc14] ;  /* 0x0003050000047ab9 */ /* 0x000fe20000000800 */
[----:B------:R-:W2:Y:S01]  /*149c0*/  LDL.LU R0, [R1+0x20] ;  /* 0x0000200001007983 */ /* 0x000ea20000300800 */
[----:B0-----:R-:W-:-:S04]  /*149d0*/  LOP3.LUT R6, R2, 0x1f, RZ, 0xc0, !PT ;  /* 0x0000001f02067812 */ /* 0x001fc800078ec0ff */
        /* <DEDUP_REMOVED lines=37> */
.L_x_1982:
        /* <DEDUP_REMOVED lines=14> */
.L_x_1981:
[----:B------:R-:W-:Y:S05]  /*14d10*/  BSYNC B0 ;  /* 0x0000000000007941 */ /* 0x000fea0003800000 */
.L_x_1980:
        /* <DEDUP_REMOVED lines=21> */
.L_x_1978:
        /* <DEDUP_REMOVED lines=21> */
.L_x_1983:
        /* <DEDUP_REMOVED lines=64> */
.L_x_1979:
[----:B------:R0:W-:Y:S01]  /*153c0*/  STL [R1+0x20], R0 ;  /* 0x0000200001007387 */ /* 0x0001e20000100800 */
[----:B------:R-:W-:Y:S01]  /*153d0*/  ULDC UR48, c[0x0][0xc14] ;  /* 0x0003050000307ab9 */ /* 0x000fe20000000800 */
[----:B------:R-:W-:Y:S02]  /*153e0*/  UMOV UR38, URZ ;  /* 0x0000003f00267c82 */ /* 0x000fe40008000000 */
[----:B------:R0:W-:Y:S03]  /*153f0*/  STL [R1+0x24], RZ ;  /* 0x000024ff01007387 */ /* 0x0001e60000100800 */
.L_x_1984:
        /* <DEDUP_REMOVED lines=15> */
.L_x_1977:
[----:B------:R-:W-:Y:S02]  /*154f0*/  ULDC UR4, c[0x0][0xc14] ;  /* 0x0003050000047ab9 */ /* 0x000fe40000000800 */
[----:B------:R-:W-:-:S06]  /*15500*/  UISETP.GE.AND UP0, UPT, UR48, UR4, UPT ;  /* 0x000000043000728c */ /* 0x000fcc000bf06270 */
[----:B------:R-:W-:-:S13]  /*15510*/  PLOP3.LUT P0, PT, PT, PT, UP0, 0x80, 0x0 ;  /* 0x000000000000781c */ /* 0x000fda0003f0f008 */
[----:B------:R-:W-:Y:S05]  /*15520*/  @!P0 BRA `(.L_x_1985) ;  /* 0xffffffc000ec8947 */ /* 0x000fea000383ffff */
.L_x_1925:
[----:B0-----:R-:W3:Y:S01]  /*15530*/  LDL.LU R0, [R1+0x2c] ;  /* 0x00002c0001007983 */ /* 0x001ee20000300800 */
[----:B------:R-:W-:Y:S01]  /*15540*/  BSSY B0, `(.L_x_1986) ;  /* 0x000000b000007945 */ /* 0x000fe20003800000 */
[----:B-12---:R-:W0:Y:S01]  /*15550*/  S2R R5, SR_CgaCtaId ;  /* 0x0000000000057919 */ /* 0x006e220000008800 */
        /* <DEDUP_REMOVED lines=9> */
.L_x_2017:
[----:B------:R-:W-:Y:S05]  /*155f0*/  BSYNC B0 ;  /* 0x0000000000007941 */ /* 0x000fea0003800000 */
.L_x_1986:
[----:B------:R-:W-:-:S03]  /*15600*/  UMOV UR4, 0xffffffff ;  /* 0xffffffff00047882 */ /* 0x000fc60000000000 */
[----:B------:R-:W-:Y:S05]  /*15610*/  BRA.DIV UR4, `(.L_x_1988) ;  /* 0x0000000a048c7947 */ /* 0x000fea000b800000 */
[----:B------:R-:W1:Y:S02]  /*15620*/  S2R R2, SR_TID.X ;  /* 0x0000000000027919 */ /* 0x000e640000002100 */
[----:B-1----:R-:W-:-:S04]  /*15630*/  SHF.R.U32.HI R2, RZ, 0x5, R2 ;  /* 0x00000005ff027819 */ /* 0x002fc80000011602 */
[----:B------:R-:W-:-:S05]  /*15640*/  LOP3.LUT R2, R2, 0x3, RZ, 0xc0, !PT ;  /* 0x0000000302027812 */ /* 0x000fca00078ec0ff */
[----:B------:R1:W2:Y:S02]  /*15650*/  SHFL.IDX PT, R14, R2, RZ, 0x1f ;  /* 0x00001fff020e7589 */ /* 0x0002a400000e0000 */
.L_x_2020:
[----:B--2---:R-:W-:Y:S01]  /*15660*/  ISETP.NE.AND P0, PT, R14, RZ, PT ;  /* 0x000000ff0e00720c */ /* 0x004fe20003f05270 */
[----:B------:R-:W-:-:S12]  /*15670*/  BSSY B0, `(.L_x_1989) ;  /* 0x000002e000007945 */ /* 0x000fd80003800000 */
[----:B------:R-:W-:Y:S05]  /*15680*/  @P0 BRA `(.L_x_1990) ;  /* 0x0000000000b00947 */ /* 0x000fea0003800000 */
[----:B------:R-:W-:-:S03]  /*15690*/  UMOV UR4, 0xffffffff ;  /* 0xffffffff00047882 */ /* 0x000fc60000000000 */
[----:B------:R-:W-:Y:S05]  /*156a0*/  BRA.DIV UR4, `(.L_x_1991) ;  /* 0x0000000a049c7947 */ /* 0x000fea000b800000 */
[----:B------:R-:W-:-:S13]  /*156b0*/  ELECT P6, URZ, PT ;  /* 0x00000000003f782f */ /* 0x000fda00038c0000 */
.L_x_2023:
[----:B------:R-:W-:Y:S05]  /*156c0*/  @!P6 BRA `(.L_x_1990) ;  /* 0x0000000000a0e947 */ /* 0x000fea0003800000 */
[----:B------:R-:W-:-:S06]  /*156d0*/  ULOP3.LUT UR4, UR40, 0x2, URZ, 0xfc, !UPT ;  /* 0x0000000228047892 */ /* 0x000fcc000f8efc3f */
[----:B-1----:R-:W-:-:S05]  /*156e0*/  IMAD.U32 R2, RZ, RZ, UR4 ;  /* 0x00000004ff027e24 */ /* 0x002fca000f8e00ff */
[----:B------:R-:W-:-:S13]  /*156f0*/  ISETP.NE.AND P0, PT, R2, 0x3, PT ;  /* 0x000000030200780c */ /* 0x000fda0003f05270 */
[----:B------:R-:W-:Y:S05]  /*15700*/  @!P0 BRA `(.L_x_1992) ;  /* 0x0000000000048947 */ /* 0x000fea0003800000 */
[----:B------:R-:W-:Y:S01]  /*15710*/  BPT.TRAP 0x1 ;  /* 0x000000040000795c */ /* 0x000fe20000300000 */
.L_x_1992:
        /* <DEDUP_REMOVED lines=14> */
.L_x_2024:
[----:B------:R-:W1:Y:S02]  /*15800*/  SYNCS.PHASECHK.TRANS64.TRYWAIT P1, [R7+URZ], R2 ;  /* 0x00000002070075a7 */ /* 0x000e64000802017f */
[----:B-1----:R-:W-:Y:S05]  /*15810*/  @!P1 BRA `(.L_x_1994) ;  /* 0x0000000800749947 */ /* 0x002fea0003800000 */
.L_x_2025:
[----:B------:R-:W-:Y:S05]  /*15820*/  @!P0 BRA `(.L_x_1995) ;  /* 0x0000000000048947 */ /* 0x000fea0003800000 */
[----:B------:R-:W-:Y:S01]  /*15830*/  BPT.TRAP 0x1 ;  /* 0x000000040000795c */ /* 0x000fe20000300000 */
.L_x_1995:
[----:B------:R-:W2:Y:S02]  /*15840*/  LDL.LU R4, [R1+0x4] ;  /* 0x0000040001047983 */ /* 0x000ea40000300800 */
[----:B--2---:R-:W-:-:S04]  /*15850*/  IMAD R4, R4, 0x8, R0 ;  /* 0x0000000804047824 */ /* 0x004fc800078e0200 */
[----:B------:R-:W2:Y:S02]  /*15860*/  SYNCS.PHASECHK.TRANS64.TRYWAIT P1, [R4+URZ+0x2e860], R5 ;  /* 0x02e86005040075a7 */ /* 0x000ea4000802017f */
[----:B--2---:R-:W-:Y:S05]  /*15870*/  @!P1 BRA `(.L_x_1996) ;  /* 0x0000000800709947 */ /* 0x004fea0003800000 */
.L_x_2026:
[----:B------:R-:W-:Y:S05]  /*15880*/  @!P0 BRA `(.L_x_1997) ;  /* 0x0000000000048947 */ /* 0x000fea0003800000 */
[----:B------:R-:W-:Y:S01]  /*15890*/  BPT.TRAP 0x1 ;  /* 0x000000040000795c */ /* 0x000fe20000300000 */
.L_x_1997:
[----:B------:R-:W-:-:S04]  /*158a0*/  IMAD R3, R3, 0x8, R0 ;  /* 0x0000000803037824 */ /* 0x000fc800078e0200 */
[----:B------:R-:W3:Y:S02]  /*158b0*/  SYNCS.PHASECHK.TRANS64.TRYWAIT P1, [R3+URZ+0x2e860], R2 ;  /* 0x02e86002030075a7 */ /* 0x000ee4000802017f */
[----:B---3--:R-:W-:Y:S05]  /*158c0*/  @!P1 BRA `(.L_x_1998) ;  /* 0x0000000800709947 */ /* 0x008fea0003800000 */
.L_x_2027:
[----:B------:R-:W-:Y:S05]  /*158d0*/  @!P0 BRA `(.L_x_1999) ;  /* 0x0000000000048947 */ /* 0x000fea0003800000 */
[----:B------:R-:W-:Y:S01]  /*158e0*/  BPT.TRAP 0x1 ;  /* 0x000000040000795c */ /* 0x000fe20000300000 */
.L_x_1999:
[----:B------:R-:W4:Y:S02]  /*158f0*/  SYNCS.PHASECHK.TRANS64.TRYWAIT P0, [R4+URZ+0x2e880], R5 ;  /* 0x02e88005040075a7 */ /* 0x000f24000800017f */
[----:B----4-:R-:W-:Y:S05]  /*15900*/  @!P0 BRA `(.L_x_2000) ;  /* 0x0000000800748947 */ /* 0x010fea0003800000 */
.L_x_2001:
[----:B------:R0:W0:Y:S02]  /*15910*/  SYNCS.PHASECHK.TRANS64.TRYWAIT P0, [R3+URZ+0x2e880], R2 ;  /* 0x02e88002030075a7 */ /* 0x000024000800017f */
[----:B0-----:R-:W-:Y:S05]  /*15920*/  @!P0 NANOSLEEP.SYNCS 0x989680 ;  /* 0x009896800000895d */ /* 0x001fea0003900000 */
[----:B------:R-:W0:Y:S02]  /*15930*/  @!P0 SYNCS.PHASECHK.TRANS64 P0, [R3+URZ+0x2e880], R2 ;  /* 0x02e88002030085a7 */ /* 0x000e24000800007f */
[----:B0-----:R-:W-:Y:S05]  /*15940*/  @!P0 BRA `(.L_x_2001) ;  /* 0xfffffffc00f08947 */ /* 0x001fea000383ffff */
.L_x_1990:
[----:B------:R-:W-:Y:S05]  /*15950*/  BSYNC B0 ;  /* 0x0000000000007941 */ /* 0x000fea0003800000 */
.L_x_1989:
[----:B------:R-:W-:Y:S05]  /*15960*/  EXIT ;  /* 0x000000000000794d */ /* 0x000fea0003800000 */
.L_x_1864:
[----:B0-----:R-:W-:-:S04]  /*15970*/  IMAD.U32 R3, RZ, RZ, UR41 ;  /* 0x00000029ff037e24 */ /* 0x001fc8000f8e00ff */
[----:B------:R0:W1:Y:S03]  /*15980*/  SYNCS.PHASECHK.TRANS64.TRYWAIT P1, [R3+URZ+0x2e800], R0 ;  /* 0x02e80000030075a7 */ /* 0x000066000802017f */
[----:B-1----:R-:W-:Y:S05]  /*15990*/  @!P1 NANOSLEEP.SYNCS 0x989680 ;  /* 0x009896800000995d */ /* 0x002fea0003900000 */
[----:B------:R-:W1:Y:S02]  /*159a0*/  @!P1 SYNCS.PHASECHK.TRANS64 P1, [R3+URZ+0x2e800], R0 ;  /* 0x02e80000030095a7 */ /* 0x000e64000802007f */
[----:B-1----:R-:W-:Y:S05]  /*159b0*/  @!P1 BRA `(.L_x_1864) ;  /* 0xfffffffc00ec9947 */ /* 0x002fea000383ffff */
[----:B------:R-:W-:Y:S05]  /*159c0*/  BRA `(.L_x_2002) ;  /* 0xfffffec0006c7947 */ /* 0x000fea000383ffff */
.L_x_1868:
[----:B-1----:R1:W2:Y:S02]  /*159d0*/  SYNCS.PHASECHK.TRANS64.TRYWAIT P1, [R2+URZ+0x2e830], R3 ;  /* 0x02e83003020075a7 */ /* 0x0022a4000802017f */
[----:B--2---:R-:W-:Y:S05]  /*159e0*/  @!P1 NANOSLEEP.SYNCS 0x989680 ;  /* 0x009896800000995d */ /* 0x004fea0003900000 */
[----:B------:R-:W2:Y:S02]  /*159f0*/  @!P1 SYNCS.PHASECHK.TRANS64 P1, [R2+URZ+0x2e830], R3 ;  /* 0x02e83003020095a7 */ /* 0x000ea4000802007f */
[----:B--2---:R-:W-:Y:S05]  /*15a00*/  @!P1 BRA `(.L_x_1868) ;  /* 0xfffffffc00f09947 */ /* 0x004fea000383ffff */
[----:B------:R-:W-:Y:S05]  /*15a10*/  BRA `(.L_x_1867) ;  /* 0xfffffec000887947 */ /* 0x000fea000383ffff */
.L_x_1873:
[----:B-1----:R-:W-:-:S04]  /*15a20*/  IMAD.U32 R7, RZ, RZ, UR6 ;  /* 0x00000006ff077e24 */ /* 0x002fc8000f8e00ff */
[----:B------:R1:W2:Y:S03]  /*15a30*/  SYNCS.PHASECHK.TRANS64.TRYWAIT P2, [R7+URZ+0x2e830], R0 ;  /* 0x02e83000070075a7 */ /* 0x0002a6000804017f */
[----:B--2---:R-:W-:Y:S05]  /*15a40*/  @!P2 NANOSLEEP.SYNCS 0x989680 ;  /* 0x009896800000a95d */ /* 0x004fea0003900000 */
[----:B------:R-:W2:Y:S02]  /*15a50*/  @!P2 SYNCS.PHASECHK.TRANS64 P2, [R7+URZ+0x2e830], R0 ;  /* 0x02e830000700a5a7 */ /* 0x000ea4000804007f */
[----:B--2---:R-:W-:Y:S05]  /*15a60*/  @!P2 BRA `(.L_x_1873) ;  /* 0xfffffffc00eca947 */ /* 0x004fea000383ffff */
[----:B------:R-:W-:Y:S05]  /*15a70*/  BRA `(.L_x_1870) ;  /* 0xffffff04000c7947 */ /* 0x000fea000383ffff */
.L_x_1877:
[----:B-1----:R-:W-:-:S04]  /*15a80*/  IMAD.U32 R7, RZ, RZ, UR6 ;  /* 0x00000006ff077e24 */ /* 0x002fc8000f8e00ff */
[----:B------:R1:W2:Y:S03]  /*15a90*/  SYNCS.PHASECHK.TRANS64.TRYWAIT P2, [R7+URZ+0x2e850], R0 ;  /* 0x02e85000070075a7 */ /* 0x0002a6000804017f */
[----:B--2---:R-:W-:Y:S05]  /*15aa0*/  @!P2 NANOSLEEP.SYNCS 0x989680 ;  /* 0x009896800000a95d */ /* 0x004fea0003900000 */
[----:B------:R-:W2:Y:S02]  /*15ab0*/  @!P2 SYNCS.PHASECHK.TRANS64 P2, [R7+URZ+0x2e850], R0 ;  /* 0x02e850000700a5a7 */ /* 0x000ea4000804007f */
[----:B--2---:R-:W-:Y:S05]  /*15ac0*/  @!P2 BRA `(.L_x_1877) ;  /* 0xfffffffc00eca947 */ /* 0x004fea000383ffff */
[----:B------:R-:W-:Y:S05]  /*15ad0*/  BRA `(.L_x_1874) ;  /* 0xffffff1000007947 */ /* 0x000fea000383ffff */
.L_x_1884:
[----:B-1----:R-:W-:-:S04]  /*15ae0*/  IMAD.U32 R7, RZ, RZ, UR6 ;  /* 0x00000006ff077e24 */ /* 0x002fc8000f8e00ff */
[----:B------:R1:W2:Y:S03]  /*15af0*/  SYNCS.PHASECHK.TRANS64.TRYWAIT P2, [R7+URZ+0x2e830], R0 ;  /* 0x02e83000070075a7 */ /* 0x0002a6000804017f */
[----:B--2---:R-:W-:Y:S05]  /*15b00*/  @!P2 NANOSLEEP.SYNCS 0x989680 ;  /* 0x009896800000a95d */ /* 0x004fea0003900000 */
[----:B------:R-:W2:Y:S02]  /*15b10*/  @!P2 SYNCS.PHASECHK.TRANS64 P2, [R7+URZ+0x2e830], R0 ;  /* 0x02e830000700a5a7 */ /* 0x000ea4000804007f */
[----:B--2---:R-:W-:Y:S05]  /*15b20*/  @!P2 BRA `(.L_x_1884) ;  /* 0xfffffffc00eca947 */ /* 0x004fea000383ffff */
[----:B------:R-:W-:Y:S05]  /*15b30*/  BRA `(.L_x_1881) ;  /* 0xffffff4800287947 */ /* 0x000fea000383ffff */
.L_x_1888:
[----:B-1----:R-:W-:-:S04]  /*15b40*/  IMAD.U32 R7, RZ, RZ, UR6 ;  /* 0x00000006ff077e24 */ /* 0x002fc8000f8e00ff */
[----:B------:R1:W2:Y:S03]  /*15b50*/  SYNCS.PHASECHK.TRANS64.TRYWAIT P2, [R7+URZ+0x2e850], R0 ;  /* 0x02e85000070075a7 */ /* 0x0002a6000804017f */
[----:B--2---:R-:W-:Y:S05]  /*15b60*/  @!P2 NANOSLEEP.SYNCS 0x989680 ;  /* 0x009896800000a95d */ /* 0x004fea0003900000 */
[----:B------:R-:W2:Y:S02]  /*15b70*/  @!P2 SYNCS.PHASECHK.TRANS64 P2, [R7+URZ+0x2e850], R0 ;  /* 0x02e850000700a5a7 */ /* 0x000ea4000804007f */
[----:B--2---:R-:W-:Y:S05]  /*15b80*/  @!P2 BRA `(.L_x_1888) ;  /* 0xfffffffc00eca947 */ /* 0x004fea000383ffff */
[----:B------:R-:W-:Y:S05]  /*15b90*/  BRA `(.L_x_1885) ;  /* 0xffffff54001c7947 */ /* 0x000fea000383ffff */
.L_x_1894:
[----:B-1----:R-:W-:-:S04]  /*15ba0*/  IMAD.U32 R5, RZ, RZ, UR4 ;  /* 0x00000004ff057e24 */ /* 0x002fc8000f8e00ff */
[----:B------:R1:W2:Y:S03]  /*15bb0*/  SYNCS.PHASECHK.TRANS64.TRYWAIT P1, [R5+URZ+0x2e850], R4 ;  /* 0x02e85004050075a7 */ /* 0x0002a6000802017f */
[----:B--2---:R-:W-:Y:S05]  /*15bc0*/  @!P1 NANOSLEEP.SYNCS 0x989680 ;  /* 0x009896800000995d */ /* 0x004fea0003900000 */
[----:B------:R-:W2:Y:S02]  /*15bd0*/  @!P1 SYNCS.PHASECHK.TRANS64 P1, [R5+URZ+0x2e850], R4 ;  /* 0x02e85004050095a7 */ /* 0x000ea4000802007f */
[----:B--2---:R-:W-:Y:S05]  /*15be0*/  @!P1 BRA `(.L_x_1894) ;  /* 0xfffffffc00ec9947 */ /* 0x004fea000383ffff */
[----:B------:R-:W-:Y:S05]  /*15bf0*/  BRA `(.L_x_1893) ;  /* 0xffffff7c00507947 */ /* 0x000fea000383ffff */
.L_x_1936:
[----:B------:R-:W-:Y:S02]  /*15c00*/  IMAD.MOV.U32 R13, RZ, RZ, R4 ;  /* 0x000000ffff0d7224 */ /* 0x000fe400078e0004 */
[----:B------:R-:W-:Y:S02]  /*15c10*/  IMAD.MOV.U32 R12, RZ, RZ, RZ ;  /* 0x000000ffff0c7224 */ /* 0x000fe400078e00ff */
[----:B------:R-:W-:Y:S02]  /*15c20*/  IMAD.MOV.U32 R11, RZ, RZ, 0x1f ;  /* 0x0000001fff0b7424 */ /* 0x000fe400078e00ff */
[----:B------:R-:W-:-:S07]  /*15c30*/  IMAD.MOV.U32 R15, RZ, RZ, -0x1 ;  /* 0xffffffffff0f7424 */ /* 0x000fce00078e00ff */
[----:B-1----:R-:W-:Y:S05]  /*15c40*/  WARPSYNC.COLLECTIVE R15, `(.L_x_2003) ;  /* 0x000000000f087348 */ /* 0x002fea0003c00000 */
[----:B------:R0:W2:Y:S02]  /*15c50*/  SHFL.IDX P6, R14, R13, R12, R11 ;  /* 0x0000000c0d0e7389 */ /* 0x0000a400000c000b */
[----:B012---:R-:W-:Y:S01]  /*15c60*/  ENDCOLLECTIVE ;  /* 0x000000000000791b */ /* 0x007fe20003800000 */
.L_x_2003:
[----:B------:R-:W-:Y:S05]  /*15c70*/  BRA `(.L_x_2004) ;  /* 0xffffffc800d47947 */ /* 0x000fea000383ffff */
.L_x_1938:
[----:B------:R-:W-:Y:S01]  /*15c80*/  BSSY B0, `(.L_x_2005) ;  /* 0x0000006000007945 */ /* 0x000fe20003800000 */
[----:B------:R-:W-:-:S07]  /*15c90*/  IMAD.MOV.U32 R15, RZ, RZ, -0x1 ;  /* 0xffffffffff0f7424 */ /* 0x000fce00078e00ff */
[----:B0-----:R-:W-:Y:S05]  /*15ca0*/  WARPSYNC.COLLECTIVE R15, `(.L_x_2006) ;  /* 0x000000000f0c7348 */ /* 0x001fea0003c00000 */
[----:B------:R-:W-:Y:S02]  /*15cb0*/  ELECT P6, UR62, PT ;  /* 0x00000000003e782f */ /* 0x000fe400038c0000 */
[----:B------:R-:W-:Y:S01]  /*15cc0*/  MOV R14, UR62 ;  /* 0x0000003e000e7c02 */ /* 0x000fe20008000f00 */
[----:B0-----:R-:W-:Y:S10]  /*15cd0*/  ENDCOLLECTIVE ;  /* 0x000000000000791b */ /* 0x001ff40003800000 */
.L_x_2006:
[----:B------:R-:W-:Y:S05]  /*15ce0*/  BSYNC B0 ;  /* 0x0000000000007941 */ /* 0x000fea0003800000 */
.L_x_2005:
[----:B------:R-:W-:Y:S05]  /*15cf0*/  BRA `(.L_x_2007) ;  /* 0xffffffc800d07947 */ /* 0x000fea000383ffff */
.L_x_1941:
[----:B0-----:R0:W1:Y:S02]  /*15d00*/  SYNCS.PHASECHK.TRANS64.TRYWAIT P2, [R4+URZ+0x2e880], R3 ;  /* 0x02e88003040075a7 */ /* 0x001064000804017f */
[----:B-1----:R-:W-:Y:S05]  /*15d10*/  @!P2 NANOSLEEP.SYNCS 0x989680 ;  /* 0x009896800000a95d */ /* 0x002fea0003900000 */
[----:B------:R-:W1:Y:S02]  /*15d20*/  @!P2 SYNCS.PHASECHK.TRANS64 P2, [R4+URZ+0x2e880], R3 ;  /* 0x02e880030400a5a7 */ /* 0x000e64000804007f */
[----:B-1----:R-:W-:Y:S05]  /*15d30*/  @!P2 BRA `(.L_x_1941) ;  /* 0xfffffffc00f0a947 */ /* 0x002fea000383ffff */
[----:B------:R-:W-:Y:S05]  /*15d40*/  BRA `(.L_x_2008) ;  /* 0xffffffcc002c7947 */ /* 0x000fea000383ffff */
.L_x_1943:
[----:B-1----:R1:W2:Y:S02]  /*15d50*/  SYNCS.PHASECHK.TRANS64.TRYWAIT P2, [R4+URZ+0x2e840], R3 ;  /* 0x02e84003040075a7 */ /* 0x0022a4000804017f */
[----:B--2---:R-:W-:Y:S05]  /*15d60*/  @!P2 NANOSLEEP.SYNCS 0x989680 ;  /* 0x009896800000a95d */ /* 0x004fea0003900000 */
[----:B------:R-:W2:Y:S02]  /*15d70*/  @!P2 SYNCS.PHASECHK.TRANS64 P2, [R4+URZ+0x2e840], R3 ;  /* 0x02e840030400a5a7 */ /* 0x000ea4000804007f */
[----:B--2---:R-:W-:Y:S05]  /*15d80*/  @!P2 BRA `(.L_x_1943) ;  /* 0xfffffffc00f0a947 */ /* 0x004fea000383ffff */
[----:B------:R-:W-:Y:S05]  /*15d90*/  BRA `(.L_x_2009) ;  /* 0xffffffcc008c7947 */ /* 0x000fea000383ffff */
.L_x_1946:
[----:B--2---:R-:W-:-:S04]  /*15da0*/  IMAD.U32 R3, RZ, RZ, UR41 ;  /* 0x00000029ff037e24 */ /* 0x004fc8000f8e00ff */
[----:B------:R2:W3:Y:S03]  /*15db0*/  SYNCS.PHASECHK.TRANS64.TRYWAIT P0, [R3+URZ+0x2e820], R2 ;  /* 0x02e82002030075a7 */ /* 0x0004e6000800017f */
[----:B---3--:R-:W-:Y:S05]  /*15dc0*/  @!P0 NANOSLEEP.SYNCS 0x989680 ;  /* 0x009896800000895d */ /* 0x008fea0003900000 */
[----:B------:R-:W3:Y:S02]  /*15dd0*/  @!P0 SYNCS.PHASECHK.TRANS64 P0, [R3+URZ+0x2e820], R2 ;  /* 0x02e82002030085a7 */ /* 0x000ee4000800007f */
[----:B---3--:R-:W-:Y:S05]  /*15de0*/  @!P0 BRA `(.L_x_1946) ;  /* 0xfffffffc00ec8947 */ /* 0x008fea000383ffff */
[----:B------:R-:W-:Y:S05]  /*15df0*/  BRA `(.L_x_2010) ;  /* 0xffffffd000407947 */ /* 0x000fea000383ffff */
.L_x_1952:
[----:B0-----:R0:W3:Y:S02]  /*15e00*/  SYNCS.PHASECHK.TRANS64.TRYWAIT P0, [R4+URZ+0x2e880], R3 ;  /* 0x02e88003040075a7 */ /* 0x0010e4000800017f */
[----:B---3--:R-:W-:Y:S05]  /*15e10*/  @!P0 NANOSLEEP.SYNCS 0x989680 ;  /* 0x009896800000895d */ /* 0x008fea0003900000 */
[----:B------:R-:W3:Y:S02]  /*15e20*/  @!P0 SYNCS.PHASECHK.TRANS64 P0, [R4+URZ+0x2e880], R3 ;  /* 0x02e88003040085a7 */ /* 0x000ee4000800007f */
[----:B---3--:R-:W-:Y:S05]  /*15e30*/  @!P0 BRA `(.L_x_1952) ;  /* 0xfffffffc00f08947 */ /* 0x008fea000383ffff */
[----:B------:R-:W-:Y:S05]  /*15e40*/  BRA `(.L_x_2011) ;  /* 0xffffffd000e87947 */ /* 0x000fea000383ffff */
.L_x_1957:
[----:B--2---:R2:W3:Y:S02]  /*15e50*/  SYNCS.PHASECHK.TRANS64.TRYWAIT P0, [R4+URZ+0x2e840], R3 ;  /* 0x02e84003040075a7 */ /* 0x0044e4000800017f */
[----:B---3--:R-:W-:Y:S05]  /*15e60*/  @!P0 NANOSLEEP.SYNCS 0x989680 ;  /* 0x009896800000895d */ /* 0x008fea0003900000 */
[----:B------:R-:W3:Y:S02]  /*15e70*/  @!P0 SYNCS.PHASECHK.TRANS64 P0, [R4+URZ+0x2e840], R3 ;  /* 0x02e84003040085a7 */ /* 0x000ee4000800007f */
[----:B---3--:R-:W-:Y:S05]  /*15e80*/  @!P0 BRA `(.L_x_1957) ;  /* 0xfffffffc00f08947 */ /* 0x008fea000383ffff */
[----:B------:R-:W-:Y:S05]  /*15e90*/  BRA `(.L_x_2012) ;  /* 0xffffffd400707947 */ /* 0x000fea000383ffff */
.L_x_1963:
[----:B---3--:R-:W3:Y:S02]  /*15ea0*/  LDL R3, [R1] ;  /* 0x0000000001037983 */ /* 0x008ee40000100800 */
[----:B---3--:R3:W4:Y:S02]  /*15eb0*/  SYNCS.PHASECHK.TRANS64.TRYWAIT P2, [R3+URZ+0x2e870], R2 ;  /* 0x02e87002030075a7 */ /* 0x008724000804017f */
[----:B----4-:R-:W-:Y:S05]  /*15ec0*/  @!P2 NANOSLEEP.SYNCS 0x989680 ;  /* 0x009896800000a95d */ /* 0x010fea0003900000 */
[----:B------:R-:W4:Y:S02]  /*15ed0*/  @!P2 SYNCS.PHASECHK.TRANS64 P2, [R3+URZ+0x2e870], R2 ;  /* 0x02e870020300a5a7 */ /* 0x000f24000804007f */
[----:B----4-:R-:W-:Y:S05]  /*15ee0*/  @!P2 BRA `(.L_x_1963) ;  /* 0xfffffffc00eca947 */ /* 0x010fea000383ffff */
[----:B------:R-:W-:Y:S05]  /*15ef0*/  BRA `(.L_x_2013) ;  /* 0xffffffd800107947 */ /* 0x000fea000383ffff */
.L_x_1965:
[----:B0-----:R-:W3:Y:S02]  /*15f00*/  LDL R4, [R1] ;  /* 0x0000000001047983 */ /* 0x001ee40000100800 */
[----:B---3--:R0:W3:Y:S02]  /*15f10*/  SYNCS.PHASECHK.TRANS64.TRYWAIT P2, [R4+URZ+0x2e860], R3 ;  /* 0x02e86003040075a7 */ /* 0x0080e4000804017f */
[----:B---3--:R-:W-:Y:S05]  /*15f20*/  @!P2 NANOSLEEP.SYNCS 0x989680 ;  /* 0x009896800000a95d */ /* 0x008fea0003900000 */
[----:B------:R-:W3:Y:S02]  /*15f30*/  @!P2 SYNCS.PHASECHK.TRANS64 P2, [R4+URZ+0x2e860], R3 ;  /* 0x02e860030400a5a7 */ /* 0x000ee4000804007f */
[----:B---3--:R-:W-:Y:S05]  /*15f40*/  @!P2 BRA `(.L_x_1965) ;  /* 0xfffffffc00eca947 */ /* 0x008fea000383ffff */
[----:B------:R-:W-:Y:S05]  /*15f50*/  BRA `(.L_x_2014) ;  /* 0xffffffd800187947 */ /* 0x000fea000383ffff */
.L_x_1972:
[----:B--2---:R2:W3:Y:S02]  /*15f60*/  SYNCS.PHASECHK.TRANS64.TRYWAIT P0, [R20+URZ+0x2e870], R3 ;  /* 0x02e87003140075a7 */ /* 0x0044e4000800017f */
[----:B---3--:R-:W-:Y:S05]  /*15f70*/  @!P0 NANOSLEEP.SYNCS 0x989680 ;  /* 0x009896800000895d */ /* 0x008fea0003900000 */
[----:B------:R-:W3:Y:S02]  /*15f80*/  @!P0 SYNCS.PHASECHK.TRANS64 P0, [R20+URZ+0x2e870], R3 ;  /* 0x02e87003140085a7 */ /* 0x000ee4000800007f */
[----:B---3--:R-:W-:Y:S05]  /*15f90*/  @!P0 BRA `(.L_x_1972) ;  /* 0xfffffffc00f08947 */ /* 0x008fea000383ffff */
[----:B------:R-:W-:Y:S05]  /*15fa0*/  BRA `(.L_x_2015) ;  /* 0xffffffe000447947 */ /* 0x000fea000383ffff */
.L_x_1974:
[----:B--2---:R2:W3:Y:S02]  /*15fb0*/  SYNCS.PHASECHK.TRANS64.TRYWAIT P0, [R20+URZ+0x2e860], R3 ;  /* 0x02e86003140075a7 */ /* 0x0044e4000800017f */
[----:B---3--:R-:W-:Y:S05]  /*15fc0*/  @!P0 NANOSLEEP.SYNCS 0x989680 ;  /* 0x009896800000895d */ /* 0x008fea0003900000 */
[----:B------:R-:W3:Y:S02]  /*15fd0*/  @!P0 SYNCS.PHASECHK.TRANS64 P0, [R20+URZ+0x2e860], R3 ;  /* 0x02e86003140085a7 */ /* 0x000ee4000800007f */
[----:B---3--:R-:W-:Y:S05]  /*15fe0*/  @!P0 BRA `(.L_x_1974) ;  /* 0xfffffffc00f08947 */ /* 0x008fea000383ffff */
[----:B------:R-:W-:Y:S05]  /*15ff0*/  BRA `(.L_x_2016) ;  /* 0xffffffe0004c7947 */ /* 0x000fea000383ffff */
.L_x_1987:
[----:B0-----:R0:W1:Y:S02]  /*16000*/  SYNCS.PHASECHK.TRANS64.TRYWAIT P0, [R0+URZ+0x2e820], R3 ;  /* 0x02e82003000075a7 */ /* 0x001064000800017f */
[----:B-1----:R-:W-:Y:S05]  /*16010*/  @!P0 NANOSLEEP.SYNCS 0x989680 ;  /* 0x009896800000895d */ /* 0x002fea0003900000 */
[----:B------:R-:W1:Y:S02]  /*16020*/  @!P0 SYNCS.PHASECHK.TRANS64 P0, [R0+URZ+0x2e820], R3 ;  /* 0x02e82003000085a7 */ /* 0x000e64000800007f */
[----:B-1----:R-:W-:Y:S05]  /*16030*/  @!P0 BRA `(.L_x_1987) ;  /* 0xfffffffc00f08947 */ /* 0x002fea000383ffff */
[----:B------:R-:W-:Y:S05]  /*16040*/  BRA `(.L_x_2017) ;  /* 0xfffffff400687947 */ /* 0x000fea000383ffff */
.L_x_1988:
        /* <DEDUP_REMOVED lines=11> */
.L_x_2019:
[----:B------:R-:W-:Y:S05]  /*16100*/  BSYNC B0 ;  /* 0x0000000000007941 */ /* 0x000fea0003800000 */
.L_x_2018:
[----:B------:R-:W-:Y:S05]  /*16110*/  BRA `(.L_x_2020) ;  /* 0xfffffff400507947 */ /* 0x000fea000383ffff */
.L_x_1991:
[----:B------:R-:W-:Y:S01]  /*16120*/  BSSY B1, `(.L_x_2021) ;  /* 0x0000006000017945 */ /* 0x000fe20003800000 */
[----:B------:R-:W-:-:S07]  /*16130*/  IMAD.MOV.U32 R15, RZ, RZ, -0x1 ;  /* 0xffffffffff0f7424 */ /* 0x000fce00078e00ff */
[----:B01----:R-:W-:Y:S05]  /*16140*/  WARPSYNC.COLLECTIVE R15, `(.L_x_2022) ;  /* 0x000000000f0c7348 */ /* 0x003fea0003c00000 */
[----:B------:R-:W-:Y:S02]  /*16150*/  ELECT P6, UR62, PT ;  /* 0x00000000003e782f */ /* 0x000fe400038c0000 */
[----:B------:R-:W-:Y:S01]  /*16160*/  MOV R14, UR62 ;  /* 0x0000003e000e7c02 */ /* 0x000fe20008000f00 */
[----:B01----:R-:W-:Y:S10]  /*16170*/  ENDCOLLECTIVE ;  /* 0x000000000000791b */ /* 0x003ff40003800000 */
.L_x_2022:
[----:B------:R-:W-:Y:S05]  /*16180*/  BSYNC B1 ;  /* 0x0000000000017941 */ /* 0x000fea0003800000 */
.L_x_2021:
[----:B------:R-:W-:Y:S05]  /*16190*/  BRA `(.L_x_2023) ;  /* 0xfffffff400487947 */ /* 0x000fea000383ffff */
.L_x_1993:
[----:B0-----:R0:W1:Y:S02]  /*161a0*/  SYNCS.PHASECHK.TRANS64.TRYWAIT P1, [R6+URZ], R5 ;  /* 0x00000005060075a7 */ /* 0x001064000802017f */
[----:B-1----:R-:W-:Y:S05]  /*161b0*/  @!P1 NANOSLEEP.SYNCS 0x989680 ;  /* 0x009896800000995d */ /* 0x002fea0003900000 */
[----:B------:R-:W1:Y:S02]  /*161c0*/  @!P1 SYNCS.PHASECHK.TRANS64 P1, [R6+URZ], R5 ;  /* 0x00000005060095a7 */ /* 0x000e64000802007f */
[----:B-1----:R-:W-:Y:S05]  /*161d0*/  @!P1 BRA `(.L_x_1993) ;  /* 0xfffffffc00f09947 */ /* 0x002fea000383ffff */
[----:B------:R-:W-:Y:S05]  /*161e0*/  BRA `(.L_x_2024) ;  /* 0xfffffff400847947 */ /* 0x000fea000383ffff */
.L_x_1994:
[----:B-1----:R1:W2:Y:S02]  /*161f0*/  SYNCS.PHASECHK.TRANS64.TRYWAIT P1, [R7+URZ], R2 ;  /* 0x00000002070075a7 */ /* 0x0022a4000802017f */
[----:B--2---:R-:W-:Y:S05]  /*16200*/  @!P1 NANOSLEEP.SYNCS 0x989680 ;  /* 0x009896800000995d */ /* 0x004fea0003900000 */
[----:B------:R-:W2:Y:S02]  /*16210*/  @!P1 SYNCS.PHASECHK.TRANS64 P1, [R7+URZ], R2 ;  /* 0x00000002070095a7 */ /* 0x000ea4000802007f */
[----:B--2---:R-:W-:Y:S05]  /*16220*/  @!P1 BRA `(.L_x_1994) ;  /* 0xfffffffc00f09947 */ /* 0x004fea000383ffff */
[----:B------:R-:W-:Y:S05]  /*16230*/  BRA `(.L_x_2025) ;  /* 0xfffffff400787947 */ /* 0x000fea000383ffff */
.L_x_1996:
[----:B--2---:R2:W3:Y:S02]  /*16240*/  SYNCS.PHASECHK.TRANS64.TRYWAIT P1, [R4+URZ+0x2e860], R5 ;  /* 0x02e86005040075a7 */ /* 0x0044e4000802017f */
[----:B---3--:R-:W-:Y:S05]  /*16250*/  @!P1 NANOSLEEP.SYNCS 0x989680 ;  /* 0x009896800000995d */ /* 0x008fea0003900000 */
[----:B------:R-:W3:Y:S02]  /*16260*/  @!P1 SYNCS.PHASECHK.TRANS64 P1, [R4+URZ+0x2e860], R5 ;  /* 0x02e86005040095a7 */ /* 0x000ee4000802007f */
[----:B---3--:R-:W-:Y:S05]  /*16270*/  @!P1 BRA `(.L_x_1996) ;  /* 0xfffffffc00f09947 */ /* 0x008fea000383ffff */
[----:B------:R-:W-:Y:S05]  /*16280*/  BRA `(.L_x_2026) ;  /* 0xfffffff4007c7947 */ /* 0x000fea000383ffff */
.L_x_1998:
[----:B---3--:R3:W4:Y:S02]  /*16290*/  SYNCS.PHASECHK.TRANS64.TRYWAIT P1, [R3+URZ+0x2e860], R2 ;  /* 0x02e86002030075a7 */ /* 0x008724000802017f */
[----:B----4-:R-:W-:Y:S05]  /*162a0*/  @!P1 NANOSLEEP.SYNCS 0x989680 ;  /* 0x009896800000995d */ /* 0x010fea0003900000 */
[----:B------:R-:W4:Y:S02]  /*162b0*/  @!P1 SYNCS.PHASECHK.TRANS64 P1, [R3+URZ+0x2e860], R2 ;  /* 0x02e86002030095a7 */ /* 0x000f24000802007f */
[----:B----4-:R-:W-:Y:S05]  /*162c0*/  @!P1 BRA `(.L_x_1998) ;  /* 0xfffffffc00f09947 */ /* 0x010fea000383ffff */
[----:B------:R-:W-:Y:S05]  /*162d0*/  BRA `(.L_x_2027) ;  /* 0xfffffff4007c7947 */ /* 0x000fea000383ffff */
.L_x_2000:
[----:B----4-:R4:W0:Y:S02]  /*162e0*/  SYNCS.PHASECHK.TRANS64.TRYWAIT P0, [R4+URZ+0x2e880], R5 ;  /* 0x02e88005040075a7 */ /* 0x010824000800017f */
[----:B0-----:R-:W-:Y:S05]  /*162f0*/  @!P0 NANOSLEEP.SYNCS 0x989680 ;  /* 0x009896800000895d */ /* 0x001fea0003900000 */
[----:B------:R-:W0:Y:S02]  /*16300*/  @!P0 SYNCS.PHASECHK.TRANS64 P0, [R4+URZ+0x2e880], R5 ;  /* 0x02e88005040085a7 */ /* 0x000e24000800007f */
[----:B0-----:R-:W-:Y:S05]  /*16310*/  @!P0 BRA `(.L_x_2000) ;  /* 0xfffffffc00f08947 */ /* 0x001fea000383ffff */
[----:B------:R-:W-:Y:S05]  /*16320*/  BRA `(.L_x_2001) ;  /* 0xfffffff400787947 */ /* 0x000fea000383ffff */
.L_x_2028:
        /* <DEDUP_REMOVED lines=13> */
.L_x_2512:


//--------------------- .text._ZN7cutlass13device_kernelIN5flash11enable_sm90INS1_16FlashAttnFwdSm90INS1_25CollectiveMainloopFwdSm90ILi2EN4cute5tupleIJNS5_1CILi1EEES8_S8_EEENS6_IJNS7_ILi128EEENS7_ILi224EEESA_EEELi128ENS_12float_e4m3_tEfNS_4arch4Sm90ELb1ELb0ELb0ELb1ELb0ELb1ELb0ELb1ELb1ELb0ELb0ELb0EEENS1_21CollectiveEpilogueFwdINS6_IJSA_SA_SB_EEES9_NS_10bfloat16_tESF_Li256ELb1ELb0ELb0ELb1EEENS1_36VarlenDynamicPersistentTileSchedulerILi128ELi224ELi256ELi128ELb0ELb0ELb1ELb1ELb1ELb1EEEEEEEEEvNT_6ParamsE --------------------------
	.section	.text._ZN7cutlass13device_kernelIN5flash11enable_sm90INS1_16FlashAttnFwdSm90INS1_25CollectiveMainloopFwdSm90ILi2EN4cute5tupleIJNS5_1CILi1EEES8_S8_EEENS6_IJNS7_ILi128EEENS7_ILi224EEESA_EEELi128ENS_12float_e4m3_tEfNS_4arch4Sm90ELb1ELb0ELb0ELb1ELb0ELb1ELb0ELb1ELb1ELb0ELb0ELb0EEENS1_21CollectiveEpilogueFwdINS6_IJSA_SA_SB_EEES9_NS_10bfloat16_tESF_Li256ELb1ELb0ELb0ELb1EEENS1_36VarlenDynamicPersistentTileSchedulerILi128ELi224ELi256ELi128ELb0ELb0ELb1ELb1ELb1ELb1EEEEEEEEEvNT_6ParamsE,"ax",@progbits
	.align	128
.text._ZN7cutlass13device_kernelIN5flash11enable_sm90INS1_16FlashAttnFwdSm90INS1_25CollectiveMainloopFwdSm90ILi2EN4cute5tupleIJNS5_1CILi1EEES8_S8_EEENS6_IJNS7_ILi128EEENS7_ILi224EEESA_EEELi128ENS_12float_e4m3_tEfNS_4arch4Sm90ELb1ELb0ELb0ELb1ELb0ELb1ELb0ELb1ELb1ELb0ELb0ELb0EEENS1_21CollectiveEpilogueFwdINS6_IJSA_SA_SB_EEES9_NS_10bfloat16_tESF_Li256ELb1ELb0ELb0ELb1EEENS1_36VarlenDynamicPersistentTileSchedulerILi128ELi224ELi256ELi128ELb0ELb0ELb1ELb1ELb1ELb1EEEEEEEEEvNT_6ParamsE:
        .type           _ZN7cutlass13device_kernelIN5flash11enable_sm90INS1_16FlashAttnFwdSm90INS1_25CollectiveMainloopFwdSm90ILi2EN4cute5tupleIJNS5_1CILi1EEES8_S8_EEENS6_IJNS7_ILi128EEENS7_ILi224EEESA_EEELi128ENS_12float_e4m3_tEfNS_4arch4Sm90ELb1ELb0ELb0ELb1ELb0ELb1ELb0ELb1ELb1ELb0ELb0ELb0EEENS1_21CollectiveEpilogueFwdINS6_IJSA_SA_SB_EEES9_NS_10bfloat16_tESF_Li256ELb1ELb0ELb0ELb1EEENS1_36VarlenDynamicPersistentTileSchedulerILi128ELi224ELi256ELi128ELb0ELb0ELb1ELb1ELb1ELb1EEEEEEEEEvNT_6ParamsE,@function
        .size           _ZN7cutlass13device_kernelIN5flash11enable_sm90INS1_16FlashAttnFwdSm90INS1_25CollectiveMainloopFwdSm90ILi2EN4cute5tupleIJNS5_1CILi1EEES8_S8_EEENS6_IJNS7_ILi128EEENS7_ILi224EEESA_EEELi128ENS_12float_e4m3_tEfNS_4arch4Sm90ELb1ELb0ELb0ELb1ELb0ELb1ELb0ELb1ELb1ELb0ELb0ELb0EEENS1_21CollectiveEpilogueFwdINS6_IJSA_SA_SB_EEES9_NS_10bfloat16_tESF_Li256ELb1ELb0ELb0ELb1EEENS1_36VarlenDynamicPersistentTileSchedulerILi128ELi224ELi256ELi128ELb0ELb0ELb1ELb1ELb1ELb1EEEEEEEEEvNT_6ParamsE,(.L_x_2513 - _ZN7cutlass13device_kernelIN5flash11enable_sm90INS1_16FlashAttnFwdSm90INS1_25CollectiveMainloopFwdSm90ILi2EN4cute5tupleIJNS5_1CILi1EEES8_S8_EEENS6_IJNS7_ILi128EEENS7_ILi224EEESA_EEELi128ENS_12float_e4m3_tEfNS_4arch4Sm90ELb1ELb0ELb0ELb1ELb0ELb1ELb0ELb1ELb1ELb0ELb0ELb0EEENS1_21CollectiveEpilogueFwdINS6_IJSA_SA_SB_EEES9_NS_10bfloat16_tESF_Li256ELb1ELb0ELb0ELb1EEENS1_36VarlenDynamicPersistentTileSchedulerILi128ELi224ELi256ELi128ELb0ELb0ELb1ELb1ELb1ELb1EEEEEEEEEvNT_6ParamsE)
        .other          _ZN7cutlass13device_kernelIN5flash11enable_sm90INS1_16FlashAttnFwdSm90INS1_25CollectiveMainloopFwdSm90ILi2EN4cute5tupleIJNS5_1CILi1EEES8_S8_EEENS6_IJNS7_ILi128EEENS7_ILi224EEESA_EEELi128ENS_12float_e4m3_tEfNS_4arch4Sm90ELb1ELb0ELb0ELb1ELb0ELb1ELb0ELb1ELb1ELb0ELb0ELb0EEENS1_21CollectiveEpilogueFwdINS6_IJSA_SA_SB_EEES9_NS_10bfloat16_tESF_Li256ELb1ELb0ELb0ELb1EEENS1_36VarlenDynamicPersistentTileSchedulerILi128ELi224ELi256ELi128ELb0ELb0ELb1ELb1ELb1ELb1EEEEEEEEEvNT_6ParamsE,@"STO_CUDA_ENTRY STV_DEFAULT"
_ZN7cutlass13device_kernelIN5flash11enable_sm90INS1_16FlashAttnFwdSm90INS1_25CollectiveMainloopFwdSm90ILi2EN4cute5tupleIJNS5_1CILi1EEES8_S8_EEENS6_IJNS7_ILi128EEENS7_ILi224EEESA_EEELi128ENS_12float_e4m3_tEfNS_4arch4Sm90ELb1ELb0ELb0ELb1ELb0ELb1ELb0ELb1ELb1ELb0ELb0ELb0EEENS1_21CollectiveEpilogueFwdINS6_IJSA_SA_SB_EEES9_NS_10bfloat16_tESF_Li256ELb1ELb0ELb0ELb1EEENS1_36VarlenDynamicPersistentTileSchedulerILi128ELi224ELi256ELi128ELb0ELb0ELb1ELb1ELb1ELb1EEEEEEEEEvNT_6ParamsE:
        /* <DEDUP_REMOVED lines=27> */
.L_x_2030:
[----:B------:R-:W-:Y:S05]  /*01b0*/  BSYNC B0 ;  /* 0x0000000000007941 */ /* 0x000fea0003800000 */
.L_x_2029:
        /* <DEDUP_REMOVED lines=41> */
.L_x_2031:
        /* <DEDUP_REMOVED lines=22> */
.L_x_2032:
        /* <DEDUP_REMOVED lines=18> */
.L_x_2033:
        /* <DEDUP_REMOVED lines=22> */
.L_x_2034:
        /* <DEDUP_REMOVED lines=22> */
.L_x_2035:
        /* <DEDUP_REMOVED lines=10> */
.L_x_2038:
        /* <DEDUP_REMOVED lines=32> */
[----:B------:R-:W-:-:S05]  /*0c30*/  LOP3.LUT R3, R2, 0xffffff80, RZ, 0xc0, !PT ;  /* 0xffffff8002037812 */ /* 0x000fca00078ec0ff */
[----:B------:R-:W-:Y:S02]  /*0c40*/  IMAD.IADD R11, R12, 0x1, -R3 ;  /* 0x000000010c0b7824 */ /* 0x000fe400078e0a03 */
[----:B------:R-:W-:-:S03]  /*0c50*/  ULOP3.LUT UR4, UR4, 0x1, URZ, 0xfc, !UPT ;  /* 0x0000000104047892 */ /* 0x000fc6000f8efc3f */
[----:B------:R-:W-:-:S04]  /*0c60*/  SHF.R.S32.HI R7, RZ, 0x1f, R11 ;  /* 0x0000001fff077819 */ /* 0x000fc8000001140b */
[CC--:B------:R-:W-:Y:S02]  /*0c70*/  LEA.HI R9, R7.reuse, R11.reuse, RZ, 0x2 ;  /* 0x0000000b07097211 */ /* 0x0c0fe400078f10ff */
[----:B------:R-:W-:Y:S02]  /*0c80*/  LEA.HI R7, R7, R11, RZ, 0x5 ;  /* 0x0000000b07077211 */ /* 0x000fe400078f28ff */
[--C-:B------:R-:W-:Y:S02]  /*0c90*/  SHF.R.S32.HI R3, RZ, 0x2, R9.reuse ;  /* 0x00000002ff037819 */ /* 0x100fe40000011409 */
[----:B------:R-:W-:Y:S02]  /*0ca0*/  SHF.R.S32.HI R4, RZ, 0x1f, R9 ;  /* 0x0000001fff047819 */ /* 0x000fe40000011409 */
[----:B------:R-:W-:Y:S02]  /*0cb0*/  SHF.R.S32.HI R7, RZ, 0x5, R7 ;  /* 0x00000005ff077819 */ /* 0x000fe40000011407 */
[----:B------:R-:W-:-:S02]  /*0cc0*/  LEA.HI R4, R4, R3, RZ, 0x3 ;  /* 0x0000000304047211 */ /* 0x000fc400078f18ff */
[----:B------:R-:W-:Y:S02]  /*0cd0*/  LOP3.LUT R9, R9, 0x7ffffffc, RZ, 0xc0, !PT ;  /* 0x7ffffffc09097812 */ /* 0x000fe400078ec0ff */
[----:B------:R-:W-:Y:S02]  /*0ce0*/  LOP3.LUT R6, R4, 0xfffffff8, RZ, 0xc0, !PT ;  /* 0xfffffff804067812 */ /* 0x000fe400078ec0ff */
[----:B------:R-:W-:-:S03]  /*0cf0*/  LEA.HI R4, R0, R12, RZ, 0x5 ;  /* 0x0000000c00047211 */ /* 0x000fc600078f28ff */
[----:B------:R-:W-:Y:S01]  /*0d00*/  IMAD.IADD R10, R3, 0x1, -R6 ;  /* 0x00000001030a7824 */ /* 0x000fe200078e0a06 */
[----:B------:R-:W-:Y:S01]  /*0d10*/  SHF.R.S32.HI R3, RZ, 0x7, R2 ;  /* 0x00000007ff037819 */ /* 0x000fe20000011402 */
[----:B------:R-:W-:Y:S01]  /*0d20*/  IMAD.SHL.U32 R4, R4, 0x20, RZ ;  /* 0x0000002004047824 */ /* 0x000fe200078e00ff */
[----:B------:R-:W-:Y:S01]  /*0d30*/  LOP3.LUT R6, R5, 0x3fffff0, RZ, 0xc0, !PT ;  /* 0x03fffff005067812 */ /* 0x000fe200078ec0ff */
[----:B------:R-:W-:Y:S01]  /*0d40*/  IMAD R7, R7, 0x10, R10 ;  /* 0x0000001007077824 */ /* 0x000fe200078e020a */
[----:B------:R-:W-:Y:S02]  /*0d50*/  LEA.HI R5, R5, R8, RZ, 0x1 ;  /* 0x0000000805057211 */ /* 0x000fe400078f08ff */
[----:B------:R-:W-:Y:S01]  /*0d60*/  LEA.HI R2, R2, R3, RZ, 0x1 ;  /* 0x0000000302027211 */ /* 0x000fe200078f08ff */
[----:B------:R-:W-:Y:S01]  /*0d70*/  IMAD.IADD R6, R12, 0x1, -R6 ;  /* 0x000000010c067824 */ /* 0x000fe200078e0a06 */
[----:B------:R-:W-:Y:S02]  /*0d80*/  LOP3.LUT R13, R4, 0xfffffc00, RZ, 0xc0, !PT ;  /* 0xfffffc00040d7812 */ /* 0x000fe400078ec0ff */
[----:B------:R-:W-:-:S02]  /*0d90*/  LOP3.LUT R5, R5, 0x1ffffffe, RZ, 0xc0, !PT ;  /* 0x1ffffffe05057812 */ /* 0x000fc400078ec0ff */
[----:B------:R-:W-:Y:S01]  /*0da0*/  LOP3.LUT R2, R2, 0x3fffffe, RZ, 0xc0, !PT ;  /* 0x03fffffe02027812 */ /* 0x000fe200078ec0ff */
[----:B------:R-:W-:Y:S02]  /*0db0*/  IMAD R6, R6, 0x40, R13 ;  /* 0x0000004006067824 */ /* 0x000fe400078e020d */
[----:B------:R-:W-:Y:S02]  /*0dc0*/  IMAD.IADD R5, R8, 0x1, -R5 ;  /* 0x0000000108057824 */ /* 0x000fe400078e0a05 */
[----:B------:R-:W-:Y:S02]  /*0dd0*/  IMAD.IADD R2, R3, 0x1, -R2 ;  /* 0x0000000103027824 */ /* 0x000fe400078e0a02 */
[----:B------:R-:W-:Y:S02]  /*0de0*/  IMAD R3, R5, 0x8, R6 ;  /* 0x0000000805037824 */ /* 0x000fe400078e0206 */
[----:B------:R-:W-:-:S03]  /*0df0*/  IMAD R2, R2, 0x40, R7 ;  /* 0x0000004002027824 */ /* 0x000fc600078e0207 */
[----:B------:R0:W-:Y:S04]  /*0e00*/  STL [R1+0x90], R3 ;  /* 0x0000900301007387 */ /* 0x0001e80000100800 */
[----:B------:R1:W-:Y:S01]  /*0e10*/  STL [R1+0x70], R2 ;  /* 0x0000700201007387 */ /* 0x0003e20000100800 */
[----:B0-----:R-:W-:Y:S01]  /*0e20*/  IMAD.U32 R3, RZ, RZ, UR4 ;  /* 0x00000004ff037e24 */ /* 0x001fe2000f8e00ff */
[----:B------:R-:W-:Y:S01]  /*0e30*/  UMOV UR4, URZ ;  /* 0x0000003f00047c82 */ /* 0x000fe20008000000 */
[----:B-1----:R-:W-:-:S03]  /*0e40*/  LEA.HI R2, R0, R12, RZ, 0x3 ;  /* 0x0000000c00027211 */ /* 0x002fc600078f18ff */
[----:B------:R0:W-:Y:S01]  /*0e50*/  STL [R1+0x50], R3 ;  /* 0x0000500301007387 */ /* 0x0001e20000100800 */
[----:B------:R-:W-:Y:S02]  /*0e60*/  LEA.HI R0, R0, R12, RZ, 0x2 ;  /* 0x0000000c00007211 */ /* 0x000fe400078f10ff */
[----:B------:R-:W-:Y:S01]  /*0e70*/  LOP3.LUT R2, R2, 0x1ffffff8, RZ, 0xc0, !PT ;  /* 0x1ffffff802027812 */ /* 0x000fe200078ec0ff */
[----:B------:R-:W-:Y:S01]  /*0e80*/  STL [R1], RZ ;  /* 0x000000ff01007387 */ /* 0x000fe20000100800 */
[--C-:B------:R-:W-:Y:S02]  /*0e90*/  SHF.R.S32.HI R228, RZ, 0x2, R0.reuse ;  /* 0x00000002ffe47819 */ /* 0x100fe40000011400 */
[----:B------:R-:W-:Y:S01]  /*0ea0*/  SHF.R.S32.HI R5, RZ, 0x1f, R0 ;  /* 0x0000001fff057819 */ /* 0x000fe20000011400 */
[----:B------:R-:W-:Y:S01]  /*0eb0*/  IMAD.IADD R2, R12, 0x1, -R2 ;  /* 0x000000010c027824 */ /* 0x000fe200078e0a02 */
[----:B0-----:R-:W-:Y:S01]  /*0ec0*/  LOP3.LUT R3, R0, 0xfffffffc, RZ, 0xc0, !PT ;  /* 0xfffffffc00037812 */ /* 0x001fe200078ec0ff */
[----:B------:R-:W-:Y:S01]  /*0ed0*/  VIADD R10, R228, 0x80 ;  /* 0x00000080e40a7836 */ /* 0x000fe20000000000 */
[----:B------:R-:W-:Y:S01]  /*0ee0*/  LEA.HI R5, R5, R228, RZ, 0x3 ;  /* 0x000000e405057211 */ /* 0x000fe200078f18ff */
[----:B------:R-:W-:-:S02]  /*0ef0*/  IMAD.SHL.U32 R0, R2, 0x8, RZ ;  /* 0x0000000802007824 */ /* 0x000fc400078e00ff */
[----:B------:R-:W-:Y:S01]  /*0f00*/  IMAD.IADD R13, R12, 0x1, -R3 ;  /* 0x000000010c0d7824 */ /* 0x000fe200078e0a03 */
[----:B------:R-:W-:Y:S01]  /*0f10*/  SHF.R.S32.HI R3, RZ, 0x1f, R228 ;  /* 0x0000001fff037819 */ /* 0x000fe200000114e4 */
[C---:B------:R-:W-:Y:S01]  /*0f20*/  VIADD R12, R228.reuse, 0x40 ;  /* 0x00000040e40c7836 */ /* 0x040fe20000000000 */
[----:B------:R0:W-:Y:S01]  /*0f30*/  STL [R1+0x5c], R0 ;  /* 0x00005c0001007387 */ /* 0x0001e20000100800 */
[----:B------:R-:W-:Y:S01]  /*0f40*/  VIADD R8, R228, 0xc0 ;  /* 0x000000c0e4087836 */ /* 0x000fe20000000000 */
[----:B------:R-:W-:Y:S01]  /*0f50*/  LOP3.LUT R5, R5, 0xfffffff8, RZ, 0xc0, !PT ;  /* 0xfffffff805057812 */ /* 0x000fe200078ec0ff */
[----:B------:R-:W-:Y:S01]  /*0f60*/  IMAD.SHL.U32 R3, R10, 0x80, RZ ;  /* 0x000000800a037824 */ /* 0x000fe200078e00ff */
[----:B------:R-:W-:Y:S01]  /*0f70*/  SHF.R.S32.HI R2, RZ, 0x1f, R12 ;  /* 0x0000001fff027819 */ /* 0x000fe2000001140c */
[----:B------:R-:W-:Y:S01]  /*0f80*/  IMAD.SHL.U32 R6, R8, 0x80, RZ ;  /* 0x0000008008067824 */ /* 0x000fe200078e00ff */
[----:B------:R-:W-:Y:S01]  /*0f90*/  SHF.R.S32.HI R4, RZ, 0x1f, R10 ;  /* 0x0000001fff047819 */ /* 0x000fe2000001140a */
[----:B------:R-:W-:Y:S01]  /*0fa0*/  IMAD.SHL.U32 R18, R13, 0x10, RZ ;  /* 0x000000100d127824 */ /* 0x000fe200078e00ff */
[----:B------:R-:W-:Y:S01]  /*0fb0*/  LEA.HI R2, R2, R12, RZ, 0x3 ;  /* 0x0000000c02027211 */ /* 0x000fe200078f18ff */
[----:B------:R-:W-:Y:S01]  /*0fc0*/  IMAD.IADD R229, R228, 0x1, -R5 ;  /* 0x00000001e4e57824 */ /* 0x000fe200078e0a05 */
[----:B------:R-:W-:Y:S01]  /*0fd0*/  SHF.R.S32.HI R7, RZ, 0x1f, R8 ;  /* 0x0000001fff077819 */ /* 0x000fe20000011408 */
[----:B0-----:R-:W-:Y:S01]  /*0fe0*/  IMAD.SHL.U32 R0, R12, 0x80, RZ ;  /* 0x000000800c007824 */ /* 0x001fe200078e00ff */
[----:B------:R-:W-:Y:S01]  /*0ff0*/  LEA.HI R4, R4, R10, RZ, 0x3 ;  /* 0x0000000a04047211 */ /* 0x000fe200078f18ff */
[----:B------:R-:W-:Y:S01]  /*1000*/  IMAD.SHL.U32 R2, R2, 0x80, RZ ;  /* 0x0000008002027824 */ /* 0x000fe200078e00ff */
[----:B------:R-:W-:Y:S01]  /*1010*/  LEA.HI R7, R7, R8, RZ, 0x3 ;  /* 0x0000000807077211 */ /* 0x000fe200078f18ff */
[----:B------:R-:W-:Y:S01]  /*1020*/  IMAD.SHL.U32 R22, R13, 0x8, RZ ;  /* 0x000000080d167824 */ /* 0x000fe200078e00ff */
[----:B------:R-:W-:Y:S01]  /*1030*/  LOP3.LUT R0, R0, 0x380, RZ, 0xc0, !PT ;  /* 0x0000038000007812 */ /* 0x000fe200078ec0ff */
[----:B------:R-:W-:Y:S01]  /*1040*/  IMAD.SHL.U32 R4, R4, 0x80, RZ ;  /* 0x0000008004047824 */ /* 0x000fe200078e00ff */
[----:B------:R-:W-:Y:S01]  /*1050*/  LOP3.LUT R5, R3, 0x380, RZ, 0xc0, !PT ;  /* 0x0000038003057812 */ /* 0x000fe200078ec0ff */
[----:B------:R-:W-:Y:S01]  /*1060*/  IMAD.SHL.U32 R7, R7, 0x80, RZ ;  /* 0x0000008007077824 */ /* 0x000fe200078e00ff */
[----:B------:R-:W-:Y:S01]  /*1070*/  LOP3.LUT R3, R6, 0x380, RZ, 0xc0, !PT ;  /* 0x0000038006037812 */ /* 0x000fe200078ec0ff */
[----:B------:R-:W-:Y:S01]  /*1080*/  VIADD R230, R22, 0x20 ;  /* 0x0000002016e67836 */ /* 0x000fe20000000000 */
[----:B------:R-:W-:-:S02]  /*1090*/  SHF.R.U32.HI R3, RZ, 0x3, R0 ;  /* 0x00000003ff037819 */ /* 0x000fc40000011600 */
[----:B------:R-:W-:Y:S02]  /*10a0*/  LOP3.LUT R2, R2, 0xfffffc00, RZ, 0xc0, !PT ;  /* 0xfffffc0002027812 */ /* 0x000fe400078ec0ff */
[----:B------:R-:W-:Y:S02]  /*10b0*/  LOP3.LUT R0, R0, 0x70, R18, 0xf8, !PT ;  /* 0x0000007000007812 */ /* 0x000fe400078ef812 */
[----:B------:R-:W-:Y:S01]  /*10c0*/  LOP3.LUT R4, R4, 0xfffffc00, RZ, 0xc0, !PT ;  /* 0xfffffc0004047812 */ /* 0x000fe200078ec0ff */
[----:B------:R0:W-:Y:S01]  /*10d0*/  STL [R1+0x68], R2 ;  /* 0x0000680201007387 */ /* 0x0001e20000100800 */
[----:B------:R-:W-:Y:S02]  /*10e0*/  LOP3.LUT R3, R2, R0, R3, 0xf6, !PT ;  /* 0x0000000002037212 */ /* 0x000fe400078ef603 */
[----:B------:R-:W-:Y:S02]  /*10f0*/  LOP3.LUT R0, R7, 0xfffffc00, RZ, 0xc0, !PT ;  /* 0xfffffc0007007812 */ /* 0x000fe400078ec0ff */
[----:B------:R-:W-:-:S02]  /*1100*/  SHF.R.S32.HI R13, RZ, 0x1f, R12 ;  /* 0x0000001fff0d7819 */ /* 0x000fc4000001140c */
[----:B------:R-:W-:Y:S01]  /*1110*/  SHF.R.S32.HI R19, RZ, 0x1f, R18 ;  /* 0x0000001fff137819 */ /* 0x000fe20000011412 */
[----:B0-----:R-:W-:-:S05]  /*1120*/  IMAD.IADD R2, R11, 0x1, -R9 ;  /* 0x000000010b027824 */ /* 0x001fca00078e0a09 */
[----:B------:R0:W-:Y:S04]  /*1130*/  STL [R1+0x6c], R2 ;  /* 0x00006c0201007387 */ /* 0x0001e80000100800 */
[----:B------:R-:W-:Y:S04]  /*1140*/  STL [R1+0x78], R4 ;  /* 0x0000780401007387 */ /* 0x000fe80000100800 */
[----:B------:R1:W-:Y:S01]  /*1150*/  STL [R1+0x74], R0 ;  /* 0x0000740001007387 */ /* 0x0003e20000100800 */
[----:B0-----:R-:W-:-:S05]  /*1160*/  IMAD.IADD R2, R16, 0x1, R3 ;  /* 0x0000000110027824 */ /* 0x001fca00078e0203 */
[----:B------:R0:W-:Y:S01]  /*1170*/  STL [R1+0x8c], R2 ;  /* 0x00008c0201007387 */ /* 0x0001e20000100800 */
[----:B-1----:R-:W-:-:S05]  /*1180*/  IMAD.U32 R0, RZ, RZ, UR4 ;  /* 0x00000004ff007e24 */ /* 0x002fca000f8e00ff */
[----:B------:R0:W-:Y:S02]  /*1190*/  STL [R1+0x88], R0 ;  /* 0x0000880001007387 */ /* 0x0001e40000100800 */
.L_x_2232:
[----:B0-----:R-:W0:Y:S02]  /*11a0*/  LDC.64 R2, c[0x0][0xc60] ;  /* 0x00031800ff027b82 */ /* 0x001e240000000a00 */
[----:B0-----:R-:W-:-:S05]  /*11b0*/  IMAD.WIDE R2, R235, 0x4, R2 ;  /* 0x00000004eb027825 */ /* 0x001fca00078e0202 */
[----:B--2---:R0:W2:Y:S01]  /*11c0*/  LDG.E R0, desc[UR60][R2.64] ;  /* 0x0000003c02007981 */ /* 0x0040a2000c1e1900 */
[----:B------:R-:W-:Y:S05]  /*11d0*/  YIELD ;  /* 0x0000000000007946 */ /* 0x000fea0003800000 */
[----:B------:R-:W-:Y:S01]  /*11e0*/  ULDC.64 UR4, c[0x0][0xa28] ;  /* 0x00028a0000047ab9 */ /* 0x000fe20000000a00 */
[----:B------:R-:W-:Y:S01]  /*11f0*/  ULDC.64 UR8, c[0x0][0xa18] ;  /* 0x0002860000087ab9 */ /* 0x000fe20000000a00 */
[----:B------:R-:W-:Y:S01]  /*1200*/  ISETP.NE.U32.AND P1, PT, RZ, UR4, PT ;  /* 0x00000004ff007c0c */ /* 0x000fe2000bf25070 */
[----:B------:R-:W-:Y:S01]  /*1210*/  ULDC.64 UR6, c[0x0][0xa08] ;  /* 0x0002820000067ab9 */ /* 0x000fe20000000a00 */
[----:B0-----:R-:W-:Y:S01]  /*1220*/  IMAD.MOV.U32 R3, RZ, RZ, RZ ;  /* 0x000000ffff037224 */ /* 0x001fe200078e00ff */
[----:B------:R-:W-:Y:S01]  /*1230*/  ISETP.NE.U32.AND P0, PT, RZ, UR6, PT ;  /* 0x00000006ff007c0c */ /* 0x000fe2000bf05070 */
[----:B-----5:R-:W-:Y:S01]  /*1240*/  IMAD.MOV.U32 R29, RZ, RZ, RZ ;  /* 0x000000ffff1d7224 */ /* 0x020fe200078e00ff */
[----:B------:R-:W-:-:S02]  /*1250*/  ISETP.NE.AND.EX P1, PT, RZ, UR5, PT, P1 ;  /* 0x00000005ff007c0c */ /* 0x000fc4000bf25310 */
[----:B------:R-:W-:Y:S02]  /*1260*/  ISETP.NE.AND.EX P0, PT, RZ, UR7, PT, P0 ;  /* 0x00000007ff007c0c */ /* 0x000fe4000bf05300 */
[----:B--2---:R-:W-:Y:S01]  /*1270*/  SHF.R.S32.HI R131, RZ, 0x1f, R0 ;  /* 0x0000001fff837819 */ /* 0x004fe20000011400 */
[----:B------:R-:W-:-:S08]  /*1280*/  IMAD.SHL.U32 R28, R0, 0x4, RZ ;  /* 0x00000004001c7824 */ /* 0x000fd000078e00ff */
[C---:B-1--4-:R-:W-:Y:S01]  /*1290*/  @P1 LEA R4, P2, R0.reuse, UR4, 0x2 ;  /* 0x0000000400041c11 */ /* 0x052fe2000f8410ff */
[----:B------:R0:W-:Y:S01]  /*12a0*/  STL [R1+0x64], R0 ;  /* 0x0000640001007387 */ /* 0x0001e20000100800 */
[C-C-:B------:R-:W-:Y:S02]  /*12b0*/  SHF.L.U64.HI R30, R0.reuse, 0x2, R131.reuse ;  /* 0x00000002001e7819 */ /* 0x140fe40000010283 */
[----:B------:R-:W-:Y:S02]  /*12c0*/  @P1 LEA.HI.X R5, R0, UR5, R131, 0x2, P2 ;  /* 0x0000000500051c11 */ /* 0x000fe400090f1483 */
[----:B------:R-:W-:Y:S01]  /*12d0*/  ISETP.NE.U32.AND P2, PT, RZ, UR8, PT ;  /* 0x00000008ff007c0c */ /* 0x000fe2000bf45070 */
[----:B------:R-:W-:Y:S01]  /*12e0*/  ULDC UR4, c[0x0][0x288] ;  /* 0x0000a20000047ab9 */ /* 0x000fe20000000800 */
[----:B------:R-:W-:Y:S01]  /*12f0*/  IADD3 R8, P3, R28, UR6, RZ ;  /* 0x000000061c087c10 */ /* 0x000fe2000ff7e0ff */
[----:B------:R0:W5:Y:S01]  /*1300*/  @P1 LDG.E R3, desc[UR60][R4.64] ;  /* 0x0000003c04031981 */ /* 0x000162000c1e1900 */
[----:B------:R-:W-:Y:S01]  /*1310*/  ISETP.NE.AND.EX P2, PT, RZ, UR9, PT, P2 ;  /* 0x00000009ff007c0c */ /* 0x000fe2000bf45320 */
[----:B------:R-:W-:Y:S01]  /*1320*/  IMAD.U32 R10, RZ, RZ, UR4 ;  /* 0x00000004ff0a7e24 */ /* 0x000fe2000f8e00ff */
[----:B------:R-:W-:Y:S01]  /*1330*/  IADD3.X R9, R30, UR7, RZ, P3, !PT ;  /* 0x000000071e097c10 */ /* 0x000fe20009ffe4ff */
[----:B------:R-:W-:-:S04]  /*1340*/  ULDC.64 UR4, c[0x0][0x3f8] ;  /* 0x0000fe0000047ab9 */ /* 0x000fc80000000a00 */
[----:B------:R0:W5:Y:S06]  /*1350*/  @P0 LDG.E R29, desc[UR60][R8.64] ;  /* 0x0000003c081d0981 */ /* 0x00016c000c1e1900 */
[----:B------:R-:W-:-:S04]  /*1360*/  @P2 IADD3 R6, P1, R28, UR8, RZ ;  /* 0x000000081c062c10 */ /* 0x000fc8000ff3e0ff */
[----:B------:R-:W-:-:S05]  /*1370*/  @P2 IADD3.X R7, R30, UR9, RZ, P1, !PT ;  /* 0x000000091e072c10 */ /* 0x000fca0008ffe4ff */
[----:B------:R-:W2:Y:S01]  /*1380*/  @P2 LDG.E R10, desc[UR60][R6.64] ;  /* 0x0000003c060a2981 */ /* 0x000ea2000c1e1900 */
[----:B------:R-:W-:-:S03]  /*1390*/  UISETP.NE.U32.AND UP0, UPT, UR4, URZ, UPT ;  /* 0x0000003f0400728c */ /* 0x000fc6000bf05070 */
[----:B------:R-:W-:Y:S01]  /*13a0*/  ULDC UR4, c[0x0][0x404] ;  /* 0x0001010000047ab9 */ /* 0x000fe20000000800 */
        /* <DEDUP_REMOVED lines=8> */
[----:B--2---:R0:W-:Y:S01]  /*1430*/  STL [R1+0x54], R10 ;  /* 0x0000540a01007387 */ /* 0x0041e20000100800 */
[----:B------:R-:W-:Y:S01]  /*1440*/  IMAD.MOV.U32 R12, RZ, RZ, R10 ;  /* 0x000000ffff0c7224 */ /* 0x000fe200078e000a */
[----:B------:R-:W-:Y:S06]  /*1450*/  @P2 BRA `(.L_x_2040) ;  /* 0x0000000000282947 */ /* 0x000fec0003800000 */
[----:B------:R-:W-:Y:S02]  /*1460*/  ULDC.64 UR4, c[0x0][0xa00] ;  /* 0x0002800000047ab9 */ /* 0x000fe40000000a00 */
[----:B------:R-:W-:-:S04]  /*1470*/  ISETP.NE.U32.AND P1, PT, RZ, UR4, PT ;  /* 0x00000004ff007c0c */ /* 0x000fc8000bf25070 */
[----:B------:R-:W-:-:S13]  /*1480*/  ISETP.NE.AND.EX P1, PT, RZ, UR5, PT, P1 ;  /* 0x00000005ff007c0c */ /* 0x000fda000bf25310 */
[----:B------:R-:W-:Y:S05]  /*1490*/  @!P1 BRA `(.L_x_2040) ;  /* 0x0000000000189947 */ /* 0x000fea0003800000 */
[----:B0-----:R-:W0:Y:S02]  /*14a0*/  LDC.64 R4, c[0x0][0xa00] ;  /* 0x00028000ff047b82 */ /* 0x001e240000000a00 */
[----:B0-----:R-:W-:-:S05]  /*14b0*/  IMAD.WIDE R4, R27, 0x4, R4 ;  /* 0x000000041b047825 */ /* 0x001fca00078e0204 */
[----:B------:R-:W2:Y:S04]  /*14c0*/  LDG.E R0, desc[UR60][R4.64] ;  /* 0x0000003c04007981 */ /* 0x000ea8000c1e1900 */
[----:B------:R-:W2:Y:S02]  /*14d0*/  LDG.E R7, desc[UR60][R4.64+0x4] ;  /* 0x0000043c04077981 */ /* 0x000ea4000c1e1900 */
[----:B--2---:R-:W-:-:S05]  /*14e0*/  IMAD.IADD R12, R7, 0x1, -R0 ;  /* 0x00000001070c7824 */ /* 0x004fca00078e0a00 */
[----:B------:R1:W-:Y:S02]  /*14f0*/  STL [R1+0x54], R12 ;  /* 0x0000540c01007387 */ /* 0x0003e40000100800 */
.L_x_2040:
[----:B------:R-:W-:Y:S01]  /*1500*/  ULDC.64 UR4, c[0x0][0xa20] ;  /* 0x0002880000047ab9 */ /* 0x000fe20000000a00 */
[----:B------:R2:W-:Y:S01]  /*1510*/  STL [R1+0x80], R233 ;  /* 0x000080e901007387 */ /* 0x0005e20000100800 */
[----:B------:R-:W-:-:S03]  /*1520*/  ISETP.NE.U32.AND P1, PT, RZ, UR4, PT ;  /* 0x00000004ff007c0c */ /* 0x000fc6000bf25070 */
[----:B------:R2:W-:Y:S01]  /*1530*/  STL [R1+0x7c], R234 ;  /* 0x00007cea01007387 */ /* 0x0005e20000100800 */
[----:B------:R-:W-:-:S13]  /*1540*/  ISETP.NE.AND.EX P1, PT, RZ, UR5, PT, P1 ;  /* 0x00000005ff007c0c */ /* 0x000fda000bf25310 */
[----:B--2---:R-:W-:Y:S05]  /*1550*/  @!P1 BRA `(.L_x_2041) ;  /* 0x0000000000109947 */ /* 0x004fea0003800000 */
[----:B0-----:R-:W-:-:S04]  /*1560*/  IADD3 R4, P0, R28, UR4, RZ ;  /* 0x000000041c047c10 */ /* 0x001fc8000ff1e0ff */
[----:B------:R-:W-:-:S05]  /*1570*/  IADD3.X R5, R30, UR5, RZ, P0, !PT ;  /* 0x000000051e057c10 */ /* 0x000fca00087fe4ff */
[----:B------:R2:W5:Y:S01]  /*1580*/  LDG.E R26, desc[UR60][R4.64] ;  /* 0x0000003c041a7981 */ /* 0x000562000c1e1900 */
[----:B------:R-:W-:Y:S05]  /*1590*/  BRA `(.L_x_2042) ;  /* 0x0000000000107947 */ /* 0x000fea0003800000 */
.L_x_2041:
[----:B------:R-:W-:Y:S05]  /*15a0*/  @!P0 BRA `(.L_x_2042) ;  /* 0x00000000000c8947 */ /* 0x000fea0003800000 */
[----:B0-----:R-:W2:Y:S04]  /*15b0*/  LDG.E R5, desc[UR60][R8.64] ;  /* 0x0000003c08057981 */ /* 0x001ea8000c1e1900 */
[----:B------:R-:W2:Y:S02]  /*15c0*/  LDG.E R26, desc[UR60][R8.64+0x4] ;  /* 0x0000043c081a7981 */ /* 0x000ea4000c1e1900 */
[----:B--2---:R-:W-:-:S07]  /*15d0*/  IMAD.IADD R26, R26, 0x1, -R5 ;  /* 0x000000011a1a7824 */ /* 0x004fce00078e0a05 */
.L_x_2042:
[----:B------:R-:W-:Y:S02]  /*15e0*/  ULDC.64 UR4, c[0x0][0xa10] ;  /* 0x0002840000047ab9 */ /* 0x000fe40000000a00 */
[----:B------:R-:W-:-:S04]  /*15f0*/  ISETP.NE.U32.AND P0, PT, RZ, UR4, PT ;  /* 0x00000004ff007c0c */ /* 0x000fc8000bf05070 */
[----:B------:R-:W-:Y:S01]  /*1600*/  ISETP.NE.AND.EX P0, PT, RZ, UR5, PT, P0 ;  /* 0x00000005ff007c0c */ /* 0x000fe2000bf05300 */
[----:B0----5:R-:W-:Y:S01]  /*1610*/  IMAD.IADD R10, R26, 0x1, -R3 ;  /* 0x000000011a0a7824 */ /* 0x021fe200078e0a03 */
[----:B------:R-:W-:Y:S01]  /*1620*/  LEA R8, R233, 0x15f, 0x7 ;  /* 0x0000015fe9087811 */ /* 0x000fe200078e38ff */
[----:B------:R-:W-:-:S10]  /*1630*/  ULDC.64 UR4, c[0x0][0xa30] ;  /* 0x00028c0000047ab9 */ /* 0x000fd40000000a00 */
[----:B--2---:R-:W0:Y:S02]  /*1640*/  @P0 LDC.64 R4, c[0x0][0xa10] ;  /* 0x00028400ff040b82 */ /* 0x004e240000000a00 */
        /* <DEDUP_REMOVED lines=10> */
[----:B--2---:R-:W-:Y:S02]  /*16f0*/  @P0 IMAD.IADD R2, R9, 0x1, -R0 ;  /* 0x0000000109020824 */ /* 0x004fe400078e0a00 */
[----:B------:R-:W-:Y:S02]  /*1700*/  IMAD.MOV R0, RZ, RZ, -R10 ;  /* 0x000000ffff007224 */ /* 0x000fe400078e0a0a */
[----:B------:R-:W-:-:S03]  /*1710*/  IMAD.IADD R11, R10, 0x1, R2 ;  /* 0x000000010a0b7824 */ /* 0x000fc600078e0202 */
[----:B------:R-:W-:Y:S01]  /*1720*/  VIMNMX R0, RZ, R0, !PT ;  /* 0x00000000ff007248 */ /* 0x000fe20007fe0100 */
[C---:B------:R-:W-:Y:S01]  /*1730*/  VIADD R5, R11.reuse, 0xdf ;  /* 0x000000df0b057836 */ /* 0x040fe20000000000 */
[----:B------:R-:W-:Y:S01]  /*1740*/  IADD3 R9, R11, R8, -R12 ;  /* 0x000000080b097210 */ /* 0x000fe20007ffe80c */
[----:B------:R-:W-:Y:S01]  /*1750*/  IMAD.MOV.U32 R8, RZ, RZ, RZ ;  /* 0x000000ffff087224 */ /* 0x000fe200078e00ff */
[----:B------:R-:W-:Y:S01]  /*1760*/  SHF.R.U32.HI R24, RZ, 0x5, R0 ;  /* 0x00000005ff187819 */ /* 0x000fe20000011600 */
[----:B------:R-:W-:Y:S01]  /*1770*/  IMAD.HI R4, R5, -0x6db6db6d, R4 ;  /* 0x9249249305047827 */ /* 0x000fe200078e0204 */
[----:B------:R0:W-:Y:S03]  /*1780*/  STL [R1+0x60], R11 ;  /* 0x0000600b01007387 */ /* 0x0001e60000100800 */
[----:B------:R-:W-:Y:S01]  /*1790*/  IMAD.HI R8, R9, -0x6db6db6d, R8 ;  /* 0x9249249309087827 */ /* 0x000fe200078e0208 */
[----:B------:R-:W-:-:S03]  /*17a0*/  SHF.R.U32.HI R3, RZ, 0x1f, R4 ;  /* 0x0000001fff037819 */ /* 0x000fc60000011604 */
[----:B------:R-:W-:Y:S01]  /*17b0*/  IMAD.WIDE.U32 R24, R24, 0x24924925, RZ ;  /* 0x2492492518187825 */ /* 0x000fe200078e00ff */
[----:B------:R-:W-:Y:S02]  /*17c0*/  SHF.R.U32.HI R5, RZ, 0x1f, R8 ;  /* 0x0000001fff057819 */ /* 0x000fe40000011608 */
[----:B------:R-:W-:Y:S01]  /*17d0*/  LEA.HI.SX32 R138, R4, R3, 0x19 ;  /* 0x00000003048a7211 */ /* 0x000fe200078fcaff */
[----:B------:R-:W-:Y:S01]  /*17e0*/  IMAD.MOV.U32 R24, RZ, RZ, R25 ;  /* 0x000000ffff187224 */ /* 0x000fe200078e0019 */
[----:B------:R-:W-:-:S03]  /*17f0*/  LEA.HI.SX32 R5, R8, R5, 0x19 ;  /* 0x0000000508057211 */ /* 0x000fc600078fcaff */
[----:B------:R-:W-:Y:S01]  /*1800*/  IMAD.MOV.U32 R25, RZ, RZ, R24 ;  /* 0x000000ffff197224 */ /* 0x000fe200078e0018 */
[----:B------:R-:W-:-:S05]  /*1810*/  VIMNMX R5, R138, R5, PT ;  /* 0x000000058a057248 */ /* 0x000fca0003fe0100 */
        /* <DEDUP_REMOVED lines=27> */
[----:B-1----:R-:W-:Y:S02]  /*19d0*/  IMAD.MOV.U32 R12, RZ, RZ, 0x1 ;  /* 0x00000001ff0c7424 */ /* 0x002fe400078e00ff */
[----:B0-----:R-:W-:-:S07]  /*19e0*/  IMAD.MOV.U32 R13, RZ, RZ, RZ ;  /* 0x000000ffff0d7224 */ /* 0x001fce00078e00ff */
[----:B------:R-:W-:-:S07]  /*19f0*/  LEPC R20, `(.L_x_2045) ;  /* 0x000000001014794e */ /* 0x000fce0000000000 */
[----:B--2--5:R-:W-:Y:S05]  /*1a00*/  CALL.ABS.NOINC R14 ;  /* 0x000000000e007343 */ /* 0x024fea0003c00000 */
.L_x_2045:
[----:B------:R-:W-:Y:S05]  /*1a10*/  BSYNC B6 ;  /* 0x0000000000067941 */ /* 0x000fea0003800000 */
.L_x_2044:
        /* <DEDUP_REMOVED lines=20> */
.L_x_2047:
[----:B------:R-:W-:Y:S05]  /*1b60*/  BSYNC B6 ;  /* 0x0000000000067941 */ /* 0x000fea0003800000 */
.L_x_2046:
[----:B------:R-:W-:Y:S01]  /*1b70*/  ULDC.64 UR4, c[0x0][0x9f8] ;  /* 0x00027e0000047ab9 */ /* 0x000fe20000000a00 */
[----:B------:R-:W2:Y:S01]  /*1b80*/  LDL R52, [R1+0x68] ;  /* 0x0000680001347983 */ /* 0x000ea20000100800 */
[----:B------:R-:W-:Y:S01]  /*1b90*/  ISETP.NE.U32.AND P0, PT, RZ, UR4, PT ;  /* 0x00000004ff007c0c */ /* 0x000fe2000bf05070 */
[----:B------:R-:W0:Y:S08]  /*1ba0*/  LDC R0, c[0x0][0x428] ;  /* 0x00010a00ff007b82 */ /* 0x000e300000000800 */
[----:B------:R-:W3:Y:S01]  /*1bb0*/  LDC.64 R42, c[0x0][0x2f0] ;  /* 0x0000bc00ff2a7b82 */ /* 0x000ee20000000a00 */
[----:B------:R-:W-:Y:S01]  /*1bc0*/  ISETP.NE.AND.EX P0, PT, RZ, UR5, PT, P0 ;  /* 0x00000005ff007c0c */ /* 0x000fe2000bf05300 */
[----:B------:R-:W4:Y:S01]  /*1bd0*/  LDL R50, [R1+0x78] ;  /* 0x0000780001327983 */ /* 0x000f220000100800 */
[----:B------:R-:W-:Y:S01]  /*1be0*/  IMAD.IADD R101, R29, 0x1, R26 ;  /* 0x000000011d657824 */ /* 0x000fe200078e021a */
[----:B------:R-:W-:-:S02]  /*1bf0*/  ULDC.64 UR6, c[0x0][0xa08] ;  /* 0x0002820000067ab9 */ /* 0x000fc40000000a00 */
[----:B------:R-:W4:Y:S02]  /*1c00*/  LDL R48, [R1+0x74] ;  /* 0x0000740001307983 */ /* 0x000f240000100800 */
[----:B------:R-:W1:Y:S06]  /*1c10*/  LDC R21, c[0x0][0x3d4] ;  /* 0x0000f500ff157b82 */ /* 0x000e6c0000000800 */
[----:B------:R-:W-:Y:S01]  /*1c20*/  @P0 IADD3 R4, P1, R28, UR4, RZ ;  /* 0x000000041c040c10 */ /* 0x000fe2000ff3e0ff */
[----:B------:R-:W1:Y:S01]  /*1c30*/  S2R R20, SR_TID.X ;  /* 0x0000000000147919 */ /* 0x000e620000002100 */
[----:B------:R-:W-:Y:S01]  /*1c40*/  SHF.R.S32.HI R37, RZ, 0x1f, R101 ;  /* 0x0000001fff257819 */ /* 0x000fe20000011465 */
[----:B------:R-:W1:Y:S01]  /*1c50*/  LDC.64 R28, c[0x0][0x3d8] ;  /* 0x0000f600ff1c7b82 */ /* 0x000e620000000a00 */
[----:B------:R-:W-:Y:S01]  /*1c60*/  @P0 IADD3.X R5, R30, UR5, RZ, P1, !PT ;  /* 0x000000051e050c10 */ /* 0x000fe20008ffe4ff */
[----:B------:R-:W-:-:S04]  /*1c70*/  ULDC.64 UR4, c[0x0][0x2f8] ;  /* 0x0000be0000047ab9 */ /* 0x000fc80000000a00 */
[----:B------:R1:W2:Y:S01]  /*1c80*/  @P0 LDG.E R27, desc[UR60][R4.64] ;  /* 0x0000003c041b0981 */ /* 0x0002a2000c1e1900 */
[----:B0-----:R-:W-:Y:S01]  /*1c90*/  ISETP.NE.AND P0, PT, R0, 0x1, PT ;  /* 0x000000010000780c */ /* 0x001fe20003f05270 */
[-C--:B---3--:R-:W-:Y:S01]  /*1ca0*/  IMAD R6, R37, R42.reuse, RZ ;  /* 0x0000002a25067224 */ /* 0x088fe200078e02ff */
[----:B------:R-:W0:Y:S01]  /*1cb0*/  LDC.64 R98, c[0x0][0x3e8] ;  /* 0x0000fa00ff627b82 */ /* 0x000e220000000a00 */
[----:B------:R-:W3:Y:S01]  /*1cc0*/  S2R R32, SR_TID.X ;  /* 0x0000000000207919 */ /* 0x000ee20000002100 */
[----:B------:R-:W-:Y:S01]  /*1cd0*/  SHF.R.S32.HI R23, RZ, 0x1f, R22 ;  /* 0x0000001fff177819 */ /* 0x000fe20000011416 */
[----:B------:R-:W-:Y:S01]  /*1ce0*/  VIADD R13, R228, 0xc0 ;  /* 0x000000c0e40d7836 */ /* 0x000fe20000000000 */
[C---:B------:R-:W-:Y:S01]  /*1cf0*/  SHF.L.U64.HI R105, R42.reuse, 0x6, R43 ;  /* 0x000000062a697819 */ /* 0x040fe2000001022b */
[----:B------:R-:W-:Y:S01]  /*1d00*/  IMAD.SHL.U32 R104, R42, 0x40, RZ ;  /* 0x000000402a687824 */ /* 0x000fe200078e00ff */
[----:B-1----:R-:W-:Y:S01]  /*1d10*/  ISETP.GE.AND P2, PT, R18, R21, PT ;  /* 0x000000151200720c */ /* 0x002fe20003f46270 */
[----:B------:R-:W-:Y:S01]  /*1d20*/  IMAD.WIDE.U32 R4, R101, R42, RZ ;  /* 0x0000002a65047225 */ /* 0x000fe200078e00ff */
[----:B------:R-:W-:-:S03]  /*1d30*/  SHF.R.S32.HI R122, RZ, 0x1f, R13 ;  /* 0x0000001fff7a7819 */ /* 0x000fc6000001140d */
[----:B------:R-:W1:Y:S01]  /*1d40*/  @P0 LDC R3, c[0x0][0x42c] ;  /* 0x00010b00ff030b82 */ /* 0x000e620000000800 */
[----:B------:R-:W-:Y:S02]  /*1d50*/  VIADD R36, R228, 0x80 ;  /* 0x00000080e4247836 */ /* 0x000fe40000000000 */
[----:B------:R-:W-:Y:S01]  /*1d60*/  IMAD R15, R43, 0xe0, RZ ;  /* 0x000000e02b0f7824 */ /* 0x000fe200078e02ff */
[----:B------:R-:W-:Y:S01]  /*1d70*/  SHF.L.U64.HI R12, R28, 0x6, R29 ;  /* 0x000000061c0c7819 */ /* 0x000fe2000001021d */
[C---:B------:R-:W-:Y:S02]  /*1d80*/  VIADD R39, R228.reuse, 0x40 ;  /* 0x00000040e4277836 */ /* 0x040fe40000000000 */
[C---:B------:R-:W-:Y:S01]  /*1d90*/  VIADD R53, R228.reuse, 0xc0 ;  /* 0x000000c0e4357836 */ /* 0x040fe20000000000 */
[----:B------:R-:W1:Y:S01]  /*1da0*/  @P0 LDC R7, c[0x0][0x430] ;  /* 0x00010c00ff070b82 */ /* 0x000e620000000800 */
[----:B------:R-:W-:Y:S01]  /*1db0*/  IMAD.WIDE.U32 R132, R228, R42, R104 ;  /* 0x0000002ae4847225 */ /* 0x000fe200078e0068 */
[----:B------:R-:W-:-:S02]  /*1dc0*/  SHF.R.U32.HI R31, RZ, 0x7, R20 ;  /* 0x00000007ff1f7819 */ /* 0x000fc40000011614 */
[----:B------:R-:W-:Y:S01]  /*1dd0*/  SHF.R.S32.HI R20, RZ, 0x1f, R228 ;  /* 0x0000001fff147819 */ /* 0x000fe200000114e4 */
[----:B0-----:R-:W-:Y:S01]  /*1de0*/  IMAD.WIDE.U32 R10, R228, R98, R18 ;  /* 0x00000062e40a7225 */ /* 0x001fe200078e0012 */
[----:B------:R-:W-:-:S03]  /*1df0*/  ISETP.NE.AND P6, PT, R31, 0x1, PT ;  /* 0x000000011f00780c */ /* 0x000fc60003fc5270 */
[----:B------:R-:W-:Y:S02]  /*1e00*/  IMAD R13, R20, R42, RZ ;  /* 0x0000002a140d7224 */ /* 0x000fe400078e02ff */
[----:B------:R-:W-:Y:S02]  /*1e10*/  VIADD R137, R31, 0x8 ;  /* 0x000000081f897836 */ /* 0x000fe40000000000 */
[----:B------:R-:W-:Y:S02]  /*1e20*/  IMAD R31, R228, R43, R13 ;  /* 0x0000002be41f7224 */ /* 0x000fe400078e020d */
[----:B---3--:R-:W-:Y:S02]  /*1e30*/  VIADD R32, R32, 0xffffff80 ;  /* 0xffffff8020207836 */ /* 0x008fe40000000000 */
[----:B-1----:R-:W-:-:S04]  /*1e40*/  @P0 IMAD.HI.U32 R0, R234, R3, RZ ;  /* 0x00000003ea000227 */ /* 0x002fc800078e00ff */
[----:B------:R-:W-:Y:S02]  /*1e50*/  IMAD.MOV.U32 R3, RZ, RZ, R234 ;  /* 0x000000ffff037224 */ /* 0x000fe400078e00ea */
[----:B------:R-:W-:Y:S01]  /*1e60*/  IMAD.SHL.U32 R36, R36, 0x80, RZ ;  /* 0x0000008024247824 */ /* 0x000fe200078e00ff */
[----:B------:R-:W-:Y:S01]  /*1e70*/  @P0 SHF.R.U32.HI R3, RZ, R7, R0 ;  /* 0x00000007ff030219 */ /* 0x000fe20000011600 */
[----:B------:R-:W-:Y:S01]  /*1e80*/  IMAD R7, R101, R43, R6 ;  /* 0x0000002b65077224 */ /* 0x000fe200078e0206 */
[----:B------:R-:W-:Y:S01]  /*1e90*/  ISETP.NE.U32.AND P0, PT, RZ, UR6, PT ;  /* 0x00000006ff007c0c */ /* 0x000fe2000bf05070 */
[----:B------:R-:W-:Y:S01]  /*1ea0*/  IMAD.MOV.U32 R96, RZ, RZ, R10 ;  /* 0x000000ffff607224 */ /* 0x000fe200078e000a */
[----:B------:R-:W-:Y:S01]  /*1eb0*/  SHF.R.S32.HI R8, RZ, 0x1f, R3 ;  /* 0x0000001fff087819 */ /* 0x000fe20000011403 */
[----:B------:R-:W-:Y:S01]  /*1ec0*/  IMAD.IADD R5, R5, 0x1, R7 ;  /* 0x0000000105057824 */ /* 0x000fe200078e0207 */
[----:B------:R-:W-:Y:S01]  /*1ed0*/  ISETP.NE.AND.EX P0, PT, RZ, UR7, PT, P0 ;  /* 0x00000007ff007c0c */ /* 0x000fe2000bf05300 */
[----:B------:R-:W-:Y:S01]  /*1ee0*/  IMAD.SHL.U32 R39, R39, 0x80, RZ ;  /* 0x0000008027277824 */ /* 0x000fe200078e00ff */
[----:B------:R-:W-:Y:S01]  /*1ef0*/  SHF.R.S32.HI R40, RZ, 0x1f, R32 ;  /* 0x0000001fff287819 */ /* 0x000fe20000011420 */
[----:B------:R-:W-:Y:S01]  /*1f00*/  IMAD R6, R8, UR4, RZ ;  /* 0x0000000408067c24 */ /* 0x000fe2000f8e02ff */
[----:B------:R-:W-:Y:S01]  /*1f10*/  LOP3.LUT R36, R36, 0x380, RZ, 0xc0, !PT ;  /* 0x0000038024247812 */ /* 0x000fe200078ec0ff */
[----:B------:R-:W-:Y:S01]  /*1f20*/  IMAD.WIDE.U32 R4, R3, UR4, R4 ;  /* 0x0000000403047c25 */ /* 0x000fe2000f8e0004 */
[----:B------:R-:W-:-:S03]  /*1f30*/  LEA.HI R40, R40, R32, RZ, 0x5 ;  /* 0x0000002028287211 */ /* 0x000fc600078f28ff */
[----:B------:R-:W-:Y:S02]  /*1f40*/  IMAD.SHL.U32 R53, R53, 0x80, RZ ;  /* 0x0000008035357824 */ /* 0x000fe400078e00ff */
[----:B------:R-:W-:Y:S02]  /*1f50*/  VIADD R14, R228, 0x80 ;  /* 0x00000080e40e7836 */ /* 0x000fe40000000000 */
[----:B------:R-:W-:Y:S01]  /*1f60*/  IMAD.WIDE.U32 R92, R28, 0xe0, RZ ;  /* 0x000000e01c5c7825 */ /* 0x000fe200078e00ff */
[----:B------:R-:W-:Y:S02]  /*1f70*/  LOP3.LUT R39, R39, 0x380, RZ, 0xc0, !PT ;  /* 0x0000038027277812 */ /* 0x000fe400078ec0ff */
[----:B------:R-:W-:Y:S01]  /*1f80*/  LOP3.LUT R53, R53, 0x380, RZ, 0xc0, !PT ;  /* 0x0000038035357812 */ /* 0x000fe200078ec0ff */
[----:B------:R-:W-:Y:S01]  /*1f90*/  IMAD R7, R3, UR5, R6 ;  /* 0x0000000503077c24 */ /* 0x000fe2000f8e0206 */
[----:B------:R-:W-:Y:S01]  /*1fa0*/  ULDC.64 UR4, c[0x0][0x300] ;  /* 0x0000c00000047ab9 */ /* 0x000fe20000000a00 */
[----:B------:R-:W-:Y:S01]  /*1fb0*/  IMAD.WIDE.U32 R102, R228, R42, R18 ;  /* 0x0000002ae4667225 */ /* 0x000fe200078e0012 */
[----:B------:R-:W-:-:S02]  /*1fc0*/  SHF.R.S32.HI R123, RZ, 0x1f, R14 ;  /* 0x0000001fff7b7819 */ /* 0x000fc4000001140e */
[----:B------:R-:W-:Y:S01]  /*1fd0*/  SHF.R.U32.HI R140, RZ, 0x3, R36 ;  /* 0x00000003ff8c7819 */ /* 0x000fe20000011624 */
[----:B------:R-:W-:Y:S01]  /*1fe0*/  IMAD.IADD R5, R5, 0x1, R7 ;  /* 0x0000000105057824 */ /* 0x000fe200078e0207 */
[----:B------:R-:W-:Y:S01]  /*1ff0*/  SHF.R.U32.HI R139, RZ, 0x3, R53 ;  /* 0x00000003ff8b7819 */ /* 0x000fe20000011635 */
[----:B------:R-:W-:Y:S02]  /*2000*/  IMAD.SHL.U32 R120, R21, 0x2, RZ ;  /* 0x0000000215787824 */ /* 0x000fe400078e00ff */
[----:B------:R-:W-:Y:S02]  /*2010*/  IMAD.SHL.U32 R10, R28, 0x40, RZ ;  /* 0x000000401c0a7824 */ /* 0x000fe400078e00ff */
[----:B------:R-:W-:Y:S02]  /*2020*/  IMAD.SHL.U32 R40, R40, 0x20, RZ ;  /* 0x0000002028287824 */ /* 0x000fe400078e00ff */
[----:B------:R-:W-:Y:S02]  /*2030*/  IMAD R111, R99, 0xe0, RZ ;  /* 0x000000e0636f7824 */ /* 0x000fe400078e02ff */
[----:B------:R-:W-:Y:S01]  /*2040*/  IMAD.WIDE.U32 R124, R42, 0xe0, RZ ;  /* 0x000000e02a7c7825 */ /* 0x000fe200078e00ff */
[----:B------:R-:W-:-:S03]  /*2050*/  LOP3.LUT R40, R40, 0xfffffc00, RZ, 0xc0, !PT ;  /* 0xfffffc0028287812 */ /* 0x000fc600078ec0ff */
[----:B------:R-:W-:Y:S01]  /*2060*/  IMAD.IADD R15, R125, 0x1, R15 ;  /* 0x000000017d0f7824 */ /* 0x000fe200078e020f */
[----:B--2---:R-:W-:Y:S02]  /*2070*/  SHF.R.S32.HI R0, RZ, 0x1f, R27 ;  /* 0x0000001fff007819 */ /* 0x004fe4000001141b */
[----:B------:R-:W-:Y:S02]  /*2080*/  SEL R7, R27, RZ, !P0 ;  /* 0x000000ff1b077207 */ /* 0x000fe40004000000 */
[----:B------:R-:W-:Y:S02]  /*2090*/  SEL R6, R0, RZ, !P0 ;  /* 0x000000ff00067207 */ /* 0x000fe40004000000 */
[----:B------:R-:W-:Y:S01]  /*20a0*/  SHF.L.U64.HI R27, R42, 0x7, R43 ;  /* 0x000000072a1b7819 */ /* 0x000fe2000001022b */
[----:B------:R-:W-:Y:S01]  /*20b0*/  IMAD.WIDE.U32 R44, R7, UR4, R4 ;  /* 0x00000004072c7c25 */ /* 0x000fe2000f8e0004 */
[----:B------:R-:W-:-:S03]  /*20c0*/  IADD3 R100, P0, R228, R101, RZ ;  /* 0x00000065e4647210 */ /* 0x000fc60007f1e0ff */
[----:B------:R-:W-:Y:S02]  /*20d0*/  IMAD R0, R6, UR4, RZ ;  /* 0x0000000406007c24 */ /* 0x000fe4000f8e02ff */
[----:B------:R-:W-:Y:S02]  /*20e0*/  VIADD R43, R228, 0x40 ;  /* 0x00000040e42b7836 */ /* 0x000fe40000000000 */
[----:B------:R-:W-:Y:S01]  /*20f0*/  IMAD R49, R7, UR5, R0 ;  /* 0x0000000507317c24 */ /* 0x000fe2000f8e0200 */
[----:B------:R-:W-:Y:S05]  /*2100*/  @!P6 WARPSYNC.ALL ;  /* 0x000000000000e948 */ /* 0x000fea0003800000 */
[----:B------:R-:W-:Y:S01]  /*2110*/  ULDC.64 UR4, c[0x0][0x320] ;  /* 0x0000c80000047ab9 */ /* 0x000fe20000000a00 */
[----:B------:R-:W-:-:S02]  /*2120*/  IMAD.X R101, R20, 0x1, R37, P0 ;  /* 0x0000000114657824 */ /* 0x000fc400000e0625 */
[----:B------:R-:W-:Y:S02]  /*2130*/  IMAD R0, R8, UR4, RZ ;  /* 0x0000000408007c24 */ /* 0x000fe4000f8e02ff */
[----:B------:R-:W-:-:S04]  /*2140*/  IMAD.WIDE.U32 R4, R3, UR4, R18 ;  /* 0x0000000403047c25 */ /* 0x000fc8000f8e0012 */
[----:B------:R-:W-:Y:S01]  /*2150*/  IMAD R47, R3, UR5, R0 ;  /* 0x00000005032f7c24 */ /* 0x000fe2000f8e0200 */
[----:B------:R-:W-:Y:S01]  /*2160*/  ULDC.64 UR4, c[0x0][0x328] ;  /* 0x0000ca0000047ab9 */ /* 0x000fe20000000a00 */
[----:B------:R-:W-:Y:S02]  /*2170*/  IMAD R0, R20, R28, RZ ;  /* 0x0000001c14007224 */ /* 0x000fe400078e02ff */
[----:B------:R-:W-:Y:S02]  /*2180*/  IMAD R3, R6, UR4, RZ ;  /* 0x0000000406037c24 */ /* 0x000fe4000f8e02ff */
[----:B------:R-:W-:Y:S02]  /*2190*/  IMAD.IADD R47, R5, 0x1, R47 ;  /* 0x00000001052f7824 */ /* 0x000fe400078e022f */
[----:B------:R-:W-:Y:S01]  /*21a0*/  IMAD R51, R7, UR5, R3 ;  /* 0x0000000507337c24 */ /* 0x000fe2000f8e0203 */
[----:B------:R-:W-:Y:S01]  /*21b0*/  SEL R3, R21, RZ, P2 ;  /* 0x000000ff15037207 */ /* 0x000fe20001000000 */
[----:B------:R-:W-:-:S02]  /*21c0*/  IMAD.MOV.U32 R46, RZ, RZ, R4 ;  /* 0x000000ffff2e7224 */ /* 0x000fc400078e0004 */
[----:B------:R-:W-:Y:S02]  /*21d0*/  IMAD R91, R228, R29, R0 ;  /* 0x0000001de45b7224 */ /* 0x000fe400078e0200 */
[----:B------:R-:W-:Y:S02]  /*21e0*/  IMAD R0, R20, R98, RZ ;  /* 0x0000006214007224 */ /* 0x000fe400078e02ff */
[----:B------:R-:W-:-:S04]  /*21f0*/  IMAD.WIDE.U32 R46, R7, UR4, R46 ;  /* 0x00000004072e7c25 */ /* 0x000fc8000f8e002e */
[----:B------:R-:W-:-:S04]  /*2200*/  IMAD.WIDE.U32 R8, R228, R28, R18 ;  /* 0x0000001ce4087225 */ /* 0x000fc800078e0012 */
[----:B------:R-:W-:Y:S02]  /*2210*/  IMAD.IADD R3, R18, 0x1, R3 ;  /* 0x0000000112037824 */ /* 0x000fe400078e0203 */
[--C-:B------:R-:W-:Y:S01]  /*2220*/  IMAD.WIDE.U32 R4, R228, R28, R22.reuse ;  /* 0x0000001ce4047225 */ /* 0x100fe200078e0016 */
[----:B------:R-:W-:Y:S01]  /*2230*/  IADD3 R20, P0, R104, R132, RZ ;  /* 0x0000008468147210 */ /* 0x000fe20007f1e0ff */
[----:B------:R-:W-:Y:S02]  /*2240*/  ULDC UR4, c[0x0][0x2e4] ;  /* 0x0000b90000047ab9 */ /* 0x000fe40000000800 */
[----:B------:R-:W-:-:S04]  /*2250*/  IMAD.WIDE.U32 R6, R228, R98, R22 ;  /* 0x00000062e4067225 */ /* 0x000fc800078e0016 */
[----:B------:R-:W-:Y:S01]  /*2260*/  IMAD R97, R228, R99, R0 ;  /* 0x00000063e4617224 */ /* 0x000fe200078e0200 */
[----:B------:R-:W-:Y:S01]  /*2270*/  P2R R0, PR, RZ, 0x4 ;  /* 0x00000004ff007803 */ /* 0x000fe20000000000 */
[----:B------:R-:W-:Y:S01]  /*2280*/  IMAD.MOV.U32 R90, RZ, RZ, R8 ;  /* 0x000000ffff5a7224 */ /* 0x000fe200078e0008 */
[----:B------:R-:W-:Y:S01]  /*2290*/  SHF.R.S32.HI R8, RZ, 0x1f, R3 ;  /* 0x0000001fff087819 */ /* 0x000fe20000011403 */
[----:B------:R-:W-:Y:S01]  /*22a0*/  IMAD.IADD R95, R7, 0x1, R97 ;  /* 0x00000001075f7824 */ /* 0x000fe200078e0261 */
[----:B-----5:R-:W-:Y:S01]  /*22b0*/  SHF.R.S32.HI R7, RZ, 0x1f, R121 ;  /* 0x0000001fff077819 */ /* 0x020fe20000011479 */
[----:B------:R-:W-:Y:S01]  /*22c0*/  IMAD.MOV.U32 R94, RZ, RZ, R6 ;  /* 0x000000ffff5e7224 */ /* 0x000fe200078e0006 */
[----:B------:R-:W-:Y:S01]  /*22d0*/  LEA.HI R38, R8, R3, RZ, 0x4 ;  /* 0x0000000308267211 */ /* 0x000fe200078f20ff */
[----:B------:R-:W-:Y:S01]  /*22e0*/  IMAD.SHL.U32 R3, R229, 0x80, RZ ;  /* 0x00000080e5037824 */ /* 0x000fe200078e00ff */
[----:B------:R-:W-:Y:S01]  /*22f0*/  SHF.L.U64.HI R8, R98, 0x6, R99 ;  /* 0x0000000662087819 */ /* 0x000fe20000010263 */
[----:B------:R-:W-:-:S02]  /*2300*/  IMAD R6, R7, R28, RZ ;  /* 0x0000001c07067224 */ /* 0x000fc400078e02ff */
[----:B------:R-:W-:Y:S01]  /*2310*/  IMAD.IADD R5, R5, 0x1, R91 ;  /* 0x0000000105057824 */ /* 0x000fe200078e025b */
[----:B------:R-:W-:Y:S01]  /*2320*/  LOP3.LUT R3, R3, 0x380, RZ, 0xc0, !PT ;  /* 0x0000038003037812 */ /* 0x000fe200078ec0ff */
[----:B------:R-:W-:Y:S02]  /*2330*/  IMAD.IADD R91, R91, 0x1, R9 ;  /* 0x000000015b5b7824 */ /* 0x000fe400078e0209 */
[----:B------:R-:W-:Y:S02]  /*2340*/  IMAD R33, R121, R29, R6 ;  /* 0x0000001d79217224 */ /* 0x000fe400078e0206 */
[----:B------:R-:W-:Y:S01]  /*2350*/  IMAD.IADD R97, R97, 0x1, R11 ;  /* 0x0000000161617824 */ /* 0x000fe200078e020b */
[----:B------:R-:W-:Y:S01]  /*2360*/  SHF.L.U64.HI R11, R28, 0x7, R29 ;  /* 0x000000071c0b7819 */ /* 0x000fe2000001021d */
[----:B------:R-:W-:Y:S02]  /*2370*/  IMAD R6, R7, R98, RZ ;  /* 0x0000006207067224 */ /* 0x000fe400078e02ff */
[----:B------:R-:W-:Y:S01]  /*2380*/  IMAD.SHL.U32 R43, R43, 0x80, RZ ;  /* 0x000000802b2b7824 */ /* 0x000fe200078e00ff */
[----:B------:R-:W-:Y:S01]  /*2390*/  SHF.R.U32.HI R26, RZ, 0x3, R3 ;  /* 0x00000003ff1a7819 */ /* 0x000fe20000011603 */
[----:B------:R-:W-:Y:S01]  /*23a0*/  IMAD R29, R29, 0xe0, RZ ;  /* 0x000000e01d1d7824 */ /* 0x000fe200078e02ff */
[----:B------:R-:W-:Y:S01]  /*23b0*/  LOP3.LUT R13, R3, 0x30, R18, 0xf8, !PT ;  /* 0x00000030030d7812 */ /* 0x000fe200078ef812 */
[----:B------:R-:W-:Y:S01]  /*23c0*/  IMAD.WIDE.U32 R88, R121, R28, R4 ;  /* 0x0000001c79587225 */ /* 0x000fe200078e0004 */
[----:B------:R-:W-:-:S03]  /*23d0*/  LOP3.LUT R43, R43, 0x380, RZ, 0xc0, !PT ;  /* 0x000003802b2b7812 */ /* 0x000fc600078ec0ff */
[----:B------:R-:W-:Y:S02]  /*23e0*/  IMAD.IADD R21, R31, 0x1, R133 ;  /* 0x000000011f157824 */ /* 0x000fe400078e0285 */
[----:B------:R-:W-:Y:S01]  /*23f0*/  IMAD.WIDE.U32 R94, R121, R98, R94 ;  /* 0x00000062795e7225 */ /* 0x000fe200078e005e */
[--C-:B------:R-:W-:Y:S02]  /*2400*/  LOP3.LUT R37, R3, 0x70, R38.reuse, 0xf8, !PT ;  /* 0x0000007003257812 */ /* 0x100fe400078ef826 */
[----:B------:R-:W-:Y:S01]  /*2410*/  LOP3.LUT R41, R36, 0x70, R38, 0xf8, !PT ;  /* 0x0000007024297812 */ /* 0x000fe200078ef826 */
[----:B------:R-:W-:Y:S01]  /*2420*/  IMAD.WIDE.U32 R90, R121, R28, R90 ;  /* 0x0000001c795a7225 */ /* 0x000fe200078e005a */
[----:B------:R-:W-:Y:S02]  /*2430*/  LOP3.LUT R39, R39, 0x70, R38, 0xf8, !PT ;  /* 0x0000007027277812 */ /* 0x000fe400078ef826 */
[----:B------:R-:W-:Y:S01]  /*2440*/  SHF.L.U64.HI R7, R98, 0x7, R99 ;  /* 0x0000000762077819 */ /* 0x000fe20000010263 */
[----:B------:R-:W-:-:S02]  /*2450*/  IMAD R35, R121, R99, R6 ;  /* 0x0000006379237224 */ /* 0x000fc400078e0206 */
[----:B------:R-:W-:-:S04]  /*2460*/  IMAD.WIDE.U32 R96, R121, R98, R96 ;  /* 0x0000006279607225 */ /* 0x000fc800078e0060 */
[----:B------:R-:W-:Y:S02]  /*2470*/  IMAD.SHL.U32 R9, R28, 0x80, RZ ;  /* 0x000000801c097824 */ /* 0x000fe400078e00ff */
[----:B------:R-:W-:Y:S01]  /*2480*/  IMAD.IADD R112, R93, 0x1, R29 ;  /* 0x000000015d707824 */ /* 0x000fe200078e021d */
[----:B------:R-:W-:Y:S01]  /*2490*/  LOP3.LUT R29, R13, R26, RZ, 0x3c, !PT ;  /* 0x0000001a0d1d7212 */ /* 0x000fe200078e3cff */
[----:B------:R-:W-:Y:S02]  /*24a0*/  IMAD.IADD R28, R103, 0x1, R31 ;  /* 0x00000001671c7824 */ /* 0x000fe400078e021f */
[----:B------:R-:W-:Y:S01]  /*24b0*/  IMAD.X R14, R21, 0x1, R105, P0 ;  /* 0x00000001150e7824 */ /* 0x000fe200000e0669 */
[----:B------:R-:W-:Y:S01]  /*24c0*/  IADD3 R13, P0, R20, R104, RZ ;  /* 0x00000068140d7210 */ /* 0x000fe20007f1e0ff */
[----:B------:R-:W-:Y:S02]  /*24d0*/  IMAD.IADD R31, R89, 0x1, R33 ;  /* 0x00000001591f7824 */ /* 0x000fe400078e0221 */
[----:B------:R-:W-:Y:S01]  /*24e0*/  IMAD.IADD R32, R33, 0x1, R91 ;  /* 0x0000000121207824 */ /* 0x000fe200078e025b */
[----:B------:R-:W-:Y:S01]  /*24f0*/  SHF.R.U32.HI R43, RZ, 0x3, R43 ;  /* 0x00000003ff2b7819 */ /* 0x000fe2000001162b */
[----:B------:R-:W-:Y:S01]  /*2500*/  IMAD.IADD R33, R95, 0x1, R35 ;  /* 0x000000015f217824 */ /* 0x000fe200078e0223 */
[----:B------:R-:W-:Y:S01]  /*2510*/  LOP3.LUT R36, R38, 0xfffffff0, RZ, 0xc0, !PT ;  /* 0xfffffff026247812 */ /* 0x000fe200078ec0ff */
[----:B------:R-:W-:Y:S01]  /*2520*/  IMAD.IADD R34, R35, 0x1, R97 ;  /* 0x0000000123227824 */ /* 0x000fe200078e0261 */
[--C-:B------:R-:W-:Y:S01]  /*2530*/  SHF.R.S32.HI R35, RZ, 0x4, R38.reuse ;  /* 0x00000004ff237819 */ /* 0x100fe20000011426 */
[----:B------:R-:W-:Y:S01]  /*2540*/  IMAD.SHL.U32 R6, R98, 0x40, RZ ;  /* 0x0000004062067824 */ /* 0x000fe200078e00ff */
[----:B------:R-:W-:Y:S01]  /*2550*/  LOP3.LUT R38, R53, 0x70, R38, 0xf8, !PT ;  /* 0x0000007035267812 */ /* 0x000fe200078ef826 */
[----:B------:R-:W-:Y:S01]  /*2560*/  IMAD.X R30, R14, 0x1, R105, P0 ;  /* 0x000000010e1e7824 */ /* 0x000fe200000e0669 */
[----:B------:R-:W-:Y:S01]  /*2570*/  LOP3.LUT R119, R37, R26, RZ, 0x3c, !PT ;  /* 0x0000001a25777212 */ /* 0x000fe200078e3cff */
[----:B------:R-:W-:Y:S01]  /*2580*/  IMAD.SHL.U32 R5, R98, 0x80, RZ ;  /* 0x0000008062057824 */ /* 0x000fe200078e00ff */
[----:B------:R-:W-:Y:S01]  /*2590*/  LOP3.LUT R115, R39, R43, RZ, 0x3c, !PT ;  /* 0x0000002b27737212 */ /* 0x000fe200078e3cff */
[----:B------:R-:W-:Y:S01]  /*25a0*/  IMAD.IADD R29, R40, 0x1, R29 ;  /* 0x00000001281d7824 */ /* 0x000fe200078e021d */
[----:B------:R-:W-:Y:S01]  /*25b0*/  LOP3.LUT R113, R38, R139, RZ, 0x3c, !PT ;  /* 0x0000008b26717212 */ /* 0x000fe200078e3cff */
[----:B------:R-:W-:Y:S01]  /*25c0*/  IMAD.IADD R38, R45, 0x1, R49 ;  /* 0x000000012d267824 */ /* 0x000fe200078e0231 */
[----:B------:R-:W-:Y:S01]  /*25d0*/  IADD3 R39, P0, R44, R102, RZ ;  /* 0x000000662c277210 */ /* 0x000fe20007f1e0ff */
[----:B------:R-:W-:Y:S01]  /*25e0*/  IMAD.IADD R119, R40, 0x1, R119 ;  /* 0x0000000128777824 */ /* 0x000fe200078e0277 */
[----:B------:R-:W-:Y:S01]  /*25f0*/  LOP3.LUT R114, R41, R140, RZ, 0x3c, !PT ;  /* 0x0000008c29727212 */ /* 0x000fe200078e3cff */
[----:B------:R-:W-:Y:S01]  /*2600*/  IMAD.WIDE.U32 R98, R98, 0xe0, RZ ;  /* 0x000000e062627825 */ /* 0x000fe200078e00ff */
[----:B------:R-:W-:-:S02]  /*2610*/  IADD3 R40, P3, R44, 0x40, RZ ;  /* 0x000000402c287810 */ /* 0x000fc40007f7e0ff */
[----:B------:R-:W-:Y:S01]  /*2620*/  IADD3 R43, P2, R39, 0x40, RZ ;  /* 0x00000040272b7810 */ /* 0x000fe20007f5e0ff */
[----:B------:R-:W-:Y:S02]  /*2630*/  VIADD R4, R18, 0x40 ;  /* 0x0000004012047836 */ /* 0x000fe40000000000 */
[----:B------:R-:W-:Y:S01]  /*2640*/  IMAD.X R41, R28, 0x1, R38, P0 ;  /* 0x000000011c297824 */ /* 0x000fe200000e0626 */
[----:B------:R-:W-:Y:S01]  /*2650*/  IADD3 R111, R99, R111, RZ ;  /* 0x0000006f636f7210 */ /* 0x000fe20007ffe0ff */
[----:B------:R-:W-:Y:S01]  /*2660*/  IMAD.IADD R115, R52, 0x1, R115 ;  /* 0x0000000134737824 */ /* 0x000fe200078e0273 */
[----:B------:R-:W-:Y:S01]  /*2670*/  SHF.R.S32.HI R37, RZ, 0x1f, R36 ;  /* 0x0000001fff257819 */ /* 0x000fe20000011424 */
[----:B----4-:R-:W-:Y:S01]  /*2680*/  IMAD.IADD R114, R50, 0x1, R114 ;  /* 0x0000000132727824 */ /* 0x010fe200078e0272 */
[----:B------:R-:W-:Y:S01]  /*2690*/  @!P6 BAR.SYNC.DEFER_BLOCKING 0x9, 0x100 ;  /* 0x024400000000eb1d */ /* 0x000fe20000010000 */
[----:B------:R-:W-:Y:S01]  /*26a0*/  ISETP.GE.AND P0, PT, R18, UR4, PT ;  /* 0x0000000412007c0c */ /* 0x000fe2000bf06270 */
[----:B------:R-:W-:Y:S01]  /*26b0*/  IMAD.IADD R113, R48, 0x1, R113 ;  /* 0x0000000130717824 */ /* 0x000fe200078e0271 */
[----:B------:R-:W-:Y:S01]  /*26c0*/  ISETP.GE.AND P1, PT, R4, UR4, PT ;  /* 0x0000000404007c0c */ /* 0x000fe2000bf26270 */
[----:B------:R-:W-:-:S02]  /*26d0*/  IMAD.X R106, RZ, RZ, R38, P3 ;  /* 0x000000ffff6a7224 */ /* 0x000fc400018e0626 */
[----:B------:R-:W-:Y:S02]  /*26e0*/  IMAD.X R107, RZ, RZ, R41, P2 ;  /* 0x000000ffff6b7224 */ /* 0x000fe400010e0629 */
[----:B------:R-:W-:-:S08]  /*26f0*/  IMAD.IADD R108, R47, 0x1, R51 ;  /* 0x000000012f6c7824 */ /* 0x000fd000078e0233 */
.L_x_2131:
        /* <DEDUP_REMOVED lines=52> */
.L_x_2052:
[----:B------:R-:W-:Y:S05]  /*2a40*/  BSYNC B1 ;  /* 0x0000000000017941 */ /* 0x000fea0003800000 */
.L_x_2051:
        /* <DEDUP_REMOVED lines=37> */
.L_x_2054:
[----:B------:R-:W-:Y:S05]  /*2ca0*/  BSYNC B1 ;  /* 0x0000000000017941 */ /* 0x000fea0003800000 */
.L_x_2053:
        /* <DEDUP_REMOVED lines=25> */
.L_x_2056:
[----:B------:R-:W-:Y:S05]  /*2e40*/  BSYNC B1 ;  /* 0x0000000000017941 */ /* 0x000fea0003800000 */
.L_x_2055:
        /* <DEDUP_REMOVED lines=10> */
[----:B0-----:R-:W-:-:S04]  /*2ef0*/  IMAD.WIDE.U32 R48, R52, 0xc0, R48 ;  /* 0x000000c034307825 */ /* 0x001fc800078e0030 */
[----:B------:R-:W-:Y:S01]  /*2f00*/  IMAD R53, R53, 0xc0, RZ ;  /* 0x000000c035357824 */ /* 0x000fe200078e02ff */
[----:B------:R-:W-:-:S03]  /*2f10*/  IADD3 R48, P5, P6, R88, UR4, R48 ;  /* 0x0000000458307c10 */ /* 0x000fc6000febe030 */
[----:B------:R-:W-:-:S05]  /*2f20*/  IMAD.IADD R52, R49, 0x1, R53 ;  /* 0x0000000131347824 */ /* 0x000fca00078e0235 */
[----:B------:R-:W-:Y:S01]  /*2f30*/  IADD3.X R49, R31, UR5, R52, P5, P6 ;  /* 0x000000051f317c10 */ /* 0x000fe2000afec434 */
[----:B------:R-:W-:Y:S01]  /*2f40*/  ULDC.64 UR4, c[0x0][0x3e0] ;  /* 0x0000f80000047ab9 */ /* 0x000fe20000000a00 */
[----:B------:R-:W0:Y:S02]  /*2f50*/  LDC.64 R52, c[0x0][0x3e8] ;  /* 0x0000fa00ff347b82 */ /* 0x000e240000000a00 */
        /* <DEDUP_REMOVED lines=13> */
.L_x_2058:
[----:B------:R-:W-:Y:S05]  /*3030*/  BSYNC B1 ;  /* 0x0000000000017941 */ /* 0x000fea0003800000 */
.L_x_2057:
        /* <DEDUP_REMOVED lines=20> */
.L_x_2059:
[----:B------:R-:W2:Y:S01]  /*3180*/  LDL R48, [R1] ;  /* 0x0000000001307983 */ /* 0x000ea20000100800 */
[----:B------:R-:W-:Y:S01]  /*3190*/  IMAD R109, R17, 0x8, R16 ;  /* 0x00000008116d7824 */ /* 0x000fe200078e0210 */
[----:B------:R-:W-:Y:S01]  /*31a0*/  BSSY B1, `(.L_x_2060) ;  /* 0x0000004000017945 */ /* 0x000fe20003800000 */
[----:B--2---:R-:W-:-:S04]  /*31b0*/  SHF.L.U32 R130, R48, 0x1f, RZ ;  /* 0x0000001f30827819 */ /* 0x004fc800000006ff */
[----:B------:R-:W0:Y:S02]  /*31c0*/  SYNCS.PHASECHK.TRANS64.TRYWAIT P6, [R109+URZ+0x2e890], R130 ;  /* 0x02e890826d0075a7 */ /* 0x000e2400080c017f */
[----:B0-----:R-:W-:Y:S05]  /*31d0*/  @!P6 BRA `(.L_x_2061) ;  /* 0x0000025c007ce947 */ /* 0x001fea0003800000 */
.L_x_2354:
[----:B------:R-:W-:Y:S05]  /*31e0*/  BSYNC B1 ;  /* 0x0000000000017941 */ /* 0x000fea0003800000 */
.L_x_2060:
        /* <DEDUP_REMOVED lines=62> */
[----:B------:R-:W-:Y:S01]  /*35d0*/  F2FP.F16.E4M3.UNPACK_B R158, R80.H1 ;  /* 0x00000050ff9e723e */ /* 0x000fe200030006ff */
[-C--:B------:R-:W-:Y:S01]  /*35e0*/  FFMA.FTZ R159, R154, R82.reuse, -R159 ;  /* 0x000000529a9f7223 */ /* 0x080fe2000001089f */
[----:B------:R-:W-:Y:S01]  /*35f0*/  FFMA.FTZ R162, R155, R82, R162 ;  /* 0x000000529ba27223 */ /* 0x000fe200000100a2 */
[-C--:B------:R-:W-:Y:S01]  /*3600*/  FFMA.FTZ R82, R83, R156.reuse, -R160 ;  /* 0x0000009c53527223 */ /* 0x080fe200000108a0 */
[----:B------:R-:W-:Y:S01]  /*3610*/  FFMA.FTZ R83, R148, R156, R157 ;  /* 0x0000009c94537223 */ /* 0x000fe2000001009d */
[----:B------:R-:W-:Y:S02]  /*3620*/  F2FP.F16.E4M3.UNPACK_B R155, R51.H1 ;  /* 0x00000033ff9b723e */ /* 0x000fe400030006ff */
[----:B------:R-:W-:-:S02]  /*3630*/  F2FP.SATFINITE.E4M3.F32.PACK_AB_MERGE_C R148, R164, R161, RZ ;  /* 0x000000a1a494723e */ /* 0x000fc400048070ff */
[-C--:B------:R-:W-:Y:S01]  /*3640*/  F2FP.F16.E4M3.UNPACK_B R161, R81.reuse.H1 ;  /* 0x00000051ffa1723e */ /* 0x080fe200030006ff */
[--C-:B------:R-:W-:Y:S01]  /*3650*/  HADD2.F32 R156, -RZ, R155.reuse.H0_H0 ;  /* 0x2000009bff9c7230 */ /* 0x100fe20000004100 */
[----:B------:R-:W-:Y:S01]  /*3660*/  F2FP.F16.E4M3.UNPACK_B R154, R50.H1 ;  /* 0x00000032ff9a723e */ /* 0x000fe200030006ff */
[----:B------:R-:W-:Y:S01]  /*3670*/  HADD2.F32 R155, -RZ, R155.H1_H1 ;  /* 0x3000009bff9b7230 */ /* 0x000fe20000004100 */
[----:B------:R-:W-:Y:S01]  /*3680*/  F2FP.F16.E4M3.UNPACK_B R160, R81 ;  /* 0x00000051ffa0723e */ /* 0x000fe200020006ff */
[----:B------:R-:W-:Y:S01]  /*3690*/  HADD2.F32 R163, -RZ, R161.H1_H1 ;  /* 0x300000a1ffa37230 */ /* 0x000fe20000004100 */
[----:B------:R-:W-:Y:S01]  /*36a0*/  F2FP.SATFINITE.E4M3.F32.PACK_AB_MERGE_C R166, R162, R159, RZ ;  /* 0x0000009fa2a6723e */ /* 0x000fe200048070ff */
[----:B------:R-:W-:Y:S01]  /*36b0*/  HADD2.F32 R81, -RZ, R154.H1_H1 ;  /* 0x3000009aff517230 */ /* 0x000fe20000004100 */
[----:B------:R-:W-:Y:S01]  /*36c0*/  F2FP.F16.E4M3.UNPACK_B R157, R80 ;  /* 0x00000050ff9d723e */ /* 0x000fe200020006ff */
[----:B------:R-:W-:Y:S02]  /*36d0*/  HADD2.F32 R162, -RZ, R160.H1_H1 ;  /* 0x300000a0ffa27230 */ /* 0x000fe40000004100 */
[----:B------:R-:W-:Y:S01]  /*36e0*/  FMUL.FTZ R165, R155, R163 ;  /* 0x000000a39ba57220 */ /* 0x000fe20000410000 */
[----:B------:R-:W-:-:S02]  /*36f0*/  HADD2.F32 R154, -RZ, R154.H0_H0 ;  /* 0x2000009aff9a7230 */ /* 0x000fc40000004100 */
[----:B------:R-:W-:Y:S01]  /*3700*/  FMUL.FTZ R164, R156, R163 ;  /* 0x000000a39ca47220 */ /* 0x000fe20000410000 */
[----:B------:R-:W-:Y:S02]  /*3710*/  HADD2.F32 R80, -RZ, R157.H1_H1 ;  /* 0x3000009dff507230 */ /* 0x000fe40000004100 */
[CC--:B------:R-:W-:Y:S01]  /*3720*/  FMUL.FTZ R163, R81.reuse, R162.reuse ;  /* 0x000000a251a37220 */ /* 0x0c0fe20000410000 */
[----:B------:R-:W-:Y:S01]  /*3730*/  F2FP.F16.E4M3.UNPACK_B R51, R51 ;  /* 0x00000033ff33723e */ /* 0x000fe200020006ff */
[C---:B------:R-:W-:Y:S01]  /*3740*/  FMUL.FTZ R162, R154.reuse, R162 ;  /* 0x000000a29aa27220 */ /* 0x040fe20000410000 */
[----:B------:R-:W-:Y:S01]  /*3750*/  F2FP.F16.E4M3.UNPACK_B R50, R50 ;  /* 0x00000032ff32723e */ /* 0x000fe200020006ff */
[-C--:B------:R-:W-:Y:S01]  /*3760*/  FFMA.FTZ R163, R154, R80.reuse, -R163 ;  /* 0x000000509aa37223 */ /* 0x080fe200000108a3 */
[----:B------:R-:W-:Y:S02]  /*3770*/  HADD2.F32 R159, -RZ, R158.H1_H1 ;  /* 0x3000009eff9f7230 */ /* 0x000fe40000004100 */
[----:B------:R-:W-:Y:S01]  /*3780*/  FFMA.FTZ R162, R81, R80, R162 ;  /* 0x0000005051a27223 */ /* 0x000fe200000100a2 */
[--C-:B------:R-:W-:Y:S01]  /*3790*/  HADD2.F32 R80, -RZ, R51.reuse.H0_H0 ;  /* 0x20000033ff507230 */ /* 0x100fe20000004100 */
[----:B------:R-:W-:Y:S01]  /*37a0*/  F2FP.SATFINITE.E4M3.F32.PACK_AB_MERGE_C R49, R49, R48, R148 ;  /* 0x000000303131723e */ /* 0x000fe20004807094 */
[----:B------:R-:W-:-:S02]  /*37b0*/  HADD2.F32 R81, -RZ, R51.H1_H1 ;  /* 0x30000033ff517230 */ /* 0x000fc40000004100 */
[-C--:B------:R-:W-:Y:S01]  /*37c0*/  FFMA.FTZ R165, R156, R159.reuse, -R165 ;  /* 0x0000009f9ca57223 */ /* 0x080fe200000108a5 */
[--C-:B------:R-:W-:Y:S02]  /*37d0*/  HADD2.F32 R51, -RZ, R50.reuse.H0_H0 ;  /* 0x20000032ff337230 */ /* 0x100fe40000004100 */
[----:B------:R-:W-:Y:S01]  /*37e0*/  FFMA.FTZ R164, R155, R159, R164 ;  /* 0x0000009f9ba47223 */ /* 0x000fe200000100a4 */
[----:B------:R-:W-:Y:S01]  /*37f0*/  HADD2.F32 R161, -RZ, R161.H0_H0 ;  /* 0x200000a1ffa17230 */ /* 0x000fe20000004100 */
[----:B------:R-:W-:Y:S01]  /*3800*/  F2FP.SATFINITE.E4M3.F32.PACK_AB_MERGE_C R162, R162, R163, RZ ;  /* 0x000000a3a2a2723e */ /* 0x000fe200048070ff */
[----:B------:R-:W-:Y:S01]  /*3810*/  HADD2.F32 R50, -RZ, R50.H1_H1 ;  /* 0x30000032ff327230 */ /* 0x000fe20000004100 */
[----:B------:R-:W-:Y:S01]  /*3820*/  F2FP.SATFINITE.E4M3.F32.PACK_AB_MERGE_C R48, R83, R82, R166 ;  /* 0x000000525330723e */ /* 0x000fe200048070a6 */
[----:B------:R-:W-:Y:S02]  /*3830*/  HADD2.F32 R160, -RZ, R160.H0_H0 ;  /* 0x200000a0ffa07230 */ /* 0x000fe40000004100 */
        /* <DEDUP_REMOVED lines=13> */
.L_x_2067:
[----:B------:R-:W-:Y:S05]  /*3910*/  BSYNC B3 ;  /* 0x0000000000037941 */ /* 0x000fea0003800000 */
.L_x_2066:
[----:B------:R-:W-:Y:S02]  /*3920*/  ULDC.64 UR4, c[0x0][0x2d8] ;  /* 0x0000b60000047ab9 */ /* 0x000fe40000000a00 */
[----:B------:R-:W-:-:S04]  /*3930*/  IADD3 R80, P2, P6, R151, UR4, R44 ;  /* 0x0000000497507c10 */ /* 0x000fc8000fe5e02c */
[----:B------:R-:W-:-:S05]  /*3940*/  IADD3.X R81, R149, UR5, R38, P2, P6 ;  /* 0x0000000595517c10 */ /* 0x000fca00097ec426 */
[----:B--2---:R1:W-:Y:S04]  /*3950*/  STG.E.128 desc[UR60][R80.64], R48 ;  /* 0x0000003050007986 */ /* 0x0043e8000c101d3c */
.L_x_2065:
[----:B------:R-:W-:Y:S05]  /*3960*/  BSYNC B2 ;  /* 0x0000000000027941 */ /* 0x000fea0003800000 */
.L_x_2064:
        /* <DEDUP_REMOVED lines=11> */
[----:B------:R-:W-:Y:S01]  /*3a20*/  LOP3.LUT R78, R79, 0xff0000ff, RZ, 0xc0, !PT ;  /* 0xff0000ff4f4e7812 */ /* 0x000fe200078ec0ff */
[----:B------:R-:W-:Y:S01]  /*3a30*/  IMAD.SHL.U32 R81, R81, 0x100, RZ ;  /* 0x0000010051517824 */ /* 0x000fe200078e00ff */
[----:B------:R-:W-:Y:S01]  /*3a40*/  SHF.R.U32.HI R80, RZ, 0x10, R79 ;  /* 0x00000010ff507819 */ /* 0x000fe2000001164f */
[----:B------:R-:W-:Y:S01]  /*3a50*/  IMAD.SHL.U32 R79, R83, 0x100, RZ ;  /* 0x00000100534f7824 */ /* 0x000fe200078e00ff */
[----:B------:R-:W-:Y:S02]  /*3a60*/  LOP3.LUT R76, R77, 0xff0000ff, RZ, 0xc0, !PT ;  /* 0xff0000ff4d4c7812 */ /* 0x000fe400078ec0ff */
[----:B------:R-:W-:Y:S01]  /*3a70*/  SHF.R.U32.HI R82, RZ, 0x10, R77 ;  /* 0x00000010ff527819 */ /* 0x000fe2000001164d */
[----:B-1----:R-:W-:Y:S01]  /*3a80*/  IMAD.MOV.U32 R77, RZ, RZ, R48 ;  /* 0x000000ffff4d7224 */ /* 0x002fe200078e0030 */
        /* <DEDUP_REMOVED lines=15> */
[----:B------:R-:W-:Y:S01]  /*3b80*/  HADD2.F32 R83, -RZ, R81.H0_H0 ;  /* 0x20000051ff537230 */ /* 0x000fe20000004100 */
[----:B------:R-:W-:Y:S01]  /*3b90*/  F2FP.F16.E4M3.UNPACK_B R150, R150 ;  /* 0x00000096ff96723e */ /* 0x000fe200020006ff */
[--C-:B------:R-:W-:Y:S01]  /*3ba0*/  HADD2.F32 R80, -RZ, R49.reuse.H1_H1 ;  /* 0x30000031ff507230 */ /* 0x100fe20000004100 */
[----:B------:R-:W-:Y:S01]  /*3bb0*/  F2FP.F16.E4M3.UNPACK_B R134, R134 ;  /* 0x00000086ff86723e */ /* 0x000fe200020006ff */
[----:B------:R-:W-:Y:S02]  /*3bc0*/  HADD2.F32 R79, -RZ, R49.H0_H0 ;  /* 0x20000031ff4f7230 */ /* 0x000fe40000004100 */
[----:B------:R-:W-:Y:S01]  /*3bd0*/  FMUL.FTZ R49, R48, R155 ;  /* 0x0000009b30317220 */ /* 0x000fe20000410000 */
[----:B------:R-:W-:Y:S02]  /*3be0*/  HADD2.F32 R81, -RZ, R81.H1_H1 ;  /* 0x30000051ff517230 */ /* 0x000fe40000004100 */
[-C--:B------:R-:W-:Y:S01]  /*3bf0*/  FMUL.FTZ R154, R80, R82.reuse ;  /* 0x00000052509a7220 */ /* 0x080fe20000410000 */
[-C--:B------:R-:W-:Y:S01]  /*3c00*/  FFMA.FTZ R48, R48, R83.reuse, -R157 ;  /* 0x0000005330307223 */ /* 0x080fe2000001089d */
[----:B------:R-:W-:Y:S01]  /*3c10*/  FFMA.FTZ R49, R78, R83, R49 ;  /* 0x000000534e317223 */ /* 0x000fe20000010031 */
[-C--:B------:R-:W-:Y:S01]  /*3c20*/  F2FP.F16.E4M3.UNPACK_B R78, R77.reuse.H1 ;  /* 0x0000004dff4e723e */ /* 0x080fe200030006ff */
[C---:B------:R-:W-:Y:S01]  /*3c30*/  FMUL.FTZ R155, R79.reuse, R82 ;  /* 0x000000524f9b7220 */ /* 0x040fe20000410000 */
[----:B------:R-:W-:Y:S01]  /*3c40*/  F2FP.F16.E4M3.UNPACK_B R77, R77 ;  /* 0x0000004dff4d723e */ /* 0x000fe200020006ff */
[----:B------:R-:W-:Y:S01]  /*3c50*/  FFMA.FTZ R154, R79, R81, -R154 ;  /* 0x000000514f9a7223 */ /* 0x000fe2000001089a */
[----:B------:R-:W-:-:S02]  /*3c60*/  HADD2.F32 R82, -RZ, R150.H1_H1 ;  /* 0x30000096ff527230 */ /* 0x000fc40000004100 */
[----:B------:R-:W-:Y:S01]  /*3c70*/  FFMA.FTZ R157, R80, R81, R155 ;  /* 0x00000051509d7223 */ /* 0x000fe2000001009b */
[----:B------:R-:W-:Y:S02]  /*3c80*/  HADD2.F32 R150, -RZ, R150.H0_H0 ;  /* 0x20000096ff967230 */ /* 0x000fe40000004100 */
[--C-:B------:R-:W-:Y:S02]  /*3c90*/  HADD2.F32 R80, -RZ, R78.reuse.H0_H0 ;  /* 0x2000004eff507230 */ /* 0x100fe40000004100 */
[----:B------:R-:W-:Y:S01]  /*3ca0*/  HADD2.F32 R81, -RZ, R78.H1_H1 ;  /* 0x3000004eff517230 */ /* 0x000fe20000004100 */
[----:B------:R-:W-:Y:S01]  /*3cb0*/  F2FP.SATFINITE.E4M3.F32.PACK_AB_MERGE_C R162, R157, R154, RZ ;  /* 0x0000009a9da2723e */ /* 0x000fe200048070ff */
[--C-:B------:R-:W-:Y:S02]  /*3cc0*/  HADD2.F32 R79, -RZ, R77.reuse.H1_H1 ;  /* 0x3000004dff4f7230 */ /* 0x100fe40000004100 */
        /* <DEDUP_REMOVED lines=8> */
[----:B------:R-:W-:Y:S01]  /*3d50*/  F2FP.SATFINITE.E4M3.F32.PACK_AB_MERGE_C R49, R49, R48, R162 ;  /* 0x000000303131723e */ /* 0x000fe200048070a2 */
[----:B------:R-:W-:Y:S01]  /*3d60*/  FFMA.FTZ R82, R81, R77, R82 ;  /* 0x0000004d51527223 */ /* 0x000fe20000010052 */
[-C--:B------:R-:W-:Y:S01]  /*3d70*/  FFMA.FTZ R156, R79, R134.reuse, R150 ;  /* 0x000000864f9c7223 */ /* 0x080fe20000010096 */
[----:B------:R-:W-:Y:S01]  /*3d80*/  FFMA.FTZ R77, R78, R134, -R83 ;  /* 0x000000864e4d7223 */ /* 0x000fe20000010853 */
[----:B------:R-:W-:-:S02]  /*3d90*/  F2FP.F16.E4M3.UNPACK_B R79, R51.H1 ;  /* 0x00000033ff4f723e */ /* 0x000fc400030006ff */
[----:B------:R-:W-:Y:S02]  /*3da0*/  F2FP.F16.E4M3.UNPACK_B R150, R148.H1 ;  /* 0x00000094ff96723e */ /* 0x000fe400030006ff */
[----:B------:R-:W-:Y:S01]  /*3db0*/  F2FP.F16.E4M3.UNPACK_B R78, R50.H1 ;  /* 0x00000032ff4e723e */ /* 0x000fe200030006ff */
[--C-:B------:R-:W-:Y:S01]  /*3dc0*/  HADD2.F32 R80, -RZ, R79.reuse.H0_H0 ;  /* 0x2000004fff507230 */ /* 0x100fe20000004100 */
[----:B------:R-:W-:Y:S01]  /*3dd0*/  F2FP.F16.E4M3.UNPACK_B R148, R148 ;  /* 0x00000094ff94723e */ /* 0x000fe200020006ff */
[----:B------:R-:W-:Y:S01]  /*3de0*/  HADD2.F32 R81, -RZ, R79.H1_H1 ;  /* 0x3000004fff517230 */ /* 0x000fe20000004100 */
[----:B------:R-:W-:Y:S01]  /*3df0*/  F2FP.SATFINITE.E4M3.F32.PACK_AB_MERGE_C R161, R82, R155, RZ ;  /* 0x0000009b52a1723e */ /* 0x000fe200048070ff */
[----:B------:R-:W-:Y:S01]  /*3e00*/  HADD2.F32 R155, -RZ, R150.H1_H1 ;  /* 0x30000096ff9b7230 */ /* 0x000fe20000004100 */
[-C--:B------:R-:W-:Y:S01]  /*3e10*/  F2FP.F16.E4M3.UNPACK_B R82, R76.reuse ;  /* 0x0000004cff52723e */ /* 0x080fe200020006ff */
[----:B------:R-:W-:Y:S01]  /*3e20*/  HADD2.F32 R79, -RZ, R78.H1_H1 ;  /* 0x3000004eff4f7230 */ /* 0x000fe20000004100 */
[----:B------:R-:W-:Y:S01]  /*3e30*/  F2FP.F16.E4M3.UNPACK_B R83, R76.H1 ;  /* 0x0000004cff53723e */ /* 0x000fe200030006ff */
[----:B------:R-:W-:-:S02]  /*3e40*/  HADD2.F32 R154, -RZ, R148.H1_H1 ;  /* 0x30000094ff9a7230 */ /* 0x000fc40000004100 */
[-C--:B------:R-:W-:Y:S01]  /*3e50*/  FMUL.FTZ R157, R81, R155.reuse ;  /* 0x0000009b519d7220 */ /* 0x080fe20000410000 */
[----:B------:R-:W-:Y:S02]  /*3e60*/  HADD2.F32 R78, -RZ, R78.H0_H0 ;  /* 0x2000004eff4e7230 */ /* 0x000fe40000004100 */
[----:B------:R-:W-:Y:S01]  /*3e70*/  FMUL.FTZ R160, R80, R155 ;  /* 0x0000009b50a07220 */ /* 0x000fe20000410000 */
[----:B------:R-:W-:Y:S02]  /*3e80*/  HADD2.F32 R76, -RZ, R82.H1_H1 ;  /* 0x30000052ff4c7230 */ /* 0x000fe40000004100 */
[-C--:B------:R-:W-:Y:S01]  /*3e90*/  FMUL.FTZ R155, R79, R154.reuse ;  /* 0x0000009a4f9b7220 */ /* 0x080fe20000410000 */
[----:B------:R-:W-:Y:S01]  /*3ea0*/  F2FP.F16.E4M3.UNPACK_B R51, R51 ;  /* 0x00000033ff33723e */ /* 0x000fe200020006ff */
[C---:B------:R-:W-:Y:S01]  /*3eb0*/  FMUL.FTZ R154, R78.reuse, R154 ;  /* 0x0000009a4e9a7220 */ /* 0x040fe20000410000 */
[----:B------:R-:W-:Y:S01]  /*3ec0*/  F2FP.F16.E4M3.UNPACK_B R50, R50 ;  /* 0x00000032ff32723e */ /* 0x000fe200020006ff */
[----:B------:R-:W-:Y:S01]  /*3ed0*/  FFMA.FTZ R155, R78, R76, -R155 ;  /* 0x0000004c4e9b7223 */ /* 0x000fe2000001089b */
[----:B------:R-:W-:-:S02]  /*3ee0*/  HADD2.F32 R134, -RZ, R83.H1_H1 ;  /* 0x30000053ff867230 */ /* 0x000fc40000004100 */
[----:B------:R-:W-:Y:S01]  /*3ef0*/  FFMA.FTZ R154, R79, R76, R154 ;  /* 0x0000004c4f9a7223 */ /* 0x000fe2000001009a */
[--C-:B------:R-:W-:Y:S01]  /*3f00*/  HADD2.F32 R76, -RZ, R51.reuse.H0_H0 ;  /* 0x20000033ff4c7230 */ /* 0x100fe20000004100 */
[----:B------:R-:W-:Y:S01]  /*3f10*/  F2FP.SATFINITE.E4M3.F32.PACK_AB_MERGE_C R48, R156, R77, R161 ;  /* 0x0000004d9c30723e */ /* 0x000fe200048070a1 */
[----:B------:R-:W-:Y:S02]  /*3f20*/  HADD2.F32 R78, -RZ, R51.H1_H1 ;  /* 0x30000033ff4e7230 */ /* 0x000fe40000004100 */
[-C--:B------:R-:W-:Y:S01]  /*3f30*/  FFMA.FTZ R158, R80, R134.reuse, -R157 ;  /* 0x00000086509e7223 */ /* 0x080fe2000001089d */
[----:B------:R-:W-:Y:S02]  /*3f40*/  HADD2.F32 R79, -RZ, R150.H0_H0 ;  /* 0x20000096ff4f7230 */ /* 0x000fe40000004100 */
[----:B------:R-:W-:Y:S01]  /*3f50*/  FFMA.FTZ R159, R81, R134, R160 ;  /* 0x00000086519f7223 */ /* 0x000fe200000100a0 */
[--C-:B------:R-:W-:Y:S01]  /*3f60*/  HADD2.F32 R51, -RZ, R50.reuse.H0_H0 ;  /* 0x20000032ff337230 */ /* 0x100fe20000004100 */
[----:B------:R-:W-:Y:S01]  /*3f70*/  F2FP.SATFINITE.E4M3.F32.PACK_AB_MERGE_C R154, R154, R155, RZ ;  /* 0x0000009b9a9a723e */ /* 0x000fe200048070ff */
[----:B------:R-:W-:-:S02]  /*3f80*/  HADD2.F32 R50, -RZ, R50.H1_H1 ;  /* 0x30000032ff327230 */ /* 0x000fc40000004100 */
[-C--:B------:R-:W-:Y:S01]  /*3f90*/  FMUL.FTZ R81, R78, R79.reuse ;  /* 0x0000004f4e517220 */ /* 0x080fe20000410000 */
[----:B------:R-:W-:Y:S02]  /*3fa0*/  HADD2.F32 R148, -RZ, R148.H0_H0 ;  /* 0x20000094ff947230 */ /* 0x000fe40000004100 */
[----:B------:R-:W-:Y:S01]  /*3fb0*/  FMUL.FTZ R157, R76, R79 ;  /* 0x0000004f4c9d7220 */ /* 0x000fe20000410000 */
[----:B------:R-:W-:Y:S01]  /*3fc0*/  HADD2.F32 R83, -RZ, R83.H0_H0 ;  /* 0x20000053ff537230 */ /* 0x000fe20000004100 */
[----:B------:R-:W-:Y:S01]  /*3fd0*/  F2FP.SATFINITE.E4M3.F32.PACK_AB_MERGE_C R158, R159, R158, RZ ;  /* 0x0000009e9f9e723e */ /* 0x000fe200048070ff */
[----:B------:R-:W-:Y:S02]  /*3fe0*/  HADD2.F32 R82, -RZ, R82.H0_H0 ;  /* 0x20000052ff527230 */ /* 0x000fe40000004100 */
[-C--:B------:R-:W-:Y:S01]  /*3ff0*/  FMUL.FTZ R80, R50, R148.reuse ;  /* 0x0000009432507220 */ /* 0x080fe20000410000 */
[C---:B------:R-:W-:Y:S01]  /*4000*/  FMUL.FTZ R79, R51.reuse, R148 ;  /* 0x00000094334f7220 */ /* 0x040fe20000410000 */
[-C--:B------:R-:W-:Y:S01]  /*4010*/  FFMA.FTZ R81, R76, R83.reuse, -R81 ;  /* 0x000000534c517223 */ /* 0x080fe20000010851 */
[----:B------:R-:W-:Y:S01]  /*4020*/  FFMA.FTZ R78, R78, R83, R157 ;  /* 0x000000534e4e7223 */ /* 0x000fe2000001009d */
[-C--:B------:R-:W-:Y:S01]  /*4030*/  FFMA.FTZ R80, R51, R82.reuse, -R80 ;  /* 0x0000005233507223 */ /* 0x080fe20000010850 */
[----:B------:R-:W-:-:S03]  /*4040*/  FFMA.FTZ R79, R50, R82, R79 ;  /* 0x00000052324f7223 */ /* 0x000fc6000001004f */
[----:B------:R-:W-:Y:S02]  /*4050*/  F2FP.SATFINITE.E4M3.F32.PACK_AB_MERGE_C R51, R78, R81, R158 ;  /* 0x000000514e33723e */ /* 0x000fe4000480709e */
[----:B------:R-:W-:-:S07]  /*4060*/  F2FP.SATFINITE.E4M3.F32.PACK_AB_MERGE_C R50, R79, R80, R154 ;  /* 0x000000504f32723e */ /* 0x000fce000480709a */
.L_x_2069:
[----:B------:R-:W-:Y:S05]  /*4070*/  BSYNC B2 ;  /* 0x0000000000027941 */ /* 0x000fea0003800000 */
.L_x_2068:
[----:B------:R-:W-:Y:S02]  /*4080*/  ULDC.64 UR4, c[0x0][0x2d8] ;  /* 0x0000b60000047ab9 */ /* 0x000fe40000000a00 */
[----:B------:R-:W-:-:S04]  /*4090*/  IADD3 R76, P2, P6, R40, UR4, R151 ;  /* 0x00000004284c7c10 */ /* 0x000fc8000fe5e097 */
[----:B------:R-:W-:-:S05]  /*40a0*/  IADD3.X R77, R106, UR5, R149, P2, P6 ;  /* 0x000000056a4d7c10 */ /* 0x000fca00097ec495 */
[----:B-1----:R2:W-:Y:S04]  /*40b0*/  STG.E.128 desc[UR60][R76.64], R48 ;  /* 0x000000304c007986 */ /* 0x0025e8000c101d3c */
.L_x_2063:
[----:B------:R-:W-:Y:S05]  /*40c0*/  BSYNC B1 ;  /* 0x0000000000017941 */ /* 0x000fea0003800000 */
.L_x_2062:
[----:B------:R-:W-:Y:S04]  /*40d0*/  BSSY B1, `(.L_x_2070) ;  /* 0x00000ec000017945 */ /* 0x000fe80003800000 */
[----:B------:R-:W-:Y:S05]  /*40e0*/  @P3 BRA `(.L_x_2071) ;  /* 0x0000000c00a83947 */ /* 0x000fea0003800000 */
[----:B------:R-:W-:Y:S01]  /*40f0*/  IADD3 R79, P2, P3, R132, R126, R18 ;  /* 0x0000007e844f7210 */ /* 0x000fe20007b5e012 */
[----:B------:R-:W-:Y:S03]  /*4100*/  BSSY B2, `(.L_x_2072) ;  /* 0x0000073000027945 */ /* 0x000fe60003800000 */
[----:B--2---:R-:W-:Y:S01]  /*4110*/  IADD3.X R77, R21, R129, R19, P2, P3 ;  /* 0x00000081154d7210 */ /* 0x004fe200017e6413 */
        /* <DEDUP_REMOVED lines=36> */
[C---:B------:R-:W-:Y:S01]  /*4360*/  FMUL.FTZ R81, R75.reuse, R82 ;  /* 0x000000524b517220 */ /* 0x040fe20000410000 */
[----:B------:R-:W-:Y:S01]  /*4370*/  F2FP.F16.E4M3.UNPACK_B R73, R72.H1 ;  /* 0x00000048ff49723e */ /* 0x000fe200030006ff */
[C---:B------:R-:W-:Y:S01]  /*4380*/  FMUL.FTZ R82, R74.reuse, R82 ;  /* 0x000000524a527220 */ /* 0x040fe20000410000 */
[----:B------:R-:W-:Y:S01]  /*4390*/  F2FP.F16.E4M3.UNPACK_B R72, R72 ;  /* 0x00000048ff48723e */ /* 0x000fe200020006ff */
[----:B------:R-:W-:Y:S01]  /*43a0*/  FFMA.FTZ R134, R74, R76, -R81 ;  /* 0x0000004c4a867223 */ /* 0x000fe20000010851 */
[----:B------:R-:W-:Y:S01]  /*43b0*/  FFMA.FTZ R48, R48, R78, -R149 ;  /* 0x0000004e30307223 */ /* 0x000fe20000010895 */
[----:B------:R-:W-:Y:S01]  /*43c0*/  FFMA.FTZ R151, R75, R76, R82 ;  /* 0x0000004c4b977223 */ /* 0x000fe20000010052 */
[----:B------:R-:W-:Y:S01]  /*43d0*/  F2FP.F16.E4M3.UNPACK_B R146, R146 ;  /* 0x00000092ff92723e */ /* 0x000fe200020006ff */
[----:B------:R-:W-:-:S02]  /*43e0*/  HADD2.F32 R74, -RZ, R73.H0_H0 ;  /* 0x20000049ff4a7230 */ /* 0x000fc40000004100 */
[----:B------:R-:W-:Y:S01]  /*43f0*/  HADD2.F32 R75, -RZ, R73.H1_H1 ;  /* 0x30000049ff4b7230 */ /* 0x000fe20000004100 */
[----:B------:R-:W-:Y:S01]  /*4400*/  F2FP.SATFINITE.E4M3.F32.PACK_AB_MERGE_C R154, R151, R134, RZ ;  /* 0x00000086979a723e */ /* 0x000fe200048070ff */
[--C-:B------:R-:W-:Y:S02]  /*4410*/  HADD2.F32 R78, -RZ, R147.reuse.H1_H1 ;  /* 0x30000093ff4e7230 */ /* 0x100fe40000004100 */
[--C-:B------:R-:W-:Y:S01]  /*4420*/  HADD2.F32 R73, -RZ, R72.reuse.H0_H0 ;  /* 0x20000048ff497230 */ /* 0x100fe20000004100 */
[----:B------:R-:W-:Y:S01]  /*4430*/  F2FP.SATFINITE.E4M3.F32.PACK_AB_MERGE_C R49, R49, R48, R154 ;  /* 0x000000303131723e */ /* 0x000fe2000480709a */
[----:B------:R-:W-:Y:S02]  /*4440*/  HADD2.F32 R147, -RZ, R147.H0_H0 ;  /* 0x20000093ff937230 */ /* 0x000fe40000004100 */
[-C--:B------:R-:W-:Y:S01]  /*4450*/  FMUL.FTZ R149, R75, R78.reuse ;  /* 0x0000004e4b957220 */ /* 0x080fe20000410000 */
[----:B------:R-:W-:Y:S02]  /*4460*/  HADD2.F32 R72, -RZ, R72.H1_H1 ;  /* 0x30000048ff487230 */ /* 0x000fe40000004100 */
[----:B------:R-:W-:Y:S01]  /*4470*/  FMUL.FTZ R82, R74, R78 ;  /* 0x0000004e4a527220 */ /* 0x000fe20000410000 */
[----:B------:R-:W-:-:S02]  /*4480*/  HADD2.F32 R76, -RZ, R146.H1_H1 ;  /* 0x30000092ff4c7230 */ /* 0x000fc40000004100 */
[-C--:B------:R-:W-:Y:S01]  /*4490*/  FMUL.FTZ R81, R73, R147.reuse ;  /* 0x0000009349517220 */ /* 0x080fe20000410000 */
[----:B------:R-:W-:Y:S02]  /*44a0*/  HADD2.F32 R146, -RZ, R146.H0_H0 ;  /* 0x20000092ff927230 */ /* 0x000fe40000004100 */
[----:B------:R-:W-:Y:S01]  /*44b0*/  FMUL.FTZ R78, R72, R147 ;  /* 0x00000093484e7220 */ /* 0x000fe20000410000 */
[-C--:B------:R-:W-:Y:S01]  /*44c0*/  FFMA.FTZ R149, R74, R76.reuse, -R149 ;  /* 0x0000004c4a957223 */ /* 0x080fe20000010895 */
[----:B------:R-:W-:Y:S02]  /*44d0*/  FFMA.FTZ R82, R75, R76, R82 ;  /* 0x0000004c4b527223 */ /* 0x000fe40000010052 */
[-C--:B------:R-:W-:Y:S01]  /*44e0*/  FFMA.FTZ R147, R73, R146.reuse, -R78 ;  /* 0x0000009249937223 */ /* 0x080fe2000001084e */
[----:B------:R-:W-:Y:S01]  /*44f0*/  FFMA.FTZ R146, R72, R146, R81 ;  /* 0x0000009248927223 */ /* 0x000fe20000010051 */
[----:B------:R-:W-:Y:S02]  /*4500*/  F2FP.F16.E4M3.UNPACK_B R73, R51.H1 ;  /* 0x00000033ff49723e */ /* 0x000fe400030006ff */
[----:B------:R-:W-:-:S02]  /*4510*/  F2FP.F16.E4M3.UNPACK_B R81, R83.H1 ;  /* 0x00000053ff51723e */ /* 0x000fc400030006ff */
[----:B------:R-:W-:Y:S01]  /*4520*/  F2FP.F16.E4M3.UNPACK_B R76, R80.H1 ;  /* 0x00000050ff4c723e */ /* 0x000fe200030006ff */
[----:B------:R-:W-:Y:S01]  /*4530*/  HADD2.F32 R75, -RZ, R73.H1_H1 ;  /* 0x30000049ff4b7230 */ /* 0x000fe20000004100 */
[----:B------:R-:W-:Y:S01]  /*4540*/  F2FP.F16.E4M3.UNPACK_B R72, R50.H1 ;  /* 0x00000032ff48723e */ /* 0x000fe200030006ff */
[----:B------:R-:W-:Y:S01]  /*4550*/  HADD2.F32 R134, -RZ, R81.H1_H1 ;  /* 0x30000051ff867230 */ /* 0x000fe20000004100 */
[----:B------:R-:W-:Y:S01]  /*4560*/  F2FP.F16.E4M3.UNPACK_B R83, R83 ;  /* 0x00000053ff53723e */ /* 0x000fe200020006ff */
[----:B------:R-:W-:Y:S01]  /*4570*/  HADD2.F32 R74, -RZ, R73.H0_H0 ;  /* 0x20000049ff4a7230 */ /* 0x000fe20000004100 */
[----:B------:R-:W-:Y:S01]  /*4580*/  F2FP.SATFINITE.E4M3.F32.PACK_AB_MERGE_C R150, R82, R149, RZ ;  /* 0x000000955296723e */ /* 0x000fe200048070ff */
[----:B------:R-:W-:Y:S01]  /*4590*/  HADD2.F32 R78, -RZ, R76.H1_H1 ;  /* 0x3000004cff4e7230 */ /* 0x000fe20000004100 */
[----:B------:R-:W-:Y:S01]  /*45a0*/  F2FP.F16.E4M3.UNPACK_B R80, R80 ;  /* 0x00000050ff50723e */ /* 0x000fe200020006ff */
[----:B------:R-:W-:Y:S02]  /*45b0*/  HADD2.F32 R73, -RZ, R72.H1_H1 ;  /* 0x30000048ff497230 */ /* 0x000fe40000004100 */
[----:B------:R-:W-:Y:S01]  /*45c0*/  FMUL.FTZ R149, R75, R134 ;  /* 0x000000864b957220 */ /* 0x000fe20000410000 */
[----:B------:R-:W-:-:S02]  /*45d0*/  HADD2.F32 R82, -RZ, R83.H1_H1 ;  /* 0x30000053ff527230 */ /* 0x000fc40000004100 */
[C---:B------:R-:W-:Y:S01]  /*45e0*/  FMUL.FTZ R148, R74.reuse, R134 ;  /* 0x000000864a947220 */ /* 0x040fe20000410000 */
[----:B------:R-:W-:Y:S02]  /*45f0*/  HADD2.F32 R72, -RZ, R72.H0_H0 ;  /* 0x20000048ff487230 */ /* 0x000fe40000004100 */
[----:B------:R-:W-:Y:S01]  /*4600*/  FFMA.FTZ R134, R74, R78, -R149 ;  /* 0x0000004e4a867223 */ /* 0x000fe20000010895 */
[----:B------:R-:W-:Y:S02]  /*4610*/  HADD2.F32 R74, -RZ, R80.H1_H1 ;  /* 0x30000050ff4a7230 */ /* 0x000fe40000004100 */
[-C--:B------:R-:W-:Y:S01]  /*4620*/  FMUL.FTZ R149, R73, R82.reuse ;  /* 0x0000005249957220 */ /* 0x080fe20000410000 */
        /* <DEDUP_REMOVED lines=8> */
[----:B------:R-:W-:Y:S01]  /*46b0*/  HADD2.F32 R73, -RZ, R51.H1_H1 ;  /* 0x30000033ff497230 */ /* 0x000fe20000004100 */
[----:B------:R-:W-:Y:S01]  /*46c0*/  F2FP.SATFINITE.E4M3.F32.PACK_AB_MERGE_C R48, R146, R147, R150 ;  /* 0x000000939230723e */ /* 0x000fe20004807096 */
[--C-:B------:R-:W-:Y:S01]  /*46d0*/  HADD2.F32 R51, -RZ, R50.reuse.H0_H0 ;  /* 0x20000032ff337230 */ /* 0x100fe20000004100 */
[----:B------:R-:W-:Y:S01]  /*46e0*/  F2FP.SATFINITE.E4M3.F32.PACK_AB_MERGE_C R82, R82, R149, RZ ;  /* 0x000000955252723e */ /* 0x000fe200048070ff */
[----:B------:R-:W-:Y:S01]  /*46f0*/  HADD2.F32 R50, -RZ, R50.H1_H1 ;  /* 0x30000032ff327230 */ /* 0x000fe20000004100 */
[----:B------:R-:W-:Y:S01]  /*4700*/  F2FP.SATFINITE.E4M3.F32.PACK_AB_MERGE_C R134, R151, R134, RZ ;  /* 0x000000869786723e */ /* 0x000fe200048070ff */
[----:B------:R-:W-:-:S02]  /*4710*/  HADD2.F32 R81, -RZ, R81.H0_H0 ;  /* 0x20000051ff517230 */ /* 0x000fc40000004100 */
[----:B------:R-:W-:Y:S02]  /*4720*/  HADD2.F32 R76, -RZ, R76.H0_H0 ;  /* 0x2000004cff4c7230 */ /* 0x000fe40000004100 */
        /* <DEDUP_REMOVED lines=11> */
.L_x_2075:
[----:B------:R-:W-:Y:S05]  /*47e0*/  BSYNC B3 ;  /* 0x0000000000037941 */ /* 0x000fea0003800000 */
.L_x_2074:
[----:B------:R-:W-:Y:S02]  /*47f0*/  ULDC.64 UR4, c[0x0][0x2d8] ;  /* 0x0000b60000047ab9 */ /* 0x000fe40000000a00 */
[----:B------:R-:W-:-:S04]  /*4800*/  IADD3 R72, P2, P3, R79, UR4, R44 ;  /* 0x000000044f487c10 */ /* 0x000fc8000fb5e02c */
[----:B------:R-:W-:-:S05]  /*4810*/  IADD3.X R73, R77, UR5, R38, P2, P3 ;  /* 0x000000054d497c10 */ /* 0x000fca00097e6426 */
[----:B--2---:R2:W-:Y:S04]  /*4820*/  STG.E.128 desc[UR60][R72.64], R48 ;  /* 0x0000003048007986 */ /* 0x0045e8000c101d3c */
.L_x_2073:
[----:B------:R-:W-:Y:S05]  /*4830*/  BSYNC B2 ;  /* 0x0000000000027941 */ /* 0x000fea0003800000 */
.L_x_2072:
        /* <DEDUP_REMOVED lines=69> */
[-C--:B------:R-:W-:Y:S01]  /*4c90*/  F2FP.F16.E4M3.UNPACK_B R69, R51.reuse.H1 ;  /* 0x00000033ff45723e */ /* 0x080fe200030006ff */
[--C-:B------:R-:W-:Y:S01]  /*4ca0*/  HADD2.F32 R73, -RZ, R72.reuse.H1_H1 ;  /* 0x30000048ff497230 */ /* 0x100fe20000004100 */
[----:B------:R-:W-:Y:S01]  /*4cb0*/  F2FP.F16.E4M3.UNPACK_B R75, R78.H1 ;  /* 0x0000004eff4b723e */ /* 0x000fe200030006ff */
[----:B------:R-:W-:Y:S01]  /*4cc0*/  HADD2.F32 R72, -RZ, R72.H0_H0 ;  /* 0x20000048ff487230 */ /* 0x000fe20000004100 */
        /* <DEDUP_REMOVED lines=26> */
[----:B------:R-:W-:Y:S01]  /*4e70*/  FMUL.FTZ R73, R69, R75 ;  /* 0x0000004b45497220 */ /* 0x000fe20000410000 */
[----:B------:R-:W-:Y:S02]  /*4e80*/  HADD2.F32 R74, -RZ, R74.H0_H0 ;  /* 0x2000004aff4a7230 */ /* 0x000fe40000004100 */
[----:B------:R-:W-:Y:S01]  /*4e90*/  FMUL.FTZ R71, R51, R78 ;  /* 0x0000004e33477220 */ /* 0x000fe20000410000 */
[----:B------:R-:W-:Y:S01]  /*4ea0*/  FFMA.FTZ R80, R69, R72, R80 ;  /* 0x0000004845507223 */ /* 0x000fe20000010050 */
[----:B------:R-:W-:Y:S01]  /*4eb0*/  FMUL.FTZ R70, R50, R78 ;  /* 0x0000004e32467220 */ /* 0x000fe20000410000 */
[----:B------:R-:W-:Y:S01]  /*4ec0*/  FFMA.FTZ R73, R68, R72, -R73 ;  /* 0x0000004844497223 */ /* 0x000fe20000010849 */
[-C--:B------:R-:W-:Y:S01]  /*4ed0*/  FFMA.FTZ R71, R50, R74.reuse, R71 ;  /* 0x0000004a32477223 */ /* 0x080fe20000010047 */
[----:B------:R-:W-:Y:S01]  /*4ee0*/  F2FP.SATFINITE.E4M3.F32.PACK_AB_MERGE_C R76, R76, R83, RZ ;  /* 0x000000534c4c723e */ /* 0x000fe200048070ff */
[----:B------:R-:W-:Y:S01]  /*4ef0*/  FFMA.FTZ R70, R51, R74, -R70 ;  /* 0x0000004a33467223 */ /* 0x000fe20000010846 */
[----:B------:R-:W-:-:S02]  /*4f00*/  F2FP.SATFINITE.E4M3.F32.PACK_AB_MERGE_C R82, R145, R82, RZ ;  /* 0x000000529152723e */ /* 0x000fc400048070ff */
[----:B------:R-:W-:Y:S02]  /*4f10*/  F2FP.SATFINITE.E4M3.F32.PACK_AB_MERGE_C R48, R144, R81, R134 ;  /* 0x000000519030723e */ /* 0x000fe40004807086 */
[----:B------:R-:W-:Y:S02]  /*4f20*/  F2FP.SATFINITE.E4M3.F32.PACK_AB_MERGE_C R50, R71, R70, R76 ;  /* 0x000000464732723e */ /* 0x000fe4000480704c */
[----:B------:R-:W-:-:S07]  /*4f30*/  F2FP.SATFINITE.E4M3.F32.PACK_AB_MERGE_C R51, R80, R73, R82 ;  /* 0x000000495033723e */ /* 0x000fce0004807052 */
.L_x_2077:
[----:B------:R-:W-:Y:S05]  /*4f40*/  BSYNC B2 ;  /* 0x0000000000027941 */ /* 0x000fea0003800000 */
.L_x_2076:
[----:B------:R-:W-:Y:S02]  /*4f50*/  ULDC.64 UR4, c[0x0][0x2d8] ;  /* 0x0000b60000047ab9 */ /* 0x000fe40000000a00 */
[----:B------:R-:W-:-:S04]  /*4f60*/  IADD3 R68, P2, P3, R40, UR4, R79 ;  /* 0x0000000428447c10 */ /* 0x000fc8000fb5e04f */
[----:B------:R-:W-:-:S05]  /*4f70*/  IADD3.X R69, R106, UR5, R77, P2, P3 ;  /* 0x000000056a457c10 */ /* 0x000fca00097e644d */
[----:B-1----:R3:W-:Y:S04]  /*4f80*/  STG.E.128 desc[UR60][R68.64], R48 ;  /* 0x0000003044007986 */ /* 0x0027e8000c101d3c */
.L_x_2071:
[----:B------:R-:W-:Y:S05]  /*4f90*/  BSYNC B1 ;  /* 0x0000000000017941 */ /* 0x000fea0003800000 */
.L_x_2070:
[----:B------:R-:W-:Y:S01]  /*4fa0*/  ISETP.NE.AND P2, PT, R152, RZ, PT ;  /* 0x000000ff9800720c */ /* 0x000fe20003f45270 */
[----:B------:R-:W-:-:S12]  /*4fb0*/  BSSY B1, `(.L_x_2078) ;  /* 0x00000ed000017945 */ /* 0x000fd80003800000 */
[----:B------:R-:W-:Y:S05]  /*4fc0*/  @P2 BRA `(.L_x_2079) ;  /* 0x0000000c00ac2947 */ /* 0x000fea0003800000 */
[----:B------:R-:W-:Y:S01]  /*4fd0*/  IADD3 R71, P2, P3, R20, R126, R18 ;  /* 0x0000007e14477210 */ /* 0x000fe20007b5e012 */
[----:B------:R-:W-:Y:S03]  /*4fe0*/  BSSY B2, `(.L_x_2080) ;  /* 0x0000073000027945 */ /* 0x000fe60003800000 */
[----:B---3--:R-:W-:Y:S01]  /*4ff0*/  IADD3.X R69, R14, R129, R19, P2, P3 ;  /* 0x000000810e457210 */ /* 0x008fe200017e6413 */
        /* <DEDUP_REMOVED lines=108> */
.L_x_2083:
[----:B------:R-:W-:Y:S05]  /*56c0*/  BSYNC B3 ;  /* 0x0000000000037941 */ /* 0x000fea0003800000 */
.L_x_2082:
[----:B------:R-:W-:Y:S02]  /*56d0*/  ULDC.64 UR4, c[0x0][0x2d8] ;  /* 0x0000b60000047ab9 */ /* 0x000fe40000000a00 */
[----:B------:R-:W-:-:S04]  /*56e0*/  IADD3 R64, P2, P3, R71, UR4, R44 ;  /* 0x0000000447407c10 */ /* 0x000fc8000fb5e02c */
[----:B------:R-:W-:-:S05]  /*56f0*/  IADD3.X R65, R69, UR5, R38, P2, P3 ;  /* 0x0000000545417c10 */ /* 0x000fca00097e6426 */
[----:B--2---:R3:W-:Y:S04]  /*5700*/  STG.E.128 desc[UR60][R64.64], R48 ;  /* 0x0000003040007986 */ /* 0x0047e8000c101d3c */
.L_x_2081:
[----:B------:R-:W-:Y:S05]  /*5710*/  BSYNC B2 ;  /* 0x0000000000027941 */ /* 0x000fea0003800000 */
.L_x_2080:
        /* <DEDUP_REMOVED lines=11> */
[----:B------:R-:W-:Y:S01]  /*57d0*/  SHF.R.U32.HI R65, RZ, 0x8, R63 ;  /* 0x00000008ff417819 */ /* 0x000fe2000001163f */
[----:B------:R-:W-:Y:S01]  /*57e0*/  IMAD.MOV.U32 R51, RZ, RZ, R48 ;  /* 0x000000ffff337224 */ /* 0x000fe200078e0030 */
[----:B------:R-:W-:Y:S02]  /*57f0*/  LOP3.LUT R60, R61, 0xff0000ff, RZ, 0xc0, !PT ;  /* 0xff0000ff3d3c7812 */ /* 0x000fe400078ec0ff */
[----:B------:R-:W-:Y:S01]  /*5800*/  SHF.R.U32.HI R66, RZ, 0x10, R61 ;  /* 0x00000010ff427819 */ /* 0x000fe2000001163d */
[----:B------:R-:W-:Y:S01]  /*5810*/  IMAD.SHL.U32 R61, R67, 0x100, RZ ;  /* 0x00000100433d7824 */ /* 0x000fe200078e00ff */
[----:B------:R-:W-:Y:S02]  /*5820*/  LOP3.LUT R64, R63, 0xff0000ff, RZ, 0xc0, !PT ;  /* 0xff0000ff3f407812 */ /* 0x000fe400078ec0ff */
[----:B------:R-:W-:Y:S01]  /*5830*/  SHF.R.U32.HI R68, RZ, 0x10, R63 ;  /* 0x00000010ff447819 */ /* 0x000fe2000001163f */
[----:B------:R-:W-:Y:S01]  /*5840*/  IMAD.SHL.U32 R63, R65, 0x100, RZ ;  /* 0x00000100413f7824 */ /* 0x000fe200078e00ff */
[----:B------:R-:W-:Y:S01]  /*5850*/  LOP3.LUT R60, R60, 0xff00, R61, 0xf8, !PT ;  /* 0x0000ff003c3c7812 */ /* 0x000fe200078ef83d */
[----:B------:R-:W-:Y:S01]  /*5860*/  IMAD.U32 R61, R66, 0x10000, RZ ;  /* 0x00010000423d7824 */ /* 0x000fe200078e00ff */
[----:B------:R-:W-:Y:S01]  /*5870*/  F2FP.F16.E4M3.UNPACK_B R48, R49 ;  /* 0x00000031ff30723e */ /* 0x000fe200020006ff */
[----:B------:R-:W-:Y:S01]  /*5880*/  IMAD.U32 R68, R68, 0x10000, RZ ;  /* 0x0001000044447824 */ /* 0x000fe200078e00ff */
[----:B------:R-:W-:-:S02]  /*5890*/  LOP3.LUT R63, R64, 0xff00, R63, 0xf8, !PT ;  /* 0x0000ff00403f7812 */ /* 0x000fc400078ef83f */
[----:B------:R-:W-:Y:S02]  /*58a0*/  F2FP.F16.E4M3.UNPACK_B R64, R141.H1 ;  /* 0x0000008dff40723e */ /* 0x000fe400030006ff */
[----:B------:R-:W-:Y:S02]  /*58b0*/  F2FP.F16.E4M3.UNPACK_B R49, R49.H1 ;  /* 0x00000031ff31723e */ /* 0x000fe400030006ff */
[----:B------:R-:W-:Y:S01]  /*58c0*/  LOP3.LUT R70, R63, 0xff0000, R68, 0xf8, !PT ;  /* 0x00ff00003f467812 */ /* 0x000fe200078ef844 */
[--C-:B------:R-:W-:Y:S01]  /*58d0*/  HADD2.F32 R68, -RZ, R64.reuse.H1_H1 ;  /* 0x30000040ff447230 */ /* 0x100fe20000004100 */
[----:B------:R-:W-:Y:S01]  /*58e0*/  LOP3.LUT R66, R60, 0xff0000, R61, 0xf8, !PT ;  /* 0x00ff00003c427812 */ /* 0x000fe200078ef83d */
[----:B------:R-:W-:Y:S01]  /*58f0*/  HADD2.F32 R61, -RZ, R49.H1_H1 ;  /* 0x30000031ff3d7230 */ /* 0x000fe20000004100 */
[----:B------:R-:W-:Y:S01]  /*5900*/  F2FP.F16.E4M3.UNPACK_B R63, R135.H1 ;  /* 0x00000087ff3f723e */ /* 0x000fe200030006ff */
[----:B------:R-:W-:Y:S01]  /*5910*/  HADD2.F32 R67, -RZ, R64.H0_H0 ;  /* 0x20000040ff437230 */ /* 0x000fe20000004100 */
[----:B------:R-:W-:Y:S01]  /*5920*/  F2FP.F16.E4M3.UNPACK_B R141, R141 ;  /* 0x0000008dff8d723e */ /* 0x000fe200020006ff */
[----:B------:R-:W-:-:S02]  /*5930*/  HADD2.F32 R60, -RZ, R48.H1_H1 ;  /* 0x30000030ff3c7230 */ /* 0x000fc40000004100 */
[-C--:B------:R-:W-:Y:S01]  /*5940*/  FMUL.FTZ R72, R61, R68.reuse ;  /* 0x000000443d487220 */ /* 0x080fe20000410000 */
[----:B------:R-:W-:Y:S01]  /*5950*/  HADD2.F32 R49, -RZ, R49.H0_H0 ;  /* 0x20000031ff317230 */ /* 0x000fe20000004100 */
[----:B------:R-:W-:Y:S01]  /*5960*/  F2FP.F16.E4M3.UNPACK_B R135, R135 ;  /* 0x00000087ff87723e */ /* 0x000fe200020006ff */
[--C-:B------:R-:W-:Y:S02]  /*5970*/  HADD2.F32 R64, -RZ, R63.reuse.H1_H1 ;  /* 0x3000003fff407230 */ /* 0x100fe40000004100 */
[----:B------:R-:W-:Y:S01]  /*5980*/  FMUL.FTZ R73, R60, R67 ;  /* 0x000000433c497220 */ /* 0x000fe20000410000 */
[----:B------:R-:W-:Y:S02]  /*5990*/  HADD2.F32 R48, -RZ, R48.H0_H0 ;  /* 0x20000030ff307230 */ /* 0x000fe40000004100 */
[C---:B------:R-:W-:Y:S01]  /*59a0*/  FMUL.FTZ R68, R49.reuse, R68 ;  /* 0x0000004431447220 */ /* 0x040fe20000410000 */
[----:B------:R-:W-:Y:S02]  /*59b0*/  HADD2.F32 R65, -RZ, R63.H0_H0 ;  /* 0x2000003fff417230 */ /* 0x000fe40000004100 */
[-C--:B------:R-:W-:Y:S01]  /*59c0*/  FFMA.FTZ R76, R49, R64.reuse, -R72 ;  /* 0x00000040314c7223 */ /* 0x080fe20000010848 */
[----:B------:R-:W-:Y:S01]  /*59d0*/  F2FP.F16.E4M3.UNPACK_B R49, R51.H1 ;  /* 0x00000033ff31723e */ /* 0x000fe200030006ff */
[C---:B------:R-:W-:Y:S01]  /*59e0*/  FMUL.FTZ R67, R48.reuse, R67 ;  /* 0x0000004330437220 */ /* 0x040fe20000410000 */
[----:B------:R-:W-:Y:S01]  /*59f0*/  F2FP.F16.E4M3.UNPACK_B R51, R51 ;  /* 0x00000033ff33723e */ /* 0x000fe200020006ff */
[----:B------:R-:W-:Y:S01]  /*5a00*/  FFMA.FTZ R77, R61, R64, R68 ;  /* 0x000000403d4d7223 */ /* 0x000fe20000010044 */
[-C--:B------:R-:W-:Y:S01]  /*5a10*/  FFMA.FTZ R48, R48, R65.reuse, -R73 ;  /* 0x0000004130307223 */ /* 0x080fe20000010849 */
[----:B------:R-:W-:Y:S01]  /*5a20*/  FFMA.FTZ R75, R60, R65, R67 ;  /* 0x000000413c4b7223 */ /* 0x000fe20000010043 */
[----:B------:R-:W-:-:S02]  /*5a30*/  HADD2.F32 R60, -RZ, R49.H0_H0 ;  /* 0x20000031ff3c7230 */ /* 0x000fc40000004100 */
[----:B------:R-:W-:Y:S01]  /*5a40*/  HADD2.F32 R61, -RZ, R49.H1_H1 ;  /* 0x30000031ff3d7230 */ /* 0x000fe20000004100 */
[----:B------:R-:W-:Y:S01]  /*5a50*/  F2FP.SATFINITE.E4M3.F32.PACK_AB_MERGE_C R79, R77, R76, RZ ;  /* 0x0000004c4d4f723e */ /* 0x000fe200048070ff */
[----:B------:R-:W-:Y:S02]  /*5a60*/  HADD2.F32 R49, -RZ, R51.H0_H0 ;  /* 0x20000033ff317230 */ /* 0x000fe40000004100 */
[----:B------:R-:W-:Y:S02]  /*5a70*/  HADD2.F32 R68, -RZ, R141.H0_H0 ;  /* 0x2000008dff447230 */ /* 0x000fe40000004100 */
[----:B------:R-:W-:Y:S02]  /*5a80*/  HADD2.F32 R51, -RZ, R51.H1_H1 ;  /* 0x30000033ff337230 */ /* 0x000fe40000004100 */
[----:B------:R-:W-:Y:S02]  /*5a90*/  HADD2.F32 R65, -RZ, R141.H1_H1 ;  /* 0x3000008dff417230 */ /* 0x000fe40000004100 */
[----:B------:R-:W-:-:S02]  /*5aa0*/  HADD2.F32 R63, -RZ, R135.H1_H1 ;  /* 0x30000087ff3f7230 */ /* 0x000fc40000004100 */
[-C--:B------:R-:W-:Y:S01]  /*5ab0*/  FMUL.FTZ R72, R51, R68.reuse ;  /* 0x0000004433487220 */ /* 0x080fe20000410000 */
[----:B------:R-:W-:Y:S02]  /*5ac0*/  HADD2.F32 R64, -RZ, R135.H0_H0 ;  /* 0x20000087ff407230 */ /* 0x000fe40000004100 */
[-C--:B------:R-:W-:Y:S01]  /*5ad0*/  FMUL.FTZ R67, R61, R65.reuse ;  /* 0x000000413d437220 */ /* 0x080fe20000410000 */
[C---:B------:R-:W-:Y:S01]  /*5ae0*/  FMUL.FTZ R74, R60.reuse, R65 ;  /* 0x000000413c4a7220 */ /* 0x040fe20000410000 */
[----:B------:R-:W-:Y:S01]  /*5af0*/  FMUL.FTZ R68, R49, R68 ;  /* 0x0000004431447220 */ /* 0x000fe20000410000 */
[----:B------:R-:W-:Y:S01]  /*5b00*/  F2FP.F16.E4M3.UNPACK_B R65, R70.H1 ;  /* 0x00000046ff41723e */ /* 0x000fe200030006ff */
[-C--:B------:R-:W-:Y:S01]  /*5b10*/  FFMA.FTZ R67, R60, R63.reuse, -R67 ;  /* 0x0000003f3c437223 */ /* 0x080fe20000010843 */
[----:B------:R-:W-:Y:S01]  /*5b20*/  FFMA.FTZ R74, R61, R63, R74 ;  /* 0x0000003f3d4a7223 */ /* 0x000fe2000001004a */
[----:B------:R-:W-:Y:S01]  /*5b30*/  FFMA.FTZ R73, R51, R64, R68 ;  /* 0x0000004033497223 */ /* 0x000fe20000010044 */
[----:B------:R-:W-:Y:S01]  /*5b40*/  F2FP.F16.E4M3.UNPACK_B R51, R62.H1 ;  /* 0x0000003eff33723e */ /* 0x000fe200030006ff */
[----:B------:R-:W-:Y:S01]  /*5b50*/  FFMA.FTZ R72, R49, R64, -R72 ;  /* 0x0000004031487223 */ /* 0x000fe20000010848 */
[----:B------:R-:W-:-:S02]  /*5b60*/  F2FP.F16.E4M3.UNPACK_B R63, R66.H1 ;  /* 0x00000042ff3f723e */ /* 0x000fc400030006ff */
[----:B------:R-:W-:Y:S01]  /*5b70*/  F2FP.SATFINITE.E4M3.F32.PACK_AB_MERGE_C R78, R74, R67, RZ ;  /* 0x000000434a4e723e */ /* 0x000fe200048070ff */
[----:B------:R-:W-:Y:S01]  /*5b80*/  HADD2.F32 R61, -RZ, R51.H1_H1 ;  /* 0x30000033ff3d7230 */ /* 0x000fe20000004100 */
[----:B------:R-:W-:Y:S01]  /*5b90*/  F2FP.F16.E4M3.UNPACK_B R49, R50.H1 ;  /* 0x00000032ff31723e */ /* 0x000fe200030006ff */
[----:B------:R-:W-:Y:S01]  /*5ba0*/  HADD2.F32 R67, -RZ, R65.H1_H1 ;  /* 0x30000041ff437230 */ /* 0x000fe20000004100 */
[----:B------:R-:W-:Y:S01]  /*5bb0*/  F2FP.F16.E4M3.UNPACK_B R70, R70 ;  /* 0x00000046ff46723e */ /* 0x000fe200020006ff */
[----:B------:R-:W-:Y:S01]  /*5bc0*/  HADD2.F32 R60, -RZ, R51.H0_H0 ;  /* 0x20000033ff3c7230 */ /* 0x000fe20000004100 */
[----:B------:R-:W-:Y:S01]  /*5bd0*/  F2FP.F16.E4M3.UNPACK_B R66, R66 ;  /* 0x00000042ff42723e */ /* 0x000fe200020006ff */
[----:B------:R-:W-:Y:S02]  /*5be0*/  HADD2.F32 R64, -RZ, R63.H1_H1 ;  /* 0x3000003fff407230 */ /* 0x000fe40000004100 */
        /* <DEDUP_REMOVED lines=17> */
[----:B------:R-:W-:Y:S02]  /*5d00*/  HADD2.F32 R62, -RZ, R62.H1_H1 ;  /* 0x3000003eff3e7230 */ /* 0x000fe40000004100 */
        /* <DEDUP_REMOVED lines=16> */
[----:B------:R-:W-:Y:S02]  /*5e10*/  F2FP.SATFINITE.E4M3.F32.PACK_AB_MERGE_C R50, R61, R60, R67 ;  /* 0x0000003c3d32723e */ /* 0x000fe40004807043 */
[----:B------:R-:W-:-:S07]  /*5e20*/  F2FP.SATFINITE.E4M3.F32.PACK_AB_MERGE_C R51, R65, R64, R76 ;  /* 0x000000404133723e */ /* 0x000fce000480704c */
.L_x_2085:
[----:B------:R-:W-:Y:S05]  /*5e30*/  BSYNC B2 ;  /* 0x0000000000027941 */ /* 0x000fea0003800000 */
.L_x_2084:
[----:B------:R-:W-:Y:S02]  /*5e40*/  ULDC.64 UR4, c[0x0][0x2d8] ;  /* 0x0000b60000047ab9 */ /* 0x000fe40000000a00 */
[----:B------:R-:W-:-:S04]  /*5e50*/  IADD3 R60, P2, P3, R40, UR4, R71 ;  /* 0x00000004283c7c10 */ /* 0x000fc8000fb5e047 */
[----:B------:R-:W-:-:S05]  /*5e60*/  IADD3.X R61, R106, UR5, R69, P2, P3 ;  /* 0x000000056a3d7c10 */ /* 0x000fca00097e6445 */
[----:B-1----:R4:W-:Y:S04]  /*5e70*/  STG.E.128 desc[UR60][R60.64], R48 ;  /* 0x000000303c007986 */ /* 0x0029e8000c101d3c */
.L_x_2079:
[----:B------:R-:W-:Y:S05]  /*5e80*/  BSYNC B1 ;  /* 0x0000000000017941 */ /* 0x000fea0003800000 */
.L_x_2078:
        /* <DEDUP_REMOVED lines=114> */
.L_x_2090:
[----:B------:R-:W-:Y:S05]  /*65b0*/  BSYNC B2 ;  /* 0x0000000000027941 */ /* 0x000fea0003800000 */
.L_x_2089:
[----:B------:R-:W-:Y:S02]  /*65c0*/  ULDC.64 UR4, c[0x0][0x2d8] ;  /* 0x0000b60000047ab9 */ /* 0x000fe40000000a00 */
[----:B------:R-:W-:-:S04]  /*65d0*/  IADD3 R56, P2, P3, R127, UR4, R44 ;  /* 0x000000047f387c10 */ /* 0x000fc8000fb5e02c */
[----:B------:R-:W-:-:S05]  /*65e0*/  IADD3.X R57, R129, UR5, R38, P2, P3 ;  /* 0x0000000581397c10 */ /* 0x000fca00097e6426 */
[----:B--2---:R1:W-:Y:S04]  /*65f0*/  STG.E.128 desc[UR60][R56.64], R48 ;  /* 0x0000003038007986 */ /* 0x0043e8000c101d3c */
.L_x_2088:
[----:B------:R-:W-:Y:S05]  /*6600*/  BSYNC B1 ;  /* 0x0000000000017941 */ /* 0x000fea0003800000 */
.L_x_2087:
        /* <DEDUP_REMOVED lines=112> */
[----:B------:R-:W-:Y:S02]  /*6d10*/  F2FP.SATFINITE.E4M3.F32.PACK_AB_MERGE_C R48, R84, R61, R66 ;  /* 0x0000003d5430723e */ /* 0x000fe40004807042 */
[----:B------:R-:W-:-:S07]  /*6d20*/  MOV R50, R58 ;  /* 0x0000003a00327202 */ /* 0x000fce0000000f00 */
.L_x_2092:
[----:B------:R-:W-:Y:S05]  /*6d30*/  BSYNC B1 ;  /* 0x0000000000017941 */ /* 0x000fea0003800000 */
.L_x_2091:
[----:B------:R-:W-:Y:S02]  /*6d40*/  ULDC.64 UR4, c[0x0][0x2d8] ;  /* 0x0000b60000047ab9 */ /* 0x000fe40000000a00 */
[----:B------:R-:W-:-:S04]  /*6d50*/  IADD3 R52, P2, P3, R40, UR4, R127 ;  /* 0x0000000428347c10 */ /* 0x000fc8000fb5e07f */
[----:B------:R-:W-:-:S05]  /*6d60*/  IADD3.X R53, R106, UR5, R129, P2, P3 ;  /* 0x000000056a357c10 */ /* 0x000fca00097e6481 */
[----:B-1----:R1:W-:Y:S01]  /*6d70*/  STG.E.128 desc[UR60][R52.64], R48 ;  /* 0x0000003034007986 */ /* 0x0023e2000c101d3c */
[----:B------:R-:W-:Y:S05]  /*6d80*/  BRA `(.L_x_2086) ;  /* 0x0000004c00787947 */ /* 0x000fea0003800000 */
.L_x_2050:
[----:B------:R-:W2:Y:S01]  /*6d90*/  LDL R52, [R1+0x50] ;  /* 0x0000500001347983 */ /* 0x000ea20000100800 */
[C---:B------:R-:W-:Y:S01]  /*6da0*/  ISETP.GE.AND P5, PT, R228.reuse, R118, PT ;  /* 0x00000076e400720c */ /* 0x040fe20003fa6270 */
[C---:B------:R-:W-:Y:S01]  /*6db0*/  VIADD R60, R228.reuse, 0x40 ;  /* 0x00000040e43c7836 */ /* 0x040fe20000000000 */
[----:B------:R-:W-:Y:S01]  /*6dc0*/  P2R R61, PR, RZ, 0x1 ;  /* 0x00000001ff3d7803 */ /* 0x000fe20000000000 */
[----:B------:R-:W-:Y:S01]  /*6dd0*/  VIADD R62, R228, 0x80 ;  /* 0x00000080e43e7836 */ /* 0x000fe20000000000 */
[----:B------:R-:W-:-:S13]  /*6de0*/  ISETP.GE.OR P5, PT, R18, R128, P5 ;  /* 0x000000801200720c */ /* 0x000fda0002fa6670 */
        /* <DEDUP_REMOVED lines=96> */
.L_x_2093:
[----:B------:R-:W2:Y:S01]  /*73f0*/  LDL R80, [R1] ;  /* 0x0000000001507983 */ /* 0x000ea20000100800 */
        /* <DEDUP_REMOVED lines=9> */
.L_x_2355:
[----:B------:R-:W-:Y:S05]  /*7490*/  BSYNC B1 ;  /* 0x0000000000017941 */ /* 0x000fea0003800000 */
.L_x_2094:
[----:B------:R-:W-:Y:S01]  /*74a0*/  ISETP.GE.OR P3, PT, R228, R118, P0 ;  /* 0x00000076e400720c */ /* 0x000fe20000766670 */
[----:B------:R-:W-:-:S12]  /*74b0*/  BSSY B1, `(.L_x_2096) ;  /* 0x00000f8000017945 */ /* 0x000fd80003800000 */
[----:B------:R-:W-:Y:S05]  /*74c0*/  @P3 BRA `(.L_x_2097) ;  /* 0x0000000c00d83947 */ /* 0x000fea0003800000 */
[----:B------:R-:W1:Y:S01]  /*74d0*/  S2R R81, SR_TID.X ;  /* 0x0000000000517919 */ /* 0x000e620000002100 */
        /* <DEDUP_REMOVED lines=8> */
[----:B------:R-:W-:-:S05]  /*7560*/  IMAD.IADD R155, R155, 0x1, R135 ;  /* 0x000000019b9b7824 */ /* 0x000fca00078e0287 */
[----:B------:R-:W-:Y:S01]  /*7570*/  IADD3.X R162, R38, R155, R37, P3, P4 ;  /* 0x0000009b26a27210 */ /* 0x000fe20001fe8425 */
[----:B-1----:R-:W-:Y:S01]  /*7580*/  VIADD R83, R81, 0xffffff80 ;  /* 0xffffff8051537836 */ /* 0x002fe20000000000 */
[----:B------:R-:W-:-:S04]  /*7590*/  SHF.R.S32.HI R81, RZ, 0x1f, R80 ;  /* 0x0000001fff517819 */ /* 0x000fc80000011450 */
[----:B------:R-:W-:Y:S02]  /*75a0*/  LEA.HI R80, R81, R80, RZ, 0x5 ;  /* 0x0000005051507211 */ /* 0x000fe400078f28ff */
[----:B------:R-:W-:Y:S02]  /*75b0*/  SHF.R.S32.HI R82, RZ, 0x1f, R83 ;  /* 0x0000001fff527819 */ /* 0x000fe40000011453 */
[----:B------:R-:W-:Y:S02]  /*75c0*/  LEA.HI.SX32 R80, R80, R35, 0x1b ;  /* 0x0000002350507211 */ /* 0x000fe400078fdaff */
[----:B------:R-:W-:-:S03]  /*75d0*/  LEA.HI R82, R82, R83, RZ, 0x5 ;  /* 0x0000005352527211 */ /* 0x000fc600078f28ff */
[----:B------:R-:W-:Y:S02]  /*75e0*/  IMAD.SHL.U32 R157, R80, 0x10, RZ ;  /* 0x00000010509d7824 */ /* 0x000fe400078e00ff */
[----:B------:R-:W-:-:S03]  /*75f0*/  IMAD.SHL.U32 R82, R82, 0x20, RZ ;  /* 0x0000002052527824 */ /* 0x000fc600078e00ff */
[----:B------:R-:W-:Y:S02]  /*7600*/  LOP3.LUT R81, R3, 0x70, R157, 0xf8, !PT ;  /* 0x0000007003517812 */ /* 0x000fe400078ef89d */
[----:B------:R-:W-:Y:S02]  /*7610*/  LOP3.LUT R82, R82, 0xfffffc00, RZ, 0xc0, !PT ;  /* 0xfffffc0052527812 */ /* 0x000fe400078ec0ff */
[----:B------:R-:W-:-:S05]  /*7620*/  LOP3.LUT R81, R81, R26, RZ, 0x3c, !PT ;  /* 0x0000001a51517212 */ /* 0x000fca00078e3cff */
[----:B------:R-:W-:Y:S02]  /*7630*/  IMAD.IADD R80, R82, 0x1, R81 ;  /* 0x0000000152507824 */ /* 0x000fe400078e0251 */
[C---:B------:R-:W-:Y:S02]  /*7640*/  IMAD R81, R17.reuse, 0x7000, R119 ;  /* 0x0000700011517824 */ /* 0x040fe400078e0277 */
[----:B------:R-:W-:Y:S02]  /*7650*/  IMAD R83, R17, 0x7000, R80 ;  /* 0x0000700011537824 */ /* 0x000fe400078e0250 */
[C---:B------:R-:W-:Y:S02]  /*7660*/  IMAD.IADD R81, R16.reuse, 0x1, R81 ;  /* 0x0000000110517824 */ /* 0x040fe400078e0251 */
[----:B------:R-:W-:-:S04]  /*7670*/  IMAD.IADD R84, R16, 0x1, R83 ;  /* 0x0000000110547824 */ /* 0x000fc800078e0253 */
        /* <DEDUP_REMOVED lines=29> */
[----:B-1----:R-:W-:Y:S01]  /*7850*/  F2FP.F16.E4M3.UNPACK_B R54, R80.H1 ;  /* 0x00000050ff36723e */ /* 0x002fe200030006ff */
        /* <DEDUP_REMOVED lines=18> */
[----:B------:R-:W-:Y:S01]  /*7980*/  F2FP.F16.E4M3.UNPACK_B R166, R161 ;  /* 0x000000a1ffa6723e */ /* 0x000fe200020006ff */
[----:B------:R-:W-:Y:S01]  /*7990*/  HADD2.F32 R161, -RZ, R84.H0_H0 ;  /* 0x20000054ffa17230 */ /* 0x000fe20000004100 */
[----:B------:R-:W-:-:S02]  /*79a0*/  F2FP.F16.E4M3.UNPACK_B R160, R80 ;  /* 0x00000050ffa0723e */ /* 0x000fc400020006ff */
[-C--:B------:R-:W-:Y:S01]  /*79b0*/  FMUL.FTZ R55, R163, R168.reuse ;  /* 0x000000a8a3377220 */ /* 0x080fe20000410000 */
[----:B------:R-:W-:Y:S01]  /*79c0*/  LOP3.LUT R49, R167, 0xff0000, R170, 0xf8, !PT ;  /* 0x00ff0000a7317812 */ /* 0x000fe200078ef8aa */
[C---:B------:R-:W-:Y:S01]  /*79d0*/  FMUL.FTZ R168, R54.reuse, R168 ;  /* 0x000000a836a87220 */ /* 0x040fe20000410000 */
[----:B------:R-:W-:Y:S02]  /*79e0*/  HADD2.F32 R167, -RZ, R166.H0_H0 ;  /* 0x200000a6ffa77230 */ /* 0x000fe40000004100 */
[-C--:B------:R-:W-:Y:S01]  /*79f0*/  FFMA.FTZ R55, R54, R165.reuse, -R55 ;  /* 0x000000a536377223 */ /* 0x080fe20000010837 */
[----:B------:R-:W-:Y:S02]  /*7a00*/  HADD2.F32 R80, -RZ, R160.H0_H0 ;  /* 0x200000a0ff507230 */ /* 0x000fe40000004100 */
[----:B------:R-:W-:Y:S01]  /*7a10*/  FFMA.FTZ R54, R163, R165, R168 ;  /* 0x000000a5a3367223 */ /* 0x000fe200000100a8 */
[----:B------:R-:W-:Y:S02]  /*7a20*/  HADD2.F32 R165, -RZ, R164.H0_H0 ;  /* 0x200000a4ffa57230 */ /* 0x000fe40000004100 */
[----:B------:R-:W-:Y:S01]  /*7a30*/  FMUL.FTZ R169, R161, R167 ;  /* 0x000000a7a1a97220 */ /* 0x000fe20000410000 */
        /* <DEDUP_REMOVED lines=17> */
[----:B------:R-:W-:Y:S01]  /*7b50*/  HADD2.F32 R169, -RZ, R168.H0_H0 ;  /* 0x200000a8ffa97230 */ /* 0x000fe20000004100 */
[----:B------:R-:W-:Y:S01]  /*7b60*/  F2FP.F16.E4M3.UNPACK_B R82, R82 ;  /* 0x00000052ff52723e */ /* 0x000fe200020006ff */
[--C-:B------:R-:W-:Y:S02]  /*7b70*/  HADD2.F32 R164, -RZ, R160.reuse.H0_H0 ;  /* 0x200000a0ffa47230 */ /* 0x100fe40000004100 */
[----:B------:R-:W-:Y:S01]  /*7b80*/  FMUL.FTZ R173, R166, R171 ;  /* 0x000000aba6ad7220 */ /* 0x000fe20000410000 */
[----:B------:R-:W-:Y:S01]  /*7b90*/  HADD2.F32 R170, -RZ, R167.H1_H1 ;  /* 0x300000a7ffaa7230 */ /* 0x000fe20000004100 */
[----:B------:R-:W-:Y:S01]  /*7ba0*/  F2FP.SATFINITE.E4M3.F32.PACK_AB_MERGE_C R53, R54, R53, RZ ;  /* 0x000000353635723e */ /* 0x000fe200048070ff */
[----:B------:R-:W-:Y:S02]  /*7bb0*/  HADD2.F32 R167, -RZ, R165.H1_H1 ;  /* 0x300000a5ffa77230 */ /* 0x000fe40000004100 */
[----:B------:R-:W-:Y:S01]  /*7bc0*/  FMUL.FTZ R171, R164, R171 ;  /* 0x000000aba4ab7220 */ /* 0x000fe20000410000 */
[----:B------:R-:W-:-:S02]  /*7bd0*/  HADD2.F32 R165, -RZ, R160.H1_H1 ;  /* 0x300000a0ffa57230 */ /* 0x000fc40000004100 */
[-C--:B------:R-:W-:Y:S01]  /*7be0*/  FFMA.FTZ R160, R164, R169.reuse, -R173 ;  /* 0x000000a9a4a07223 */ /* 0x080fe200000108ad */
[----:B------:R-:W-:Y:S01]  /*7bf0*/  F2FP.F16.E4M3.UNPACK_B R164, R158 ;  /* 0x0000009effa4723e */ /* 0x000fe200020006ff */
[----:B------:R-:W-:Y:S01]  /*7c00*/  FMUL.FTZ R172, R167, R170 ;  /* 0x000000aaa7ac7220 */ /* 0x000fe20000410000 */
[----:B------:R-:W-:Y:S01]  /*7c10*/  F2FP.F16.E4M3.UNPACK_B R158, R86 ;  /* 0x00000056ff9e723e */ /* 0x000fe200020006ff */
[----:B------:R-:W-:Y:S01]  /*7c20*/  FMUL.FTZ R174, R165, R170 ;  /* 0x000000aaa5ae7220 */ /* 0x000fe20000410000 */
[----:B------:R-:W-:Y:S01]  /*7c30*/  FFMA.FTZ R170, R166, R169, R171 ;  /* 0x000000a9a6aa7223 */ /* 0x000fe200000100ab */
[--C-:B------:R-:W-:Y:S01]  /*7c40*/  HADD2.F32 R166, -RZ, R164.reuse.H0_H0 ;  /* 0x200000a4ffa67230 */ /* 0x100fe20000004100 */
[----:B------:R-:W-:Y:S01]  /*7c50*/  F2FP.SATFINITE.E4M3.F32.PACK_AB_MERGE_C R52, R55, R52, RZ ;  /* 0x000000343734723e */ /* 0x000fe200048070ff */
[----:B------:R-:W-:Y:S01]  /*7c60*/  HADD2.F32 R169, -RZ, R164.H1_H1 ;  /* 0x300000a4ffa97230 */ /* 0x000fe20000004100 */
[----:B------:R-:W-:Y:S01]  /*7c70*/  F2FP.F16.E4M3.UNPACK_B R164, R159 ;  /* 0x0000009fffa4723e */ /* 0x000fe200020006ff */
[----:B------:R-:W-:Y:S01]  /*7c80*/  HADD2.F32 R168, -RZ, R168.H1_H1 ;  /* 0x300000a8ffa87230 */ /* 0x000fe20000004100 */
[----:B------:R-:W-:Y:S01]  /*7c90*/  F2FP.F16.E4M3.UNPACK_B R54, R85 ;  /* 0x00000055ff36723e */ /* 0x000fe200020006ff */
[----:B------:R-:W-:Y:S01]  /*7ca0*/  HADD2.F32 R159, -RZ, R158.H0_H0 ;  /* 0x2000009eff9f7230 */ /* 0x000fe20000004100 */
[----:B------:R-:W-:Y:S01]  /*7cb0*/  F2FP.F16.E4M3.UNPACK_B R55, R51 ;  /* 0x00000033ff37723e */ /* 0x000fe200020006ff */
[----:B------:R-:W-:-:S02]  /*7cc0*/  HADD2.F32 R86, -RZ, R82.H0_H0 ;  /* 0x20000052ff567230 */ /* 0x000fc40000004100 */
[-C--:B------:R-:W-:Y:S01]  /*7cd0*/  FFMA.FTZ R175, R165, R168.reuse, -R172 ;  /* 0x000000a8a5af7223 */ /* 0x080fe200000108ac */
[----:B------:R-:W-:Y:S02]  /*7ce0*/  HADD2.F32 R158, -RZ, R158.H1_H1 ;  /* 0x3000009eff9e7230 */ /* 0x000fe40000004100 */
[----:B------:R-:W-:Y:S01]  /*7cf0*/  FFMA.FTZ R177, R167, R168, R174 ;  /* 0x000000a8a7b17223 */ /* 0x000fe200000100ae */
[----:B------:R-:W-:Y:S02]  /*7d00*/  HADD2.F32 R82, -RZ, R82.H1_H1 ;  /* 0x30000052ff527230 */ /* 0x000fe40000004100 */
[----:B------:R-:W-:Y:S01]  /*7d10*/  FMUL.FTZ R171, R159, R166 ;  /* 0x000000a69fab7220 */ /* 0x000fe20000410000 */
[--C-:B------:R-:W-:Y:S02]  /*7d20*/  HADD2.F32 R165, -RZ, R164.reuse.H0_H0 ;  /* 0x200000a4ffa57230 */ /* 0x100fe40000004100 */
[----:B------:R-:W-:Y:S01]  /*7d30*/  FMUL.FTZ R173, R158, R169 ;  /* 0x000000a99ead7220 */ /* 0x000fe20000410000 */
[----:B------:R-:W-:-:S02]  /*7d40*/  HADD2.F32 R167, -RZ, R164.H1_H1 ;  /* 0x300000a4ffa77230 */ /* 0x000fc40000004100 */
[----:B------:R-:W-:Y:S01]  /*7d50*/  FMUL.FTZ R166, R86, R166 ;  /* 0x000000a656a67220 */ /* 0x000fe20000410000 */
[----:B------:R-:W-:Y:S01]  /*7d60*/  FMUL.FTZ R169, R82, R169 ;  /* 0x000000a952a97220 */ /* 0x000fe20000410000 */
[----:B------:R-:W-:Y:S01]  /*7d70*/  F2FP.SATFINITE.E4M3.F32.PACK_AB_MERGE_C R84, R163, R84, R53 ;  /* 0x00000054a354723e */ /* 0x000fe20004807035 */
[----:B------:R-:W-:Y:S01]  /*7d80*/  FFMA.FTZ R171, R86, R165, -R171 ;  /* 0x000000a556ab7223 */ /* 0x000fe200000108ab */
[----:B------:R-:W-:Y:S01]  /*7d90*/  F2FP.F16.E4M3.UNPACK_B R53, R81 ;  /* 0x00000051ff35723e */ /* 0x000fe200020006ff */
[----:B------:R-:W-:Y:S01]  /*7da0*/  FFMA.FTZ R86, R159, R165, R166 ;  /* 0x000000a59f567223 */ /* 0x000fe200000100a6 */
[-C--:B------:R-:W-:Y:S01]  /*7db0*/  FFMA.FTZ R82, R82, R167.reuse, -R173 ;  /* 0x000000a752527223 */ /* 0x080fe200000108ad */
[----:B------:R-:W-:Y:S01]  /*7dc0*/  FFMA.FTZ R169, R158, R167, R169 ;  /* 0x000000a79ea97223 */ /* 0x000fe200000100a9 */
[----:B------:R-:W-:Y:S01]  /*7dd0*/  F2FP.SATFINITE.E4M3.F32.PACK_AB_MERGE_C R160, R175, R160, RZ ;  /* 0x000000a0afa0723e */ /* 0x000fe200048070ff */
[----:B------:R-:W-:Y:S01]  /*7de0*/  HADD2.F32 R158, -RZ, R54.H0_H0 ;  /* 0x20000036ff9e7230 */ /* 0x000fe20000004100 */
[----:B------:R-:W-:Y:S01]  /*7df0*/  F2FP.SATFINITE.E4M3.F32.PACK_AB_MERGE_C R80, R161, R80, R52 ;  /* 0x00000050a150723e */ /* 0x000fe20004807034 */
[----:B------:R-:W-:Y:S01]  /*7e00*/  HADD2.F32 R163, -RZ, R55.H0_H0 ;  /* 0x20000037ffa37230 */ /* 0x000fe20000004100 */
[----:B------:R-:W-:Y:S01]  /*7e10*/  F2FP.F16.E4M3.UNPACK_B R159, R50 ;  /* 0x00000032ff9f723e */ /* 0x000fe200020006ff */
[----:B------:R-:W-:Y:S01]  /*7e20*/  HADD2.F32 R52, -RZ, R53.H0_H0 ;  /* 0x20000035ff347230 */ /* 0x000fe20000004100 */
[----:B------:R-:W-:Y:S01]  /*7e30*/  F2FP.SATFINITE.E4M3.F32.PACK_AB_MERGE_C R82, R82, R171, R160 ;  /* 0x000000ab5252723e */ /* 0x000fe200048070a0 */
[----:B------:R-:W-:-:S02]  /*7e40*/  HADD2.F32 R160, -RZ, R55.H1_H1 ;  /* 0x30000037ffa07230 */ /* 0x000fc40000004100 */
[-C--:B------:R-:W-:Y:S01]  /*7e50*/  FMUL.FTZ R165, R158, R163.reuse ;  /* 0x000000a39ea57220 */ /* 0x080fe20000410000 */
[----:B------:R-:W-:Y:S02]  /*7e60*/  HADD2.F32 R161, -RZ, R159.H0_H0 ;  /* 0x2000009fffa17230 */ /* 0x000fe40000004100 */
[C---:B------:R-:W-:Y:S01]  /*7e70*/  FMUL.FTZ R163, R52.reuse, R163 ;  /* 0x000000a334a37220 */ /* 0x040fe20000410000 */
[----:B------:R-:W-:Y:S01]  /*7e80*/  HADD2.F32 R54, -RZ, R54.H1_H1 ;  /* 0x30000036ff367230 */ /* 0x000fe20000004100 */
[----:B------:R-:W-:Y:S01]  /*7e90*/  F2FP.F16.E4M3.UNPACK_B R85, R85.H1 ;  /* 0x00000055ff55723e */ /* 0x000fe200030006ff */
[----:B------:R-:W-:Y:S02]  /*7ea0*/  HADD2.F32 R55, -RZ, R53.H1_H1 ;  /* 0x30000035ff377230 */ /* 0x000fe40000004100 */
[-C--:B------:R-:W-:Y:S01]  /*7eb0*/  FFMA.FTZ R52, R52, R161.reuse, -R165 ;  /* 0x000000a134347223 */ /* 0x080fe200000108a5 */
[----:B------:R-:W-:Y:S01]  /*7ec0*/  FFMA.FTZ R53, R158, R161, R163 ;  /* 0x000000a19e357223 */ /* 0x000fe200000100a3 */
[----:B------:R-:W-:-:S02]  /*7ed0*/  HADD2.F32 R159, -RZ, R159.H1_H1 ;  /* 0x3000009fff9f7230 */ /* 0x000fc40000004100 */
[CC--:B------:R-:W-:Y:S01]  /*7ee0*/  FMUL.FTZ R158, R54.reuse, R160.reuse ;  /* 0x000000a0369e7220 */ /* 0x0c0fe20000410000 */
[C---:B------:R-:W-:Y:S01]  /*7ef0*/  FMUL.FTZ R161, R55.reuse, R160 ;  /* 0x000000a037a17220 */ /* 0x040fe20000410000 */
[----:B------:R-:W-:Y:S02]  /*7f00*/  F2FP.F16.E4M3.UNPACK_B R160, R51.H1 ;  /* 0x00000033ffa0723e */ /* 0x000fe400030006ff */
[----:B------:R-:W-:Y:S01]  /*7f10*/  F2FP.F16.E4M3.UNPACK_B R81, R81.H1 ;  /* 0x00000051ff51723e */ /* 0x000fe200030006ff */
[-C--:B------:R-:W-:Y:S01]  /*7f20*/  FFMA.FTZ R55, R55, R159.reuse, -R158 ;  /* 0x0000009f37377223 */ /* 0x080fe2000001089e */
[----:B------:R-:W-:Y:S01]  /*7f30*/  FFMA.FTZ R54, R54, R159, R161 ;  /* 0x0000009f36367223 */ /* 0x000fe200000100a1 */
[----:B------:R-:W-:Y:S01]  /*7f40*/  F2FP.F16.E4M3.UNPACK_B R50, R50.H1 ;  /* 0x00000032ff32723e */ /* 0x000fe200030006ff */
[----:B------:R-:W-:Y:S01]  /*7f50*/  HADD2.F32 R158, -RZ, R85.H0_H0 ;  /* 0x20000055ff9e7230 */ /* 0x000fe20000004100 */
[----:B------:R-:W-:Y:S01]  /*7f60*/  F2FP.SATFINITE.E4M3.F32.PACK_AB_MERGE_C R170, R177, R170, RZ ;  /* 0x000000aab1aa723e */ /* 0x000fe200048070ff */
[----:B------:R-:W-:Y:S01]  /*7f70*/  HADD2.F32 R161, -RZ, R160.H0_H0 ;  /* 0x200000a0ffa17230 */ /* 0x000fe20000004100 */
[----:B------:R-:W-:Y:S01]  /*7f80*/  F2FP.F16.E4M3.UNPACK_B R167, R49 ;  /* 0x00000031ffa7723e */ /* 0x000fe200020006ff */
[----:B------:R-:W-:Y:S01]  /*7f90*/  HADD2.F32 R51, -RZ, R81.H0_H0 ;  /* 0x20000051ff337230 */ /* 0x000fe20000004100 */
[----:B------:R-:W-:Y:S01]  /*7fa0*/  F2FP.SATFINITE.E4M3.F32.PACK_AB_MERGE_C R86, R169, R86, R170 ;  /* 0x00000056a956723e */ /* 0x000fe200048070aa */
        /* <DEDUP_REMOVED lines=16> */
[----:B------:R-:W-:Y:S01]  /*80b0*/  HADD2.F32 R163, -RZ, R160.H0_H0 ;  /* 0x200000a0ffa37230 */ /* 0x000fe20000004100 */
[----:B------:R-:W-:Y:S01]  /*80c0*/  F2FP.F16.E4M3.UNPACK_B R168, R49.H1 ;  /* 0x00000031ffa8723e */ /* 0x000fe200030006ff */
[----:B------:R-:W-:Y:S01]  /*80d0*/  HADD2.F32 R87, -RZ, R85.H0_H0 ;  /* 0x20000055ff577230 */ /* 0x000fe20000004100 */
[----:B------:R-:W-:Y:S01]  /*80e0*/  F2FP.F16.E4M3.UNPACK_B R83, R83.H1 ;  /* 0x00000053ff53723e */ /* 0x000fe200030006ff */
[----:B------:R-:W-:Y:S01]  /*80f0*/  FFMA.FTZ R158, R159, R164, R158 ;  /* 0x000000a49f9e7223 */ /* 0x000fe2000001009e */
[-C--:B------:R-:W-:Y:S01]  /*8100*/  F2FP.F16.E4M3.UNPACK_B R49, R48.reuse ;  /* 0x00000030ff31723e */ /* 0x080fe200020006ff */
[----:B------:R-:W-:Y:S01]  /*8110*/  HADD2.F32 R169, -RZ, R168.H0_H0 ;  /* 0x200000a8ffa97230 */ /* 0x000fe20000004100 */
[----:B------:R-:W-:Y:S01]  /*8120*/  F2FP.F16.E4M3.UNPACK_B R164, R48.H1 ;  /* 0x00000030ffa4723e */ /* 0x000fe200030006ff */
[----:B------:R-:W-:-:S02]  /*8130*/  HADD2.F32 R48, -RZ, R161.H0_H0 ;  /* 0x200000a1ff307230 */ /* 0x000fc40000004100 */
[-C--:B------:R-:W-:Y:S01]  /*8140*/  FMUL.FTZ R172, R163, R170.reuse ;  /* 0x000000aaa3ac7220 */ /* 0x080fe20000410000 */
[----:B------:R-:W-:Y:S02]  /*8150*/  HADD2.F32 R159, -RZ, R83.H0_H0 ;  /* 0x20000053ff9f7230 */ /* 0x000fe40000004100 */
[----:B------:R-:W-:Y:S01]  /*8160*/  FMUL.FTZ R170, R87, R170 ;  /* 0x000000aa57aa7220 */ /* 0x000fe20000410000 */
        /* <DEDUP_REMOVED lines=8> */
[----:B------:R-:W-:Y:S02]  /*81f0*/  HADD2.F32 R165, -RZ, R164.H0_H0 ;  /* 0x200000a4ffa57230 */ /* 0x000fe40000004100 */
        /* <DEDUP_REMOVED lines=8> */
[CC--:B------:R-:W-:Y:S01]  /*8280*/  FMUL.FTZ R48, R160.reuse, R167.reuse ;  /* 0x000000a7a0307220 */ /* 0x0c0fe20000410000 */
[----:B------:R-:W-:Y:S02]  /*8290*/  HADD2.F32 R49, -RZ, R49.H1_H1 ;  /* 0x30000031ff317230 */ /* 0x000fe40000004100 */
[-C--:B------:R-:W-:Y:S01]  /*82a0*/  FFMA.FTZ R83, R83, R164.reuse, -R166 ;  /* 0x000000a453537223 */ /* 0x080fe200000108a6 */
[----:B------:R-:W-:Y:S01]  /*82b0*/  FFMA.FTZ R168, R161, R164, R168 ;  /* 0x000000a4a1a87223 */ /* 0x000fe200000100a8 */
[----:B------:R-:W-:Y:S01]  /*82c0*/  FMUL.FTZ R167, R85, R167 ;  /* 0x000000a755a77220 */ /* 0x000fe20000410000 */
[----:B------:R-:W-:Y:S01]  /*82d0*/  F2FP.SATFINITE.E4M3.F32.PACK_AB_MERGE_C R50, R81, R50, RZ ;  /* 0x000000325132723e */ /* 0x000fe200048070ff */
[-C--:B------:R-:W-:Y:S01]  /*82e0*/  FFMA.FTZ R85, R85, R49.reuse, -R48 ;  /* 0x0000003155557223 */ /* 0x080fe20000010830 */
[----:B------:R-:W-:Y:S01]  /*82f0*/  F2FP.SATFINITE.E4M3.F32.PACK_AB_MERGE_C R83, R83, R174, RZ ;  /* 0x000000ae5353723e */ /* 0x000fe200048070ff */
[----:B------:R-:W-:Y:S01]  /*8300*/  FFMA.FTZ R167, R160, R49, R167 ;  /* 0x00000031a0a77223 */ /* 0x000fe200000100a7 */
[----:B------:R-:W-:-:S02]  /*8310*/  F2FP.SATFINITE.E4M3.F32.PACK_AB_MERGE_C R51, R158, R51, RZ ;  /* 0x000000339e33723e */ /* 0x000fc400048070ff */
[----:B------:R-:W-:Y:S02]  /*8320*/  F2FP.SATFINITE.E4M3.F32.PACK_AB_MERGE_C R168, R168, R169, RZ ;  /* 0x000000a9a8a8723e */ /* 0x000fe400048070ff */
[----:B------:R-:W-:Y:S02]  /*8330*/  F2FP.SATFINITE.E4M3.F32.PACK_AB_MERGE_C R83, R85, R172, R83 ;  /* 0x000000ac5553723e */ /* 0x000fe40004807053 */
[----:B------:R-:W-:Y:S02]  /*8340*/  F2FP.SATFINITE.E4M3.F32.PACK_AB_MERGE_C R81, R55, R52, R50 ;  /* 0x000000343751723e */ /* 0x000fe40004807032 */
[----:B------:R-:W-:Y:S02]  /*8350*/  F2FP.SATFINITE.E4M3.F32.PACK_AB_MERGE_C R85, R54, R53, R51 ;  /* 0x000000353655723e */ /* 0x000fe40004807033 */
[----:B------:R-:W-:-:S07]  /*8360*/  F2FP.SATFINITE.E4M3.F32.PACK_AB_MERGE_C R87, R167, R170, R168 ;  /* 0x000000aaa757723e */ /* 0x000fce00048070a8 */
.L_x_2099:
[----:B------:R-:W-:Y:S05]  /*8370*/  BSYNC B2 ;  /* 0x0000000000027941 */ /* 0x000fea0003800000 */
.L_x_2098:
        /* <DEDUP_REMOVED lines=11> */
.L_x_2097:
[----:B------:R-:W-:Y:S05]  /*8430*/  BSYNC B1 ;  /* 0x0000000000017941 */ /* 0x000fea0003800000 */
.L_x_2096:
[----:B-1----:R-:W-:Y:S01]  /*8440*/  VIADD R49, R228, 0x40 ;  /* 0x00000040e4317836 */ /* 0x002fe20000000000 */
[----:B------:R-:W-:Y:S04]  /*8450*/  BSSY B1, `(.L_x_2100) ;  /* 0x0000103000017945 */ /* 0x000fe80003800000 */
[----:B------:R-:W-:-:S13]  /*8460*/  ISETP.GE.OR P3, PT, R49, R118, P0 ;  /* 0x000000763100720c */ /* 0x000fda0000766670 */
[----:B------:R-:W-:Y:S05]  /*8470*/  @P3 BRA `(.L_x_2101) ;  /* 0x0000001000003947 */ /* 0x000fea0003800000 */
[----:B------:R-:W2:Y:S01]  /*8480*/  LDL R50, [R1+0x68] ;  /* 0x0000680001327983 */ /* 0x000ea20000100800 */
[----:B------:R-:W-:-:S05]  /*8490*/  VIADD R48, R228, 0x40 ;  /* 0x00000040e4307836 */ /* 0x000fca0000000000 */
[----:B------:R-:W-:Y:S02]  /*84a0*/  SHF.R.S32.HI R48, RZ, 0x1f, R48 ;  /* 0x0000001fff307819 */ /* 0x000fe40000011430 */
[----:B------:R-:W-:-:S03]  /*84b0*/  ISETP.NE.AND P6, PT, R0, RZ, PT ;  /* 0x000000ff0000720c */ /* 0x000fc60003fc5270 */
[----:B------:R-:W-:-:S04]  /*84c0*/  IMAD R48, R48, R128, RZ ;  /* 0x0000008030307224 */ /* 0x000fc800078e02ff */
[C---:B------:R-:W-:Y:S01]  /*84d0*/  IMAD R83, R49.reuse, R129, R48 ;  /* 0x0000008131537224 */ /* 0x040fe200078e0230 */
[----:B------:R-:W-:Y:S01]  /*84e0*/  SEL R48, R120, R147, !P6 ;  /* 0x0000009378307207 */ /* 0x000fe20007000000 */
[----:B------:R-:W-:-:S03]  /*84f0*/  IMAD.WIDE.U32 R80, R49, R128, R126 ;  /* 0x0000008031507225 */ /* 0x000fc600078e007e */
[----:B------:R-:W-:Y:S01]  /*8500*/  SHF.R.S32.HI R49, RZ, 0x1f, R48 ;  /* 0x0000001fff317819 */ /* 0x000fe20000011430 */
[C---:B------:R-:W-:Y:S02]  /*8510*/  VIADD R51, R228.reuse, 0x40 ;  /* 0x00000040e4337836 */ /* 0x040fe40000000000 */
[----:B------:R-:W-:Y:S01]  /*8520*/  VIADD R52, R228, 0x40 ;  /* 0x00000040e4347836 */ /* 0x000fe20000000000 */
[----:B------:R-:W-:Y:S01]  /*8530*/  LEA.HI R48, R49, R48, RZ, 0x5 ;  /* 0x0000003031307211 */ /* 0x000fe200078f28ff */
[----:B------:R-:W-:Y:S02]  /*8540*/  IMAD.SHL.U32 R51, R51, 0x80, RZ ;  /* 0x0000008033337824 */ /* 0x000fe400078e00ff */
[----:B------:R-:W-:Y:S01]  /*8550*/  IMAD.SHL.U32 R52, R52, 0x80, RZ ;  /* 0x0000008034347824 */ /* 0x000fe200078e00ff */
[----:B------:R-:W-:Y:S02]  /*8560*/  LEA.HI.SX32 R48, R48, R35, 0x1b ;  /* 0x0000002330307211 */ /* 0x000fe400078fdaff */
[----:B------:R-:W-:-:S02]  /*8570*/  LOP3.LUT R51, R51, 0x380, RZ, 0xc0, !PT ;  /* 0x0000038033337812 */ /* 0x000fc400078ec0ff */
[----:B------:R-:W-:Y:S01]  /*8580*/  LOP3.LUT R52, R52, 0x380, RZ, 0xc0, !PT ;  /* 0x0000038034347812 */ /* 0x000fe200078ec0ff */
[----:B------:R-:W-:Y:S01]  /*8590*/  IMAD.SHL.U32 R85, R48, 0x10, RZ ;  /* 0x0000001030557824 */ /* 0x000fe200078e00ff */
[----:B------:R-:W-:-:S04]  /*85a0*/  SHF.R.U32.HI R51, RZ, 0x3, R51 ;  /* 0x00000003ff337819 */ /* 0x000fc80000011633 */
[----:B------:R-:W-:-:S04]  /*85b0*/  LOP3.LUT R48, R52, 0x70, R85, 0xf8, !PT ;  /* 0x0000007034307812 */ /* 0x000fc800078ef855 */
[----:B------:R-:W-:Y:S01]  /*85c0*/  LOP3.LUT R48, R48, R51, RZ, 0x3c, !PT ;  /* 0x0000003330307212 */ /* 0x000fe200078e3cff */
[----:B------:R-:W-:-:S04]  /*85d0*/  IMAD R49, R17, 0x7000, R115 ;  /* 0x0000700011317824 */ /* 0x000fc800078e0273 */
[----:B------:R-:W-:Y:S01]  /*85e0*/  IMAD.IADD R49, R16, 0x1, R49 ;  /* 0x0000000110317824 */ /* 0x000fe200078e0231 */
[----:B------:R-:W-:Y:S01]  /*85f0*/  IADD3 R82, P3, P4, R44, R80, R36 ;  /* 0x000000502c527210 */ /* 0x000fe20007c7e024 */
[----:B------:R-:W-:Y:S01]  /*8600*/  IMAD.IADD R83, R81, 0x1, R83 ;  /* 0x0000000151537824 */ /* 0x000fe200078e0253 */
[----:B------:R-:W-:Y:S04]  /*8610*/  BSSY B2, `(.L_x_2102) ;  /* 0x00000db000027945 */ /* 0x000fe80003800000 */
[----:B------:R-:W-:Y:S01]  /*8620*/  IADD3.X R86, R38, R83, R37, P3, P4 ;  /* 0x0000005326567210 */ /* 0x000fe20001fe8425 */
        /* <DEDUP_REMOVED lines=32> */
[----:B------:R-:W-:Y:S01]  /*8830*/  F2FP.F16.E4M3.UNPACK_B R134, R153.H1 ;  /* 0x00000099ff86723e */ /* 0x000fe200030006ff */
[----:B------:R-:W-:Y:S01]  /*8840*/  IMAD.U32 R155, R155, 0x10000, RZ ;  /* 0x000100009b9b7824 */ /* 0x000fe200078e00ff */
[----:B------:R-:W-:-:S02]  /*8850*/  F2FP.F16.E4M3.UNPACK_B R63, R62.H1 ;  /* 0x0000003eff3f723e */ /* 0x000fc400030006ff */
        /* <DEDUP_REMOVED lines=20> */
[----:B------:R-:W-:Y:S02]  /*89a0*/  F2FP.F16.E4M3.UNPACK_B R63, R62 ;  /* 0x0000003eff3f723e */ /* 0x000fe400020006ff */
[----:B------:R-:W-:Y:S01]  /*89b0*/  LOP3.LUT R49, R156, 0xff0000, R155, 0xf8, !PT ;  /* 0x00ff00009c317812 */ /* 0x000fe200078ef89b */
[-C--:B------:R-:W-:Y:S01]  /*89c0*/  FMUL.FTZ R157, R61, R87.reuse ;  /* 0x000000573d9d7220 */ /* 0x080fe20000410000 */
[----:B------:R-:W-:Y:S01]  /*89d0*/  FMUL.FTZ R60, R134, R87 ;  /* 0x00000057863c7220 */ /* 0x000fe20000410000 */
[----:B------:R-:W-:Y:S01]  /*89e0*/  F2FP.F16.E4M3.UNPACK_B R151, R151 ;  /* 0x00000097ff97723e */ /* 0x000fe200020006ff */
[----:B------:R-:W-:-:S02]  /*89f0*/  HADD2.F32 R155, -RZ, R153.H0_H0 ;  /* 0x20000099ff9b7230 */ /* 0x000fc40000004100 */
[----:B------:R-:W-:Y:S02]  /*8a00*/  HADD2.F32 R87, -RZ, R63.H0_H0 ;  /* 0x2000003fff577230 */ /* 0x000fe40000004100 */
        /* <DEDUP_REMOVED lines=18> */
[----:B------:R-:W-:Y:S01]  /*8b30*/  FFMA.FTZ R158, R134, R153, R159 ;  /* 0x00000099869e7223 */ /* 0x000fe2000001009f */
[----:B------:R-:W-:Y:S01]  /*8b40*/  F2FP.F16.E4M3.UNPACK_B R155, R152.H1 ;  /* 0x00000098ff9b723e */ /* 0x000fe200030006ff */
[----:B------:R-:W-:Y:S01]  /*8b50*/  HADD2.F32 R157, -RZ, R156.H0_H0 ;  /* 0x2000009cff9d7230 */ /* 0x000fe20000004100 */
[----:B------:R-:W-:Y:S01]  /*8b60*/  F2FP.F16.E4M3.UNPACK_B R154, R154 ;  /* 0x0000009aff9a723e */ /* 0x000fe200020006ff */
[----:B------:R-:W-:Y:S01]  /*8b70*/  HADD2.F32 R151, -RZ, R135.H0_H0 ;  /* 0x20000087ff977230 */ /* 0x000fe20000004100 */
[----:B------:R-:W-:Y:S01]  /*8b80*/  F2FP.F16.E4M3.UNPACK_B R57, R57 ;  /* 0x00000039ff39723e */ /* 0x000fe200020006ff */
[----:B------:R-:W-:Y:S01]  /*8b90*/  HADD2.F32 R134, -RZ, R84.H0_H0 ;  /* 0x20000054ff867230 */ /* 0x000fe20000004100 */
[----:B------:R-:W-:Y:S01]  /*8ba0*/  F2FP.F16.E4M3.UNPACK_B R152, R152 ;  /* 0x00000098ff98723e */ /* 0x000fe200020006ff */
[----:B------:R-:W-:-:S02]  /*8bb0*/  HADD2.F32 R156, -RZ, R156.H1_H1 ;  /* 0x3000009cff9c7230 */ /* 0x000fc40000004100 */
[-C--:B------:R-:W-:Y:S01]  /*8bc0*/  FMUL.FTZ R159, R151, R157.reuse ;  /* 0x0000009d979f7220 */ /* 0x080fe20000410000 */
[----:B------:R-:W-:Y:S02]  /*8bd0*/  HADD2.F32 R135, -RZ, R135.H1_H1 ;  /* 0x30000087ff877230 */ /* 0x000fe40000004100 */
[----:B------:R-:W-:Y:S01]  /*8be0*/  FMUL.FTZ R160, R134, R157 ;  /* 0x0000009d86a07220 */ /* 0x000fe20000410000 */
[--C-:B------:R-:W-:Y:S01]  /*8bf0*/  HADD2.F32 R153, -RZ, R155.reuse.H0_H0 ;  /* 0x2000009bff997230 */ /* 0x100fe20000004100 */
[----:B------:R-:W-:Y:S01]  /*8c00*/  F2FP.SATFINITE.E4M3.F32.PACK_AB_MERGE_C R58, R61, R58, RZ ;  /* 0x0000003a3d3a723e */ /* 0x000fe200048070ff */
[----:B------:R-:W-:Y:S02]  /*8c10*/  HADD2.F32 R84, -RZ, R84.H1_H1 ;  /* 0x30000054ff547230 */ /* 0x000fe40000004100 */
[----:B------:R-:W-:Y:S01]  /*8c20*/  FMUL.FTZ R157, R135, R156 ;  /* 0x0000009c879d7220 */ /* 0x000fe20000410000 */
[----:B------:R-:W-:Y:S02]  /*8c30*/  HADD2.F32 R155, -RZ, R155.H1_H1 ;  /* 0x3000009bff9b7230 */ /* 0x000fe40000004100 */
[----:B------:R-:W-:Y:S01]  /*8c40*/  FFMA.FTZ R160, R151, R153, R160 ;  /* 0x0000009997a07223 */ /* 0x000fe200000100a0 */
[----:B------:R-:W-:-:S02]  /*8c50*/  HADD2.F32 R151, -RZ, R154.H0_H0 ;  /* 0x2000009aff977230 */ /* 0x000fc40000004100 */
[C---:B------:R-:W-:Y:S01]  /*8c60*/  FMUL.FTZ R156, R84.reuse, R156 ;  /* 0x0000009c549c7220 */ /* 0x040fe20000410000 */
[----:B------:R-:W-:Y:S02]  /*8c70*/  HADD2.F32 R154, -RZ, R154.H1_H1 ;  /* 0x3000009aff9a7230 */ /* 0x000fe40000004100 */
[----:B------:R-:W-:Y:S01]  /*8c80*/  FFMA.FTZ R162, R84, R155, -R157 ;  /* 0x0000009b54a27223 */ /* 0x000fe2000001089d */
[----:B------:R-:W-:Y:S01]  /*8c90*/  F2FP.F16.E4M3.UNPACK_B R84, R54 ;  /* 0x00000036ff54723e */ /* 0x000fe200020006ff */
[--C-:B------:R-:W-:Y:S02]  /*8ca0*/  HADD2.F32 R54, -RZ, R57.reuse.H0_H0 ;  /* 0x20000039ff367230 */ /* 0x100fe40000004100 */
[----:B------:R-:W-:Y:S01]  /*8cb0*/  FFMA.FTZ R159, R134, R153, -R159 ;  /* 0x00000099869f7223 */ /* 0x000fe2000001089f */
[----:B------:R-:W-:Y:S02]  /*8cc0*/  HADD2.F32 R57, -RZ, R57.H1_H1 ;  /* 0x30000039ff397230 */ /* 0x000fe40000004100 */
[----:B------:R-:W-:Y:S01]  /*8cd0*/  FFMA.FTZ R157, R135, R155, R156 ;  /* 0x0000009b879d7223 */ /* 0x000fe2000001009c */
[----:B------:R-:W-:Y:S01]  /*8ce0*/  HADD2.F32 R134, -RZ, R84.H0_H0 ;  /* 0x20000054ff867230 */ /* 0x000fe20000004100 */
[----:B------:R-:W-:Y:S01]  /*8cf0*/  F2FP.SATFINITE.E4M3.F32.PACK_AB_MERGE_C R60, R60, R59, RZ ;  /* 0x0000003b3c3c723e */ /* 0x000fe200048070ff */
[----:B------:R-:W-:-:S02]  /*8d00*/  HADD2.F32 R135, -RZ, R152.H0_H0 ;  /* 0x20000098ff877230 */ /* 0x000fc40000004100 */
[----:B------:R-:W-:Y:S01]  /*8d10*/  FMUL.FTZ R155, R57, R154 ;  /* 0x0000009a399b7220 */ /* 0x000fe20000410000 */
[----:B------:R-:W-:Y:S02]  /*8d20*/  HADD2.F32 R84, -RZ, R84.H1_H1 ;  /* 0x30000054ff547230 */ /* 0x000fe40000004100 */
[-C--:B------:R-:W-:Y:S01]  /*8d30*/  FMUL.FTZ R153, R134, R151.reuse ;  /* 0x0000009786997220 */ /* 0x080fe20000410000 */
[----:B------:R-:W-:Y:S01]  /*8d40*/  HADD2.F32 R152, -RZ, R152.H1_H1 ;  /* 0x30000098ff987230 */ /* 0x000fe20000004100 */
[----:B------:R-:W-:Y:S01]  /*8d50*/  F2FP.SATFINITE.E4M3.F32.PACK_AB_MERGE_C R59, R87, R62, R58 ;  /* 0x0000003e573b723e */ /* 0x000fe2000480703a */
[----:B------:R-:W-:Y:S01]  /*8d60*/  FMUL.FTZ R151, R54, R151 ;  /* 0x0000009736977220 */ /* 0x000fe20000410000 */
[C---:B------:R-:W-:Y:S01]  /*8d70*/  FMUL.FTZ R156, R84.reuse, R154 ;  /* 0x0000009a549c7220 */ /* 0x040fe20000410000 */
[----:B------:R-:W-:Y:S01]  /*8d80*/  F2FP.F16.E4M3.UNPACK_B R62, R52 ;  /* 0x00000034ff3e723e */ /* 0x000fe200020006ff */
[----:B------:R-:W-:Y:S01]  /*8d90*/  FFMA.FTZ R155, R84, R152, R155 ;  /* 0x00000098549b7223 */ /* 0x000fe2000001009b */
[----:B------:R-:W-:Y:S01]  /*8da0*/  F2FP.F16.E4M3.UNPACK_B R84, R53 ;  /* 0x00000035ff54723e */ /* 0x000fe200020006ff */
[-C--:B------:R-:W-:Y:S01]  /*8db0*/  FFMA.FTZ R153, R54, R135.reuse, -R153 ;  /* 0x0000008736997223 */ /* 0x080fe20000010899 */
[----:B------:R-:W-:Y:S01]  /*8dc0*/  F2FP.F16.E4M3.UNPACK_B R61, R56 ;  /* 0x00000038ff3d723e */ /* 0x000fe200020006ff */
[----:B------:R-:W-:Y:S01]  /*8dd0*/  FFMA.FTZ R54, R134, R135, R151 ;  /* 0x0000008786367223 */ /* 0x000fe20000010097 */
[----:B------:R-:W-:Y:S01]  /*8de0*/  F2FP.SATFINITE.E4M3.F32.PACK_AB_MERGE_C R58, R158, R63, R60 ;  /* 0x0000003f9e3a723e */ /* 0x000fe2000480703c */
[----:B------:R-:W-:Y:S01]  /*8df0*/  HADD2.F32 R63, -RZ, R84.H0_H0 ;  /* 0x20000054ff3f7230 */ /* 0x000fe20000004100 */
[----:B------:R-:W-:Y:S01]  /*8e00*/  F2FP.F16.E4M3.UNPACK_B R87, R50 ;  /* 0x00000032ff57723e */ /* 0x000fe200020006ff */
[----:B------:R-:W-:-:S02]  /*8e10*/  HADD2.F32 R135, -RZ, R62.H0_H0 ;  /* 0x2000003eff877230 */ /* 0x000fc40000004100 */
[----:B------:R-:W-:Y:S01]  /*8e20*/  FFMA.FTZ R156, R57, R152, -R156 ;  /* 0x00000098399c7223 */ /* 0x000fe2000001089c */
[----:B------:R-:W-:Y:S01]  /*8e30*/  HADD2.F32 R60, -RZ, R61.H0_H0 ;  /* 0x2000003dff3c7230 */ /* 0x000fe20000004100 */
        /* <DEDUP_REMOVED lines=14> */
[----:B------:R-:W-:Y:S01]  /*8f20*/  FFMA.FTZ R53, R62, R87, -R151 ;  /* 0x000000573e357223 */ /* 0x000fe20000010897 */
[----:B------:R-:W-:Y:S01]  /*8f30*/  F2FP.SATFINITE.E4M3.F32.PACK_AB_MERGE_C R57, R162, R159, RZ ;  /* 0x0000009fa239723e */ /* 0x000fe200048070ff */
[----:B------:R-:W-:Y:S01]  /*8f40*/  FFMA.FTZ R52, R84, R87, R135 ;  /* 0x0000005754347223 */ /* 0x000fe20000010087 */
[----:B------:R-:W-:Y:S01]  /*8f50*/  HADD2.F32 R84, -RZ, R63.H0_H0 ;  /* 0x2000003fff547230 */ /* 0x000fe20000004100 */
[----:B------:R-:W-:Y:S01]  /*8f60*/  F2FP.F16.E4M3.UNPACK_B R50, R50.H1 ;  /* 0x00000032ff32723e */ /* 0x000fe200030006ff */
[----:B------:R-:W-:Y:S01]  /*8f70*/  HADD2.F32 R135, -RZ, R134.H0_H0 ;  /* 0x20000086ff877230 */ /* 0x000fe20000004100 */
[----:B------:R-:W-:Y:S01]  /*8f80*/  F2FP.SATFINITE.E4M3.F32.PACK_AB_MERGE_C R57, R156, R153, R57 ;  /* 0x000000999c39723e */ /* 0x000fe20004807039 */
[----:B------:R-:W-:Y:S01]  /*8f90*/  HADD2.F32 R62, -RZ, R56.H0_H0 ;  /* 0x20000038ff3e7230 */ /* 0x000fe20000004100 */
[----:B------:R-:W-:Y:S01]  /*8fa0*/  F2FP.SATFINITE.E4M3.F32.PACK_AB_MERGE_C R157, R157, R160, RZ ;  /* 0x000000a09d9d723e */ /* 0x000fe200048070ff */
[----:B------:R-:W-:-:S02]  /*8fb0*/  HADD2.F32 R87, -RZ, R50.H0_H0 ;  /* 0x20000032ff577230 */ /* 0x000fc40000004100 */
[-C--:B------:R-:W-:Y:S01]  /*8fc0*/  FMUL.FTZ R153, R84, R135.reuse ;  /* 0x0000008754997220 */ /* 0x080fe20000410000 */
[----:B------:R-:W-:Y:S02]  /*8fd0*/  HADD2.F32 R56, -RZ, R56.H1_H1 ;  /* 0x30000038ff387230 */ /* 0x000fe40000004100 */
[----:B------:R-:W-:Y:S01]  /*8fe0*/  FMUL.FTZ R135, R62, R135 ;  /* 0x000000873e877220 */ /* 0x000fe20000410000 */
[----:B------:R-:W-:Y:S01]  /*8ff0*/  HADD2.F32 R151, -RZ, R134.H1_H1 ;  /* 0x30000086ff977230 */ /* 0x000fe20000004100 */
[----:B------:R-:W-:Y:S01]  /*9000*/  F2FP.SATFINITE.E4M3.F32.PACK_AB_MERGE_C R54, R155, R54, R157 ;  /* 0x000000369b36723e */ /* 0x000fe2000480709d */
[----:B------:R-:W-:Y:S02]  /*9010*/  HADD2.F32 R63, -RZ, R63.H1_H1 ;  /* 0x3000003fff3f7230 */ /* 0x000fe40000004100 */
[----:B------:R-:W-:Y:S01]  /*9020*/  FFMA.FTZ R156, R84, R87, R135 ;  /* 0x00000057549c7223 */ /* 0x000fe20000010087 */
[----:B------:R-:W-:Y:S02]  /*9030*/  HADD2.F32 R134, -RZ, R50.H1_H1 ;  /* 0x30000032ff867230 */ /* 0x000fe40000004100 */
[----:B------:R-:W-:Y:S01]  /*9040*/  FMUL.FTZ R84, R56, R151 ;  /* 0x0000009738547220 */ /* 0x000fe20000410000 */
[----:B------:R-:W-:Y:S01]  /*9050*/  F2FP.F16.E4M3.UNPACK_B R50, R51 ;  /* 0x00000033ff32723e */ /* 0x000fe200020006ff */
[C---:B------:R-:W-:Y:S01]  /*9060*/  FMUL.FTZ R155, R63.reuse, R151 ;  /* 0x000000973f9b7220 */ /* 0x040fe20000410000 */
[----:B------:R-:W-:Y:S01]  /*9070*/  F2FP.F16.E4M3.UNPACK_B R152, R49.H1 ;  /* 0x00000031ff98723e */ /* 0x000fe200030006ff */
[-C--:B------:R-:W-:Y:S01]  /*9080*/  FFMA.FTZ R159, R63, R134.reuse, R84 ;  /* 0x000000863f9f7223 */ /* 0x080fe20000010054 */
[----:B------:R-:W-:Y:S01]  /*9090*/  F2FP.F16.E4M3.UNPACK_B R63, R55.H1 ;  /* 0x00000037ff3f723e */ /* 0x000fe200030006ff */
[----:B------:R-:W-:Y:S01]  /*90a0*/  FFMA.FTZ R154, R62, R87, -R153 ;  /* 0x000000573e9a7223 */ /* 0x000fe20000010899 */
        /* <DEDUP_REMOVED lines=16> */
[-C--:B------:R-:W-:Y:S01]  /*91b0*/  FFMA.FTZ R161, R56, R135.reuse, -R161 ;  /* 0x0000008738a17223 */ /* 0x080fe200000108a1 */
[----:B------:R-:W-:Y:S02]  /*91c0*/  HADD2.F32 R152, -RZ, R152.H1_H1 ;  /* 0x30000098ff987230 */ /* 0x000fe40000004100 */
[----:B------:R-:W-:Y:S01]  /*91d0*/  FFMA.FTZ R155, R48, R135, R155 ;  /* 0x00000087309b7223 */ /* 0x000fe2000001009b */
[----:B------:R-:W-:-:S02]  /*91e0*/  HADD2.F32 R51, -RZ, R51.H1_H1 ;  /* 0x30000033ff337230 */ /* 0x000fc40000004100 */
[-C--:B------:R-:W-:Y:S01]  /*91f0*/  FMUL.FTZ R158, R84, R153.reuse ;  /* 0x00000099549e7220 */ /* 0x080fe20000410000 */
        /* <DEDUP_REMOVED lines=22> */
[----:B------:R-:W-:Y:S01]  /*9360*/  F2FP.SATFINITE.E4M3.F32.PACK_AB_MERGE_C R49, R53, R60, R154 ;  /* 0x0000003c3531723e */ /* 0x000fe2000480709a */
[----:B------:R-:W-:Y:S01]  /*9370*/  IMAD.MOV.U32 R50, RZ, RZ, R57 ;  /* 0x000000ffff327224 */ /* 0x000fe200078e0039 */
[----:B------:R-:W-:-:S02]  /*9380*/  F2FP.SATFINITE.E4M3.F32.PACK_AB_MERGE_C R51, R55, R158, R56 ;  /* 0x0000009e3733723e */ /* 0x000fc40004807038 */
[----:B------:R-:W-:Y:S01]  /*9390*/  F2FP.SATFINITE.E4M3.F32.PACK_AB_MERGE_C R53, R52, R61, R156 ;  /* 0x0000003d3435723e */ /* 0x000fe2000480709c */
[----:B------:R-:W-:Y:S01]  /*93a0*/  IMAD.MOV.U32 R52, RZ, RZ, R58 ;  /* 0x000000ffff347224 */ /* 0x000fe200078e003a */
[----:B------:R-:W-:-:S07]  /*93b0*/  F2FP.SATFINITE.E4M3.F32.PACK_AB_MERGE_C R55, R62, R153, R152 ;  /* 0x000000993e37723e */ /* 0x000fce0004807098 */
.L_x_2103:
[----:B------:R-:W-:Y:S05]  /*93c0*/  BSYNC B2 ;  /* 0x0000000000027941 */ /* 0x000fea0003800000 */
.L_x_2102:
        /* <DEDUP_REMOVED lines=11> */
.L_x_2101:
[----:B------:R-:W-:Y:S05]  /*9480*/  BSYNC B1 ;  /* 0x0000000000017941 */ /* 0x000fea0003800000 */
.L_x_2100:
        /* <DEDUP_REMOVED lines=82> */
[C---:B------:R-:W-:Y:S01]  /*99b0*/  FMUL.FTZ R84, R70.reuse, R82 ;  /* 0x0000005246547220 */ /* 0x040fe20000410000 */
        /* <DEDUP_REMOVED lines=43> */
[----:B------:R-:W-:Y:S01]  /*9c70*/  HADD2.F32 R54, -RZ, R62.H0_H0 ;  /* 0x2000003eff367230 */ /* 0x000fe20000004100 */
[----:B------:R-:W-:Y:S01]  /*9c80*/  F2FP.F16.E4M3.UNPACK_B R148, R148 ;  /* 0x00000094ff94723e */ /* 0x000fe200020006ff */
[----:B------:R-:W-:Y:S01]  /*9c90*/  FFMA.FTZ R151, R67, R70, R82 ;  /* 0x0000004643977223 */ /* 0x000fe20000010052 */
[----:B------:R-:W-:Y:S01]  /*9ca0*/  HADD2.F32 R150, -RZ, R150.H1_H1 ;  /* 0x30000096ff967230 */ /* 0x000fe20000004100 */
[----:B------:R-:W-:Y:S01]  /*9cb0*/  F2FP.SATFINITE.E4M3.F32.PACK_AB_MERGE_C R63, R86, R63, RZ ;  /* 0x0000003f563f723e */ /* 0x000fe200048070ff */
[--C-:B------:R-:W-:Y:S01]  /*9cc0*/  HADD2.F32 R66, -RZ, R65.reuse.H0_H0 ;  /* 0x20000041ff427230 */ /* 0x100fe20000004100 */
[----:B------:R-:W-:Y:S01]  /*9cd0*/  F2FP.F16.E4M3.UNPACK_B R68, R52 ;  /* 0x00000034ff44723e */ /* 0x000fe200020006ff */
[----:B------:R-:W-:Y:S01]  /*9ce0*/  HADD2.F32 R67, -RZ, R148.H0_H0 ;  /* 0x20000094ff437230 */ /* 0x000fe20000004100 */
[----:B------:R-:W-:Y:S01]  /*9cf0*/  F2FP.SATFINITE.E4M3.F32.PACK_AB_MERGE_C R63, R84, R81, R63 ;  /* 0x00000051543f723e */ /* 0x000fe2000480703f */
[----:B------:R-:W-:-:S02]  /*9d00*/  HADD2.F32 R65, -RZ, R65.H1_H1 ;  /* 0x30000041ff417230 */ /* 0x000fc40000004100 */
[-C--:B------:R-:W-:Y:S01]  /*9d10*/  FMUL.FTZ R71, R66, R69.reuse ;  /* 0x0000004542477220 */ /* 0x080fe20000410000 */
[C---:B------:R-:W-:Y:S01]  /*9d20*/  FMUL.FTZ R69, R54.reuse, R69 ;  /* 0x0000004536457220 */ /* 0x040fe20000410000 */
[----:B------:R-:W-:Y:S01]  /*9d30*/  HADD2.F32 R62, -RZ, R62.H1_H1 ;  /* 0x3000003eff3e7230 */ /* 0x000fe20000004100 */
[----:B------:R-:W-:Y:S01]  /*9d40*/  F2FP.SATFINITE.E4M3.F32.PACK_AB_MERGE_C R151, R151, R152, RZ ;  /* 0x000000989797723e */ /* 0x000fe200048070ff */
[----:B------:R-:W-:Y:S02]  /*9d50*/  HADD2.F32 R148, -RZ, R148.H1_H1 ;  /* 0x30000094ff947230 */ /* 0x000fe40000004100 */
[-C--:B------:R-:W-:Y:S01]  /*9d60*/  FFMA.FTZ R54, R54, R67.reuse, -R71 ;  /* 0x0000004336367223 */ /* 0x080fe20000010847 */
[----:B------:R-:W-:Y:S01]  /*9d70*/  FFMA.FTZ R70, R66, R67, R69 ;  /* 0x0000004342467223 */ /* 0x000fe20000010045 */
[-C--:B------:R-:W-:Y:S01]  /*9d80*/  FMUL.FTZ R87, R65, R150.reuse ;  /* 0x0000009641577220 */ /* 0x080fe20000410000 */
[----:B------:R-:W-:Y:S01]  /*9d90*/  F2FP.F16.E4M3.UNPACK_B R67, R53 ;  /* 0x00000035ff43723e */ /* 0x000fe200020006ff */
[C---:B------:R-:W-:Y:S01]  /*9da0*/  FMUL.FTZ R150, R62.reuse, R150 ;  /* 0x000000963e967220 */ /* 0x040fe20000410000 */
[----:B------:R-:W-:Y:S01]  /*9db0*/  F2FP.F16.E4M3.UNPACK_B R66, R60 ;  /* 0x0000003cff42723e */ /* 0x000fe200020006ff */
[----:B------:R-:W-:Y:S01]  /*9dc0*/  FFMA.FTZ R87, R62, R148, -R87 ;  /* 0x000000943e577223 */ /* 0x000fe20000010857 */
[----:B------:R-:W-:Y:S01]  /*9dd0*/  F2FP.SATFINITE.E4M3.F32.PACK_AB_MERGE_C R62, R149, R134, RZ ;  /* 0x00000086953e723e */ /* 0x000fe200048070ff */
[----:B------:R-:W-:Y:S01]  /*9de0*/  FFMA.FTZ R135, R65, R148, R150 ;  /* 0x0000009441877223 */ /* 0x000fe20000010096 */
[----:B------:R-:W-:Y:S01]  /*9df0*/  HADD2.F32 R69, -RZ, R67.H0_H0 ;  /* 0x20000043ff457230 */ /* 0x000fe20000004100 */
[----:B------:R-:W-:Y:S01]  /*9e00*/  F2FP.F16.E4M3.UNPACK_B R71, R50 ;  /* 0x00000032ff47723e */ /* 0x000fe200020006ff */
[----:B------:R-:W-:Y:S01]  /*9e10*/  HADD2.F32 R84, -RZ, R68.H0_H0 ;  /* 0x20000044ff547230 */ /* 0x000fe20000004100 */
[----:B------:R-:W-:Y:S01]  /*9e20*/  F2FP.SATFINITE.E4M3.F32.PACK_AB_MERGE_C R62, R87, R54, R62 ;  /* 0x00000036573e723e */ /* 0x000fe2000480703e */
[----:B------:R-:W-:Y:S01]  /*9e30*/  HADD2.F32 R65, -RZ, R66.H0_H0 ;  /* 0x20000042ff417230 */ /* 0x000fe20000004100 */
[----:B------:R-:W-:Y:S01]  /*9e40*/  F2FP.SATFINITE.E4M3.F32.PACK_AB_MERGE_C R54, R135, R70, R151 ;  /* 0x000000468736723e */ /* 0x000fe20004807097 */
[----:B------:R-:W-:-:S02]  /*9e50*/  HADD2.F32 R82, -RZ, R71.H0_H0 ;  /* 0x20000047ff527230 */ /* 0x000fc40000004100 */
[-C--:B------:R-:W-:Y:S01]  /*9e60*/  FMUL.FTZ R86, R69, R84.reuse ;  /* 0x0000005445567220 */ /* 0x080fe20000410000 */
[----:B------:R-:W-:Y:S02]  /*9e70*/  HADD2.F32 R70, -RZ, R67.H1_H1 ;  /* 0x30000043ff467230 */ /* 0x000fe40000004100 */
[----:B------:R-:W-:Y:S01]  /*9e80*/  FMUL.FTZ R84, R65, R84 ;  /* 0x0000005441547220 */ /* 0x000fe20000410000 */
[----:B------:R-:W-:Y:S01]  /*9e90*/  HADD2.F32 R81, -RZ, R68.H1_H1 ;  /* 0x30000044ff517230 */ /* 0x000fe20000004100 */
[----:B------:R-:W-:Y:S01]  /*9ea0*/  F2FP.F16.E4M3.UNPACK_B R67, R60.H1 ;  /* 0x0000003cff43723e */ /* 0x000fe200030006ff */
[----:B------:R-:W-:Y:S02]  /*9eb0*/  HADD2.F32 R68, -RZ, R66.H1_H1 ;  /* 0x30000042ff447230 */ /* 0x000fe40000004100 */
[----:B------:R-:W-:Y:S01]  /*9ec0*/  FFMA.FTZ R66, R69, R82, R84 ;  /* 0x0000005245427223 */ /* 0x000fe20000010054 */
[----:B------:R-:W-:Y:S02]  /*9ed0*/  HADD2.F32 R71, -RZ, R71.H1_H1 ;  /* 0x30000047ff477230 */ /* 0x000fe40000004100 */
[----:B------:R-:W-:Y:S01]  /*9ee0*/  FMUL.FTZ R69, R70, R81 ;  /* 0x0000005146457220 */ /* 0x000fe20000410000 */
[----:B------:R-:W-:Y:S01]  /*9ef0*/  F2FP.F16.E4M3.UNPACK_B R53, R53.H1 ;  /* 0x00000035ff35723e */ /* 0x000fe200030006ff */
[C---:B------:R-:W-:Y:S01]  /*9f00*/  FMUL.FTZ R81, R68.reuse, R81 ;  /* 0x0000005144517220 */ /* 0x040fe20000410000 */
[----:B------:R-:W-:Y:S01]  /*9f10*/  F2FP.SATFINITE.E4M3.F32.PACK_AB_MERGE_C R64, R85, R64, RZ ;  /* 0x000000405540723e */ /* 0x000fe200048070ff */
[-C--:B------:R-:W-:Y:S01]  /*9f20*/  FFMA.FTZ R60, R68, R71.reuse, -R69 ;  /* 0x00000047443c7223 */ /* 0x080fe20000010845 */
[----:B------:R-:W-:Y:S01]  /*9f30*/  F2FP.F16.E4M3.UNPACK_B R69, R52.H1 ;  /* 0x00000034ff45723e */ /* 0x000fe200030006ff */
[----:B------:R-:W-:Y:S01]  /*9f40*/  FFMA.FTZ R65, R65, R82, -R86 ;  /* 0x0000005241417223 */ /* 0x000fe20000010856 */
[----:B------:R-:W-:Y:S01]  /*9f50*/  FFMA.FTZ R85, R70, R71, R81 ;  /* 0x0000004746557223 */ /* 0x000fe20000010051 */
[----:B------:R-:W-:Y:S01]  /*9f60*/  HADD2.F32 R68, -RZ, R53.H0_H0 ;  /* 0x20000035ff447230 */ /* 0x000fe20000004100 */
[----:B------:R-:W-:Y:S01]  /*9f70*/  F2FP.F16.E4M3.UNPACK_B R50, R50.H1 ;  /* 0x00000032ff32723e */ /* 0x000fe200030006ff */
[----:B------:R-:W-:Y:S01]  /*9f80*/  HADD2.F32 R52, -RZ, R67.H0_H0 ;  /* 0x20000043ff347230 */ /* 0x000fe20000004100 */
[----:B------:R-:W-:Y:S01]  /*9f90*/  F2FP.SATFINITE.E4M3.F32.PACK_AB_MERGE_C R64, R146, R83, R64 ;  /* 0x000000539240723e */ /* 0x000fe20004807040 */
[----:B------:R-:W-:-:S02]  /*9fa0*/  HADD2.F32 R71, -RZ, R69.H0_H0 ;  /* 0x20000045ff477230 */ /* 0x000fc40000004100 */
[----:B------:R-:W-:Y:S02]  /*9fb0*/  HADD2.F32 R53, -RZ, R53.H1_H1 ;  /* 0x30000035ff357230 */ /* 0x000fe40000004100 */
[----:B------:R-:W-:Y:S02]  /*9fc0*/  HADD2.F32 R82, -RZ, R69.H1_H1 ;  /* 0x30000045ff527230 */ /* 0x000fe40000004100 */
[-C--:B------:R-:W-:Y:S01]  /*9fd0*/  FMUL.FTZ R81, R68, R71.reuse ;  /* 0x0000004744517220 */ /* 0x080fe20000410000 */
[----:B------:R-:W-:Y:S02]  /*9fe0*/  HADD2.F32 R67, -RZ, R67.H1_H1 ;  /* 0x30000043ff437230 */ /* 0x000fe40000004100 */
[----:B------:R-:W-:Y:S01]  /*9ff0*/  FMUL.FTZ R71, R52, R71 ;  /* 0x0000004734477220 */ /* 0x000fe20000410000 */
[--C-:B------:R-:W-:Y:S02]  /*a000*/  HADD2.F32 R69, -RZ, R50.reuse.H0_H0 ;  /* 0x20000032ff457230 */ /* 0x100fe40000004100 */
[----:B------:R-:W-:-:S02]  /*a010*/  HADD2.F32 R70, -RZ, R50.H1_H1 ;  /* 0x30000032ff467230 */ /* 0x000fc40000004100 */
[-C--:B------:R-:W-:Y:S01]  /*a020*/  FMUL.FTZ R50, R53, R82.reuse ;  /* 0x0000005235327220 */ /* 0x080fe20000410000 */
[C---:B------:R-:W-:Y:S01]  /*a030*/  FMUL.FTZ R82, R67.reuse, R82 ;  /* 0x0000005243527220 */ /* 0x040fe20000410000 */
[----:B------:R-:W-:Y:S01]  /*a040*/  FFMA.FTZ R86, R52, R69, -R81 ;  /* 0x0000004534567223 */ /* 0x000fe20000010851 */
[----:B------:R-:W-:Y:S01]  /*a050*/  F2FP.F16.E4M3.UNPACK_B R81, R49 ;  /* 0x00000031ff51723e */ /* 0x000fe200020006ff */
[-C--:B------:R-:W-:Y:S01]  /*a060*/  FFMA.FTZ R135, R67, R70.reuse, -R50 ;  /* 0x0000004643877223 */ /* 0x080fe20000010832 */
[----:B------:R-:W-:Y:S01]  /*a070*/  F2FP.F16.E4M3.UNPACK_B R50, R51 ;  /* 0x00000033ff32723e */ /* 0x000fe200020006ff */
[----:B------:R-:W-:Y:S01]  /*a080*/  FFMA.FTZ R134, R53, R70, R82 ;  /* 0x0000004635867223 */ /* 0x000fe20000010052 */
[----:B------:R-:W-:Y:S01]  /*a090*/  F2FP.F16.E4M3.UNPACK_B R67, R55 ;  /* 0x00000037ff43723e */ /* 0x000fe200020006ff */
[----:B------:R-:W-:Y:S01]  /*a0a0*/  FFMA.FTZ R87, R68, R69, R71 ;  /* 0x0000004544577223 */ /* 0x000fe20000010047 */
[----:B------:R-:W-:Y:S01]  /*a0b0*/  F2FP.F16.E4M3.UNPACK_B R51, R51.H1 ;  /* 0x00000033ff33723e */ /* 0x000fe200030006ff */
[----:B------:R-:W-:Y:S01]  /*a0c0*/  HADD2.F32 R83, -RZ, R81.H0_H0 ;  /* 0x20000051ff537230 */ /* 0x000fe20000004100 */
[----:B------:R-:W-:Y:S01]  /*a0d0*/  F2FP.F16.E4M3.UNPACK_B R82, R49.H1 ;  /* 0x00000031ff52723e */ /* 0x000fe200030006ff */
[----:B------:R-:W-:Y:S01]  /*a0e0*/  HADD2.F32 R68, -RZ, R67.H0_H0 ;  /* 0x20000043ff447230 */ /* 0x000fe20000004100 */
        /* <DEDUP_REMOVED lines=11> */
[----:B------:R-:W-:Y:S02]  /*a1a0*/  HADD2.F32 R70, -RZ, R69.H0_H0 ;  /* 0x20000045ff467230 */ /* 0x000fe40000004100 */
[----:B------:R-:W-:Y:S01]  /*a1b0*/  FMUL.FTZ R146, R48, R84 ;  /* 0x0000005430927220 */ /* 0x000fe20000410000 */
[----:B------:R-:W-:-:S02]  /*a1c0*/  HADD2.F32 R55, -RZ, R55.H1_H1 ;  /* 0x30000037ff377230 */ /* 0x000fc40000004100 */
[-C--:B------:R-:W-:Y:S01]  /*a1d0*/  FFMA.FTZ R83, R68, R71.reuse, R83 ;  /* 0x0000004744537223 */ /* 0x080fe20000010053 */
[----:B------:R-:W-:Y:S02]  /*a1e0*/  HADD2.F32 R82, -RZ, R82.H1_H1 ;  /* 0x30000052ff527230 */ /* 0x000fe40000004100 */
[----:B------:R-:W-:Y:S01]  /*a1f0*/  FFMA.FTZ R151, R48, R70, R151 ;  /* 0x0000004630977223 */ /* 0x000fe20000010097 */
[----:B------:R-:W-:Y:S02]  /*a200*/  HADD2.F32 R51, -RZ, R51.H1_H1 ;  /* 0x30000033ff337230 */ /* 0x000fe40000004100 */
[----:B------:R-:W-:Y:S01]  /*a210*/  FFMA.FTZ R149, R52, R71, -R149 ;  /* 0x0000004734957223 */ /* 0x000fe20000010895 */
[----:B------:R-:W-:Y:S02]  /*a220*/  HADD2.F32 R50, -RZ, R50.H1_H1 ;  /* 0x30000032ff327230 */ /* 0x000fe40000004100 */
[----:B------:R-:W-:Y:S01]  /*a230*/  FMUL.FTZ R68, R55, R82 ;  /* 0x0000005237447220 */ /* 0x000fe20000410000 */
[----:B------:R-:W-:-:S02]  /*a240*/  HADD2.F32 R67, -RZ, R67.H1_H1 ;  /* 0x30000043ff437230 */ /* 0x000fc40000004100 */
[----:B------:R-:W-:Y:S01]  /*a250*/  FMUL.FTZ R82, R51, R82 ;  /* 0x0000005233527220 */ /* 0x000fe20000410000 */
[----:B------:R-:W-:Y:S02]  /*a260*/  HADD2.F32 R81, -RZ, R81.H1_H1 ;  /* 0x30000051ff517230 */ /* 0x000fe40000004100 */
[----:B------:R-:W-:Y:S01]  /*a270*/  FFMA.FTZ R146, R53, R70, -R146 ;  /* 0x0000004635927223 */ /* 0x000fe20000010892 */
[----:B------:R-:W-:Y:S01]  /*a280*/  HADD2.F32 R48, -RZ, R69.H1_H1 ;  /* 0x30000045ff307230 */ /* 0x000fe20000004100 */
[----:B------:R-:W-:Y:S01]  /*a290*/  F2FP.SATFINITE.E4M3.F32.PACK_AB_MERGE_C R86, R135, R86, RZ ;  /* 0x000000568756723e */ /* 0x000fe200048070ff */
[----:B------:R-:W-:Y:S02]  /*a2a0*/  HADD2.F32 R49, -RZ, R49.H1_H1 ;  /* 0x30000031ff317230 */ /* 0x000fe40000004100 */
[-C--:B------:R-:W-:Y:S01]  /*a2b0*/  FMUL.FTZ R53, R67, R81.reuse ;  /* 0x0000005143357220 */ /* 0x080fe20000410000 */
[C---:B------:R-:W-:Y:S01]  /*a2c0*/  FMUL.FTZ R52, R50.reuse, R81 ;  /* 0x0000005132347220 */ /* 0x040fe20000410000 */
[-C--:B------:R-:W-:Y:S01]  /*a2d0*/  FFMA.FTZ R51, R51, R48.reuse, -R68 ;  /* 0x0000003033337223 */ /* 0x080fe20000010844 */
[----:B------:R-:W-:Y:S01]  /*a2e0*/  FFMA.FTZ R82, R55, R48, R82 ;  /* 0x0000003037527223 */ /* 0x000fe20000010052 */
[-C--:B------:R-:W-:Y:S01]  /*a2f0*/  FFMA.FTZ R50, R50, R49.reuse, -R53 ;  /* 0x0000003132327223 */ /* 0x080fe20000010835 */
[----:B------:R-:W-:Y:S01]  /*a300*/  FFMA.FTZ R52, R67, R49, R52 ;  /* 0x0000003143347223 */ /* 0x000fe20000010034 */
[----:B------:R-:W-:Y:S01]  /*a310*/  F2FP.SATFINITE.E4M3.F32.PACK_AB_MERGE_C R87, R134, R87, RZ ;  /* 0x000000578657723e */ /* 0x000fe200048070ff */
[----:B------:R-:W-:Y:S01]  /*a320*/  IMAD.MOV.U32 R48, RZ, RZ, R63 ;  /* 0x000000ffff307224 */ /* 0x000fe200078e003f */
[----:B------:R-:W-:-:S02]  /*a330*/  F2FP.SATFINITE.E4M3.F32.PACK_AB_MERGE_C R51, R51, R146, RZ ;  /* 0x000000923333723e */ /* 0x000fc400048070ff */
[----:B------:R-:W-:Y:S02]  /*a340*/  F2FP.SATFINITE.E4M3.F32.PACK_AB_MERGE_C R82, R82, R151, RZ ;  /* 0x000000975252723e */ /* 0x000fe400048070ff */
[----:B------:R-:W-:Y:S01]  /*a350*/  F2FP.SATFINITE.E4M3.F32.PACK_AB_MERGE_C R51, R50, R149, R51 ;  /* 0x000000953233723e */ /* 0x000fe20004807033 */
[----:B------:R-:W-:Y:S01]  /*a360*/  IMAD.MOV.U32 R50, RZ, RZ, R62 ;  /* 0x000000ffff327224 */ /* 0x000fe200078e003e */
[----:B------:R-:W-:Y:S01]  /*a370*/  F2FP.SATFINITE.E4M3.F32.PACK_AB_MERGE_C R55, R52, R83, R82 ;  /* 0x000000533437723e */ /* 0x000fe20004807052 */
[----:B------:R-:W-:Y:S01]  /*a380*/  IMAD.MOV.U32 R52, RZ, RZ, R64 ;  /* 0x000000ffff347224 */ /* 0x000fe200078e0040 */
[----:B------:R-:W-:Y:S02]  /*a390*/  F2FP.SATFINITE.E4M3.F32.PACK_AB_MERGE_C R49, R60, R65, R86 ;  /* 0x000000413c31723e */ /* 0x000fe40004807056 */
[----:B------:R-:W-:-:S07]  /*a3a0*/  F2FP.SATFINITE.E4M3.F32.PACK_AB_MERGE_C R53, R85, R66, R87 ;  /* 0x000000425535723e */ /* 0x000fce0004807057 */
.L_x_2107:
[----:B------:R-:W-:Y:S05]  /*a3b0*/  BSYNC B2 ;  /* 0x0000000000027941 */ /* 0x000fea0003800000 */
.L_x_2106:
        /* <DEDUP_REMOVED lines=11> */
.L_x_2105:
[----:B------:R-:W-:Y:S05]  /*a470*/  BSYNC B1 ;  /* 0x0000000000017941 */ /* 0x000fea0003800000 */
.L_x_2104:
        /* <DEDUP_REMOVED lines=8> */
[----:B------:R-:W-:Y:S01]  /*a500*/  IMAD.IADD R61, R127, 0x1, R61 ;  /* 0x000000017f3d7824 */ /* 0x000fe200078e023d */
[----:B------:R-:W-:Y:S01]  /*a510*/  IADD3 R59, P3, P4, R44, R126, R36 ;  /* 0x0000007e2c3b7210 */ /* 0x000fe20007c7e024 */
[----:B------:R-:W-:Y:S01]  /*a520*/  VIADD R50, R228, 0xc0 ;  /* 0x000000c0e4327836 */ /* 0x000fe20000000000 */
[----:B------:R-:W-:Y:S01]  /*a530*/  ISETP.NE.AND P6, PT, R0, RZ, PT ;  /* 0x000000ff0000720c */ /* 0x000fe20003fc5270 */
[----:B------:R-:W-:Y:S01]  /*a540*/  BSSY B1, `(.L_x_2108) ;  /* 0x00000e9000017945 */ /* 0x000fe20003800000 */
[----:B------:R-:W-:Y:S01]  /*a550*/  IADD3.X R48, R38, R61, R37, P3, P4 ;  /* 0x0000003d26307210 */ /* 0x000fe20001fe8425 */
[----:B------:R-:W-:Y:S01]  /*a560*/  IMAD.SHL.U32 R50, R50, 0x80, RZ ;  /* 0x0000008032327824 */ /* 0x000fe200078e00ff */
[----:B------:R-:W-:-:S04]  /*a570*/  SEL R147, R120, R147, !P6 ;  /* 0x0000009378937207 */ /* 0x000fc80007000000 */
[----:B------:R-:W-:Y:S02]  /*a580*/  LOP3.LUT R50, R50, 0x380, RZ, 0xc0, !PT ;  /* 0x0000038032327812 */ /* 0x000fe400078ec0ff */
[----:B-1----:R-:W-:-:S05]  /*a590*/  IADD3 R58, P3, R59, R56, RZ ;  /* 0x000000383b3a7210 */ /* 0x002fca0007f7e0ff */
[----:B------:R-:W-:Y:S01]  /*a5a0*/  IMAD.X R59, R48, 0x1, R57, P3 ;  /* 0x00000001303b7824 */ /* 0x000fe200018e0639 */
[----:B------:R-:W-:-:S04]  /*a5b0*/  SHF.R.S32.HI R48, RZ, 0x1f, R147 ;  /* 0x0000001fff307819 */ /* 0x000fc80000011493 */
[----:B------:R-:W-:-:S04]  /*a5c0*/  LEA.HI R48, R48, R147, RZ, 0x5 ;  /* 0x0000009330307211 */ /* 0x000fc800078f28ff */
        /* <DEDUP_REMOVED lines=24> */
[----:B------:R-:W-:Y:S01]  /*a750*/  IMAD.U32 R52, R78, 0x10000, RZ ;  /* 0x000100004e347824 */ /* 0x000fe200078e00ff */
[----:B------:R-:W-:-:S02]  /*a760*/  SHF.R.U32.HI R68, RZ, 0x8, R77 ;  /* 0x00000008ff447819 */ /* 0x000fc4000001164d */
[----:B------:R-:W-:Y:S02]  /*a770*/  SHF.R.U32.HI R66, RZ, 0x8, R79 ;  /* 0x00000008ff427819 */ /* 0x000fe4000001164f */
[----:B------:R-:W-:Y:S01]  /*a780*/  MOV R60, R50 ;  /* 0x00000032003c7202 */ /* 0x000fe20000000f00 */
[----:B------:R-:W-:Y:S01]  /*a790*/  IMAD.SHL.U32 R50, R68, 0x100, RZ ;  /* 0x0000010044327824 */ /* 0x000fe200078e00ff */
[----:B------:R-:W-:Y:S01]  /*a7a0*/  LOP3.LUT R69, R69, 0xff00, R48, 0xf8, !PT ;  /* 0x0000ff0045457812 */ /* 0x000fe200078ef830 */
[----:B------:R-:W-:Y:S01]  /*a7b0*/  IMAD.U32 R48, R72, 0x10000, RZ ;  /* 0x0001000048307824 */ /* 0x000fe200078e00ff */
[----:B------:R-:W-:Y:S01]  /*a7c0*/  LOP3.LUT R52, R65, 0xff0000, R52, 0xf8, !PT ;  /* 0x00ff000041347812 */ /* 0x000fe200078ef834 */
[----:B------:R-:W-:Y:S01]  /*a7d0*/  IMAD.SHL.U32 R54, R66, 0x100, RZ ;  /* 0x0000010042367824 */ /* 0x000fe200078e00ff */
[----:B------:R-:W-:Y:S02]  /*a7e0*/  LOP3.LUT R71, R77, 0xff0000ff, RZ, 0xc0, !PT ;  /* 0xff0000ff4d477812 */ /* 0x000fe400078ec0ff */
[----:B------:R-:W-:-:S02]  /*a7f0*/  F2FP.F16.E4M3.UNPACK_B R72, R143.H1 ;  /* 0x0000008fff48723e */ /* 0x000fc400030006ff */
[----:B------:R-:W-:Y:S02]  /*a800*/  F2FP.F16.E4M3.UNPACK_B R65, R64.H1 ;  /* 0x00000040ff41723e */ /* 0x000fe400030006ff */
        /* <DEDUP_REMOVED lines=33> */
[----:B------:R-:W-:Y:S02]  /*aa20*/  HADD2.F32 R143, -RZ, R143.H1_H1 ;  /* 0x3000008fff8f7230 */ /* 0x000fe40000004100 */
[----:B------:R-:W-:Y:S01]  /*aa30*/  FMUL.FTZ R70, R68, R71 ;  /* 0x0000004744467220 */ /* 0x000fe20000410000 */
[----:B------:R-:W-:-:S02]  /*aa40*/  HADD2.F32 R67, -RZ, R67.H1_H1 ;  /* 0x30000043ff437230 */ /* 0x000fc40000004100 */
[----:B------:R-:W-:Y:S01]  /*aa50*/  FMUL.FTZ R71, R65, R71 ;  /* 0x0000004741477220 */ /* 0x000fe20000410000 */
[--C-:B------:R-:W-:Y:S02]  /*aa60*/  HADD2.F32 R66, -RZ, R141.reuse.H0_H0 ;  /* 0x2000008dff427230 */ /* 0x100fe40000004100 */
[----:B------:R-:W-:Y:S02]  /*aa70*/  IMAD.U32 R74, R74, 0x10000, RZ ;  /* 0x000100004a4a7824 */ /* 0x000fe400078e00ff */
[----:B------:R-:W-:Y:S01]  /*aa80*/  FMUL.FTZ R69, R67, R143 ;  /* 0x0000008f43457220 */ /* 0x000fe20000410000 */
[----:B------:R-:W-:Y:S02]  /*aa90*/  HADD2.F32 R64, -RZ, R64.H1_H1 ;  /* 0x30000040ff407230 */ /* 0x000fe40000004100 */
[-C--:B------:R-:W-:Y:S01]  /*aaa0*/  FFMA.FTZ R72, R65, R66.reuse, -R70 ;  /* 0x0000004241487223 */ /* 0x080fe20000010846 */
[----:B------:R-:W-:Y:S02]  /*aab0*/  HADD2.F32 R141, -RZ, R141.H1_H1 ;  /* 0x3000008dff8d7230 */ /* 0x000fe40000004100 */
[----:B------:R-:W-:Y:S01]  /*aac0*/  FFMA.FTZ R73, R68, R66, R71 ;  /* 0x0000004244497223 */ /* 0x000fe20000010047 */
        /* <DEDUP_REMOVED lines=25> */
[-C--:B------:R-:W-:Y:S01]  /*ac60*/  FFMA.FTZ R85, R64, R69.reuse, -R65 ;  /* 0x0000004540557223 */ /* 0x080fe20000010841 */
[----:B------:R-:W-:Y:S01]  /*ac70*/  F2FP.F16.E4M3.UNPACK_B R64, R62 ;  /* 0x0000003eff40723e */ /* 0x000fe200020006ff */
[----:B------:R-:W-:Y:S01]  /*ac80*/  FFMA.FTZ R87, R66, R69, R71 ;  /* 0x0000004542577223 */ /* 0x000fe20000010047 */
[----:B------:R-:W-:Y:S01]  /*ac90*/  HADD2.F32 R69, -RZ, R144.H1_H1 ;  /* 0x30000090ff457230 */ /* 0x000fe20000004100 */
[----:B------:R-:W-:Y:S01]  /*aca0*/  F2FP.F16.E4M3.UNPACK_B R142, R142 ;  /* 0x0000008eff8e723e */ /* 0x000fe200020006ff */
[----:B------:R-:W-:Y:S01]  /*acb0*/  HADD2.F32 R62, -RZ, R60.H0_H0 ;  /* 0x2000003cff3e7230 */ /* 0x000fe20000004100 */
[----:B------:R-:W-:Y:S01]  /*acc0*/  F2FP.SATFINITE.E4M3.F32.PACK_AB_MERGE_C R85, R85, R70, RZ ;  /* 0x000000465555723e */ /* 0x000fe200048070ff */
[--C-:B------:R-:W-:Y:S01]  /*acd0*/  HADD2.F32 R65, -RZ, R64.reuse.H0_H0 ;  /* 0x20000040ff417230 */ /* 0x100fe20000004100 */
[-C--:B------:R-:W-:Y:S01]  /*ace0*/  F2FP.F16.E4M3.UNPACK_B R70, R52.reuse ;  /* 0x00000034ff46723e */ /* 0x080fe200020006ff */
[----:B------:R-:W-:Y:S01]  /*acf0*/  HADD2.F32 R64, -RZ, R64.H1_H1 ;  /* 0x30000040ff407230 */ /* 0x000fe20000004100 */
[----:B------:R-:W-:Y:S01]  /*ad00*/  F2FP.F16.E4M3.UNPACK_B R52, R52.H1 ;  /* 0x00000034ff34723e */ /* 0x000fe200030006ff */
[----:B------:R-:W-:-:S02]  /*ad10*/  HADD2.F32 R60, -RZ, R60.H1_H1 ;  /* 0x3000003cff3c7230 */ /* 0x000fc40000004100 */
[CC--:B------:R-:W-:Y:S01]  /*ad20*/  FMUL.FTZ R71, R65.reuse, R68.reuse ;  /* 0x0000004441477220 */ /* 0x0c0fe20000410000 */
[--C-:B------:R-:W-:Y:S02]  /*ad30*/  HADD2.F32 R66, -RZ, R142.reuse.H0_H0 ;  /* 0x2000008eff427230 */ /* 0x100fe40000004100 */
[-C--:B------:R-:W-:Y:S01]  /*ad40*/  FMUL.FTZ R81, R64, R69.reuse ;  /* 0x0000004540517220 */ /* 0x080fe20000410000 */
[----:B------:R-:W-:Y:S02]  /*ad50*/  HADD2.F32 R67, -RZ, R142.H1_H1 ;  /* 0x3000008eff437230 */ /* 0x000fe40000004100 */
[----:B------:R-:W-:Y:S01]  /*ad60*/  FMUL.FTZ R68, R62, R68 ;  /* 0x000000443e447220 */ /* 0x000fe20000410000 */
[----:B------:R-:W-:Y:S01]  /*ad70*/  FMUL.FTZ R69, R60, R69 ;  /* 0x000000453c457220 */ /* 0x000fe20000410000 */
[----:B------:R-:W-:Y:S01]  /*ad80*/  FFMA.FTZ R62, R62, R66, -R71 ;  /* 0x000000423e3e7223 */ /* 0x000fe20000010847 */
[----:B------:R-:W-:Y:S01]  /*ad90*/  F2FP.F16.E4M3.UNPACK_B R71, R54 ;  /* 0x00000036ff47723e */ /* 0x000fe200020006ff */
[----:B------:R-:W-:Y:S01]  /*ada0*/  FFMA.FTZ R80, R65, R66, R68 ;  /* 0x0000004241507223 */ /* 0x000fe20000010044 */
[-C--:B------:R-:W-:Y:S01]  /*adb0*/  FFMA.FTZ R83, R64, R67.reuse, R69 ;  /* 0x0000004340537223 */ /* 0x080fe20000010045 */
[----:B------:R-:W-:Y:S01]  /*adc0*/  F2FP.SATFINITE.E4M3.F32.PACK_AB_MERGE_C R64, R79, R76, RZ ;  /* 0x0000004c4f40723e */ /* 0x000fe200048070ff */
[----:B------:R-:W-:Y:S01]  /*add0*/  FFMA.FTZ R81, R60, R67, -R81 ;  /* 0x000000433c517223 */ /* 0x000fe20000010851 */
[----:B------:R-:W-:-:S02]  /*ade0*/  F2FP.F16.E4M3.UNPACK_B R68, R53 ;  /* 0x00000035ff44723e */ /* 0x000fc400020006ff */
[----:B------:R-:W-:Y:S02]  /*adf0*/  F2FP.F16.E4M3.UNPACK_B R66, R49 ;  /* 0x00000031ff42723e */ /* 0x000fe400020006ff */
[----:B------:R-:W-:Y:S01]  /*ae00*/  F2FP.SATFINITE.E4M3.F32.PACK_AB_MERGE_C R64, R74, R73, R64 ;  /* 0x000000494a40723e */ /* 0x000fe20004807040 */
[----:B------:R-:W-:Y:S01]  /*ae10*/  HADD2.F32 R69, -RZ, R68.H0_H0 ;  /* 0x20000044ff457230 */ /* 0x000fe20000004100 */
[----:B------:R-:W-:Y:S01]  /*ae20*/  F2FP.SATFINITE.E4M3.F32.PACK_AB_MERGE_C R65, R78, R77, RZ ;  /* 0x0000004d4e41723e */ /* 0x000fe200048070ff */
[----:B------:R-:W-:Y:S01]  /*ae30*/  HADD2.F32 R74, -RZ, R71.H0_H0 ;  /* 0x20000047ff4a7230 */ /* 0x000fe20000004100 */
[----:B------:R-:W-:Y:S01]  /*ae40*/  F2FP.F16.E4M3.UNPACK_B R49, R49.H1 ;  /* 0x00000031ff31723e */ /* 0x000fe200030006ff */
[----:B------:R-:W-:Y:S01]  /*ae50*/  HADD2.F32 R67, -RZ, R66.H0_H0 ;  /* 0x20000042ff437230 */ /* 0x000fe20000004100 */
[----:B------:R-:W-:Y:S01]  /*ae60*/  F2FP.SATFINITE.E4M3.F32.PACK_AB_MERGE_C R65, R75, R72, R65 ;  /* 0x000000484b41723e */ /* 0x000fe20004807041 */
        /* <DEDUP_REMOVED lines=11> */
[----:B------:R-:W-:Y:S01]  /*af20*/  FMUL.FTZ R71, R66, R71 ;  /* 0x0000004742477220 */ /* 0x000fe20000410000 */
[----:B------:R-:W-:-:S02]  /*af30*/  HADD2.F32 R53, -RZ, R49.H0_H0 ;  /* 0x20000031ff357230 */ /* 0x000fc40000004100 */
[-C--:B------:R-:W-:Y:S01]  /*af40*/  FFMA.FTZ R75, R66, R69.reuse, -R73 ;  /* 0x00000045424b7223 */ /* 0x080fe20000010849 */
[----:B------:R-:W-:Y:S01]  /*af50*/  F2FP.F16.E4M3.UNPACK_B R66, R54.H1 ;  /* 0x00000036ff42723e */ /* 0x000fe200030006ff */
[----:B------:R-:W-:Y:S01]  /*af60*/  FFMA.FTZ R77, R68, R69, R71 ;  /* 0x00000045444d7223 */ /* 0x000fe20000010047 */
[--C-:B------:R-:W-:Y:S01]  /*af70*/  HADD2.F32 R54, -RZ, R67.reuse.H0_H0 ;  /* 0x20000043ff367230 */ /* 0x100fe20000004100 */
[----:B------:R-:W-:Y:S01]  /*af80*/  F2FP.SATFINITE.E4M3.F32.PACK_AB_MERGE_C R60, R87, R82, RZ ;  /* 0x00000052573c723e */ /* 0x000fe200048070ff */
[----:B------:R-:W-:Y:S01]  /*af90*/  HADD2.F32 R67, -RZ, R67.H1_H1 ;  /* 0x30000043ff437230 */ /* 0x000fe20000004100 */
[----:B------:R-:W-:Y:S01]  /*afa0*/  F2FP.SATFINITE.E4M3.F32.PACK_AB_MERGE_C R62, R81, R62, R85 ;  /* 0x0000003e513e723e */ /* 0x000fe20004807055 */
[--C-:B------:R-:W-:Y:S01]  /*afb0*/  HADD2.F32 R68, -RZ, R66.reuse.H0_H0 ;  /* 0x20000042ff447230 */ /* 0x100fe20000004100 */
[----:B------:R-:W-:Y:S01]  /*afc0*/  F2FP.SATFINITE.E4M3.F32.PACK_AB_MERGE_C R60, R83, R80, R60 ;  /* 0x00000050533c723e */ /* 0x000fe2000480703c */
[----:B------:R-:W-:Y:S01]  /*afd0*/  HADD2.F32 R70, -RZ, R66.H1_H1 ;  /* 0x30000042ff467230 */ /* 0x000fe20000004100 */
[----:B------:R-:W-:Y:S01]  /*afe0*/  F2FP.F16.E4M3.UNPACK_B R71, R50.H1 ;  /* 0x00000032ff47723e */ /* 0x000fe200030006ff */
[----:B------:R-:W-:-:S02]  /*aff0*/  HADD2.F32 R49, -RZ, R49.H1_H1 ;  /* 0x30000031ff317230 */ /* 0x000fc40000004100 */
[CC--:B------:R-:W-:Y:S01]  /*b000*/  FMUL.FTZ R72, R54.reuse, R68.reuse ;  /* 0x0000004436487220 */ /* 0x0c0fe20000410000 */
[--C-:B------:R-:W-:Y:S02]  /*b010*/  HADD2.F32 R66, -RZ, R52.reuse.H0_H0 ;  /* 0x20000034ff427230 */ /* 0x100fe40000004100 */
[----:B------:R-:W-:Y:S01]  /*b020*/  FMUL.FTZ R69, R53, R68 ;  /* 0x0000004435457220 */ /* 0x000fe20000410000 */
[----:B------:R-:W-:Y:S02]  /*b030*/  HADD2.F32 R52, -RZ, R52.H1_H1 ;  /* 0x30000034ff347230 */ /* 0x000fe40000004100 */
[-C--:B------:R-:W-:Y:S01]  /*b040*/  FMUL.FTZ R68, R67, R70.reuse ;  /* 0x0000004643447220 */ /* 0x080fe20000410000 */
[C---:B------:R-:W-:Y:S01]  /*b050*/  FMUL.FTZ R70, R49.reuse, R70 ;  /* 0x0000004631467220 */ /* 0x040fe20000410000 */
[----:B------:R-:W-:Y:S01]  /*b060*/  FFMA.FTZ R79, R54, R66, R69 ;  /* 0x00000042364f7223 */ /* 0x000fe20000010045 */
[----:B------:R-:W-:Y:S01]  /*b070*/  F2FP.F16.E4M3.UNPACK_B R54, R55 ;  /* 0x00000037ff36723e */ /* 0x000fe200020006ff */
[-C--:B------:R-:W-:Y:S01]  /*b080*/  FFMA.FTZ R81, R49, R52.reuse, -R68 ;  /* 0x0000003431517223 */ /* 0x080fe20000010844 */
[----:B------:R-:W-:Y:S01]  /*b090*/  FFMA.FTZ R80, R67, R52, R70 ;  /* 0x0000003443507223 */ /* 0x000fe20000010046 */
[----:B------:R-:W-:Y:S01]  /*b0a0*/  F2FP.F16.E4M3.UNPACK_B R70, R50 ;  /* 0x00000032ff46723e */ /* 0x000fe200020006ff */
[----:B------:R-:W-:Y:S01]  /*b0b0*/  FFMA.FTZ R78, R53, R66, -R72 ;  /* 0x00000042354e7223 */ /* 0x000fe20000010848 */
[-C--:B------:R-:W-:Y:S01]  /*b0c0*/  F2FP.F16.E4M3.UNPACK_B R49, R51.reuse ;  /* 0x00000033ff31723e */ /* 0x080fe200020006ff */
        /* <DEDUP_REMOVED lines=29> */
[CC--:B------:R-:W-:Y:S01]  /*b2a0*/  FMUL.FTZ R52, R54.reuse, R70.reuse ;  /* 0x0000004636347220 */ /* 0x0c0fe20000410000 */
[----:B------:R-:W-:Y:S02]  /*b2b0*/  HADD2.F32 R50, -RZ, R50.H1_H1 ;  /* 0x30000032ff327230 */ /* 0x000fe40000004100 */
[----:B------:R-:W-:Y:S01]  /*b2c0*/  FMUL.FTZ R53, R49, R70 ;  /* 0x0000004631357220 */ /* 0x000fe20000410000 */
[----:B------:R-:W-:Y:S01]  /*b2d0*/  F2FP.SATFINITE.E4M3.F32.PACK_AB_MERGE_C R78, R81, R78, RZ ;  /* 0x0000004e514e723e */ /* 0x000fe200048070ff */
        /* <DEDUP_REMOVED lines=13> */
[----:B------:R-:W-:Y:S02]  /*b3b0*/  F2FP.SATFINITE.E4M3.F32.PACK_AB_MERGE_C R49, R75, R76, R78 ;  /* 0x0000004c4b31723e */ /* 0x000fe4000480704e */
[----:B------:R-:W-:-:S07]  /*b3c0*/  F2FP.SATFINITE.E4M3.F32.PACK_AB_MERGE_C R53, R77, R74, R79 ;  /* 0x0000004a4d35723e */ /* 0x000fce000480704f */
.L_x_2109:
[----:B------:R-:W-:Y:S05]  /*b3d0*/  BSYNC B1 ;  /* 0x0000000000017941 */ /* 0x000fea0003800000 */
.L_x_2108:
        /* <DEDUP_REMOVED lines=10> */
.L_x_2049:
[----:B------:R-:W2:Y:S02]  /*b480*/  LDL R48, [R1+0x50] ;  /* 0x0000500001307983 */ /* 0x000ea40000100800 */
[----:B--2---:R-:W-:-:S13]  /*b490*/  R2UR UR4, R48 ;  /* 0x00000000300472ca */ /* 0x004fda00000e0000 */
[----:B------:R-:W-:-:S06]  /*b4a0*/  UISETP.NE.AND UP0, UPT, UR4, 0x3, UPT ;  /* 0x000000030400788c */ /* 0x000fcc000bf05270 */
[----:B------:R-:W-:-:S13]  /*b4b0*/  PLOP3.LUT P5, PT, PT, PT, UP0, 0x80, 0x0 ;  /* 0x000000000000781c */ /* 0x000fda0003faf008 */
[----:B------:R-:W-:Y:S05]  /*b4c0*/  @!P5 BRA `(.L_x_2110) ;  /* 0x000000000004d947 */ /* 0x000fea0003800000 */
[----:B------:R-:W-:Y:S01]  /*b4d0*/  BPT.TRAP 0x1 ;  /* 0x000000040000795c */ /* 0x000fe20000300000 */
.L_x_2110:
[----:B------:R-:W2:Y:S01]  /*b4e0*/  LDL R48, [R1] ;  /* 0x0000000001307983 */ /* 0x000ea20000100800 */
        /* <DEDUP_REMOVED lines=9> */
.L_x_2356:
[----:B------:R-:W-:Y:S05]  /*b580*/  BSYNC B1 ;  /* 0x0000000000017941 */ /* 0x000fea0003800000 */
.L_x_2111:
        /* <DEDUP_REMOVED lines=22> */
.L_x_2114:
[----:B------:R-:W-:Y:S05]  /*b6f0*/  BSYNC B1 ;  /* 0x0000000000017941 */ /* 0x000fea0003800000 */
.L_x_2113:
        /* <DEDUP_REMOVED lines=22> */
.L_x_2116:
[----:B------:R-:W-:Y:S05]  /*b860*/  BSYNC B1 ;  /* 0x0000000000017941 */ /* 0x000fea0003800000 */
.L_x_2115:
[----:B-12---:R-:W-:Y:S01]  /*b870*/  VIADD R48, R228, 0x80 ;  /* 0x00000080e4307836 */ /* 0x006fe20000000000 */
[----:B------:R-:W-:Y:S04]  /*b880*/  BSSY B1, `(.L_x_2117) ;  /* 0x0000015000017945 */ /* 0x000fe80003800000 */
[----:B------:R-:W-:-:S13]  /*b890*/  ISETP.GE.AND P2, PT, R48, R118, PT ;  /* 0x000000763000720c */ /* 0x000fda0003f46270 */
[----:B------:R-:W-:Y:S05]  /*b8a0*/  @P2 BRA `(.L_x_2118) ;  /* 0x0000000000482947 */ /* 0x000fea0003800000 */
[----:B------:R-:W1:Y:S01]  /*b8b0*/  @!P0 LDS.128 R48, [R117+0x24400] ;  /* 0x0244000075308984 */ /* 0x000e620000000c00 */
[----:B------:R-:W2:Y:S01]  /*b8c0*/  @!P0 LDC.64 R54, c[0x0][0x2d8] ;  /* 0x0000b600ff368b82 */ /* 0x000ea20000000a00 */
[----:B------:R-:W-:-:S05]  /*b8d0*/  LEA R58, P2, R42, R52, 0x7 ;  /* 0x000000342a3a7211 */ /* 0x000fca00078438ff */
        /* <DEDUP_REMOVED lines=15> */
.L_x_2118:
[----:B------:R-:W-:Y:S05]  /*b9d0*/  BSYNC B1 ;  /* 0x0000000000017941 */ /* 0x000fea0003800000 */
.L_x_2117:
        /* <DEDUP_REMOVED lines=25> */
.L_x_2086:
[----:B------:R-:W-:Y:S05]  /*bb70*/  BSYNC B0 ;  /* 0x0000000000007941 */ /* 0x000fea0003800000 */
.L_x_2048:
        /* <DEDUP_REMOVED lines=17> */
.L_x_2120:
[----:B------:R-:W-:Y:S05]  /*bc90*/  BSYNC B0 ;  /* 0x0000000000007941 */ /* 0x000fea0003800000 */
.L_x_2119:
[----:B------:R-:W2:Y:S01]  /*bca0*/  SYNCS.PHASECHK.TRANS64.TRYWAIT P3, [R109+URZ+0x2e8b0], R130 ;  /* 0x02e8b0826d0075a7 */ /* 0x000ea2000806017f */
[----:B------:R-:W-:Y:S01]  /*bcb0*/  ULDC.64 UR38, c[0x0][0x318] ;  /* 0x0000c60000267ab9 */ /* 0x000fe20000000a00 */
[----:B------:R-:W-:Y:S01]  /*bcc0*/  ULDC.64 UR36, c[0x0][0x308] ;  /* 0x0000c20000247ab9 */ /* 0x000fe20000000a00 */
[----:B------:R-:W-:Y:S04]  /*bcd0*/  BSSY B0, `(.L_x_2121) ;  /* 0x0000002000007945 */ /* 0x000fe80003800000 */
[----:B--2---:R-:W-:Y:S05]  /*bce0*/  @!P3 BRA `(.L_x_2122) ;  /* 0x000001d000f4b947 */ /* 0x004fea0003800000 */
.L_x_2357:
[----:B------:R-:W-:Y:S05]  /*bcf0*/  BSYNC B0 ;  /* 0x0000000000007941 */ /* 0x000fea0003800000 */
.L_x_2121:
        /* <DEDUP_REMOVED lines=12> */
[----:B------:R-:W-:Y:S01]  /*bdc0*/  @!P3 LOP3.LUT P5, RZ, R229, 0x4, RZ, 0xc0, !PT ;  /* 0x00000004e5ffb812 */ /* 0x000fe200078ac0ff */
[----:B------:R-:W-:-:S03]  /*bdd0*/  @!P3 VIADD R56, R116, 0x40 ;  /* 0x000000407438b836 */ /* 0x000fc60000000000 */
        /* <DEDUP_REMOVED lines=10> */
.L_x_2124:
[----:B------:R-:W-:Y:S05]  /*be80*/  BSYNC B0 ;  /* 0x0000000000007941 */ /* 0x000fea0003800000 */
.L_x_2123:
[----:B-1-3--:R-:W-:Y:S01]  /*be90*/  VIADD R48, R228, 0x40 ;  /* 0x00000040e4307836 */ /* 0x00afe20000000000 */
[----:B------:R-:W-:Y:S04]  /*bea0*/  BSSY B0, `(.L_x_2125) ;  /* 0x0000019000007945 */ /* 0x000fe80003800000 */
[----:B------:R-:W-:-:S13]  /*beb0*/  ISETP.GE.AND P3, PT, R48, R118, PT ;  /* 0x000000763000720c */ /* 0x000fda0003f66270 */
[----:B------:R-:W-:Y:S05]  /*bec0*/  @P3 BRA `(.L_x_2126) ;  /* 0x0000000000583947 */ /* 0x000fea0003800000 */
[----:B------:R-:W-:Y:S01]  /*bed0*/  ULDC UR4, c[0x0][0x2e4] ;  /* 0x0000b90000047ab9 */ /* 0x000fe20000000800 */
[----:B------:R-:W-:Y:S01]  /*bee0*/  PLOP3.LUT P4, PT, PT, PT, PT, 0x8, 0x0 ;  /* 0x000000000000781c */ /* 0x000fe20003f8e170 */
[----:B------:R-:W-:Y:S01]  /*bef0*/  IMAD.MOV.U32 R48, RZ, RZ, R46 ;  /* 0x000000ffff307224 */ /* 0x000fe200078e002e */
[----:B------:R-:W-:Y:S01]  /*bf00*/  ISETP.GE.AND P3, PT, R4, UR4, PT ;  /* 0x0000000404007c0c */ /* 0x000fe2000bf66270 */
[----:B------:R-:W-:-:S12]  /*bf10*/  IMAD.MOV.U32 R49, RZ, RZ, R108 ;  /* 0x000000ffff317224 */ /* 0x000fd800078e006c */
        /* <DEDUP_REMOVED lines=17> */
.L_x_2126:
[----:B------:R-:W-:Y:S05]  /*c030*/  BSYNC B0 ;  /* 0x0000000000007941 */ /* 0x000fea0003800000 */
.L_x_2125:
[----:B-1----:R-:W-:Y:S01]  /*c040*/  VIADD R48, R228, 0x80 ;  /* 0x00000080e4307836 */ /* 0x002fe20000000000 */
        /* <DEDUP_REMOVED lines=25> */
.L_x_2128:
[----:B------:R-:W-:Y:S05]  /*c1e0*/  BSYNC B0 ;  /* 0x0000000000007941 */ /* 0x000fea0003800000 */
.L_x_2127:
        /* <DEDUP_REMOVED lines=26> */
.L_x_2130:
[----:B------:R-:W-:Y:S05]  /*c390*/  BSYNC B0 ;  /* 0x0000000000007941 */ /* 0x000fea0003800000 */
.L_x_2129:
[----:B-1----:R-:W3:Y:S01]  /*c3a0*/  LDL.LU R49, [R1] ;  /* 0x0000000001317983 */ /* 0x002ee20000300800 */
[----:B0-2---:R-:W-:Y:S01]  /*c3b0*/  @!P2 VIADD R109, R109, 0x2e8c0 ;  /* 0x0002e8c06d6da836 */ /* 0x005fe20000000000 */
        /* <DEDUP_REMOVED lines=14> */
[----:B---3--:R-:W-:-:S05]  /*c4a0*/  LOP3.LUT R49, R49, R48, RZ, 0x3c, !PT ;  /* 0x0000003031317212 */ /* 0x008fca00078e3cff */
[----:B------:R0:W-:Y:S01]  /*c4b0*/  STL [R1], R49 ;  /* 0x0000003101007387 */ /* 0x0001e20000100800 */
[----:B------:R-:W-:Y:S05]  /*c4c0*/  @P3 BRA `(.L_x_2131) ;  /* 0xffffff60008c3947 */ /* 0x000fea000383ffff */
[----:B0-----:R-:W0:Y:S01]  /*c4d0*/  S2R R49, SR_TID.X ;  /* 0x0000000000317919 */ /* 0x001e220000002100 */
[----:B------:R-:W-:Y:S02]  /*c4e0*/  PLOP3.LUT P0, PT, PT, PT, PT, 0x8, 0x0 ;  /* 0x000000000000781c */ /* 0x000fe40003f0e170 */
[----:B0-----:R-:W-:-:S04]  /*c4f0*/  SHF.R.U32.HI R49, RZ, 0x7, R49 ;  /* 0x00000007ff317819 */ /* 0x001fc80000011631 */
[----:B------:R-:W-:-:S13]  /*c500*/  ISETP.NE.AND P3, PT, R49, 0x1, PT ;  /* 0x000000013100780c */ /* 0x000fda0003f65270 */
[----:B------:R-:W-:Y:S06]  /*c510*/  @!P3 BAR.ARV 0x9, 0x100 ;  /* 0x024400000000bb1d */ /* 0x000fec0000002000 */
.L_x_2043:
[----:B------:R-:W0:Y:S01]  /*c520*/  LDC R0, c[0x0][0x428] ;  /* 0x00010a00ff007b82 */ /* 0x000e220000000800 */
[----:B------:R-:W-:Y:S05]  /*c530*/  @P0 BRA `(.L_x_2132) ;  /* 0x00000000000c0947 */ /* 0x000fea0003800000 */
[----:B------:R-:W2:Y:S01]  /*c540*/  FENCE.VIEW.ASYNC.G ;  /* 0x00000000000073c6 */ /* 0x000ea20000000100 */
[----:B------:R-:W-:Y:S05]  /*c550*/  WARPSYNC.ALL ;  /* 0x0000000000007948 */ /* 0x000fea0003800000 */
[----:B--2---:R-:W-:Y:S06]  /*c560*/  BAR.ARV 0xc, 0x180 ;  /* 0x0306000000007b1d */ /* 0x004fec0000002000 */
.L_x_2132:
[----:B------:R-:W2:Y:S01]  /*c570*/  LDL R5, [R1+0x64] ;  /* 0x0000640001057983 */ /* 0x000ea20000100800 */
[----:B------:R-:W-:Y:S01]  /*c580*/  ULDC.64 UR4, c[0x0][0x990] ;  /* 0x0002640000047ab9 */ /* 0x000fe20000000a00 */
[----:B0-----:R-:W-:Y:S01]  /*c590*/  ISETP.NE.AND P2, PT, R0, 0x1, PT ;  /* 0x000000010000780c */ /* 0x001fe20003f45270 */
[----:B------:R-:W-:Y:S01]  /*c5a0*/  ULDC.64 UR6, c[0x0][0x998] ;  /* 0x0002660000067ab9 */ /* 0x000fe20000000a00 */
[----:B------:R-:W-:Y:S01]  /*c5b0*/  ISETP.NE.U32.AND P0, PT, RZ, UR4, PT ;  /* 0x00000004ff007c0c */ /* 0x000fe2000bf05070 */
[----:B------:R-:W3:Y:S01]  /*c5c0*/  LDL R25, [R1+0x54] ;  /* 0x0000540001197983 */ /* 0x000ee20000100800 */
[----:B------:R-:W-:Y:S02]  /*c5d0*/  ISETP.NE.U32.AND P1, PT, RZ, UR6, PT ;  /* 0x00000006ff007c0c */ /* 0x000fe4000bf25070 */
[----:B------:R-:W-:Y:S01]  /*c5e0*/  ISETP.NE.AND.EX P0, PT, RZ, UR5, PT, P0 ;  /* 0x00000005ff007c0c */ /* 0x000fe2000bf05300 */
[----:B------:R-:W3:Y:S01]  /*c5f0*/  LDL R24, [R1+0x60] ;  /* 0x0000600001187983 */ /* 0x000ee20000100800 */
[----:B------:R-:W-:Y:S01]  /*c600*/  ISETP.NE.AND.EX P1, PT, RZ, UR7, PT, P1 ;  /* 0x00000007ff007c0c */ /* 0x000fe2000bf25310 */
[----:B------:R-:W-:-:S04]  /*c610*/  IMAD.MOV.U32 R7, RZ, RZ, R234 ;  /* 0x000000ffff077224 */ /* 0x000fc800078e00ea */
[----:B------:R-:W0:Y:S08]  /*c620*/  @P2 LDC R3, c[0x0][0x42c] ;  /* 0x00010b00ff032b82 */ /* 0x000e300000000800 */
[----:B------:R-:W4:Y:S08]  /*c630*/  @P0 LDC.64 R10, c[0x0][0x9a8] ;  /* 0x00026a00ff0a0b82 */ /* 0x000f300000000a00 */
[----:B------:R-:W4:Y:S08]  /*c640*/  @P2 LDC R2, c[0x0][0x430] ;  /* 0x00010c00ff022b82 */ /* 0x000f300000000800 */
[----:B-1----:R-:W1:Y:S01]  /*c650*/  @P1 LDC.64 R12, c[0x0][0x9b8] ;  /* 0x00026e00ff0c1b82 */ /* 0x002e620000000a00 */
[----:B0-----:R-:W-:-:S07]  /*c660*/  @P2 IMAD.HI.U32 R3, R234, R3, RZ ;  /* 0x00000003ea032227 */ /* 0x001fce00078e00ff */
[----:B------:R-:W0:Y:S01]  /*c670*/  @P0 LDC.64 R14, c[0x0][0x9b0] ;  /* 0x00026c00ff0e0b82 */ /* 0x000e220000000a00 */
[----:B----4-:R-:W-:-:S07]  /*c680*/  @P0 IMAD R0, R131, R10, RZ ;  /* 0x0000000a83000224 */ /* 0x010fce00078e02ff */
[----:B------:R-:W4:Y:S01]  /*c690*/  @P1 LDC.64 R20, c[0x0][0x9c0] ;  /* 0x00027000ff141b82 */ /* 0x000f220000000a00 */
[----:B------:R-:W-:-:S04]  /*c6a0*/  @P2 SHF.R.U32.HI R7, RZ, R2, R3 ;  /* 0x00000002ff072219 */ /* 0x000fc80000011603 */
[----:B------:R-:W-:Y:S01]  /*c6b0*/  @P0 SHF.R.S32.HI R9, RZ, 0x1f, R7 ;  /* 0x0000001fff090819 */ /* 0x000fe20000011407 */
[----:B-1----:R-:W-:Y:S02]  /*c6c0*/  @P1 IMAD R4, R131, R12, RZ ;  /* 0x0000000c83041224 */ /* 0x002fe400078e02ff */
[C---:B--2---:R-:W-:Y:S02]  /*c6d0*/  @P0 IMAD R11, R5.reuse, R11, R0 ;  /* 0x0000000b050b0224 */ /* 0x044fe400078e0200 */
[----:B------:R-:W-:-:S04]  /*c6e0*/  @P0 IMAD.WIDE.U32 R2, R5, R10, RZ ;  /* 0x0000000a05020225 */ /* 0x000fc800078e00ff */
[----:B------:R-:W-:Y:S01]  /*c6f0*/  @P0 IMAD.IADD R3, R3, 0x1, R11 ;  /* 0x0000000103030824 */ /* 0x000fe200078e020b */
[----:B------:R-:W-:Y:S01]  /*c700*/  @P1 SHF.R.S32.HI R11, RZ, 0x1f, R7 ;  /* 0x0000001fff0b1819 */ /* 0x000fe20000011407 */
[C---:B------:R-:W-:Y:S02]  /*c710*/  @P1 IMAD R13, R5.reuse, R13, R4 ;  /* 0x0000000d050d1224 */ /* 0x040fe400078e0204 */
[----:B------:R-:W-:-:S04]  /*c720*/  @P1 IMAD.WIDE.U32 R4, R5, R12, RZ ;  /* 0x0000000c05041225 */ /* 0x000fc800078e00ff */
[----:B0-----:R-:W-:Y:S02]  /*c730*/  @P0 IMAD R0, R9, R14, RZ ;  /* 0x0000000e09000224 */ /* 0x001fe400078e02ff */
[----:B----4-:R-:W-:Y:S02]  /*c740*/  @P1 IMAD R6, R11, R20, RZ ;  /* 0x000000140b061224 */ /* 0x010fe400078e02ff */
        /* <DEDUP_REMOVED lines=12> */
[----:B------:R-:W-:Y:S01]  /*c810*/  IMAD.MOV.U32 R0, RZ, RZ, 0x3f800000 ;  /* 0x3f800000ff007424 */ /* 0x000fe200078e00ff */
[----:B------:R-:W-:Y:S01]  /*c820*/  @P1 LEA.HI.X R9, R6, UR7, R3, 0x2, P4 ;  /* 0x0000000706091c11 */ /* 0x000fe2000a0f1403 */
[----:B------:R-:W0:Y:S02]  /*c830*/  @P2 LDC R11, c[0x0][0x42c] ;  /* 0x00010b00ff0b2b82 */ /* 0x000e240000000800 */
[----:B------:R-:W2:Y:S04]  /*c840*/  @P0 LDG.E R7, desc[UR60][R4.64] ;  /* 0x0000003c04070981 */ /* 0x000ea8000c1e1900 */
[----:B------:R1:W2:Y:S01]  /*c850*/  @P1 LDG.E R0, desc[UR60][R8.64] ;  /* 0x0000003c08001981 */ /* 0x0002a2000c1e1900 */
[----:B---3--:R-:W-:Y:S01]  /*c860*/  IADD3 R2, R24, 0x15f, -R25 ;  /* 0x0000015f18027810 */ /* 0x008fe20007ffe819 */
[----:B------:R-:W3:Y:S01]  /*c870*/  @P2 LDC R6, c[0x0][0x430] ;  /* 0x00010c00ff062b82 */ /* 0x000ee20000000800 */
[----:B------:R-:W-:-:S02]  /*c880*/  PLOP3.LUT P0, PT, PT, PT, PT, 0x80, 0x0 ;  /* 0x000000000000781c */ /* 0x000fc40003f0f070 */
[----:B------:R-:W-:Y:S01]  /*c890*/  CS2R R88, SRZ ;  /* 0x0000000000587805 */ /* 0x000fe2000001ff00 */
[----:B------:R-:W-:Y:S01]  /*c8a0*/  IMAD.MOV.U32 R87, RZ, RZ, RZ ;  /* 0x000000ffff577224 */ /* 0x000fe200078e00ff */
[----:B------:R-:W-:Y:S01]  /*c8b0*/  CS2R R12, SRZ ;  /* 0x00000000000c7805 */ /* 0x000fe2000001ff00 */
[----:B------:R-:W-:Y:S01]  /*c8c0*/  IMAD R3, R233, 0x80, R2 ;  /* 0x00000080e9037824 */ /* 0x000fe200078e0202 */
[----:B------:R-:W-:Y:S01]  /*c8d0*/  CS2R R14, SRZ ;  /* 0x00000000000e7805 */ /* 0x000fe2000001ff00 */
[----:B------:R-:W-:Y:S01]  /*c8e0*/  IMAD.MOV.U32 R2, RZ, RZ, RZ ;  /* 0x000000ffff027224 */ /* 0x000fe200078e00ff */
[----:B-1----:R-:W-:Y:S01]  /*c8f0*/  CS2R R8, SRZ ;  /* 0x0000000000087805 */ /* 0x002fe2000001ff00 */
[----:B------:R-:W-:Y:S01]  /*c900*/  IMAD.MOV.U32 R4, RZ, RZ, R234 ;  /* 0x000000ffff047224 */ /* 0x000fe200078e00ea */
[----:B------:R-:W-:Y:S01]  /*c910*/  CS2R R20, SRZ ;  /* 0x0000000000147805 */ /* 0x000fe2000001ff00 */
[----:B------:R-:W-:Y:S01]  /*c920*/  IMAD.HI R2, R3, -0x6db6db6d, R2 ;  /* 0x9249249303027827 */ /* 0x000fe200078e0202 */
[----:B------:R-:W-:-:S02]  /*c930*/  CS2R R24, SRZ ;  /* 0x0000000000187805 */ /* 0x000fc4000001ff00 */
[----:B------:R-:W-:Y:S02]  /*c940*/  CS2R R26, SRZ ;  /* 0x00000000001a7805 */ /* 0x000fe4000001ff00 */
[----:B------:R-:W-:Y:S02]  /*c950*/  CS2R R28, SRZ ;  /* 0x00000000001c7805 */ /* 0x000fe4000001ff00 */
[----:B------:R-:W-:Y:S02]  /*c960*/  CS2R R30, SRZ ;  /* 0x00000000001e7805 */ /* 0x000fe4000001ff00 */
[----:B------:R-:W-:Y:S01]  /*c970*/  SHF.R.U32.HI R3, RZ, 0x1f, R2 ;  /* 0x0000001fff037819 */ /* 0x000fe20000011602 */
[----:B0-----:R-:W-:Y:S01]  /*c980*/  @P2 IMAD.HI.U32 R11, R234, R11, RZ ;  /* 0x0000000bea0b2227 */ /* 0x001fe200078e00ff */
[----:B------:R-:W-:Y:S02]  /*c990*/  CS2R R32, SRZ ;  /* 0x0000000000207805 */ /* 0x000fe4000001ff00 */
[----:B------:R-:W-:-:S02]  /*c9a0*/  CS2R R34, SRZ ;  /* 0x0000000000227805 */ /* 0x000fc4000001ff00 */
[----:B------:R-:W-:Y:S02]  /*c9b0*/  LEA.HI.SX32 R3, R2, R3, 0x19 ;  /* 0x0000000302037211 */ /* 0x000fe400078fcaff */
[----:B------:R-:W-:Y:S02]  /*c9c0*/  CS2R R36, SRZ ;  /* 0x0000000000247805 */ /* 0x000fe4000001ff00 */
[----:B------:R-:W-:Y:S02]  /*c9d0*/  CS2R R38, SRZ ;  /* 0x0000000000267805 */ /* 0x000fe4000001ff00 */
[----:B------:R-:W-:Y:S02]  /*c9e0*/  CS2R R40, SRZ ;  /* 0x0000000000287805 */ /* 0x000fe4000001ff00 */
[----:B------:R-:W-:Y:S02]  /*c9f0*/  VIMNMX R138, R138, R3, PT ;  /* 0x000000038a8a7248 */ /* 0x000fe40003fe0100 */
[----:B------:R-:W-:-:S02]  /*ca00*/  CS2R R42, SRZ ;  /* 0x00000000002a7805 */ /* 0x000fc4000001ff00 */
[----:B---3--:R-:W-:Y:S02]  /*ca10*/  @P2 SHF.R.U32.HI R4, RZ, R6, R11 ;  /* 0x00000006ff042219 */ /* 0x008fe4000001160b */
[----:B------:R-:W-:Y:S02]  /*ca20*/  CS2R R10, SRZ ;  /* 0x00000000000a7805 */ /* 0x000fe4000001ff00 */
[----:B------:R-:W-:Y:S02]  /*ca30*/  ISETP.GE.AND P1, PT, R138, 0x1, PT ;  /* 0x000000018a00780c */ /* 0x000fe40003f26270 */
[----:B------:R-:W-:Y:S02]  /*ca40*/  CS2R R44, SRZ ;  /* 0x00000000002c7805 */ /* 0x000fe4000001ff00 */
[----:B------:R-:W-:Y:S01]  /*ca50*/  CS2R R46, SRZ ;  /* 0x00000000002e7805 */ /* 0x000fe2000001ff00 */
[----:B------:R0:W-:Y:S01]  /*ca60*/  STL [R1+0x84], R4 ;  /* 0x0000840401007387 */ /* 0x0001e20000100800 */
        /* <DEDUP_REMOVED lines=9> */
[----:B0-----:R-:W-:Y:S02]  /*cb00*/  CS2R R4, SRZ ;  /* 0x0000000000047805 */ /* 0x001fe4000001ff00 */
[----:B------:R-:W-:Y:S01]  /*cb10*/  CS2R R98, SRZ ;  /* 0x0000000000627805 */ /* 0x000fe2000001ff00 */
[----:B------:R-:W-:Y:S01]  /*cb20*/  IMAD.MOV.U32 R76, RZ, RZ, RZ ;  /* 0x000000ffff4c7224 */ /* 0x000fe200078e00ff */
[----:B------:R-:W-:Y:S01]  /*cb30*/  CS2R R100, SRZ ;  /* 0x0000000000647805 */ /* 0x000fe2000001ff00 */
[----:B------:R-:W-:Y:S02]  /*cb40*/  IMAD.MOV.U32 R69, RZ, RZ, RZ ;  /* 0x000000ffff457224 */ /* 0x000fe400078e00ff */
[----:B------:R-:W-:Y:S02]  /*cb50*/  IMAD.MOV.U32 R80, RZ, RZ, RZ ;  /* 0x000000ffff507224 */ /* 0x000fe400078e00ff */
[----:B------:R-:W-:-:S02]  /*cb60*/  IMAD.MOV.U32 R103, RZ, RZ, RZ ;  /* 0x000000ffff677224 */ /* 0x000fc400078e00ff */
[----:B--2---:R-:W-:Y:S01]  /*cb70*/  FMUL.FTZ R0, R7, R0 ;  /* 0x0000000007007220 */ /* 0x004fe20000410000 */
[----:B------:R-:W-:-:S03]  /*cb80*/  CS2R R6, SRZ ;  /* 0x0000000000067805 */ /* 0x000fc6000001ff00 */
[----:B------:R-:W-:Y:S01]  /*cb90*/  FMUL.FTZ R2, R0, UR4 ;  /* 0x0000000400027c20 */ /* 0x000fe20008410000 */
[----:B------:R-:W-:Y:S06]  /*cba0*/  @!P1 BRA `(.L_x_2133) ;  /* 0x0000013800c89947 */ /* 0x000fec0003800000 */
        /* <DEDUP_REMOVED lines=9> */
.L_x_2360:
        /* <DEDUP_REMOVED lines=27> */
.L_x_2136:
[----:B------:R-:W-:Y:S05]  /*cdf0*/  BSYNC B6 ;  /* 0x0000000000067941 */ /* 0x000fea0003800000 */
.L_x_2135:
        /* <DEDUP_REMOVED lines=15> */
.L_x_2140:
[----:B--2---:R2:W3:Y:S02]  /*cef0*/  SYNCS.PHASECHK.TRANS64.TRYWAIT P0, [R16+URZ+0x2e800], R3 ;  /* 0x02e80003100075a7 */ /* 0x0044e4000800017f */
[----:B---3--:R-:W-:Y:S05]  /*cf00*/  @!P0 NANOSLEEP.SYNCS 0x989680 ;  /* 0x009896800000895d */ /* 0x008fea0003900000 */
[----:B------:R-:W3:Y:S02]  /*cf10*/  @!P0 SYNCS.PHASECHK.TRANS64 P0, [R16+URZ+0x2e800], R3 ;  /* 0x02e80003100085a7 */ /* 0x000ee4000800007f */
[----:B---3--:R-:W-:Y:S05]  /*cf20*/  @!P0 BRA `(.L_x_2140) ;  /* 0xfffffffc00f08947 */ /* 0x008fea000383ffff */
.L_x_2139:
[----:B------:R-:W-:Y:S05]  /*cf30*/  BSYNC B0 ;  /* 0x0000000000007941 */ /* 0x000fea0003800000 */
.L_x_2138:
[----:B------:R-:W-:Y:S05]  /*cf40*/  BRA `(.L_x_2141) ;  /* 0x0000005000a47947 */ /* 0x000fea0003800000 */
.L_x_2137:
[----:B------:R-:W0:Y:S01]  /*cf50*/  LDC.64 R12, c[0x0][0x3d8] ;  /* 0x0000f600ff0c7b82 */ /* 0x000e220000000a00 */
[----:B-----5:R-:W-:Y:S01]  /*cf60*/  SHF.R.S32.HI R3, RZ, 0x1f, R121 ;  /* 0x0000001fff037819 */ /* 0x020fe20000011479 */
[----:B------:R-:W-:Y:S01]  /*cf70*/  IMAD.MOV.U32 R6, RZ, RZ, R18 ;  /* 0x000000ffff067224 */ /* 0x000fe200078e0012 */
[--C-:B------:R-:W-:Y:S01]  /*cf80*/  SHF.R.S32.HI R5, RZ, 0x1f, R22.reuse ;  /* 0x0000001fff057819 */ /* 0x100fe20000011416 */
[----:B------:R-:W-:Y:S01]  /*cf90*/  IMAD.MOV.U32 R7, RZ, RZ, R19 ;  /* 0x000000ffff077224 */ /* 0x000fe200078e0013 */
[----:B------:R-:W-:Y:S01]  /*cfa0*/  LOP3.LUT P0, RZ, R25, 0x3ff, RZ, 0xc0, !PT ;  /* 0x000003ff19ff7812 */ /* 0x000fe2000780c0ff */
[----:B------:R-:W-:Y:S01]  /*cfb0*/  IMAD.MOV.U32 R4, RZ, RZ, R22 ;  /* 0x000000ffff047224 */ /* 0x000fe200078e0016 */
[----:B------:R-:W-:Y:S01]  /*cfc0*/  SHF.R.S32.HI R24, RZ, 0x1f, R228 ;  /* 0x0000001fff187819 */ /* 0x000fe200000114e4 */
[----:B-1----:R-:W1:Y:S01]  /*cfd0*/  LDC.64 R14, c[0x0][0x3e8] ;  /* 0x0000fa00ff0e7b82 */ /* 0x002e620000000a00 */
[----:B------:R-:W-:Y:S01]  /*cfe0*/  BSSY B6, `(.L_x_2142) ;  /* 0x000002e000067945 */ /* 0x000fe20003800000 */
[-C--:B0-----:R-:W-:Y:S01]  /*cff0*/  IMAD R0, R3, R12.reuse, RZ ;  /* 0x0000000c03007224 */ /* 0x081fe200078e02ff */
[----:B------:R-:W-:Y:S01]  /*d000*/  SHF.L.U64.HI R54, R12, 0x6, R13 ;  /* 0x000000060c367819 */ /* 0x000fe2000001020d */
[----:B------:R-:W-:-:S04]  /*d010*/  IMAD.WIDE.U32 R8, R228, R12, R6 ;  /* 0x0000000ce4087225 */ /* 0x000fc800078e0006 */
[----:B------:R-:W-:Y:S02]  /*d020*/  IMAD R21, R24, R12, RZ ;  /* 0x0000000c18157224 */ /* 0x000fe400078e02ff */
[-C--:B-1----:R-:W-:Y:S01]  /*d030*/  IMAD R20, R3, R14.reuse, RZ ;  /* 0x0000000e03147224 */ /* 0x082fe200078e02ff */
[----:B------:R-:W-:Y:S01]  /*d040*/  SHF.L.U64.HI R57, R14, 0x6, R15 ;  /* 0x000000060e397819 */ /* 0x000fe2000001020f */
[----:B------:R-:W-:-:S04]  /*d050*/  IMAD.WIDE.U32 R10, R228, R14, R6 ;  /* 0x0000000ee40a7225 */ /* 0x000fc800078e0006 */
[----:B------:R-:W-:-:S04]  /*d060*/  IMAD.WIDE.U32 R6, R228, R12, R4 ;  /* 0x0000000ce4067225 */ /* 0x000fc800078e0004 */
[----:B------:R-:W-:-:S04]  /*d070*/  IMAD.WIDE.U32 R44, R121, R12, RZ ;  /* 0x0000000c792c7225 */ /* 0x000fc800078e00ff */
[----:B------:R-:W-:Y:S01]  /*d080*/  IMAD R3, R24, R14, RZ ;  /* 0x0000000e18037224 */ /* 0x000fe200078e02ff */
[-C--:B------:R-:W-:Y:S01]  /*d090*/  IADD3 R24, P3, R8, R44.reuse, RZ ;  /* 0x0000002c08187210 */ /* 0x080fe20007f7e0ff */
[C---:B------:R-:W-:Y:S01]  /*d0a0*/  IMAD R47, R121.reuse, R13, R0 ;  /* 0x0000000d792f7224 */ /* 0x040fe200078e0200 */
[----:B------:R-:W-:Y:S01]  /*d0b0*/  IADD3 R38, P1, R6, R44, RZ ;  /* 0x0000002c06267210 */ /* 0x000fe20007f3e0ff */
[C---:B------:R-:W-:Y:S02]  /*d0c0*/  IMAD R49, R121.reuse, R15, R20 ;  /* 0x0000000f79317224 */ /* 0x040fe400078e0214 */
[----:B------:R-:W-:-:S04]  /*d0d0*/  IMAD.WIDE.U32 R42, R121, R14, RZ ;  /* 0x0000000e792a7225 */ /* 0x000fc800078e00ff */
[----:B------:R-:W-:Y:S01]  /*d0e0*/  IMAD.WIDE.U32 R4, R228, R14, R4 ;  /* 0x0000000ee4047225 */ /* 0x000fe200078e0004 */
[----:B------:R-:W-:-:S03]  /*d0f0*/  IADD3 R26, P4, R10, R42, RZ ;  /* 0x0000002a0a1a7210 */ /* 0x000fc60007f9e0ff */
[----:B------:R-:W-:Y:S01]  /*d100*/  IMAD R21, R228, R13, R21 ;  /* 0x0000000de4157224 */ /* 0x000fe200078e0215 */
[----:B------:R-:W-:Y:S01]  /*d110*/  IADD3 R46, P2, R4, R42, RZ ;  /* 0x0000002a042e7210 */ /* 0x000fe20007f5e0ff */
[----:B------:R-:W-:Y:S02]  /*d120*/  IMAD R3, R228, R15, R3 ;  /* 0x0000000fe4037224 */ /* 0x000fe400078e0203 */
[----:B------:R-:W-:Y:S02]  /*d130*/  IMAD.IADD R47, R47, 0x1, R45 ;  /* 0x000000012f2f7824 */ /* 0x000fe400078e022d */
[----:B------:R-:W-:Y:S02]  /*d140*/  IMAD.IADD R49, R49, 0x1, R43 ;  /* 0x0000000131317824 */ /* 0x000fe400078e022b */
[----:B------:R-:W-:Y:S01]  /*d150*/  IMAD.SHL.U32 R56, R12, 0x40, RZ ;  /* 0x000000400c387824 */ /* 0x000fe200078e00ff */
[C---:B------:R-:W-:Y:S01]  /*d160*/  IADD3.X R41, R47.reuse, R7, R21, P1, !PT ;  /* 0x000000072f297210 */ /* 0x040fe20000ffe415 */
[----:B------:R-:W-:Y:S01]  /*d170*/  IMAD.SHL.U32 R58, R14, 0x40, RZ ;  /* 0x000000400e3a7824 */ /* 0x000fe200078e00ff */
[----:B------:R-:W-:-:S02]  /*d180*/  IADD3.X R25, R47, R21, R9, P3, !PT ;  /* 0x000000152f197210 */ /* 0x000fc40001ffe409 */
        /* <DEDUP_REMOVED lines=19> */
.L_x_2143:
[----:B------:R-:W-:Y:S05]  /*d2c0*/  BSYNC B6 ;  /* 0x0000000000067941 */ /* 0x000fea0003800000 */
.L_x_2142:
[----:B------:R-:W2:Y:S01]  /*d2d0*/  LDL R20, [R1+0x54] ;  /* 0x0000540001147983 */ /* 0x000ea20000100800 */
[----:B------:R-:W0:Y:S01]  /*d2e0*/  LDC.64 R6, c[0x0][0x3d8] ;  /* 0x0000f600ff067b82 */ /* 0x000e220000000a00 */
[----:B------:R-:W-:Y:S01]  /*d2f0*/  SHF.R.S32.HI R3, RZ, 0x1f, R233 ;  /* 0x0000001fff037819 */ /* 0x000fe200000114e9 */
[----:B------:R-:W-:Y:S01]  /*d300*/  ULDC.U8 UR4, c[0x0][0x3f0] ;  /* 0x0000fc0000047ab9 */ /* 0x000fe20000000000 */
[----:B------:R-:W-:Y:S01]  /*d310*/  BSSY B0, `(.L_x_2144) ;  /* 0x00004e4000007945 */ /* 0x000fe20003800000 */
[----:B------:R-:W-:-:S04]  /*d320*/  ISETP.NE.AND P0, PT, RZ, UR4, PT ;  /* 0x00000004ff007c0c */ /* 0x000fc8000bf05270 */
[----:B------:R-:W1:Y:S01]  /*d330*/  LDC.64 R4, c[0x0][0x3e8] ;  /* 0x0000fa00ff047b82 */ /* 0x000e620000000a00 */
[-C--:B0-----:R-:W-:Y:S02]  /*d340*/  IMAD R0, R3, R6.reuse, RZ ;  /* 0x0000000603007224 */ /* 0x081fe400078e02ff */
[----:B------:R-:W-:-:S04]  /*d350*/  IMAD.WIDE.U32 R8, R233, R6, RZ ;  /* 0x00000006e9087225 */ /* 0x000fc800078e00ff */
[----:B------:R-:W-:Y:S02]  /*d360*/  IMAD.SHL.U32 R51, R8, 0x80, RZ ;  /* 0x0000008008337824 */ /* 0x000fe400078e00ff */
[-C--:B-1----:R-:W-:Y:S02]  /*d370*/  IMAD R12, R3, R4.reuse, RZ ;  /* 0x00000004030c7224 */ /* 0x082fe400078e02ff */
[C---:B------:R-:W-:Y:S02]  /*d380*/  IMAD R3, R233.reuse, R7, R0 ;  /* 0x00000007e9037224 */ /* 0x040fe400078e0200 */
[----:B------:R-:W-:-:S04]  /*d390*/  IMAD.WIDE.U32 R10, R233, R4, RZ ;  /* 0x00000004e90a7225 */ /* 0x000fc800078e00ff */
[----:B------:R-:W-:Y:S02]  /*d3a0*/  IMAD R13, R233, R5, R12 ;  /* 0x00000005e90d7224 */ /* 0x000fe400078e020c */
[----:B------:R-:W-:Y:S02]  /*d3b0*/  IMAD.IADD R9, R9, 0x1, R3 ;  /* 0x0000000109097824 */ /* 0x000fe400078e0203 */
[----:B------:R-:W-:Y:S02]  /*d3c0*/  IMAD.IADD R3, R11, 0x1, R13 ;  /* 0x000000010b037824 */ /* 0x000fe400078e020d */
[----:B------:R-:W-:Y:S01]  /*d3d0*/  IMAD.SHL.U32 R53, R10, 0x80, RZ ;  /* 0x000000800a357824 */ /* 0x000fe200078e00ff */
[----:B------:R-:W-:Y:S02]  /*d3e0*/  SHF.L.U64.HI R50, R8, 0x7, R9 ;  /* 0x0000000708327819 */ /* 0x000fe40000010209 */
[----:B------:R-:W-:Y:S01]  /*d3f0*/  SHF.L.U64.HI R52, R10, 0x7, R3 ;  /* 0x000000070a347819 */ /* 0x000fe20000010203 */
[----:B--2---:R-:W-:-:S05]  /*d400*/  IMAD R0, R233, -0x80, R20 ;  /* 0xffffff80e9007824 */ /* 0x004fca00078e0214 */
[----:B------:R-:W-:Y:S01]  /*d410*/  VIMNMX R55, R0, 0x80, PT ;  /* 0x0000008000377848 */ /* 0x000fe20003fe0100 */
[----:B------:R-:W-:Y:S06]  /*d420*/  @!P0 BRA `(.L_x_2145) ;  /* 0x0000002400d08947 */ /* 0x000fec0003800000 */
[----:B------:R-:W0:Y:S01]  /*d430*/  LDC R0, c[0x0][0x428] ;  /* 0x00010a00ff007b82 */ /* 0x000e220000000800 */
[----:B------:R-:W1:Y:S01]  /*d440*/  S2R R20, SR_TID.X ;  /* 0x0000000000147919 */ /* 0x000e620000002100 */
        /* <DEDUP_REMOVED lines=14> */
[----:B-1----:R-:W-:-:S10]  /*d530*/  VIADD R20, R20, 0xffffff80 ;  /* 0xffffff8014147836 */ /* 0x002fd40000000000 */
[----:B------:R-:W0:Y:S01]  /*d540*/  @P2 LDC R8, c[0x0][0x42c] ;  /* 0x00010b00ff082b82 */ /* 0x000e220000000800 */
[----:B------:R-:W-:-:S04]  /*d550*/  SHF.R.S32.HI R21, RZ, 0x1f, R20 ;  /* 0x0000001fff157819 */ /* 0x000fc80000011414 */
[----:B------:R-:W-:-:S03]  /*d560*/  LEA.HI R21, R21, R20, RZ, 0x2 ;  /* 0x0000001415157211 */ /* 0x000fc600078f10ff */
[----:B------:R-:W1:Y:S01]  /*d570*/  @P2 LDC R9, c[0x0][0x430] ;  /* 0x00010c00ff092b82 */ /* 0x000e620000000800 */
[----:B------:R-:W-:-:S05]  /*d580*/  LOP3.LUT R21, R21, 0xfffffffc, RZ, 0xc0, !PT ;  /* 0xfffffffc15157812 */ /* 0x000fca00078ec0ff */
[----:B------:R-:W-:Y:S02]  /*d590*/  IMAD.IADD R21, R20, 0x1, -R21 ;  /* 0x0000000114157824 */ /* 0x000fe400078e0a15 */
[----:B------:R-:W-:Y:S02]  /*d5a0*/  VIADD R20, R228, 0x40 ;  /* 0x00000040e4147836 */ /* 0x000fe40000000000 */
[----:B------:R-:W-:-:S03]  /*d5b0*/  IMAD R3, R21, 0x40, R0 ;  /* 0x0000004015037824 */ /* 0x000fc600078e0200 */
[----:B------:R-:W-:Y:S02]  /*d5c0*/  ISETP.GE.AND P1, PT, R20, R55, PT ;  /* 0x000000371400720c */ /* 0x000fe40003f26270 */
[----:B------:R-:W-:Y:S01]  /*d5d0*/  CS2R R20, SRZ ;  /* 0x0000000000147805 */ /* 0x000fe2000001ff00 */
        /* <DEDUP_REMOVED lines=16> */
[----:B------:R-:W-:Y:S02]  /*d6e0*/  CS2R R28, SRZ ;  /* 0x00000000001c7805 */ /* 0x000fe4000001ff00 */
[----:B------:R-:W-:Y:S01]  /*d6f0*/  IADD3.X R37, R48, UR9, R52, P4, P5 ;  /* 0x0000000930257c10 */ /* 0x000fe2000a7ea434 */
[----:B------:R0:W5:Y:S04]  /*d700*/  @!P3 LDG.E.64 R34, desc[UR60][R14.64] ;  /* 0x0000003c0e22b981 */ /* 0x000168000c1e1b00 */
[----:B------:R0:W5:Y:S04]  /*d710*/  @!P2 LDG.E.64 R30, desc[UR60][R14.64+0x20] ;  /* 0x0000203c0e1ea981 */ /* 0x000168000c1e1b00 */
[----:B------:R0:W5:Y:S04]  /*d720*/  @!P3 LDG.E.64 R32, desc[UR60][R36.64] ;  /* 0x0000003c2420b981 */ /* 0x000168000c1e1b00 */
[----:B------:R0:W5:Y:S02]  /*d730*/  @!P2 LDG.E.64 R28, desc[UR60][R36.64+0x20] ;  /* 0x0000203c241ca981 */ /* 0x000164000c1e1b00 */
.L_x_2147:
[----:B------:R-:W-:Y:S05]  /*d740*/  BSYNC B1 ;  /* 0x0000000000017941 */ /* 0x000fea0003800000 */
.L_x_2146:
        /* <DEDUP_REMOVED lines=14> */
[----:B------:R-:W-:Y:S02]  /*d830*/  IADD3 R14, P2, R14, UR6, RZ ;  /* 0x000000060e0e7c10 */ /* 0x000fe4000ff5e0ff */
        /* <DEDUP_REMOVED lines=8> */
.L_x_2149:
[----:B------:R-:W-:Y:S05]  /*d8c0*/  BSYNC B1 ;  /* 0x0000000000017941 */ /* 0x000fea0003800000 */
.L_x_2148:
        /* <DEDUP_REMOVED lines=14> */
.L_x_2363:
[----:B------:R-:W-:-:S03]  /*d9b0*/  UMOV UR4, 0xffffffff ;  /* 0xffffffff00047882 */ /* 0x000fc60000000000 */
[----:B------:R-:W-:Y:S05]  /*d9c0*/  BRA.DIV UR4, `(.L_x_2151) ;  /* 0x000001ba04207947 */ /* 0x000fea000b800000 */
.L_x_2366:
[----:B------:R-:W-:-:S03]  /*d9d0*/  UMOV UR4, 0xffffffff ;  /* 0xffffffff00047882 */ /* 0x000fc60000000000 */
[----:B------:R-:W-:Y:S05]  /*d9e0*/  BRA.DIV UR4, `(.L_x_2152) ;  /* 0x000001ba04407947 */ /* 0x000fea000b800000 */
.L_x_2369:
[----:B------:R-:W-:-:S03]  /*d9f0*/  UMOV UR4, 0xffffffff ;  /* 0xffffffff00047882 */ /* 0x000fc60000000000 */
[----:B------:R-:W-:Y:S05]  /*da00*/  BRA.DIV UR4, `(.L_x_2153) ;  /* 0x000001ba04607947 */ /* 0x000fea000b800000 */
.L_x_2372:
[----:B------:R-:W-:-:S03]  /*da10*/  UMOV UR4, 0xffffffff ;  /* 0xffffffff00047882 */ /* 0x000fc60000000000 */
[----:B------:R-:W-:Y:S05]  /*da20*/  BRA.DIV UR4, `(.L_x_2154) ;  /* 0x000001ba04807947 */ /* 0x000fea000b800000 */
.L_x_2375:
[----:B------:R-:W-:-:S03]  /*da30*/  UMOV UR4, 0xffffffff ;  /* 0xffffffff00047882 */ /* 0x000fc60000000000 */
[----:B------:R-:W-:Y:S05]  /*da40*/  BRA.DIV UR4, `(.L_x_2155) ;  /* 0x000001ba04a07947 */ /* 0x000fea000b800000 */
.L_x_2378:
[----:B------:R-:W-:-:S03]  /*da50*/  UMOV UR4, 0xffffffff ;  /* 0xffffffff00047882 */ /* 0x000fc60000000000 */
[----:B------:R-:W-:Y:S05]  /*da60*/  BRA.DIV UR4, `(.L_x_2156) ;  /* 0x000001ba04c07947 */ /* 0x000fea000b800000 */
.L_x_2381:
[----:B------:R-:W-:-:S03]  /*da70*/  UMOV UR4, 0xffffffff ;  /* 0xffffffff00047882 */ /* 0x000fc60000000000 */
[----:B------:R-:W-:Y:S05]  /*da80*/  BRA.DIV UR4, `(.L_x_2157) ;  /* 0x000001ba04e07947 */ /* 0x000fea000b800000 */
.L_x_2384:
[----:B------:R-:W2:Y:S01]  /*da90*/  LDL R0, [R1+0x88] ;  /* 0x0000880001007983 */ /* 0x000ea20000100800 */
[----:B------:R-:W-:Y:S01]  /*daa0*/  BSSY B1, `(.L_x_2158) ;  /* 0x0000018000017945 */ /* 0x000fe20003800000 */
[----:B------:R-:W-:Y:S02]  /*dab0*/  LOP3.LUT P3, RZ, R229, 0x4, RZ, 0xc0, !PT ;  /* 0x00000004e5ff7812 */ /* 0x000fe4000786c0ff */
[----:B--2---:R-:W-:Y:S02]  /*dac0*/  R2UR UR5, R0 ;  /* 0x00000000000572ca */ /* 0x004fe400000e0000 */
[----:B------:R-:W2:Y:S11]  /*dad0*/  S2R R0, SR_TID.X ;  /* 0x0000000000007919 */ /* 0x000eb60000002100 */
[----:B------:R-:W-:-:S04]  /*dae0*/  ULEA.HI UR4, UR5, UR5, URZ, 0x1 ;  /* 0x0000000505047291 */ /* 0x000fc8000f8f083f */
[----:B------:R-:W-:-:S04]  /*daf0*/  ULOP3.LUT UR4, UR4, 0xfffffffe, URZ, 0xc0, !UPT ;  /* 0xfffffffe04047892 */ /* 0x000fc8000f8ec03f */
[----:B------:R-:W-:-:S06]  /*db00*/  UIADD3 UR4, UR5, -UR4, URZ ;  /* 0x8000000405047290 */ /* 0x000fcc000fffe03f */
[----:B------:R-:W-:-:S05]  /*db10*/  IMAD.U32 R5, RZ, RZ, UR4 ;  /* 0x00000004ff057e24 */ /* 0x000fca000f8e00ff */
[----:B------:R-:W-:Y:S01]  /*db20*/  SHF.L.U32 R5, R5, 0x1f, RZ ;  /* 0x0000001f05057819 */ /* 0x000fe200000006ff */
[----:B--2---:R-:W-:-:S03]  /*db30*/  VIADD R6, R0, 0xffffff80 ;  /* 0xffffff8000067836 */ /* 0x004fc60000000000 */
[----:B------:R-:W2:Y:S01]  /*db40*/  SYNCS.PHASECHK.TRANS64.TRYWAIT P2, [R16+URZ+0x2e800], R5 ;  /* 0x02e80005100075a7 */ /* 0x000ea2000804017f */
[----:B------:R-:W-:Y:S01]  /*db50*/  IMAD.SHL.U32 R0, R229, 0x80, RZ ;  /* 0x00000080e5007824 */ /* 0x000fe200078e00ff */
[----:B------:R-:W-:-:S04]  /*db60*/  SHF.R.S32.HI R4, RZ, 0x1f, R6 ;  /* 0x0000001fff047819 */ /* 0x000fc80000011406 */
[----:B------:R-:W-:Y:S02]  /*db70*/  LOP3.LUT R3, R0, 0x380, RZ, 0xc0, !PT ;  /* 0x0000038000037812 */ /* 0x000fe400078ec0ff */
[----:B------:R-:W-:Y:S02]  /*db80*/  LEA.HI R4, R4, R6, RZ, 0x5 ;  /* 0x0000000604047211 */ /* 0x000fe400078f28ff */
[----:B------:R-:W-:Y:S02]  /*db90*/  LOP3.LUT R0, R3, 0x30, R18, 0xf8, !PT ;  /* 0x0000003003007812 */ /* 0x000fe400078ef812 */
[----:B------:R-:W-:Y:S01]  /*dba0*/  SHF.R.U32.HI R3, RZ, 0x3, R3 ;  /* 0x00000003ff037819 */ /* 0x000fe20000011603 */
[----:B------:R-:W-:-:S03]  /*dbb0*/  IMAD.SHL.U32 R4, R4, 0x20, RZ ;  /* 0x0000002004047824 */ /* 0x000fc600078e00ff */
[----:B------:R-:W-:Y:S02]  /*dbc0*/  LOP3.LUT R3, R0, R3, RZ, 0x3c, !PT ;  /* 0x0000000300037212 */ /* 0x000fe400078e3cff */
[----:B------:R-:W-:-:S04]  /*dbd0*/  LOP3.LUT R4, R4, 0xfffffc00, RZ, 0xc0, !PT ;  /* 0xfffffc0004047812 */ /* 0x000fc800078ec0ff */
[----:B------:R-:W-:-:S05]  /*dbe0*/  IADD3 R3, R16, R3, R4 ;  /* 0x0000000310037210 */ /* 0x000fca0007ffe004 */
[C---:B------:R-:W-:Y:S02]  /*dbf0*/  VIADD R4, R3.reuse, 0x1c400 ;  /* 0x0001c40003047836 */ /* 0x040fe40000000000 */
[----:B------:R-:W-:Y:S01]  /*dc00*/  VIADD R0, R3, 0x1c440 ;  /* 0x0001c44003007836 */ /* 0x000fe20000000000 */
[----:B--2---:R-:W-:Y:S06]  /*dc10*/  @!P2 BRA `(.L_x_2159) ;  /* 0x000001b800a4a947 */ /* 0x004fec0003800000 */
.L_x_2385:
[----:B------:R-:W-:Y:S05]  /*dc20*/  BSYNC B1 ;  /* 0x0000000000017941 */ /* 0x000fea0003800000 */
.L_x_2158:
[----:B------:R-:W-:Y:S01]  /*dc30*/  BSSY B1, `(.L_x_2160) ;  /* 0x00000fa000017945 */ /* 0x000fe20003800000 */
[----:B------:R-:W-:-:S03]  /*dc40*/  @P3 VIADD R0, R4, 0xffffffc0 ;  /* 0xffffffc004003836 */ /* 0x000fc60000000000 */
[----:B------:R-:W-:Y:S05]  /*dc50*/  @P0 BRA `(.L_x_2161) ;  /* 0x0000000c00dc0947 */ /* 0x000fea0003800000 */
[----:B--2---:R-:W2:Y:S01]  /*dc60*/  LDC R5, c[0x0][0x3d4] ;  /* 0x0000f500ff057b82 */ /* 0x004ea20000000800 */
[----:B------:R-:W-:Y:S01]  /*dc70*/  BSSY B2, `(.L_x_2162) ;  /* 0x000007a000027945 */ /* 0x000fe20003800000 */
[-C--:B--2---:R-:W-:Y:S02]  /*dc80*/  ISETP.GE.AND P0, PT, R22, R5.reuse, PT ;  /* 0x000000051600720c */ /* 0x084fe40003f06270 */
[----:B------:R-:W-:-:S11]  /*dc90*/  ISETP.GE.AND P2, PT, R230, R5, PT ;  /* 0x00000005e600720c */ /* 0x000fd60003f46270 */
[----:B------:R-:W-:Y:S05]  /*dca0*/  @P0 BRA `(.L_x_2163) ;  /* 0x0000000400d80947 */ /* 0x000fea0003800000 */
[----:B------:R-:W2:Y:S01]  /*dcb0*/  LDS.128 R4, [R3+0x1c400] ;  /* 0x01c4000003047984 */ /* 0x000ea20000000c00 */
        /* <DEDUP_REMOVED lines=117> */
.L_x_2163:
[----:B------:R-:W-:Y:S05]  /*e410*/  BSYNC B2 ;  /* 0x0000000000027941 */ /* 0x000fea0003800000 */
.L_x_2162:
[----:B------:R-:W-:Y:S05]  /*e420*/  @P2 BRA `(.L_x_2161) ;  /* 0x0000000400e82947 */ /* 0x000fea0003800000 */
[----:B--2---:R-:W2:Y:S01]  /*e430*/  LDS.128 R4, [R0] ;  /* 0x0000000000047984 */ /* 0x004ea20000000c00 */
        /* <DEDUP_REMOVED lines=121> */
.L_x_2161:
[----:B------:R-:W-:Y:S05]  /*ebd0*/  BSYNC B1 ;  /* 0x0000000000017941 */ /* 0x000fea0003800000 */
.L_x_2160:
[----:B------:R-:W-:Y:S05]  /*ebe0*/  @P1 BRA `(.L_x_2164) ;  /* 0x0000003400581947 */ /* 0x000fea0003800000 */
[----:B--23--:R-:W2:Y:S01]  /*ebf0*/  LDC R5, c[0x0][0x3d4] ;  /* 0x0000f500ff057b82 */ /* 0x00cea20000000800 */
[----:B------:R-:W-:Y:S01]  /*ec00*/  BSSY B1, `(.L_x_2165) ;  /* 0x000007e000017945 */ /* 0x000fe20003800000 */
[-C--:B--2---:R-:W-:Y:S02]  /*ec10*/  ISETP.GE.AND P0, PT, R22, R5.reuse, PT ;  /* 0x000000051600720c */ /* 0x084fe40003f06270 */
[----:B------:R-:W-:-:S11]  /*ec20*/  ISETP.GE.AND P1, PT, R230, R5, PT ;  /* 0x00000005e600720c */ /* 0x000fd60003f26270 */
[----:B------:R-:W-:Y:S05]  /*ec30*/  @P0 BRA `(.L_x_2166) ;  /* 0x0000000400e80947 */ /* 0x000fea0003800000 */
[----:B------:R-:W2:Y:S01]  /*ec40*/  LDS.128 R4, [R3+0x1e400] ;  /* 0x01e4000003047984 */ /* 0x000ea20000000c00 */
        /* <DEDUP_REMOVED lines=121> */
.L_x_2166:
[----:B------:R-:W-:Y:S05]  /*f3e0*/  BSYNC B1 ;  /* 0x0000000000017941 */ /* 0x000fea0003800000 */
.L_x_2165:
[----:B------:R-:W-:Y:S05]  /*f3f0*/  @P1 BRA `(.L_x_2164) ;  /* 0x0000002c00541947 */ /* 0x000fea0003800000 */
[----:B--2---:R-:W2:Y:S01]  /*f400*/  LDS.128 R4, [R0+0x2000] ;  /* 0x0020000000047984 */ /* 0x004ea20000000c00 */
        /* <DEDUP_REMOVED lines=118> */
.L_x_2145:
[----:B------:R-:W0:Y:S01]  /*fb70*/  LDC R21, c[0x0][0x3d4] ;  /* 0x0000f500ff157b82 */ /* 0x000e220000000800 */
[C---:B------:R-:W-:Y:S01]  /*fb80*/  VIADD R46, R228.reuse, 0x40 ;  /* 0x00000040e42e7836 */ /* 0x040fe20000000000 */
[-C--:B------:R-:W-:Y:S01]  /*fb90*/  ISETP.GE.AND P1, PT, R228, R55.reuse, PT ;  /* 0x00000037e400720c */ /* 0x080fe20003f26270 */
[----:B------:R-:W-:Y:S01]  /*fba0*/  ULDC.64 UR4, c[0x0][0x3c8] ;  /* 0x0000f20000047ab9 */ /* 0x000fe20000000a00 */
[----:B------:R-:W-:Y:S02]  /*fbb0*/  ULDC.64 UR6, c[0x0][0x3e0] ;  /* 0x0000f80000067ab9 */ /* 0x000fe40000000a00 */
        /* <DEDUP_REMOVED lines=9> */
[C-C-:B------:R-:W-:Y:S01]  /*fc50*/  @!P1 IADD3 R10, P2, P3, R26.reuse, UR6, R53.reuse ;  /* 0x000000061a0a9c10 */ /* 0x140fe2000fb5e035 */
[----:B------:R-:W2:Y:S01]  /*fc60*/  S2R R3, SR_TID.X ;  /* 0x0000000000037919 */ /* 0x000ea20000002100 */
[----:B------:R-:W-:-:S02]  /*fc70*/  @!P0 IADD3 R15, P4, P5, R26, R58, R53 ;  /* 0x0000003a1a0f8210 */ /* 0x000fc40007d9e035 */
[----:B------:R-:W-:Y:S02]  /*fc80*/  CS2R R32, SRZ ;  /* 0x0000000000207805 */ /* 0x000fe4000001ff00 */
[C-C-:B------:R-:W-:Y:S02]  /*fc90*/  @!P1 IADD3.X R11, R27.reuse, UR7, R52.reuse, P2, P3 ;  /* 0x000000071b0b9c10 */ /* 0x140fe400097e6434 */
[----:B------:R-:W-:Y:S02]  /*fca0*/  CS2R R34, SRZ ;  /* 0x0000000000227805 */ /* 0x000fe4000001ff00 */
[----:B------:R-:W-:Y:S02]  /*fcb0*/  @!P0 IADD3.X R0, R27, R57, R52, P4, P5 ;  /* 0x000000391b008210 */ /* 0x000fe400027ea434 */
[----:B------:R-:W-:Y:S02]  /*fcc0*/  CS2R R36, SRZ ;  /* 0x0000000000247805 */ /* 0x000fe4000001ff00 */
        /* <DEDUP_REMOVED lines=11> */
[----:B--2---:R-:W-:Y:S01]  /*fd80*/  VIADD R3, R3, 0xffffff80 ;  /* 0xffffff8003037836 */ /* 0x004fe20000000000 */
[----:B---3--:R-:W-:-:S04]  /*fd90*/  ISETP.NE.AND P0, PT, R0, 0x1, PT ;  /* 0x000000010000780c */ /* 0x008fc80003f05270 */
[----:B------:R-:W-:-:S04]  /*fda0*/  SHF.R.S32.HI R41, RZ, 0x1f, R3 ;  /* 0x0000001fff297819 */ /* 0x000fc80000011403 */
[----:B------:R-:W-:-:S05]  /*fdb0*/  LEA.HI R41, R41, R3, RZ, 0x2 ;  /* 0x0000000329297211 */ /* 0x000fca00078f10ff */
[----:B------:R-:W1:Y:S01]  /*fdc0*/  @P0 LDC R0, c[0x0][0x42c] ;  /* 0x00010b00ff000b82 */ /* 0x000e620000000800 */
[----:B------:R-:W-:-:S07]  /*fdd0*/  LOP3.LUT R41, R41, 0xfffffffc, RZ, 0xc0, !PT ;  /* 0xfffffffc29297812 */ /* 0x000fce00078ec0ff */
[----:B0-----:R-:W0:Y:S01]  /*fde0*/  @P0 LDC R9, c[0x0][0x430] ;  /* 0x00010c00ff090b82 */ /* 0x001e220000000800 */
[----:B------:R-:W-:Y:S02]  /*fdf0*/  IMAD.IADD R41, R3, 0x1, -R41 ;  /* 0x0000000103297824 */ /* 0x000fe400078e0a29 */
[----:B------:R-:W-:-:S04]  /*fe00*/  IMAD R3, R233, 0x80, R228 ;  /* 0x00000080e9037824 */ /* 0x000fc800078e02e4 */
[----:B------:R-:W-:Y:S01]  /*fe10*/  IMAD R3, R41, 0x40, R3 ;  /* 0x0000004029037824 */ /* 0x000fe200078e0203 */
[----:B------:R-:W-:Y:S02]  /*fe20*/  CS2R R28, SRZ ;  /* 0x00000000001c7805 */ /* 0x000fe4000001ff00 */
[----:B------:R-:W-:Y:S01]  /*fe30*/  CS2R R30, SRZ ;  /* 0x00000000001e7805 */ /* 0x000fe2000001ff00 */
[----:B------:R-:W-:-:S05]  /*fe40*/  IMAD.MOV.U32 R8, RZ, RZ, R44 ;  /* 0x000000ffff087224 */ /* 0x000fca00078e002c */
[----:B------:R2:W5:Y:S01]  /*fe50*/  @!P1 LDG.E.128 R28, desc[UR60][R10.64] ;  /* 0x0000003c0a1c9981 */ /* 0x000562000c1e1d00 */
[----:B-1----:R-:W-:-:S05]  /*fe60*/  @P0 IMAD.HI.U32 R0, R3, R0, RZ ;  /* 0x0000000003000227 */ /* 0x002fca00078e00ff */
[----:B0-----:R-:W-:Y:S01]  /*fe70*/  @P0 SHF.R.U32.HI R3, RZ, R9, R0 ;  /* 0x00000009ff030219 */ /* 0x001fe20000011600 */
[----:B------:R-:W-:-:S03]  /*fe80*/  IMAD.MOV.U32 R9, RZ, RZ, R47 ;  /* 0x000000ffff097224 */ /* 0x000fc600078e002f */
[----:B------:R-:W-:Y:S01]  /*fe90*/  SHF.R.S32.HI R41, RZ, 0x1f, R3 ;  /* 0x0000001fff297819 */ /* 0x000fe20000011403 */
[----:B--2---:R-:W-:Y:S02]  /*fea0*/  IMAD.MOV.U32 R10, RZ, RZ, R42 ;  /* 0x000000ffff0a7224 */ /* 0x004fe400078e002a */
[----:B------:R-:W-:Y:S02]  /*feb0*/  IMAD.MOV.U32 R11, RZ, RZ, R49 ;  /* 0x000000ffff0b7224 */ /* 0x000fe400078e0031 */
        /* <DEDUP_REMOVED lines=12> */
.L_x_2388:
[----:B------:R-:W-:-:S03]  /*ff80*/  UMOV UR4, 0xffffffff ;  /* 0xffffffff00047882 */ /* 0x000fc60000000000 */
[----:B------:R-:W-:Y:S05]  /*ff90*/  BRA.DIV UR4, `(.L_x_2168) ;  /* 0x0000019a04007947 */ /* 0x000fea000b800000 */
.L_x_2391:
[----:B------:R-:W-:-:S03]  /*ffa0*/  UMOV UR4, 0xffffffff ;  /* 0xffffffff00047882 */ /* 0x000fc60000000000 */
[----:B------:R-:W-:Y:S05]  /*ffb0*/  BRA.DIV UR4, `(.L_x_2169) ;  /* 0x0000019a04207947 */ /* 0x000fea000b800000 */
.L_x_2394:
[----:B------:R-:W-:-:S03]  /*ffc0*/  UMOV UR4, 0xffffffff ;  /* 0xffffffff00047882 */ /* 0x000fc60000000000 */
[----:B------:R-:W-:Y:S05]  /*ffd0*/  BRA.DIV UR4, `(.L_x_2170) ;  /* 0x0000019a04407947 */ /* 0x000fea000b800000 */
.L_x_2397:
[----:B------:R-:W-:-:S03]  /*ffe0*/  UMOV UR4, 0xffffffff ;  /* 0xffffffff00047882 */ /* 0x000fc60000000000 */
[----:B------:R-:W-:Y:S05]  /*fff0*/  BRA.DIV UR4, `(.L_x_2171) ;  /* 0x0000019a04607947 */ /* 0x000fea000b800000 */
.L_x_2400:
[----:B------:R-:W-:-:S03]  /*10000*/  UMOV UR4, 0xffffffff ;  /* 0xffffffff00047882 */ /* 0x000fc60000000000 */
[----:B------:R-:W-:Y:S05]  /*10010*/  BRA.DIV UR4, `(.L_x_2172) ;  /* 0x0000019a04807947 */ /* 0x000fea000b800000 */
.L_x_2403:
[----:B------:R-:W-:-:S03]  /*10020*/  UMOV UR4, 0xffffffff ;  /* 0xffffffff00047882 */ /* 0x000fc60000000000 */
[----:B------:R-:W-:Y:S05]  /*10030*/  BRA.DIV UR4, `(.L_x_2173) ;  /* 0x0000019a04a07947 */ /* 0x000fea000b800000 */
.L_x_2406:
[----:B------:R-:W-:-:S03]  /*10040*/  UMOV UR4, 0xffffffff ;  /* 0xffffffff00047882 */ /* 0x000fc60000000000 */
[----:B------:R-:W-:Y:S05]  /*10050*/  BRA.DIV UR4, `(.L_x_2174) ;  /* 0x0000019a04c07947 */ /* 0x000fea000b800000 */
.L_x_2409:
        /* <DEDUP_REMOVED lines=13> */
.L_x_2410:
[----:B------:R-:W-:Y:S05]  /*10130*/  BSYNC B1 ;  /* 0x0000000000017941 */ /* 0x000fea0003800000 */
.L_x_2175:
[----:B------:R-:W-:Y:S04]  /*10140*/  BSSY B1, `(.L_x_2177) ;  /* 0x0000106000017945 */ /* 0x000fe80003800000 */
[----:B------:R-:W-:Y:S05]  /*10150*/  @P2 BRA `(.L_x_2178) ;  /* 0x0000001000102947 */ /* 0x000fea0003800000 */
[----:B------:R-:W1:Y:S01]  /*10160*/  S2R R10, SR_TID.X ;  /* 0x00000000000a7919 */ /* 0x000e620000002100 */
        /* <DEDUP_REMOVED lines=17> */
[----:B------:R-:W-:Y:S01]  /*10280*/  LOP3.LUT R8, R0, 0xff, RZ, 0xc0, !PT ;  /* 0x000000ff00087812 */ /* 0x000fe200078ec0ff */
[----:B-1----:R-:W-:Y:S01]  /*10290*/  VIADD R10, R10, 0xffffff80 ;  /* 0xffffff800a0a7836 */ /* 0x002fe20000000000 */
[----:B------:R-:W-:Y:S02]  /*102a0*/  LOP3.LUT R5, R27, 0xff, RZ, 0xc0, !PT ;  /* 0x000000ff1b057812 */ /* 0x000fe400078ec0ff */
[----:B------:R-:W-:Y:S02]  /*102b0*/  LOP3.LUT R6, R6, 0xff, RZ, 0xc0, !PT ;  /* 0x000000ff06067812 */ /* 0x000fe400078ec0ff */
[----:B------:R-:W-:-:S02]  /*102c0*/  SHF.R.S32.HI R14, RZ, 0x1f, R10 ;  /* 0x0000001fff0e7819 */ /* 0x000fc4000001140a */
[----:B------:R-:W-:Y:S02]  /*102d0*/  LOP3.LUT R0, R4, 0x70, R18, 0xf8, !PT ;  /* 0x0000007004007812 */ /* 0x000fe400078ef812 */
[----:B------:R-:W-:Y:S02]  /*102e0*/  LEA.HI R14, R14, R10, RZ, 0x5 ;  /* 0x0000000a0e0e7211 */ /* 0x000fe400078f28ff */
[----:B------:R-:W-:Y:S02]  /*102f0*/  SHF.R.U32.HI R9, RZ, 0x3, R4 ;  /* 0x00000003ff097819 */ /* 0x000fe40000011604 */
[----:B------:R-:W-:Y:S01]  /*10300*/  LOP3.LUT R4, R4, 0x70, R3, 0xf8, !PT ;  /* 0x0000007004047812 */ /* 0x000fe200078ef803 */
[----:B------:R-:W-:Y:S01]  /*10310*/  IMAD.SHL.U32 R14, R14, 0x20, RZ ;  /* 0x000000200e0e7824 */ /* 0x000fe200078e00ff */
[----:B------:R-:W-:Y:S02]  /*10320*/  LOP3.LUT R7, R28, 0xff, RZ, 0xc0, !PT ;  /* 0x000000ff1c077812 */ /* 0x000fe400078ec0ff */
[----:B------:R-:W-:-:S02]  /*10330*/  PRMT R45, R6, 0x7604, R5 ;  /* 0x00007604062d7816 */ /* 0x000fc40000000005 */
[-C--:B------:R-:W-:Y:S02]  /*10340*/  LOP3.LUT R3, R0, R9.reuse, RZ, 0x3c, !PT ;  /* 0x0000000900037212 */ /* 0x080fe400078e3cff */
[----:B------:R-:W-:Y:S02]  /*10350*/  LOP3.LUT R14, R14, 0xfffffc00, RZ, 0xc0, !PT ;  /* 0xfffffc000e0e7812 */ /* 0x000fe400078ec0ff */
[----:B------:R-:W-:Y:S02]  /*10360*/  SHF.R.U32.HI R5, RZ, 0x8, R29 ;  /* 0x00000008ff057819 */ /* 0x000fe4000001161d */
[----:B------:R-:W-:Y:S02]  /*10370*/  PRMT R47, R8, 0x7604, R7 ;  /* 0x00007604082f7816 */ /* 0x000fe40000000007 */
[----:B------:R-:W-:Y:S02]  /*10380*/  LOP3.LUT R9, R4, R9, RZ, 0x3c, !PT ;  /* 0x0000000904097212 */ /* 0x000fe400078e3cff */
[----:B------:R-:W-:-:S02]  /*10390*/  IADD3 R0, R16, R3, R14 ;  /* 0x0000000310007210 */ /* 0x000fc40007ffe00e */
[----:B------:R-:W-:Y:S02]  /*103a0*/  LOP3.LUT R8, R29, 0xff, RZ, 0xc0, !PT ;  /* 0x000000ff1d087812 */ /* 0x000fe400078ec0ff */
[----:B------:R-:W-:Y:S02]  /*103b0*/  SHF.R.U32.HI R4, RZ, 0x8, R30 ;  /* 0x00000008ff047819 */ /* 0x000fe4000001161e */
[----:B------:R-:W-:Y:S02]  /*103c0*/  LOP3.LUT R3, R5, 0xff, RZ, 0xc0, !PT ;  /* 0x000000ff05037812 */ /* 0x000fe400078ec0ff */
[----:B------:R-:W-:Y:S02]  /*103d0*/  LOP3.LUT R10, R30, 0xff, RZ, 0xc0, !PT ;  /* 0x000000ff1e0a7812 */ /* 0x000fe400078ec0ff */
[----:B------:R-:W-:Y:S02]  /*103e0*/  LOP3.LUT R11, R4, 0xff, RZ, 0xc0, !PT ;  /* 0x000000ff040b7812 */ /* 0x000fe400078ec0ff */
[----:B------:R-:W-:Y:S01]  /*103f0*/  PRMT R49, R3, 0x7604, R8 ;  /* 0x0000760403317816 */ /* 0x000fe20000000008 */
[----:B------:R-:W-:Y:S01]  /*10400*/  LDS.128 R4, [R0+0x1c400] ;  /* 0x01c4000000047984 */ /* 0x000fe20000000c00 */
[----:B------:R-:W-:-:S02]  /*10410*/  IADD3 R3, R16, R9, R14 ;  /* 0x0000000910037210 */ /* 0x000fc40007ffe00e */
[----:B------:R-:W-:Y:S02]  /*10420*/  PRMT R51, R11, 0x7604, R10 ;  /* 0x000076040b337816 */ /* 0x000fe4000000000a */
[----:B------:R-:W-:Y:S01]  /*10430*/  SHF.R.U32.HI R14, RZ, 0x10, R25 ;  /* 0x00000010ff0e7819 */ /* 0x000fe20000011619 */
[----:B------:R-:W0:Y:S01]  /*10440*/  LDS.128 R8, [R3+0x1c400] ;  /* 0x01c4000003087984 */ /* 0x000e220000000c00 */
[----:B------:R-:W-:Y:S02]  /*10450*/  SHF.R.U32.HI R43, RZ, 0x8, R31 ;  /* 0x00000008ff2b7819 */ /* 0x000fe4000001161f */
[----:B------:R-:W-:Y:S02]  /*10460*/  LOP3.LUT R14, R14, 0xff, RZ, 0xc0, !PT ;  /* 0x000000ff0e0e7812 */ /* 0x000fe400078ec0ff */
[----:B------:R-:W-:Y:S02]  /*10470*/  SHF.R.U32.HI R20, RZ, 0x10, R26 ;  /* 0x00000010ff147819 */ /* 0x000fe4000001161a */
[----:B------:R-:W-:-:S02]  /*10480*/  PRMT R15, R14, 0x7054, R15 ;  /* 0x000070540e0f7816 */ /* 0x000fc4000000000f */
[----:B------:R-:W-:Y:S02]  /*10490*/  SHF.R.U32.HI R14, RZ, 0x10, R29 ;  /* 0x00000010ff0e7819 */ /* 0x000fe4000001161d */
[----:B------:R-:W-:Y:S02]  /*104a0*/  LOP3.LUT R12, R31, 0xff, RZ, 0xc0, !PT ;  /* 0x000000ff1f0c7812 */ /* 0x000fe400078ec0ff */
[----:B------:R-:W-:Y:S02]  /*104b0*/  LOP3.LUT R43, R43, 0xff, RZ, 0xc0, !PT ;  /* 0x000000ff2b2b7812 */ /* 0x000fe400078ec0ff */
[----:B------:R-:W-:Y:S02]  /*104c0*/  SHF.R.U32.HI R42, RZ, 0x10, R27 ;  /* 0x00000010ff2a7819 */ /* 0x000fe4000001161b */
[----:B------:R-:W-:Y:S02]  /*104d0*/  LOP3.LUT R20, R20, 0xff, RZ, 0xc0, !PT ;  /* 0x000000ff14147812 */ /* 0x000fe400078ec0ff */
[----:B------:R-:W-:-:S02]  /*104e0*/  LOP3.LUT R14, R14, 0xff, RZ, 0xc0, !PT ;  /* 0x000000ff0e0e7812 */ /* 0x000fc400078ec0ff */
[----:B------:R-:W-:Y:S02]  /*104f0*/  PRMT R44, R43, 0x7604, R12 ;  /* 0x000076042b2c7816 */ /* 0x000fe4000000000c */
[----:B------:R-:W-:Y:S02]  /*10500*/  SHF.R.U32.HI R12, RZ, 0x10, R24 ;  /* 0x00000010ff0c7819 */ /* 0x000fe40000011618 */
[----:B------:R-:W-:Y:S02]  /*10510*/  LOP3.LUT R42, R42, 0xff, RZ, 0xc0, !PT ;  /* 0x000000ff2a2a7812 */ /* 0x000fe400078ec0ff */
[----:B------:R-:W-:Y:S02]  /*10520*/  PRMT R43, R20, 0x7054, R41 ;  /* 0x00007054142b7816 */ /* 0x000fe40000000029 */
[----:B------:R-:W-:Y:S02]  /*10530*/  SHF.R.U32.HI R41, RZ, 0x10, R31 ;  /* 0x00000010ff297819 */ /* 0x000fe4000001161f */
[----:B------:R-:W-:-:S02]  /*10540*/  SHF.R.U32.HI R20, RZ, 0x10, R30 ;  /* 0x00000010ff147819 */ /* 0x000fc4000001161e */
[----:B------:R-:W-:Y:S02]  /*10550*/  PRMT R49, R14, 0x7054, R49 ;  /* 0x000070540e317816 */ /* 0x000fe40000000031 */
[----:B------:R-:W-:Y:S02]  /*10560*/  LOP3.LUT R12, R12, 0xff, RZ, 0xc0, !PT ;  /* 0x000000ff0c0c7812 */ /* 0x000fe400078ec0ff */
[----:B------:R-:W-:Y:S02]  /*10570*/  PRMT R45, R42, 0x7054, R45 ;  /* 0x000070542a2d7816 */ /* 0x000fe4000000002d */
[----:B------:R-:W-:Y:S02]  /*10580*/  LOP3.LUT R41, R41, 0xff, RZ, 0xc0, !PT ;  /* 0x000000ff29297812 */ /* 0x000fe400078ec0ff */
[----:B------:R-:W-:Y:S02]  /*10590*/  LOP3.LUT R42, R15, 0xff000000, R25, 0xf8, !PT ;  /* 0xff0000000f2a7812 */ /* 0x000fe400078ef819 */
[----:B------:R-:W-:-:S02]  /*105a0*/  LOP3.LUT R20, R20, 0xff, RZ, 0xc0, !PT ;  /* 0x000000ff14147812 */ /* 0x000fc400078ec0ff */
[----:B------:R-:W-:Y:S02]  /*105b0*/  LOP3.LUT R49, R49, 0xff000000, R29, 0xf8, !PT ;  /* 0xff00000031317812 */ /* 0x000fe400078ef81d */
[----:B------:R-:W-:Y:S02]  /*105c0*/  PRMT R13, R12, 0x7054, R13 ;  /* 0x000070540c0d7816 */ /* 0x000fe4000000000d */
[----:B------:R-:W-:Y:S02]  /*105d0*/  PRMT R53, R41, 0x7054, R44 ;  /* 0x0000705429357816 */ /* 0x000fe4000000002c */
[----:B------:R-:W-:Y:S02]  /*105e0*/  F2FP.F16.E4M3.UNPACK_B R29, R42.H1 ;  /* 0x0000002aff1d723e */ /* 0x000fe400030006ff */
[----:B0-----:R-:W-:Y:S02]  /*105f0*/  F2FP.F16.E4M3.UNPACK_B R25, R9.H1 ;  /* 0x00000009ff19723e */ /* 0x001fe400030006ff */
[----:B------:R-:W-:-:S02]  /*10600*/  SHF.R.U32.HI R12, RZ, 0x10, R28 ;  /* 0x00000010ff0c7819 */ /* 0x000fc4000001161c */
[----:B------:R-:W-:Y:S02]  /*10610*/  PRMT R51, R20, 0x7054, R51 ;  /* 0x0000705414337816 */ /* 0x000fe40000000033 */
[----:B------:R-:W-:Y:S02]  /*10620*/  F2FP.F16.E4M3.UNPACK_B R44, R49.H1 ;  /* 0x00000031ff2c723e */ /* 0x000fe400030006ff */
[----:B------:R-:W-:Y:S02]  /*10630*/  LOP3.LUT R41, R13, 0xff000000, R24, 0xf8, !PT ;  /* 0xff0000000d297812 */ /* 0x000fe400078ef818 */
[----:B------:R-:W-:Y:S01]  /*10640*/  LOP3.LUT R43, R43, 0xff000000, R26, 0xf8, !PT ;  /* 0xff0000002b2b7812 */ /* 0x000fe200078ef81a */
[----:B------:R-:W-:Y:S01]  /*10650*/  HADD2.F32 R26, -RZ, R25.H0_H0 ;  /* 0x20000019ff1a7230 */ /* 0x000fe20000004100 */
[----:B------:R-:W-:Y:S01]  /*10660*/  LOP3.LUT R53, R53, 0xff000000, R31, 0xf8, !PT ;  /* 0xff00000035357812 */ /* 0x000fe200078ef81f */
[----:B------:R-:W-:Y:S01]  /*10670*/  HADD2.F32 R31, -RZ, R29.H0_H0 ;  /* 0x2000001dff1f7230 */ /* 0x000fe20000004100 */
[----:B------:R-:W-:Y:S01]  /*10680*/  F2FP.F16.E4M3.UNPACK_B R13, R5.H1 ;  /* 0x00000005ff0d723e */ /* 0x000fe200030006ff */
[----:B------:R-:W-:Y:S01]  /*10690*/  HADD2.F32 R25, -RZ, R25.H1_H1 ;  /* 0x30000019ff197230 */ /* 0x000fe20000004100 */
[----:B------:R-:W-:-:S02]  /*106a0*/  LOP3.LUT R12, R12, 0xff, RZ, 0xc0, !PT ;  /* 0x000000ff0c0c7812 */ /* 0x000fc400078ec0ff */
[----:B------:R-:W-:Y:S01]  /*106b0*/  LOP3.LUT R46, R51, 0xff000000, R30, 0xf8, !PT ;  /* 0xff000000332e7812 */ /* 0x000fe200078ef81e */
[--C-:B------:R-:W-:Y:S01]  /*106c0*/  HADD2.F32 R51, -RZ, R44.reuse.H0_H0 ;  /* 0x2000002cff337230 */ /* 0x100fe20000004100 */
[----:B------:R-:W-:Y:S01]  /*106d0*/  F2FP.F16.E4M3.UNPACK_B R15, R7 ;  /* 0x00000007ff0f723e */ /* 0x000fe200020006ff */
[C---:B------:R-:W-:Y:S01]  /*106e0*/  FMUL.FTZ R30, R26.reuse, R31 ;  /* 0x0000001f1a1e7220 */ /* 0x040fe20000410000 */
[----:B------:R-:W-:Y:S01]  /*106f0*/  F2FP.F16.E4M3.UNPACK_B R20, R7.H1 ;  /* 0x00000007ff14723e */ /* 0x000fe200030006ff */
[----:B------:R-:W-:Y:S01]  /*10700*/  HADD2.F32 R44, -RZ, R44.H1_H1 ;  /* 0x3000002cff2c7230 */ /* 0x000fe20000004100 */
[-C--:B------:R-:W-:Y:S01]  /*10710*/  F2FP.F16.E4M3.UNPACK_B R7, R6.reuse ;  /* 0x00000006ff07723e */ /* 0x080fe200020006ff */
[----:B------:R-:W-:Y:S01]  /*10720*/  FMUL.FTZ R55, R26, R51 ;  /* 0x000000331a377220 */ /* 0x000fe20000410000 */
[----:B------:R-:W-:Y:S01]  /*10730*/  F2FP.F16.E4M3.UNPACK_B R14, R6.H1 ;  /* 0x00000006ff0e723e */ /* 0x000fe200030006ff */
[--C-:B------:R-:W-:Y:S01]  /*10740*/  HADD2.F32 R6, -RZ, R13.reuse.H0_H0 ;  /* 0x2000000dff067230 */ /* 0x100fe20000004100 */
[----:B------:R-:W-:Y:S01]  /*10750*/  PRMT R47, R12, 0x7054, R47 ;  /* 0x000070540c2f7816 */ /* 0x000fe2000000002f */
[----:B------:R-:W-:Y:S01]  /*10760*/  HADD2.F32 R13, -RZ, R13.H1_H1 ;  /* 0x3000000dff0d7230 */ /* 0x000fe20000004100 */
[----:B------:R-:W-:Y:S01]  /*10770*/  F2FP.F16.E4M3.UNPACK_B R24, R9 ;  /* 0x00000009ff18723e */ /* 0x000fe200020006ff */
[----:B------:R-:W-:Y:S01]  /*10780*/  FMUL.FTZ R48, R25, R44 ;  /* 0x0000002c19307220 */ /* 0x000fe20000410000 */
[----:B------:R-:W-:Y:S01]  /*10790*/  F2FP.F16.E4M3.UNPACK_B R49, R49 ;  /* 0x00000031ff31723e */ /* 0x000fe200020006ff */
[C---:B------:R-:W-:Y:S01]  /*107a0*/  FFMA.FTZ R50, R6.reuse, R51, R30 ;  /* 0x0000003306327223 */ /* 0x040fe2000001001e */
[----:B------:R-:W-:Y:S01]  /*107b0*/  LOP3.LUT R45, R45, 0xff000000, R27, 0xf8, !PT ;  /* 0xff0000002d2d7812 */ /* 0x000fe200078ef81b */
[----:B------:R-:W-:Y:S01]  /*107c0*/  FFMA.FTZ R55, R6, R31, -R55 ;  /* 0x0000001f06377223 */ /* 0x000fe20000010837 */
[----:B------:R-:W-:Y:S01]  /*107d0*/  LOP3.LUT R47, R47, 0xff000000, R28, 0xf8, !PT ;  /* 0xff0000002f2f7812 */ /* 0x000fe200078ef81c */
[----:B------:R-:W-:Y:S01]  /*107e0*/  HADD2.F32 R30, -RZ, R29.H1_H1 ;  /* 0x3000001dff1e7230 */ /* 0x000fe20000004100 */
[-C--:B------:R-:W-:Y:S01]  /*107f0*/  F2FP.F16.E4M3.UNPACK_B R27, R11.reuse ;  /* 0x0000000bff1b723e */ /* 0x080fe200020006ff */
[--C-:B------:R-:W-:Y:S01]  /*10800*/  HADD2.F32 R31, -RZ, R49.reuse.H0_H0 ;  /* 0x20000031ff1f7230 */ /* 0x100fe20000004100 */
[----:B------:R-:W-:Y:S01]  /*10810*/  F2FP.F16.E4M3.UNPACK_B R28, R11.H1 ;  /* 0x0000000bff1c723e */ /* 0x000fe200030006ff */
[----:B------:R-:W-:Y:S01]  /*10820*/  HADD2.F32 R49, -RZ, R49.H1_H1 ;  /* 0x30000031ff317230 */ /* 0x000fe20000004100 */
[----:B------:R-:W-:Y:S01]  /*10830*/  F2FP.F16.E4M3.UNPACK_B R12, R5 ;  /* 0x00000005ff0c723e */ /* 0x000fe200020006ff */
[----:B------:R-:W-:Y:S01]  /*10840*/  FMUL.FTZ R51, R25, R30 ;  /* 0x0000001e19337220 */ /* 0x000fe20000410000 */
[----:B------:R-:W-:Y:S01]  /*10850*/  F2FP.F16.E4M3.UNPACK_B R11, R10 ;  /* 0x0000000aff0b723e */ /* 0x000fe200020006ff */
[----:B------:R-:W-:Y:S01]  /*10860*/  FFMA.FTZ R52, R13, R30, -R48 ;  /* 0x0000001e0d347223 */ /* 0x000fe20000010830 */
[----:B------:R-:W-:Y:S01]  /*10870*/  F2FP.F16.E4M3.UNPACK_B R26, R10.H1 ;  /* 0x0000000aff1a723e */ /* 0x000fe200030006ff */
[----:B------:R-:W-:Y:S01]  /*10880*/  HADD2.F32 R10, -RZ, R24.H0_H0 ;  /* 0x20000018ff0a7230 */ /* 0x000fe20000004100 */
[----:B------:R-:W-:Y:S01]  /*10890*/  F2FP.F16.E4M3.UNPACK_B R42, R42 ;  /* 0x0000002aff2a723e */ /* 0x000fe200020006ff */
[----:B------:R-:W-:-:S02]  /*108a0*/  HADD2.F32 R6, -RZ, R12.H0_H0 ;  /* 0x2000000cff067230 */ /* 0x000fc40000004100 */
[----:B------:R-:W-:Y:S01]  /*108b0*/  FFMA.FTZ R57, R13, R44, R51 ;  /* 0x0000002c0d397223 */ /* 0x000fe20000010033 */
[----:B------:R-:W-:Y:S01]  /*108c0*/  F2FP.F16.E4M3.UNPACK_B R30, R53.H1 ;  /* 0x00000035ff1e723e */ /* 0x000fe200030006ff */
[C---:B------:R-:W-:Y:S01]  /*108d0*/  FMUL.FTZ R25, R10.reuse, R31 ;  /* 0x0000001f0a197220 */ /* 0x040fe20000410000 */
[----:B------:R-:W-:Y:S01]  /*108e0*/  HADD2.F32 R29, -RZ, R42.H0_H0 ;  /* 0x2000002aff1d7230 */ /* 0x000fe20000004100 */
[----:B------:R-:W-:Y:S01]  /*108f0*/  F2FP.F16.E4M3.UNPACK_B R53, R53 ;  /* 0x00000035ff35723e */ /* 0x000fe200020006ff */
[----:B------:R-:W-:Y:S01]  /*10900*/  HADD2.F32 R24, -RZ, R24.H1_H1 ;  /* 0x30000018ff187230 */ /* 0x000fe20000004100 */
[----:B------:R-:W-:Y:S01]  /*10910*/  F2FP.F16.E4M3.UNPACK_B R9, R8 ;  /* 0x00000008ff09723e */ /* 0x000fe200020006ff */
[----:B------:R-:W-:Y:S02]  /*10920*/  HADD2.F32 R13, -RZ, R42.H1_H1 ;  /* 0x3000002aff0d7230 */ /* 0x000fe40000004100 */
[-C--:B------:R-:W-:Y:S01]  /*10930*/  FMUL.FTZ R10, R10, R29.reuse ;  /* 0x0000001d0a0a7220 */ /* 0x080fe20000410000 */
[----:B------:R-:W-:Y:S01]  /*10940*/  FFMA.FTZ R44, R6, R29, -R25 ;  /* 0x0000001d062c7223 */ /* 0x000fe20000010819 */
[----:B------:R-:W-:Y:S01]  /*10950*/  F2FP.F16.E4M3.UNPACK_B R25, R45.H1 ;  /* 0x0000002dff19723e */ /* 0x000fe200030006ff */
[----:B------:R-:W-:-:S02]  /*10960*/  HADD2.F32 R12, -RZ, R12.H1_H1 ;  /* 0x3000000cff0c7230 */ /* 0x000fc40000004100 */
[----:B------:R-:W-:Y:S01]  /*10970*/  FFMA.FTZ R48, R6, R31, R10 ;  /* 0x0000001f06307223 */ /* 0x000fe2000001000a */
[----:B------:R-:W-:Y:S02]  /*10980*/  HADD2.F32 R31, -RZ, R30.H0_H0 ;  /* 0x2000001eff1f7230 */ /* 0x000fe40000004100 */
[C---:B------:R-:W-:Y:S01]  /*10990*/  FMUL.FTZ R51, R24.reuse, R49 ;  /* 0x0000003118337220 */ /* 0x040fe20000410000 */
[----:B------:R-:W-:Y:S01]  /*109a0*/  HADD2.F32 R10, -RZ, R28.H0_H0 ;  /* 0x2000001cff0a7230 */ /* 0x000fe20000004100 */
[----:B------:R-:W-:Y:S01]  /*109b0*/  F2FP.F16.E4M3.UNPACK_B R45, R45 ;  /* 0x0000002dff2d723e */ /* 0x000fe200020006ff */
[----:B------:R-:W-:Y:S02]  /*109c0*/  HADD2.F32 R29, -RZ, R25.H0_H0 ;  /* 0x20000019ff1d7230 */ /* 0x000fe40000004100 */
[----:B------:R-:W-:Y:S01]  /*109d0*/  FMUL.FTZ R24, R24, R13 ;  /* 0x0000000d18187220 */ /* 0x000fe20000410000 */
[----:B------:R-:W-:Y:S02]  /*109e0*/  HADD2.F32 R6, -RZ, R20.H0_H0 ;  /* 0x20000014ff067230 */ /* 0x000fe40000004100 */
[----:B------:R-:W-:Y:S01]  /*109f0*/  FMUL.FTZ R59, R10, R31 ;  /* 0x0000001f0a3b7220 */ /* 0x000fe20000410000 */
[----:B------:R-:W-:-:S02]  /*10a00*/  HADD2.F32 R28, -RZ, R28.H1_H1 ;  /* 0x3000001cff1c7230 */ /* 0x000fc40000004100 */
[----:B------:R-:W-:Y:S01]  /*10a10*/  FMUL.FTZ R10, R10, R29 ;  /* 0x0000001d0a0a7220 */ /* 0x000fe20000410000 */
[----:B------:R-:W-:Y:S01]  /*10a20*/  FFMA.FTZ R51, R12, R13, -R51 ;  /* 0x0000000d0c337223 */ /* 0x000fe20000010833 */
[C---:B------:R-:W-:Y:S01]  /*10a30*/  FFMA.FTZ R56, R6.reuse, R29, -R59 ;  /* 0x0000001d06387223 */ /* 0x040fe2000001083b */
[----:B------:R-:W-:Y:S02]  /*10a40*/  HADD2.F32 R25, -RZ, R25.H1_H1 ;  /* 0x30000019ff197230 */ /* 0x000fe40000004100 */
[----:B------:R-:W-:Y:S01]  /*10a50*/  FFMA.FTZ R58, R6, R31, R10 ;  /* 0x0000001f063a7223 */ /* 0x000fe2000001000a */
[----:B------:R-:W-:Y:S02]  /*10a60*/  HADD2.F32 R31, -RZ, R30.H1_H1 ;  /* 0x3000001eff1f7230 */ /* 0x000fe40000004100 */
[----:B------:R-:W-:Y:S01]  /*10a70*/  FFMA.FTZ R49, R12, R49, R24 ;  /* 0x000000310c317223 */ /* 0x000fe20000010018 */
[----:B------:R-:W-:Y:S01]  /*10a80*/  HADD2.F32 R29, -RZ, R53.H0_H0 ;  /* 0x20000035ff1d7230 */ /* 0x000fe20000004100 */
[----:B------:R-:W-:Y:S01]  /*10a90*/  F2FP.F16.E4M3.UNPACK_B R8, R8.H1 ;  /* 0x00000008ff08723e */ /* 0x000fe200030006ff */
[----:B------:R-:W-:-:S02]  /*10aa0*/  HADD2.F32 R10, -RZ, R27.H0_H0 ;  /* 0x2000001bff0a7230 */ /* 0x000fc40000004100 */
[C---:B------:R-:W-:Y:S01]  /*10ab0*/  FMUL.FTZ R61, R28.reuse, R31 ;  /* 0x0000001f1c3d7220 */ /* 0x040fe20000410000 */
        /* <DEDUP_REMOVED lines=10> */
[-C--:B------:R-:W-:Y:S01]  /*10b60*/  F2FP.F16.E4M3.UNPACK_B R5, R4.reuse ;  /* 0x00000004ff05723e */ /* 0x080fe200020006ff */
[----:B------:R-:W-:Y:S01]  /*10b70*/  FFMA.FTZ R42, R6, R29, R10 ;  /* 0x0000001d062a7223 */ /* 0x000fe2000001000a */
[----:B------:R-:W-:Y:S01]  /*10b80*/  HADD2.F32 R20, -RZ, R45.H1_H1 ;  /* 0x3000002dff147230 */ /* 0x000fe20000004100 */
[----:B------:R-:W-:Y:S01]  /*10b90*/  F2FP.F16.E4M3.UNPACK_B R4, R4.H1 ;  /* 0x00000004ff04723e */ /* 0x000fe200030006ff */
[----:B------:R-:W-:-:S02]  /*10ba0*/  HADD2.F32 R28, -RZ, R53.H1_H1 ;  /* 0x30000035ff1c7230 */ /* 0x000fc40000004100 */
[----:B------:R-:W-:Y:S01]  /*10bb0*/  FFMA.FTZ R59, R6, R13, -R59 ;  /* 0x0000000d063b7223 */ /* 0x000fe2000001083b */
[----:B------:R-:W-:Y:S01]  /*10bc0*/  HADD2.F32 R27, -RZ, R27.H1_H1 ;  /* 0x3000001bff1b7230 */ /* 0x000fe20000004100 */
[----:B------:R-:W-:Y:S01]  /*10bd0*/  F2FP.F16.E4M3.UNPACK_B R47, R47 ;  /* 0x0000002fff2f723e */ /* 0x000fe200020006ff */
[----:B------:R-:W-:Y:S01]  /*10be0*/  HADD2.F32 R25, -RZ, R24.H0_H0 ;  /* 0x20000018ff197230 */ /* 0x000fe20000004100 */
[----:B------:R-:W-:Y:S01]  /*10bf0*/  F2FP.F16.E4M3.UNPACK_B R41, R41 ;  /* 0x00000029ff29723e */ /* 0x000fe200020006ff */
[----:B------:R-:W-:Y:S02]  /*10c00*/  HADD2.F32 R10, -RZ, R8.H0_H0 ;  /* 0x20000008ff0a7230 */ /* 0x000fe40000004100 */
[C---:B------:R-:W-:Y:S01]  /*10c10*/  FMUL.FTZ R30, R27.reuse, R28 ;  /* 0x0000001c1b1e7220 */ /* 0x040fe20000410000 */
[----:B------:R-:W-:Y:S02]  /*10c20*/  HADD2.F32 R13, -RZ, R12.H0_H0 ;  /* 0x2000000cff0d7230 */ /* 0x000fe40000004100 */
[----:B------:R-:W-:Y:S01]  /*10c30*/  FMUL.FTZ R29, R27, R20 ;  /* 0x000000141b1d7220 */ /* 0x000fe20000410000 */
[----:B------:R-:W-:-:S02]  /*10c40*/  HADD2.F32 R15, -RZ, R15.H1_H1 ;  /* 0x3000000fff0f7230 */ /* 0x000fc40000004100 */
[C---:B------:R-:W-:Y:S01]  /*10c50*/  FMUL.FTZ R27, R10.reuse, R25 ;  /* 0x000000190a1b7220 */ /* 0x040fe20000410000 */
[----:B------:R-:W-:Y:S02]  /*10c60*/  HADD2.F32 R6, -RZ, R4.H0_H0 ;  /* 0x20000004ff067230 */ /* 0x000fe40000004100 */
[----:B------:R-:W-:Y:S01]  /*10c70*/  FMUL.FTZ R10, R10, R13 ;  /* 0x0000000d0a0a7220 */ /* 0x000fe20000410000 */
[----:B------:R-:W-:Y:S02]  /*10c80*/  HADD2.F32 R8, -RZ, R8.H1_H1 ;  /* 0x30000008ff087230 */ /* 0x000fe40000004100 */
[----:B------:R-:W-:Y:S01]  /*10c90*/  FFMA.FTZ R53, R15, R28, R29 ;  /* 0x0000001c0f357223 */ /* 0x000fe2000001001d */
[----:B------:R-:W-:Y:S02]  /*10ca0*/  HADD2.F32 R4, -RZ, R4.H1_H1 ;  /* 0x30000004ff047230 */ /* 0x000fe40000004100 */
[----:B------:R-:W-:Y:S01]  /*10cb0*/  FFMA.FTZ R29, R6, R25, R10 ;  /* 0x00000019061d7223 */ /* 0x000fe2000001000a */
[----:B------:R-:W-:-:S02]  /*10cc0*/  HADD2.F32 R25, -RZ, R24.H1_H1 ;  /* 0x30000018ff197230 */ /* 0x000fc40000004100 */
[----:B------:R-:W-:Y:S01]  /*10cd0*/  FFMA.FTZ R28, R6, R13, -R27 ;  /* 0x0000000d061c7223 */ /* 0x000fe2000001081b */
[----:B------:R-:W-:Y:S02]  /*10ce0*/  HADD2.F32 R13, -RZ, R12.H1_H1 ;  /* 0x3000000cff0d7230 */ /* 0x000fe40000004100 */
[----:B------:R-:W-:Y:S01]  /*10cf0*/  FFMA.FTZ R54, R15, R20, -R30 ;  /* 0x000000140f367223 */ /* 0x000fe2000001081e */
[----:B------:R-:W-:Y:S02]  /*10d00*/  HADD2.F32 R15, -RZ, R47.H0_H0 ;  /* 0x2000002fff0f7230 */ /* 0x000fe40000004100 */
[C---:B------:R-:W-:Y:S01]  /*10d10*/  FMUL.FTZ R27, R8.reuse, R25 ;  /* 0x00000019081b7220 */ /* 0x040fe20000410000 */
[--C-:B------:R-:W-:Y:S02]  /*10d20*/  HADD2.F32 R6, -RZ, R9.reuse.H0_H0 ;  /* 0x20000009ff067230 */ /* 0x100fe40000004100 */
[----:B------:R-:W-:Y:S01]  /*10d30*/  FMUL.FTZ R8, R8, R13 ;  /* 0x0000000d08087220 */ /* 0x000fe20000410000 */
[----:B------:R-:W-:-:S02]  /*10d40*/  HADD2.F32 R9, -RZ, R9.H1_H1 ;  /* 0x30000009ff097230 */ /* 0x000fc40000004100 */
[C---:B------:R-:W-:Y:S01]  /*10d50*/  FFMA.FTZ R31, R4.reuse, R13, -R27 ;  /* 0x0000000d041f7223 */ /* 0x040fe2000001081b */
[----:B------:R-:W-:Y:S02]  /*10d60*/  HADD2.F32 R13, -RZ, R41.H0_H0 ;  /* 0x20000029ff0d7230 */ /* 0x000fe40000004100 */
[----:B------:R-:W-:Y:S01]  /*10d70*/  FFMA.FTZ R24, R4, R25, R8 ;  /* 0x0000001904187223 */ /* 0x000fe20000010008 */
[----:B------:R-:W-:Y:S02]  /*10d80*/  HADD2.F32 R8, -RZ, R47.H1_H1 ;  /* 0x3000002fff087230 */ /* 0x000fe40000004100 */
[C---:B------:R-:W-:Y:S01]  /*10d90*/  FMUL.FTZ R25, R6.reuse, R15 ;  /* 0x0000000f06197220 */ /* 0x040fe20000410000 */
[----:B------:R-:W-:Y:S02]  /*10da0*/  HADD2.F32 R4, -RZ, R5.H0_H0 ;  /* 0x20000005ff047230 */ /* 0x000fe40000004100 */
[----:B------:R-:W-:Y:S01]  /*10db0*/  FMUL.FTZ R27, R6, R13 ;  /* 0x0000000d061b7220 */ /* 0x000fe20000410000 */
[----:B------:R-:W-:Y:S01]  /*10dc0*/  HADD2.F32 R6, -RZ, R41.H1_H1 ;  /* 0x30000029ff067230 */ /* 0x000fe20000004100 */
[----:B------:R-:W-:Y:S01]  /*10dd0*/  F2FP.F16.E4M3.UNPACK_B R10, R46.H1 ;  /* 0x0000002eff0a723e */ /* 0x000fe200030006ff */
[----:B------:R-:W-:-:S02]  /*10de0*/  HADD2.F32 R5, -RZ, R5.H1_H1 ;  /* 0x30000005ff057230 */ /* 0x000fc40000004100 */
[C---:B------:R-:W-:Y:S01]  /*10df0*/  FMUL.FTZ R12, R9.reuse, R8 ;  /* 0x00000008090c7220 */ /* 0x040fe20000410000 */
        /* <DEDUP_REMOVED lines=9> */
[--C-:B------:R-:W-:Y:S01]  /*10e90*/  HADD2.F32 R5, -RZ, R4.reuse.H0_H0 ;  /* 0x20000004ff057230 */ /* 0x100fe20000004100 */
[----:B------:R-:W-:Y:S01]  /*10ea0*/  F2FP.F16.E4M3.UNPACK_B R43, R43 ;  /* 0x0000002bff2b723e */ /* 0x000fe200020006ff */
[----:B------:R-:W-:-:S02]  /*10eb0*/  HADD2.F32 R9, -RZ, R4.H1_H1 ;  /* 0x30000004ff097230 */ /* 0x000fc40000004100 */
[C---:B------:R-:W-:Y:S01]  /*10ec0*/  FMUL.FTZ R41, R6.reuse, R13 ;  /* 0x0000000d06297220 */ /* 0x040fe20000410000 */
[----:B------:R-:W-:Y:S02]  /*10ed0*/  HADD2.F32 R4, -RZ, R14.H0_H0 ;  /* 0x2000000eff047230 */ /* 0x000fe40000004100 */
[-C--:B------:R-:W-:Y:S01]  /*10ee0*/  FMUL.FTZ R45, R6, R5.reuse ;  /* 0x00000005062d7220 */ /* 0x080fe20000410000 */
[----:B------:R-:W-:Y:S02]  /*10ef0*/  HADD2.F32 R15, -RZ, R10.H1_H1 ;  /* 0x3000000aff0f7230 */ /* 0x000fe40000004100 */
[----:B------:R-:W-:Y:S02]  /*10f00*/  HADD2.F32 R26, -RZ, R26.H1_H1 ;  /* 0x3000001aff1a7230 */ /* 0x000fe40000004100 */
[C---:B------:R-:W-:Y:S01]  /*10f10*/  FFMA.FTZ R41, R4.reuse, R5, -R41 ;  /* 0x0000000504297223 */ /* 0x040fe20000010829 */
[----:B------:R-:W-:Y:S02]  /*10f20*/  HADD2.F32 R14, -RZ, R14.H1_H1 ;  /* 0x3000000eff0e7230 */ /* 0x000fe40000004100 */
[----:B------:R-:W-:Y:S01]  /*10f30*/  FFMA.FTZ R45, R4, R13, R45 ;  /* 0x0000000d042d7223 */ /* 0x000fe2000001002d */
[----:B------:R-:W-:-:S02]  /*10f40*/  HADD2.F32 R8, -RZ, R43.H1_H1 ;  /* 0x3000002bff087230 */ /* 0x000fc40000004100 */
[C---:B------:R-:W-:Y:S01]  /*10f50*/  FMUL.FTZ R5, R26.reuse, R15 ;  /* 0x0000000f1a057220 */ /* 0x040fe20000410000 */
[-C--:B------:R-:W-:Y:S01]  /*10f60*/  FMUL.FTZ R6, R26, R9.reuse ;  /* 0x000000091a067220 */ /* 0x080fe20000410000 */
[----:B------:R-:W-:Y:S02]  /*10f70*/  HADD2.F32 R4, -RZ, R7.H0_H0 ;  /* 0x20000007ff047230 */ /* 0x000fe40000004100 */
[C---:B------:R-:W-:Y:S01]  /*10f80*/  FFMA.FTZ R26, R14.reuse, R9, -R5 ;  /* 0x000000090e1a7223 */ /* 0x040fe20000010805 */
[--C-:B------:R-:W-:Y:S02]  /*10f90*/  HADD2.F32 R9, -RZ, R46.reuse.H0_H0 ;  /* 0x2000002eff097230 */ /* 0x100fe40000004100 */
[----:B------:R-:W-:Y:S01]  /*10fa0*/  FFMA.FTZ R30, R14, R15, R6 ;  /* 0x0000000f0e1e7223 */ /* 0x000fe20000010006 */
[--C-:B------:R-:W-:Y:S02]  /*10fb0*/  HADD2.F32 R5, -RZ, R11.reuse.H0_H0 ;  /* 0x2000000bff057230 */ /* 0x100fe40000004100 */
[----:B------:R-:W-:Y:S01]  /*10fc0*/  HADD2.F32 R46, -RZ, R46.H1_H1 ;  /* 0x3000002eff2e7230 */ /* 0x000fe20000004100 */
[----:B------:R-:W-:Y:S01]  /*10fd0*/  F2FP.SATFINITE.E4M3.F32.PACK_AB_MERGE_C R26, R26, R41, RZ ;  /* 0x000000291a1a723e */ /* 0x000fe200048070ff */
[----:B------:R-:W-:-:S02]  /*10fe0*/  HADD2.F32 R11, -RZ, R11.H1_H1 ;  /* 0x3000000bff0b7230 */ /* 0x000fc40000004100 */
[----:B------:R-:W-:Y:S01]  /*10ff0*/  FMUL.FTZ R13, R5, R9 ;  /* 0x00000009050d7220 */ /* 0x000fe20000410000 */
[----:B------:R-:W-:Y:S01]  /*11000*/  HADD2.F32 R6, -RZ, R43.H0_H0 ;  /* 0x2000002bff067230 */ /* 0x000fe20000004100 */
[----:B------:R-:W-:Y:S01]  /*11010*/  F2FP.SATFINITE.E4M3.F32.PACK_AB_MERGE_C R30, R30, R45, RZ ;  /* 0x0000002d1e1e723e */ /* 0x000fe200048070ff */
[----:B------:R-:W-:Y:S02]  /*11020*/  HADD2.F32 R7, -RZ, R7.H1_H1 ;  /* 0x30000007ff077230 */ /* 0x000fe40000004100 */
[C---:B------:R-:W-:Y:S01]  /*11030*/  FMUL.FTZ R14, R11.reuse, R46 ;  /* 0x0000002e0b0e7220 */ /* 0x040fe20000410000 */
[----:B------:R-:W-:Y:S01]  /*11040*/  FMUL.FTZ R11, R11, R8 ;  /* 0x000000080b0b7220 */ /* 0x000fe20000410000 */
[-C--:B------:R-:W-:Y:S01]  /*11050*/  FMUL.FTZ R10, R5, R6.reuse ;  /* 0x00000006050a7220 */ /* 0x080fe20000410000 */
[C---:B------:R-:W-:Y:S01]  /*11060*/  FFMA.FTZ R6, R4.reuse, R6, -R13 ;  /* 0x0000000604067223 */ /* 0x040fe2000001080d */
[C---:B------:R-:W-:Y:S01]  /*11070*/  FFMA.FTZ R13, R7.reuse, R8, -R14 ;  /* 0x00000008070d7223 */ /* 0x040fe2000001080e */
        /* <DEDUP_REMOVED lines=18> */
.L_x_2178:
[----:B------:R-:W-:Y:S05]  /*111a0*/  BSYNC B1 ;  /* 0x0000000000017941 */ /* 0x000fea0003800000 */
.L_x_2177:
[----:B------:R-:W-:Y:S05]  /*111b0*/  @P0 BRA `(.L_x_2164) ;  /* 0x0000000c00e40947 */ /* 0x000fea0003800000 */
[----:B-1----:R-:W2:Y:S04]  /*111c0*/  LDL R9, [R1+0x68] ;  /* 0x0000680001097983 */ /* 0x002ea80000100800 */
[----:B------:R-:W3:Y:S01]  /*111d0*/  LDL R51, [R1+0x8c] ;  /* 0x00008c0001337983 */ /* 0x000ee20000100800 */
[----:B-----5:R-:W-:Y:S01]  /*111e0*/  SHF.R.U32.HI R0, RZ, 0x8, R32 ;  /* 0x00000008ff007819 */ /* 0x020fe20000011620 */
[----:B------:R-:W-:Y:S01]  /*111f0*/  VIADD R8, R228, 0x40 ;  /* 0x00000040e4087836 */ /* 0x000fe20000000000 */
[----:B0-----:R-:W-:Y:S01]  /*11200*/  LOP3.LUT R3, R32, 0xff, RZ, 0xc0, !PT ;  /* 0x000000ff20037812 */ /* 0x001fe200078ec0ff */
[----:B------:R-:W-:Y:S01]  /*11210*/  IMAD.IADD R21, R18, 0x1, R21 ;  /* 0x0000000112157824 */ /* 0x000fe200078e0215 */
[----:B------:R-:W-:Y:S01]  /*11220*/  LOP3.LUT R0, R0, 0xff, RZ, 0xc0, !PT ;  /* 0x000000ff00007812 */ /* 0x000fe200078ec0ff */
[----:B------:R-:W-:Y:S01]  /*11230*/  IMAD.SHL.U32 R8, R8, 0x80, RZ ;  /* 0x0000008008087824 */ /* 0x000fe200078e00ff */
[----:B------:R-:W-:-:S02]  /*11240*/  SHF.R.U32.HI R4, RZ, 0x8, R33 ;  /* 0x00000008ff047819 */ /* 0x000fc40000011621 */
[----:B------:R-:W-:Y:S02]  /*11250*/  PRMT R13, R0, 0x7604, R3 ;  /* 0x00007604000d7816 */ /* 0x000fe40000000003 */
[----:B------:R-:W-:Y:S02]  /*11260*/  SHF.R.U32.HI R0, RZ, 0x8, R34 ;  /* 0x00000008ff007819 */ /* 0x000fe40000011622 */
[----:B------:R-:W-:Y:S02]  /*11270*/  LOP3.LUT R3, R34, 0xff, RZ, 0xc0, !PT ;  /* 0x000000ff22037812 */ /* 0x000fe400078ec0ff */
[----:B------:R-:W-:Y:S02]  /*11280*/  LOP3.LUT R0, R0, 0xff, RZ, 0xc0, !PT ;  /* 0x000000ff00007812 */ /* 0x000fe400078ec0ff */
[----:B------:R-:W-:Y:S02]  /*11290*/  LOP3.LUT R8, R8, 0x380, RZ, 0xc0, !PT ;  /* 0x0000038008087812 */ /* 0x000fe400078ec0ff */
[----:B------:R-:W-:-:S02]  /*112a0*/  PRMT R15, R0, 0x7604, R3 ;  /* 0x00007604000f7816 */ /* 0x000fc40000000003 */
[----:B------:R-:W-:Y:S01]  /*112b0*/  LOP3.LUT R0, R8, 0x70, R21, 0xf8, !PT ;  /* 0x0000007008007812 */ /* 0x000fe200078ef815 */
[----:B------:R-:W-:Y:S01]  /*112c0*/  VIADD R8, R228, 0x40 ;  /* 0x00000040e4087836 */ /* 0x000fe20000000000 */
[----:B------:R-:W-:Y:S02]  /*112d0*/  LOP3.LUT R5, R33, 0xff, RZ, 0xc0, !PT ;  /* 0x000000ff21057812 */ /* 0x000fe400078ec0ff */
[----:B------:R-:W-:Y:S01]  /*112e0*/  LOP3.LUT R4, R4, 0xff, RZ, 0xc0, !PT ;  /* 0x000000ff04047812 */ /* 0x000fe200078ec0ff */
[----:B------:R-:W-:Y:S01]  /*112f0*/  IMAD.SHL.U32 R8, R8, 0x80, RZ ;  /* 0x0000008008087824 */ /* 0x000fe200078e00ff */
[----:B------:R-:W-:Y:S02]  /*11300*/  SHF.R.U32.HI R6, RZ, 0x8, R36 ;  /* 0x00000008ff067819 */ /* 0x000fe40000011624 */
[----:B------:R-:W-:Y:S02]  /*11310*/  PRMT R12, R4, 0x7604, R5 ;  /* 0x00007604040c7816 */ /* 0x000fe40000000005 */
[----:B------:R-:W-:-:S02]  /*11320*/  LOP3.LUT R8, R8, 0x380, RZ, 0xc0, !PT ;  /* 0x0000038008087812 */ /* 0x000fc400078ec0ff */
[----:B------:R-:W-:Y:S02]  /*11330*/  SHF.R.U32.HI R4, RZ, 0x8, R35 ;  /* 0x00000008ff047819 */ /* 0x000fe40000011623 */
[----:B------:R-:W-:Y:S02]  /*11340*/  SHF.R.U32.HI R8, RZ, 0x3, R8 ;  /* 0x00000003ff087819 */ /* 0x000fe40000011608 */
[----:B------:R-:W-:Y:S02]  /*11350*/  LOP3.LUT R5, R35, 0xff, RZ, 0xc0, !PT ;  /* 0x000000ff23057812 */ /* 0x000fe400078ec0ff */
[----:B------:R-:W-:Y:S02]  /*11360*/  LOP3.LUT R3, R0, R8, RZ, 0x3c, !PT ;  /* 0x0000000800037212 */ /* 0x000fe400078e3cff */
[----:B------:R-:W-:Y:S02]  /*11370*/  SHF.R.U32.HI R8, RZ, 0x8, R37 ;  /* 0x00000008ff087819 */ /* 0x000fe40000011625 */
[----:B------:R-:W-:-:S02]  /*11380*/  LOP3.LUT R7, R36, 0xff, RZ, 0xc0, !PT ;  /* 0x000000ff24077812 */ /* 0x000fc400078ec0ff */
[----:B------:R-:W-:Y:S02]  /*11390*/  LOP3.LUT R4, R4, 0xff, RZ, 0xc0, !PT ;  /* 0x000000ff04047812 */ /* 0x000fe400078ec0ff */
[----:B------:R-:W-:Y:S02]  /*113a0*/  LOP3.LUT R6, R6, 0xff, RZ, 0xc0, !PT ;  /* 0x000000ff06067812 */ /* 0x000fe400078ec0ff */
[----:B------:R-:W-:Y:S02]  /*113b0*/  PRMT R14, R4, 0x7604, R5 ;  /* 0x00007604040e7816 */ /* 0x000fe40000000005 */
[----:B------:R-:W-:Y:S02]  /*113c0*/  PRMT R25, R6, 0x7604, R7 ;  /* 0x0000760406197816 */ /* 0x000fe40000000007 */
[----:B------:R-:W-:Y:S02]  /*113d0*/  SHF.R.U32.HI R26, RZ, 0x8, R39 ;  /* 0x00000008ff1a7819 */ /* 0x000fe40000011627 */
[----:B------:R-:W-:-:S02]  /*113e0*/  LOP3.LUT R20, R37, 0xff, RZ, 0xc0, !PT ;  /* 0x000000ff25147812 */ /* 0x000fc400078ec0ff */
[----:B------:R-:W-:Y:S02]  /*113f0*/  LOP3.LUT R27, R39, 0xff, RZ, 0xc0, !PT ;  /* 0x000000ff271b7812 */ /* 0x000fe400078ec0ff */
[----:B------:R-:W-:Y:S02]  /*11400*/  LOP3.LUT R26, R26, 0xff, RZ, 0xc0, !PT ;  /* 0x000000ff1a1a7812 */ /* 0x000fe400078ec0ff */
[----:B------:R-:W-:Y:S02]  /*11410*/  SHF.R.U32.HI R21, RZ, 0x8, R38 ;  /* 0x00000008ff157819 */ /* 0x000fe40000011626 */
[----:B------:R-:W-:Y:S02]  /*11420*/  PRMT R26, R26, 0x7604, R27 ;  /* 0x000076041a1a7816 */ /* 0x000fe4000000001b */
[----:B------:R-:W-:Y:S02]  /*11430*/  SHF.R.U32.HI R27, RZ, 0x10, R37 ;  /* 0x00000010ff1b7819 */ /* 0x000fe40000011625 */
[----:B------:R-:W-:-:S02]  /*11440*/  LOP3.LUT R24, R38, 0xff, RZ, 0xc0, !PT ;  /* 0x000000ff26187812 */ /* 0x000fc400078ec0ff */
[----:B------:R-:W-:Y:S01]  /*11450*/  LOP3.LUT R21, R21, 0xff, RZ, 0xc0, !PT ;  /* 0x000000ff15157812 */ /* 0x000fe200078ec0ff */
[----:B------:R-:W-:Y:S01]  /*11460*/  IMAD.U32 R27, R27, 0x10000, RZ ;  /* 0x000100001b1b7824 */ /* 0x000fe200078e00ff */
[----:B------:R-:W-:Y:S02]  /*11470*/  LOP3.LUT R13, R13, 0xff0000, R32, 0xf8, !PT ;  /* 0x00ff00000d0d7812 */ /* 0x000fe400078ef820 */
[----:B------:R-:W-:Y:S02]  /*11480*/  PRMT R31, R21, 0x7604, R24 ;  /* 0x00007604151f7816 */ /* 0x000fe40000000018 */
[----:B------:R-:W-:Y:S02]  /*11490*/  SHF.R.U32.HI R21, RZ, 0x10, R35 ;  /* 0x00000010ff157819 */ /* 0x000fe40000011623 */
[----:B------:R-:W-:Y:S02]  /*114a0*/  LOP3.LUT R25, R25, 0xff0000, R36, 0xf8, !PT ;  /* 0x00ff000019197812 */ /* 0x000fe400078ef824 */
[----:B------:R-:W-:Y:S01]  /*114b0*/  LOP3.LUT R31, R31, 0xff0000, R38, 0xf8, !PT ;  /* 0x00ff00001f1f7812 */ /* 0x000fe200078ef826 */
[----:B------:R-:W-:Y:S01]  /*114c0*/  IMAD.U32 R21, R21, 0x10000, RZ ;  /* 0x0001000015157824 */ /* 0x000fe200078e00ff */
[----:B------:R-:W-:-:S02]  /*114d0*/  SHF.R.U32.HI R41, RZ, 0x10, R39 ;  /* 0x00000010ff297819 */ /* 0x000fc40000011627 */
[----:B------:R-:W-:Y:S02]  /*114e0*/  LOP3.LUT R15, R15, 0xff0000, R34, 0xf8, !PT ;  /* 0x00ff00000f0f7812 */ /* 0x000fe400078ef822 */
        /* <DEDUP_REMOVED lines=198> */
.L_x_2164:
[----:B------:R-:W-:Y:S05]  /*12150*/  BSYNC B0 ;  /* 0x0000000000007941 */ /* 0x000fea0003800000 */
.L_x_2144:
        /* <DEDUP_REMOVED lines=8> */
.L_x_2141:
[----:B0--34-:R-:W3:Y:S02]  /*121e0*/  LDL R0, [R1+0x50] ;  /* 0x0000500001007983 */ /* 0x019ee40000100800 */
[----:B---3--:R-:W-:-:S13]  /*121f0*/  R2UR UR4, R0 ;  /* 0x00000000000472ca */ /* 0x008fda00000e0000 */
[----:B------:R-:W-:-:S05]  /*12200*/  IMAD.U32 R0, RZ, RZ, UR4 ;  /* 0x00000004ff007e24 */ /* 0x000fca000f8e00ff */
[----:B------:R-:W-:-:S13]  /*12210*/  ISETP.NE.AND P1, PT, R0, 0x3, PT ;  /* 0x000000030000780c */ /* 0x000fda0003f25270 */
[----:B------:R-:W-:Y:S05]  /*12220*/  @!P1 BRA `(.L_x_2179) ;  /* 0x0000000000049947 */ /* 0x000fea0003800000 */
[----:B------:R-:W-:Y:S01]  /*12230*/  BPT.TRAP 0x1 ;  /* 0x000000040000795c */ /* 0x000fe20000300000 */
.L_x_2179:
[----:B-1----:R-:W-:Y:S01]  /*12240*/  IMAD R14, R136, 0x8, R16 ;  /* 0x00000008880e7824 */ /* 0x002fe200078e0210 */
[----:B--2---:R-:W-:-:S04]  /*12250*/  SHF.L.U32 R3, R231, 0x1f, RZ ;  /* 0x0000001fe7037819 */ /* 0x004fc800000006ff */
[----:B------:R0:W1:Y:S01]  /*12260*/  SYNCS.PHASECHK.TRANS64.TRYWAIT P0, [R14+URZ+0x2e830], R3 ;  /* 0x02e830030e0075a7 */ /* 0x000062000800017f */
[----:B------:R-:W-:Y:S05]  /*12270*/  @!P1 BRA `(.L_x_2180) ;  /* 0x0000000000049947 */ /* 0x000fea0003800000 */
[----:B------:R-:W-:Y:S01]  /*12280*/  BPT.TRAP 0x1 ;  /* 0x000000040000795c */ /* 0x000fe20000300000 */
.L_x_2180:
        /* <DEDUP_REMOVED lines=10> */
.L_x_2181:
[----:B--2---:R-:W2:Y:S01]  /*12330*/  LDL R0, [R1+0x4c] ;  /* 0x00004c0001007983 */ /* 0x004ea20000100800 */
[----:B------:R-:W-:Y:S01]  /*12340*/  IMAD.MOV.U32 R13, RZ, RZ, 0x40000040 ;  /* 0x40000040ff0d7424 */ /* 0x000fe200078e00ff */
[----:B------:R-:W-:Y:S05]  /*12350*/  WARPSYNC.ALL ;  /* 0x0000000000007948 */ /* 0x000fea0003800000 */
[C---:B------:R-:W-:Y:S01]  /*12360*/  R2UR UR4, R4.reuse ;  /* 0x00000000040472ca */ /* 0x040fe200000e0000 */
[----:B------:R-:W3:Y:S01]  /*12370*/  LDL R144, [R1+0x60] ;  /* 0x0000600001907983 */ /* 0x000ee20000100800 */
[----:B------:R-:W-:Y:S02]  /*12380*/  R2UR UR5, R5 ;  /* 0x00000000050572ca */ /* 0x000fe400000e0000 */
[----:B------:R-:W-:Y:S01]  /*12390*/  R2UR UR7, R13 ;  /* 0x000000000d0772ca */ /* 0x000fe200000e0000 */
[----:B-----5:R-:W-:Y:S01]  /*123a0*/  WARPGROUP.ARRIVE ;  /* 0x00000000000079c5 */ /* 0x020fe20000000000 */
[----:B------:R-:W-:Y:S01]  /*123b0*/  IMAD.MOV.U32 R7, RZ, RZ, 0x40000040 ;  /* 0x40000040ff077424 */ /* 0x000fe200078e00ff */
[----:B------:R-:W-:Y:S01]  /*123c0*/  R2UR UR12, R4 ;  /* 0x00000000040c72ca */ /* 0x000fe200000e0000 */
[----:B------:R-:W0:Y:S01]  /*123d0*/  LDL R146, [R1+0x54] ;  /* 0x0000540001927983 */ /* 0x000e220000100800 */
[----:B------:R-:W-:-:S02]  /*123e0*/  R2UR UR13, R5 ;  /* 0x00000000050d72ca */ /* 0x000fc400000e0000 */
[----:B------:R-:W-:Y:S01]  /*123f0*/  R2UR UR15, R7 ;  /* 0x00000000070f72ca */ /* 0x000fe200000e0000 */
[----:B------:R-:W-:Y:S01]  /*12400*/  IMAD.MOV.U32 R7, RZ, RZ, 0x40000040 ;  /* 0x40000040ff077424 */ /* 0x000fe200078e00ff */
[----:B------:R-:W-:Y:S01]  /*12410*/  R2UR UR8, R4 ;  /* 0x00000000040872ca */ /* 0x000fe200000e0000 */
[----:B------:R-:W4:Y:S01]  /*12420*/  LDL R137, [R1+0x70] ;  /* 0x0000700001897983 */ /* 0x000f220000100800 */
[----:B------:R-:W-:Y:S02]  /*12430*/  R2UR UR9, R5 ;  /* 0x00000000050972ca */ /* 0x000fe400000e0000 */
[----:B------:R-:W-:Y:S01]  /*12440*/  R2UR UR11, R7 ;  /* 0x00000000070b72ca */ /* 0x000fe200000e0000 */
[----:B------:R-:W-:Y:S01]  /*12450*/  IMAD.MOV.U32 R9, RZ, RZ, 0x40000040 ;  /* 0x40000040ff097424 */ /* 0x000fe200078e00ff */
[----:B------:R-:W4:Y:S01]  /*12460*/  LDL R15, [R1+0x6c] ;  /* 0x00006c00010f7983 */ /* 0x000f220000100800 */
[----:B------:R-:W-:Y:S02]  /*12470*/  IMAD.MOV.U32 R7, RZ, RZ, 0x40000040 ;  /* 0x40000040ff077424 */ /* 0x000fe400078e00ff */
[----:B--2---:R-:W-:-:S05]  /*12480*/  IMAD R12, R136, 0x700, R0 ;  /* 0x00000700880c7824 */ /* 0x004fca00078e0200 */
[----:B------:R-:W-:-:S13]  /*12490*/  R2UR UR6, R12 ;  /* 0x000000000c0672ca */ /* 0x000fda00000e0000 */
[----:B------:R-:W-:Y:S01]  /*124a0*/  QGMMA.64x32x32.F32.E4M3.E4M3 R120, gdesc[UR4], RZ, !UPT, gsb0 ;  /* 0x00600000047879f3 */ /* 0x000fe2000c0008ff */
[----:B------:R-:W-:-:S05]  /*124b0*/  VIADD R6, R12, 0x100 ;  /* 0x000001000c067836 */ /* 0x000fca0000000000 */
[----:B------:R-:W-:Y:S01]  /*124c0*/  R2UR UR14, R6 ;  /* 0x00000000060e72ca */ /* 0x000fe200000e0000 */
[----:B------:R-:W-:Y:S02]  /*124d0*/  WARPGROUP.DEPBAR.LE gsb0, 0x0 ;  /* 0x00008000000079c5 */ /* 0x000fe40000010000 */
[----:B------:R-:W-:-:S10]  /*124e0*/  WARPGROUP.ARRIVE ;  /* 0x00000000000079c5 */ /* 0x000fd40000000000 */
[----:B------:R-:W-:Y:S01]  /*124f0*/  QGMMA.64x32x32.F32.E4M3.E4M3 R104, gdesc[UR12], RZ, !UPT, gsb0 ;  /* 0x006000000c6879f3 */ /* 0x000fe2000c0008ff */
[----:B------:R-:W-:-:S05]  /*12500*/  VIADD R6, R12, 0x200 ;  /* 0x000002000c067836 */ /* 0x000fca0000000000 */
        /* <DEDUP_REMOVED lines=39> */
[----:B------:R-:W-:Y:S02]  /*12780*/  VIADD R10, R4, 0x2 ;  /* 0x00000002040a7836 */ /* 0x000fe40000000000 */
[----:B------:R-:W-:Y:S02]  /*12790*/  IMAD.MOV.U32 R21, RZ, RZ, 0x40000040 ;  /* 0x40000040ff157424 */ /* 0x000fe400078e00ff */
[----:B------:R-:W-:Y:S01]  /*127a0*/  IMAD.MOV.U32 R11, RZ, RZ, 0x40000040 ;  /* 0x40000040ff0b7424 */ /* 0x000fe200078e00ff */
[----:B------:R-:W-:Y:S02]  /*127b0*/  R2UR UR26, R20 ;  /* 0x00000000141a72ca */ /* 0x000fe400000e0000 */
[----:B------:R-:W-:-:S02]  /*127c0*/  R2UR UR27, R21 ;  /* 0x00000000151b72ca */ /* 0x000fc400000e0000 */
        /* <DEDUP_REMOVED lines=135> */
[----:B------:R-:W-:Y:S01]  /*13040*/  VIADD R20, R12, 0x106 ;  /* 0x000001060c147836 */ /* 0x000fe20000000000 */
[----:B------:R-:W-:Y:S02]  /*13050*/  MOV R21, 0x40000040 ;  /* 0x4000004000157802 */ /* 0x000fe40000000f00 */
        /* <DEDUP_REMOVED lines=13> */
[----:B---3--:R-:W-:-:S05]  /*13130*/  IMAD R0, R138, -0xe0, R144 ;  /* 0xffffff208a007824 */ /* 0x008fca00078e0290 */
[----:B01----:R-:W-:Y:S01]  /*13140*/  IADD3 R3, -R146, 0xe1, R0 ;  /* 0x000000e192037810 */ /* 0x003fe20007ffe100 */
[----:B------:R-:W-:Y:S02]  /*13150*/  VIADD R20, R0, 0xe0 ;  /* 0x000000e000147836 */ /* 0x000fe40000000000 */
[----:B----4-:R-:W-:Y:S02]  /*13160*/  IMAD R140, R233, 0x80, R137 ;  /* 0x00000080e98c7824 */ /* 0x010fe400078e0289 */
[C---:B------:R-:W-:Y:S02]  /*13170*/  IMAD R3, R15.reuse, -0x2, R3 ;  /* 0xfffffffe0f037824 */ /* 0x040fe400078e0203 */
[----:B------:R-:W-:Y:S01]  /*13180*/  IMAD R20, R15, -0x2, R20 ;  /* 0xfffffffe0f147824 */ /* 0x000fe200078e0214 */
[----:B------:R-:W-:Y:S02]  /*13190*/  WARPGROUP.DEPBAR.LE gsb0, 0x0 ;  /* 0x00008000000079c5 */ /* 0x000fe40000010000 */
[----:B------:R-:W-:-:S06]  /*131a0*/  WARPGROUP.ARRIVE ;  /* 0x00000000000079c5 */ /* 0x000fcc0000000000 */
[----:B------:R-:W-:Y:S01]  /*131b0*/  QGMMA.64x32x32.F32.E4M3.E4M3 R88, gdesc[UR4], R88, gsb0 ;  /* 0x00600000045879f3 */ /* 0x000fe20008000858 */
[----:B------:R-:W-:-:S04]  /*131c0*/  IADD3 R13, R3, 0x8, R140 ;  /* 0x00000008030d7810 */ /* 0x000fc80007ffe08c */
[----:B------:R-:W-:-:S04]  /*131d0*/  VIMNMX R0, R20, R13, PT ;  /* 0x0000000d14007248 */ /* 0x000fc80003fe0100 */
[C---:B------:R-:W-:Y:S02]  /*131e0*/  ISETP.GT.AND P0, PT, R0.reuse, RZ, PT ;  /* 0x000000ff0000720c */ /* 0x040fe40003f04270 */
[----:B------:R-:W-:Y:S02]  /*131f0*/  ISETP.GT.AND P3, PT, R0, 0x8, PT ;  /* 0x000000080000780c */ /* 0x000fe40003f64270 */
[----:B------:R-:W-:Y:S02]  /*13200*/  FSEL R15, R122, -INF , P0 ;  /* 0xff8000007a0f7808 */ /* 0x000fe40000000000 */
[----:B------:R-:W-:Y:S02]  /*13210*/  ISETP.GT.AND P0, PT, R0, 0x9, PT ;  /* 0x000000090000780c */ /* 0x000fe40003f04270 */
[----:B------:R-:W-:Y:S01]  /*13220*/  FSEL R21, R126, -INF , P3 ;  /* 0xff8000007e157808 */ /* 0x000fe20001800000 */
[----:B------:R-:W-:Y:S01]  /*13230*/  VIADD R126, R12, 0x306 ;  /* 0x000003060c7e7836 */ /* 0x000fe20000000000 */
[----:B------:R-:W-:Y:S01]  /*13240*/  FSEL R137, R127, -INF , P0 ;  /* 0xff8000007f897808 */ /* 0x000fe20000000000 */
[----:B------:R-:W-:Y:S01]  /*13250*/  IMAD.MOV.U32 R127, RZ, RZ, 0x40000040 ;  /* 0x40000040ff7f7424 */ /* 0x000fe200078e00ff */
[----:B------:R-:W-:-:S02]  /*13260*/  R2UR UR4, R6 ;  /* 0x00000000060472ca */ /* 0x000fc400000e0000 */
[----:B------:R-:W-:Y:S02]  /*13270*/  R2UR UR6, R126 ;  /* 0x000000007e0672ca */ /* 0x000fe400000e0000 */
[----:B------:R-:W-:Y:S02]  /*13280*/  R2UR UR7, R127 ;  /* 0x000000007f0772ca */ /* 0x000fe400000e0000 */
[----:B------:R-:W-:Y:S01]  /*13290*/  R2UR UR5, R7 ;  /* 0x00000000070572ca */ /* 0x000fe200000e0000 */
[----:B------:R-:W-:Y:S02]  /*132a0*/  WARPGROUP.DEPBAR.LE gsb0, 0x0 ;  /* 0x00008000000079c5 */ /* 0x000fe40000010000 */
[----:B------:R-:W-:-:S10]  /*132b0*/  WARPGROUP.ARRIVE ;  /* 0x00000000000079c5 */ /* 0x000fd40000000000 */
[----:B------:R-:W-:Y:S01]  /*132c0*/  QGMMA.64x32x32.F32.E4M3.E4M3 R72, gdesc[UR4], R72, gsb0 ;  /* 0x00600000044879f3 */ /* 0x000fe20008000848 */
[C---:B------:R-:W-:Y:S02]  /*132d0*/  ISETP.GT.AND P2, PT, R0.reuse, 0x1, PT ;  /* 0x000000010000780c */ /* 0x040fe40003f44270 */
[C---:B------:R-:W-:Y:S02]  /*132e0*/  ISETP.GT.AND P0, PT, R0.reuse, 0x11, PT ;  /* 0x000000110000780c */ /* 0x040fe40003f04270 */
[----:B------:R-:W-:Y:S02]  /*132f0*/  FSEL R123, R123, -INF , P2 ;  /* 0xff8000007b7b7808 */ /* 0x000fe40001000000 */
[----:B------:R-:W-:Y:S02]  /*13300*/  ISETP.GT.AND P2, PT, R0, 0x10, PT ;  /* 0x000000100000780c */ /* 0x000fe40003f44270 */
[----:B------:R-:W-:Y:S02]  /*13310*/  FSEL R131, R131, -INF , P0 ;  /* 0xff80000083837808 */ /* 0x000fe40000000000 */
[----:B------:R-:W-:-:S02]  /*13320*/  FSEL R139, R130, -INF , P2 ;  /* 0xff800000828b7808 */ /* 0x000fc40001000000 */
[C---:B------:R-:W-:Y:S02]  /*13330*/  ISETP.GT.AND P2, PT, R0.reuse, 0x18, PT ;  /* 0x000000180000780c */ /* 0x040fe40003f44270 */
[----:B------:R-:W-:Y:S02]  /*13340*/  ISETP.GT.AND P0, PT, R0, 0x19, PT ;  /* 0x000000190000780c */ /* 0x000fe40003f04270 */
[----:B------:R-:W-:Y:S02]  /*13350*/  FSEL R127, R134, -INF , P2 ;  /* 0xff800000867f7808 */ /* 0x000fe40001000000 */
[----:B------:R-:W-:Y:S02]  /*13360*/  FSEL R135, R135, -INF , P0 ;  /* 0xff80000087877808 */ /* 0x000fe40000000000 */
[C---:B------:R-:W-:Y:S02]  /*13370*/  ISETP.GT.AND P2, PT, R0.reuse, 0x20, PT ;  /* 0x000000200000780c */ /* 0x040fe40003f44270 */
[----:B------:R-:W-:-:S02]  /*13380*/  ISETP.GT.AND P0, PT, R0, 0x21, PT ;  /* 0x000000210000780c */ /* 0x000fc40003f04270 */
[----:B------:R-:W-:Y:S01]  /*13390*/  FSEL R141, R106, -INF , P2 ;  /* 0xff8000006a8d7808 */ /* 0x000fe20001000000 */
[----:B------:R-:W-:Y:S01]  /*133a0*/  VIADD R106, R12, 0x406 ;  /* 0x000004060c6a7836 */ /* 0x000fe20000000000 */
[----:B------:R-:W-:Y:S01]  /*133b0*/  FSEL R143, R107, -INF , P0 ;  /* 0xff8000006b8f7808 */ /* 0x000fe20000000000 */
[----:B------:R-:W-:Y:S01]  /*133c0*/  IMAD.MOV.U32 R107, RZ, RZ, 0x40000040 ;  /* 0x40000040ff6b7424 */ /* 0x000fe200078e00ff */
[----:B------:R-:W-:Y:S02]  /*133d0*/  R2UR UR4, R6 ;  /* 0x00000000060472ca */ /* 0x000fe400000e0000 */
[----:B------:R-:W-:Y:S02]  /*133e0*/  R2UR UR6, R106 ;  /* 0x000000006a0672ca */ /* 0x000fe400000e0000 */
[----:B------:R-:W-:Y:S02]  /*133f0*/  R2UR UR7, R107 ;  /* 0x000000006b0772ca */ /* 0x000fe400000e0000 */
[----:B------:R-:W-:-:S02]  /*13400*/  R2UR UR5, R7 ;  /* 0x00000000070572ca */ /* 0x000fc400000e0000 */
[----:B------:R-:W-:Y:S01]  /*13410*/  FMNMX.FTZ R122, R15, R123, !PT ;  /* 0x0000007b0f7a7209 */ /* 0x000fe20007810000 */
[----:B------:R-:W-:Y:S02]  /*13420*/  WARPGROUP.DEPBAR.LE gsb0, 0x0 ;  /* 0x00008000000079c5 */ /* 0x000fe40000010000 */
[----:B------:R-:W-:-:S08]  /*13430*/  WARPGROUP.ARRIVE ;  /* 0x00000000000079c5 */ /* 0x000fd00000000000 */
[----:B------:R-:W-:Y:S01]  /*13440*/  QGMMA.64x32x32.F32.E4M3.E4M3 R56, gdesc[UR4], R56, gsb0 ;  /* 0x00600000043879f3 */ /* 0x000fe20008000838 */
[----:B------:R-:W-:-:S04]  /*13450*/  FMNMX.FTZ R122, R21, R122, !PT ;  /* 0x0000007a157a7209 */ /* 0x000fc80007810000 */
[----:B------:R-:W-:-:S04]  /*13460*/  FMNMX.FTZ R122, R137, R122, !PT ;  /* 0x0000007a897a7209 */ /* 0x000fc80007810000 */
[----:B------:R-:W-:-:S04]  /*13470*/  FMNMX.FTZ R122, R139, R122, !PT ;  /* 0x0000007a8b7a7209 */ /* 0x000fc80007810000 */
[----:B------:R-:W-:Y:S02]  /*13480*/  FMNMX.FTZ R122, R131, R122, !PT ;  /* 0x0000007a837a7209 */ /* 0x000fe40007810000 */
[C---:B------:R-:W-:Y:S02]  /*13490*/  ISETP.GT.AND P2, PT, R0.reuse, 0x28, PT ;  /* 0x000000280000780c */ /* 0x040fe40003f44270 */
[----:B------:R-:W-:Y:S02]  /*134a0*/  ISETP.GT.AND P0, PT, R0, 0x29, PT ;  /* 0x000000290000780c */ /* 0x000fe40003f04270 */
[----:B------:R-:W-:Y:S02]  /*134b0*/  FMNMX.FTZ R122, R127, R122, !PT ;  /* 0x0000007a7f7a7209 */ /* 0x000fe40007810000 */
[----:B------:R-:W-:Y:S02]  /*134c0*/  FSEL R145, R110, -INF , P2 ;  /* 0xff8000006e917808 */ /* 0x000fe40001000000 */
[----:B------:R-:W-:-:S02]  /*134d0*/  FSEL R111, R111, -INF , P0 ;  /* 0xff8000006f6f7808 */ /* 0x000fc40000000000 */
[----:B------:R-:W-:Y:S02]  /*134e0*/  FMNMX.FTZ R122, R135, R122, !PT ;  /* 0x0000007a877a7209 */ /* 0x000fe40007810000 */
[C---:B------:R-:W-:Y:S02]  /*134f0*/  ISETP.GT.AND P2, PT, R0.reuse, 0x30, PT ;  /* 0x000000300000780c */ /* 0x040fe40003f44270 */
[----:B------:R-:W-:Y:S02]  /*13500*/  ISETP.GT.AND P0, PT, R0, 0x31, PT ;  /* 0x000000310000780c */ /* 0x000fe40003f04270 */
[----:B------:R-:W-:Y:S02]  /*13510*/  FMNMX.FTZ R122, R141, R122, !PT ;  /* 0x0000007a8d7a7209 */ /* 0x000fe40007810000 */
[----:B------:R-:W-:Y:S02]  /*13520*/  FSEL R147, R114, -INF , P2 ;  /* 0xff80000072937808 */ /* 0x000fe40001000000 */
[----:B------:R-:W-:-:S02]  /*13530*/  FSEL R115, R115, -INF , P0 ;  /* 0xff80000073737808 */ /* 0x000fc40000000000 */
[C---:B------:R-:W-:Y:S02]  /*13540*/  ISETP.GT.AND P2, PT, R0.reuse, 0x38, PT ;  /* 0x000000380000780c */ /* 0x040fe40003f44270 */
[----:B------:R-:W-:Y:S02]  /*13550*/  ISETP.GT.AND P0, PT, R0, 0x39, PT ;  /* 0x000000390000780c */ /* 0x000fe40003f04270 */
[----:B------:R-:W-:Y:S02]  /*13560*/  FMNMX.FTZ R122, R143, R122, !PT ;  /* 0x0000007a8f7a7209 */ /* 0x000fe40007810000 */
[----:B------:R-:W-:Y:S02]  /*13570*/  FSEL R107, R118, -INF , P2 ;  /* 0xff800000766b7808 */ /* 0x000fe40001000000 */
[----:B------:R-:W-:Y:S02]  /*13580*/  FSEL R119, R119, -INF , P0 ;  /* 0xff80000077777808 */ /* 0x000fe40000000000 */
[----:B------:R-:W-:-:S02]  /*13590*/  ISETP.GT.AND P2, PT, R0, 0x40, PT ;  /* 0x000000400000780c */ /* 0x000fc40003f44270 */
[----:B------:R-:W-:Y:S02]  /*135a0*/  ISETP.GT.AND P0, PT, R0, 0x41, PT ;  /* 0x000000410000780c */ /* 0x000fe40003f04270 */
[----:B------:R-:W-:Y:S02]  /*135b0*/  FMNMX.FTZ R122, R145, R122, !PT ;  /* 0x0000007a917a7209 */ /* 0x000fe40007810000 */
[----:B------:R-:W-:Y:S01]  /*135c0*/  FSEL R149, R90, -INF , P2 ;  /* 0xff8000005a957808 */ /* 0x000fe20001000000 */
[----:B------:R-:W-:Y:S01]  /*135d0*/  VIADD R90, R12, 0x506 ;  /* 0x000005060c5a7836 */ /* 0x000fe20000000000 */
[----:B------:R-:W-:Y:S01]  /*135e0*/  FSEL R151, R91, -INF , P0 ;  /* 0xff8000005b977808 */ /* 0x000fe20000000000 */
[----:B------:R-:W-:Y:S01]  /*135f0*/  IMAD.MOV.U32 R91, RZ, RZ, 0x40000040 ;  /* 0x40000040ff5b7424 */ /* 0x000fe200078e00ff */
[----:B------:R-:W-:Y:S02]  /*13600*/  FMNMX.FTZ R122, R111, R122, !PT ;  /* 0x0000007a6f7a7209 */ /* 0x000fe40007810000 */
[----:B------:R-:W-:-:S02]  /*13610*/  R2UR UR6, R90 ;  /* 0x000000005a0672ca */ /* 0x000fc400000e0000 */
[----:B------:R-:W-:Y:S02]  /*13620*/  FMNMX.FTZ R122, R147, R122, !PT ;  /* 0x0000007a937a7209 */ /* 0x000fe40007810000 */
[----:B------:R-:W-:Y:S02]  /*13630*/  R2UR UR7, R91 ;  /* 0x000000005b0772ca */ /* 0x000fe400000e0000 */
[----:B------:R-:W-:Y:S02]  /*13640*/  R2UR UR4, R6 ;  /* 0x00000000060472ca */ /* 0x000fe400000e0000 */
[----:B------:R-:W-:Y:S02]  /*13650*/  R2UR UR5, R7 ;  /* 0x00000000070572ca */ /* 0x000fe400000e0000 */
[----:B------:R-:W-:Y:S01]  /*13660*/  FMNMX.FTZ R122, R115, R122, !PT ;  /* 0x0000007a737a7209 */ /* 0x000fe20007810000 */
[----:B------:R-:W-:Y:S02]  /*13670*/  WARPGROUP.DEPBAR.LE gsb0, 0x0 ;  /* 0x00008000000079c5 */ /* 0x000fe40000010000 */
[----:B------:R-:W-:Y:S01]  /*13680*/  WARPGROUP.ARRIVE ;  /* 0x00000000000079c5 */ /* 0x000fe20000000000 */
[----:B------:R-:W-:-:S04]  /*13690*/  FMNMX.FTZ R122, R107, R122, !PT ;  /* 0x0000007a6b7a7209 */ /* 0x000fc80007810000 */
[----:B------:R-:W-:-:S03]  /*136a0*/  FMNMX.FTZ R122, R119, R122, !PT ;  /* 0x0000007a777a7209 */ /* 0x000fc60007810000 */
[----:B------:R-:W-:Y:S01]  /*136b0*/  QGMMA.64x32x32.F32.E4M3.E4M3 R40, gdesc[UR4], R40, gsb0 ;  /* 0x00600000042879f3 */ /* 0x000fe20008000828 */
[C---:B------:R-:W-:Y:S02]  /*136c0*/  ISETP.GT.AND P2, PT, R0.reuse, 0x48, PT ;  /* 0x000000480000780c */ /* 0x040fe40003f44270 */
        /* <DEDUP_REMOVED lines=33> */
[----:B------:R-:W-:Y:S01]  /*138e0*/  FMNMX.FTZ R122, R79, R122, !PT ;  /* 0x0000007a4f7a7209 */ /* 0x000fe20007810000 */
[----:B------:R-:W-:Y:S02]  /*138f0*/  VIADD R12, R12, 0x606 ;  /* 0x000006060c0c7836 */ /* 0x000fe40000000000 */
[----:B------:R-:W-:Y:S01]  /*13900*/  IMAD.MOV.U32 R13, RZ, RZ, 0x40000040 ;  /* 0x40000040ff0d7424 */ /* 0x000fe200078e00ff */
[----:B------:R-:W-:-:S02]  /*13910*/  ISETP.GT.AND P2, PT, R0, 0x78, PT ;  /* 0x000000780000780c */ /* 0x000fc40003f44270 */
[----:B------:R-:W-:Y:S02]  /*13920*/  FSEL R83, R83, -INF , P0 ;  /* 0xff80000053537808 */ /* 0x000fe40000000000 */
[----:B------:R-:W-:Y:S02]  /*13930*/  FMNMX.FTZ R122, R161, R122, !PT ;  /* 0x0000007aa17a7209 */ /* 0x000fe40007810000 */
[----:B------:R-:W-:Y:S02]  /*13940*/  R2UR UR6, R12 ;  /* 0x000000000c0672ca */ /* 0x000fe400000e0000 */
[----:B------:R-:W-:Y:S02]  /*13950*/  R2UR UR7, R13 ;  /* 0x000000000d0772ca */ /* 0x000fe400000e0000 */
[----:B------:R-:W-:Y:S02]  /*13960*/  R2UR UR4, R6 ;  /* 0x00000000060472ca */ /* 0x000fe400000e0000 */
[----:B------:R-:W-:-:S02]  /*13970*/  R2UR UR5, R7 ;  /* 0x00000000070572ca */ /* 0x000fc400000e0000 */
[----:B------:R-:W-:Y:S02]  /*13980*/  ISETP.GT.AND P0, PT, R0, 0x79, PT ;  /* 0x000000790000780c */ /* 0x000fe40003f04270 */
[----:B------:R-:W-:Y:S02]  /*13990*/  FSEL R13, R86, -INF , P2 ;  /* 0xff800000560d7808 */ /* 0x000fe40001000000 */
[----:B------:R-:W-:Y:S01]  /*139a0*/  FMNMX.FTZ R122, R83, R122, !PT ;  /* 0x0000007a537a7209 */ /* 0x000fe20007810000 */
[----:B------:R-:W-:Y:S02]  /*139b0*/  WARPGROUP.DEPBAR.LE gsb0, 0x0 ;  /* 0x00008000000079c5 */ /* 0x000fe40000010000 */
[C---:B------:R-:W-:Y:S02]  /*139c0*/  ISETP.GT.AND P2, PT, R0.reuse, 0x80, PT ;  /* 0x000000800000780c */ /* 0x040fe40003f44270 */
[----:B------:R-:W-:Y:S02]  /*139d0*/  FSEL R87, R87, -INF , P0 ;  /* 0xff80000057577808 */ /* 0x000fe40000000000 */
[----:B------:R-:W-:Y:S01]  /*139e0*/  FMNMX.FTZ R122, R13, R122, !PT ;  /* 0x0000007a0d7a7209 */ /* 0x000fe20007810000 */
[----:B------:R-:W-:Y:S01]  /*139f0*/  WARPGROUP.ARRIVE ;  /* 0x00000000000079c5 */ /* 0x000fe20000000000 */
[----:B------:R-:W-:-:S02]  /*13a00*/  ISETP.GT.AND P0, PT, R0, 0x81, PT ;  /* 0x000000810000780c */ /* 0x000fc40003f04270 */
[----:B------:R-:W-:Y:S02]  /*13a10*/  FSEL R163, R58, -INF , P2 ;  /* 0xff8000003aa37808 */ /* 0x000fe40001000000 */
[----:B------:R-:W-:Y:S01]  /*13a20*/  FMNMX.FTZ R122, R87, R122, !PT ;  /* 0x0000007a577a7209 */ /* 0x000fe20007810000 */
[----:B------:R-:W-:Y:S01]  /*13a30*/  QGMMA.64x32x32.F32.E4M3.E4M3 R24, gdesc[UR4], R24, gsb0 ;  /* 0x00600000041879f3 */ /* 0x000fe20008000818 */
[C---:B------:R-:W-:Y:S02]  /*13a40*/  ISETP.GT.AND P2, PT, R0.reuse, 0x88, PT ;  /* 0x000000880000780c */ /* 0x040fe40003f44270 */
[----:B------:R-:W-:Y:S02]  /*13a50*/  FSEL R59, R59, -INF , P0 ;  /* 0xff8000003b3b7808 */ /* 0x000fe40000000000 */
[----:B------:R-:W-:Y:S02]  /*13a60*/  FMNMX.FTZ R122, R163, R122, !PT ;  /* 0x0000007aa37a7209 */ /* 0x000fe40007810000 */
[----:B------:R-:W-:-:S02]  /*13a70*/  ISETP.GT.AND P0, PT, R0, 0x89, PT ;  /* 0x000000890000780c */ /* 0x000fc40003f04270 */
[----:B------:R-:W-:Y:S02]  /*13a80*/  FSEL R165, R62, -INF , P2 ;  /* 0xff8000003ea57808 */ /* 0x000fe40001000000 */
[----:B------:R-:W-:Y:S02]  /*13a90*/  FMNMX.FTZ R122, R59, R122, !PT ;  /* 0x0000007a3b7a7209 */ /* 0x000fe40007810000 */
        /* <DEDUP_REMOVED lines=38> */
[----:B------:R-:W-:Y:S01]  /*13d00*/  FMNMX.FTZ R122, R177, R122, !PT ;  /* 0x0000007ab17a7209 */ /* 0x000fe20007810000 */
[----:B------:R-:W-:Y:S02]  /*13d10*/  WARPGROUP.DEPBAR.LE gsb0, 0x0 ;  /* 0x00008000000079c5 */ /* 0x000fe40000010000 */
        /* <DEDUP_REMOVED lines=21> */
[----:B------:R-:W-:Y:S02]  /*13e70*/  FSEL R39, R39, -INF , P0 ;  /* 0xff80000027277808 */ /* 0x000fe40000000000 */
[----:B------:R-:W-:-:S04]  /*13e80*/  FMNMX.FTZ R122, R185, R122, !PT ;  /* 0x0000007ab97a7209 */ /* 0x000fc80007810000 */
[----:B------:R-:W-:-:S05]  /*13e90*/  FMNMX.FTZ R122, R39, R122, !PT ;  /* 0x0000007a277a7209 */ /* 0x000fca0007810000 */
[----:B------:R-:W0:Y:S02]  /*13ea0*/  SHFL.BFLY PT, R187, R122, 0x2, 0x1f ;  /* 0x0c401f007abb7f89 */ /* 0x000e2400000e0000 */
[----:B0-----:R-:W-:-:S05]  /*13eb0*/  FMNMX.FTZ R26, R122, R187, !PT ;  /* 0x000000bb7a1a7209 */ /* 0x001fca0007810000 */
[----:B------:R-:W0:Y:S01]  /*13ec0*/  SHFL.BFLY PT, R187, R26, 0x1, 0x1f ;  /* 0x0c201f001abb7f89 */ /* 0x000e2200000e0000 */
[----:B------:R-:W-:-:S04]  /*13ed0*/  VIADDMNMX R3, R140, R3, R20, PT ;  /* 0x000000038c037246 */ /* 0x000fc80003800114 */
[C---:B------:R-:W-:Y:S02]  /*13ee0*/  ISETP.GT.AND P2, PT, R3.reuse, 0x1, PT ;  /* 0x000000010300780c */ /* 0x040fe40003f44270 */
[----:B------:R-:W-:Y:S02]  /*13ef0*/  ISETP.GT.AND P3, PT, R3, 0x8, PT ;  /* 0x000000080300780c */ /* 0x000fe40003f64270 */
[----:B0-----:R-:W-:-:S04]  /*13f00*/  FMNMX.FTZ R0, R26, R187, !PT ;  /* 0x000000bb1a007209 */ /* 0x001fc80007810000 */
[----:B------:R-:W-:Y:S01]  /*13f10*/  FSETP.NEU.FTZ.AND P0, PT, R0, -INF , PT ;  /* 0xff8000000000780b */ /* 0x000fe20003f1d000 */
[----:B------:R-:W-:-:S05]  /*13f20*/  FFMA.FTZ R187, R2, R0, -8 ;  /* 0xc100000002bb7423 */ /* 0x000fca0000010000 */
[----:B------:R-:W-:Y:S02]  /*13f30*/  FSEL R187, R187, RZ, P0 ;  /* 0x000000ffbbbb7208 */ /* 0x000fe40000000000 */
[----:B------:R-:W-:Y:S02]  /*13f40*/  ISETP.GT.AND P0, PT, R3, RZ, PT ;  /* 0x000000ff0300720c */ /* 0x000fe40003f04270 */
[----:B------:R-:W-:Y:S01]  /*13f50*/  FSEL R121, R121, -INF , P2 ;  /* 0xff80000079797808 */ /* 0x000fe20001000000 */
[----:B------:R-:W-:-:S01]  /*13f60*/  FFMA.FTZ R20, R2, R107, -R187 ;  /* 0x0000006b02147223 */ /* 0x000fc200000108bb */
[----:B------:R-:W-:Y:S01]  /*13f70*/  FSEL R107, R120, -INF , P0 ;  /* 0xff800000786b7808 */ /* 0x000fe20000000000 */
[----:B------:R-:W-:-:S01]  /*13f80*/  FFMA.FTZ R34, R2, R127, -R187 ;  /* 0x0000007f02227223 */ /* 0x000fc200000108bb */
[----:B------:R-:W-:Y:S01]  /*13f90*/  FFMA.FTZ R127, R2, R135, -R187 ;  /* 0x00000087027f7223 */ /* 0x000fe200000108bb */
[----:B------:R-:W-:Y:S02]  /*13fa0*/  ISETP.GT.AND P0, PT, R3, 0x9, PT ;  /* 0x000000090300780c */ /* 0x000fe40003f04270 */
[----:B------:R-:W-:-:S02]  /*13fb0*/  FSEL R135, R124, -INF , P3 ;  /* 0xff8000007c877808 */ /* 0x000fc40001800000 */
[----:B------:R-:W-:Y:S02]  /*13fc0*/  FMNMX.FTZ R50, R107, R121, !PT ;  /* 0x000000796b327209 */ /* 0x000fe40007810000 */
[----:B------:R-:W-:Y:S02]  /*13fd0*/  ISETP.GT.AND P2, PT, R3, 0x10, PT ;  /* 0x000000100300780c */ /* 0x000fe40003f44270 */
[----:B------:R-:W-:Y:S02]  /*13fe0*/  FSEL R125, R125, -INF , P0 ;  /* 0xff8000007d7d7808 */ /* 0x000fe40000000000 */
[----:B------:R-:W-:Y:S01]  /*13ff0*/  FMNMX.FTZ R50, R135, R50, !PT ;  /* 0x0000003287327209 */ /* 0x000fe20007810000 */
[----:B------:R-:W-:-:S01]  /*14000*/  FFMA.FTZ R26, R2, R137, -R187 ;  /* 0x00000089021a7223 */ /* 0x000fc200000108bb */
[----:B------:R-:W-:Y:S02]  /*14010*/  ISETP.GT.AND P0, PT, R3, 0x11, PT ;  /* 0x000000110300780c */ /* 0x000fe40003f04270 */
[----:B------:R-:W-:-:S02]  /*14020*/  FSEL R137, R128, -INF , P2 ;  /* 0xff80000080897808 */ /* 0x000fc40001000000 */
[----:B------:R-:W-:Y:S02]  /*14030*/  FMNMX.FTZ R54, R125, R50, !PT ;  /* 0x000000327d367209 */ /* 0x000fe40007810000 */
[----:B------:R-:W-:Y:S02]  /*14040*/  ISETP.GT.AND P2, PT, R3, 0x18, PT ;  /* 0x000000180300780c */ /* 0x000fe40003f44270 */
[----:B------:R-:W-:Y:S02]  /*14050*/  FSEL R129, R129, -INF , P0 ;  /* 0xff80000081817808 */ /* 0x000fe40000000000 */
[----:B------:R-:W-:Y:S01]  /*14060*/  FMNMX.FTZ R54, R137, R54, !PT ;  /* 0x0000003689367209 */ /* 0x000fe20007810000 */
[----:B------:R-:W-:Y:S01]  /*14070*/  FFMA.FTZ R30, R2, R139, -R187 ;  /* 0x0000008b021e7223 */ /* 0x000fe200000108bb */
[----:B------:R-:W-:Y:S02]  /*14080*/  ISETP.GT.AND P0, PT, R3, 0x19, PT ;  /* 0x000000190300780c */ /* 0x000fe40003f04270 */
[----:B------:R-:W-:-:S02]  /*14090*/  FSEL R139, R132, -INF , P2 ;  /* 0xff800000848b7808 */ /* 0x000fc40001000000 */
[----:B------:R-:W-:Y:S01]  /*140a0*/  FMNMX.FTZ R54, R129, R54, !PT ;  /* 0x0000003681367209 */ /* 0x000fe20007810000 */
[C-C-:B------:R-:W-:Y:S01]  /*140b0*/  FFMA.FTZ R38, R2.reuse, R141, -R187.reuse ;  /* 0x0000008d02267223 */ /* 0x140fe200000108bb */
[----:B------:R-:W-:Y:S01]  /*140c0*/  FSEL R141, R133, -INF , P0 ;  /* 0xff800000858d7808 */ /* 0x000fe20000000000 */
[C-C-:B------:R-:W-:Y:S01]  /*140d0*/  FFMA.FTZ R12, R2.reuse, R15, -R187.reuse ;  /* 0x0000000f020c7223 */ /* 0x140fe200000108bb */
[----:B------:R-:W-:Y:S01]  /*140e0*/  ISETP.GT.AND P0, PT, R3, 0x20, PT ;  /* 0x000000200300780c */ /* 0x000fe20003f04270 */
[C-C-:B------:R-:W-:Y:S01]  /*140f0*/  FFMA.FTZ R15, R2.reuse, R123, -R187.reuse ;  /* 0x0000007b020f7223 */ /* 0x140fe200000108bb */
[----:B------:R-:W-:Y:S01]  /*14100*/  FMNMX.FTZ R54, R139, R54, !PT ;  /* 0x000000368b367209 */ /* 0x000fe20007810000 */
[C-C-:B------:R-:W-:Y:S01]  /*14110*/  FFMA.FTZ R123, R2.reuse, R131, -R187.reuse ;  /* 0x00000083027b7223 */ /* 0x140fe200000108bb */
        /* <DEDUP_REMOVED lines=17> */
[----:B------:R-:W-:Y:S01]  /*14230*/  FMNMX.FTZ R62, R109, R58, !PT ;  /* 0x0000003a6d3e7209 */ /* 0x000fe20007810000 */
[----:B------:R-:W-:-:S01]  /*14240*/  FFMA.FTZ R149, R2, R149, -R187 ;  /* 0x0000009502957223 */ /* 0x000fc200000108bb */
[----:B------:R-:W-:Y:S02]  /*14250*/  ISETP.GT.AND P0, PT, R3, 0x38, PT ;  /* 0x000000380300780c */ /* 0x000fe40003f04270 */
[----:B------:R-:W-:Y:S02]  /*14260*/  FSEL R113, R113, -INF , P2 ;  /* 0xff80000071717808 */ /* 0x000fe40001000000 */
[----:B------:R-:W-:Y:S01]  /*14270*/  FMNMX.FTZ R62, R147, R62, !PT ;  /* 0x0000003e933e7209 */ /* 0x000fe20007810000 */
[----:B------:R0:W-:Y:S01]  /*14280*/  MUFU.EX2 R50, R149 ;  /* 0x0000009500327308 */ /* 0x0001e20000000800 */
[----:B------:R-:W-:Y:S02]  /*14290*/  ISETP.GT.AND P2, PT, R3, 0x39, PT ;  /* 0x000000390300780c */ /* 0x000fe40003f44270 */
[----:B------:R-:W-:Y:S01]  /*142a0*/  FMNMX.FTZ R62, R113, R62, !PT ;  /* 0x0000003e713e7209 */ /* 0x000fe20007810000 */
[----:B------:R-:W-:-:S01]  /*142b0*/  FFMA.FTZ R151, R2, R151, -R187 ;  /* 0x0000009702977223 */ /* 0x000fc200000108bb */
[----:B------:R-:W-:-:S02]  /*142c0*/  FSEL R117, R117, -INF , P2 ;  /* 0xff80000075757808 */ /* 0x000fc40001000000 */
[----:B0-----:R-:W-:Y:S02]  /*142d0*/  FSEL R149, R116, -INF , P0 ;  /* 0xff80000074957808 */ /* 0x001fe40000000000 */
[----:B------:R-:W-:Y:S02]  /*142e0*/  ISETP.GT.AND P0, PT, R3, 0x40, PT ;  /* 0x000000400300780c */ /* 0x000fe40003f04270 */
        /* <DEDUP_REMOVED lines=18> */
[----:B------:R-:W-:-:S01]  /*14410*/  FFMA.FTZ R91, R2, R103, -R187 ;  /* 0x00000067025b7223 */ /* 0x000fc200000108bb */
[----:B------:R-:W-:Y:S02]  /*14420*/  ISETP.GT.AND P2, PT, R3, 0x51, PT ;  /* 0x000000510300780c */ /* 0x000fe40003f44270 */
[----:B------:R-:W-:Y:S01]  /*14430*/  FSEL R103, R96, -INF , P0 ;  /* 0xff80000060677808 */ /* 0x000fe20000000000 */
[----:B------:R-:W-:Y:S01]  /*14440*/  FFMA.FTZ R155, R2, R155, -R187 ;  /* 0x0000009b029b7223 */ /* 0x000fe200000108bb */
[----:B0-----:R-:W-:-:S02]  /*14450*/  FMNMX.FTZ R70, R93, R66, !PT ;  /* 0x000000425d467209 */ /* 0x001fc40007810000 */
        /* <DEDUP_REMOVED lines=13> */
[----:B0-----:R-:W-:Y:S02]  /*14530*/  FSEL R157, R72, -INF , P0 ;  /* 0xff800000489d7808 */ /* 0x001fe40000000000 */
[----:B------:R-:W-:-:S02]  /*14540*/  FMNMX.FTZ R72, R101, R70, !PT ;  /* 0x0000004665487209 */ /* 0x000fc40007810000 */
[----:B------:R-:W-:Y:S02]  /*14550*/  ISETP.GT.AND P0, PT, R3, 0x68, PT ;  /* 0x000000680300780c */ /* 0x000fe40003f04270 */
[----:B------:R-:W-:Y:S02]  /*14560*/  FSEL R73, R73, -INF , P2 ;  /* 0xff80000049497808 */ /* 0x000fe40001000000 */
[----:B------:R-:W-:Y:S01]  /*14570*/  FMNMX.FTZ R72, R157, R72, !PT ;  /* 0x000000489d487209 */ /* 0x000fe20007810000 */
[----:B------:R-:W-:-:S01]  /*14580*/  FFMA.FTZ R74, R2, R159, -R187 ;  /* 0x0000009f024a7223 */ /* 0x000fc200000108bb */
[----:B------:R-:W-:Y:S02]  /*14590*/  ISETP.GT.AND P2, PT, R3, 0x69, PT ;  /* 0x000000690300780c */ /* 0x000fe40003f44270 */
[----:B------:R-:W-:Y:S02]  /*145a0*/  FSEL R159, R76, -INF , P0 ;  /* 0xff8000004c9f7808 */ /* 0x000fe40000000000 */
[----:B------:R-:W-:Y:S01]  /*145b0*/  FMNMX.FTZ R72, R73, R72, !PT ;  /* 0x0000004849487209 */ /* 0x000fe20007810000 */
[----:B------:R-:W-:-:S01]  /*145c0*/  FFMA.FTZ R76, R2, R79, -R187 ;  /* 0x0000004f024c7223 */ /* 0x000fc200000108bb */
[----:B------:R-:W-:-:S02]  /*145d0*/  ISETP.GT.AND P0, PT, R3, 0x70, PT ;  /* 0x000000700300780c */ /* 0x000fc40003f04270 */
[----:B------:R-:W-:Y:S02]  /*145e0*/  FSEL R79, R77, -INF , P2 ;  /* 0xff8000004d4f7808 */ /* 0x000fe40001000000 */
[----:B------:R-:W-:Y:S01]  /*145f0*/  FMNMX.FTZ R72, R159, R72, !PT ;  /* 0x000000489f487209 */ /* 0x000fe20007810000 */
[----:B------:R0:W-:Y:S01]  /*14600*/  MUFU.EX2 R70, R74 ;  /* 0x0000004a00467308 */ /* 0x0001e20000000800 */
[----:B------:R-:W-:Y:S02]  /*14610*/  ISETP.GT.AND P2, PT, R3, 0x71, PT ;  /* 0x000000710300780c */ /* 0x000fe40003f44270 */
[----:B------:R-:W-:Y:S01]  /*14620*/  FSEL R189, R80, -INF , P0 ;  /* 0xff80000050bd7808 */ /* 0x000fe20000000000 */
[----:B------:R-:W-:-:S01]  /*14630*/  FFMA.FTZ R78, R2, R161, -R187 ;  /* 0x000000a1024e7223 */ /* 0x000fc200000108bb */
[----:B------:R-:W-:Y:S02]  /*14640*/  ISETP.GT.AND P0, PT, R3, 0x78, PT ;  /* 0x000000780300780c */ /* 0x000fe40003f04270 */
[----:B0-----:R-:W-:-:S02]  /*14650*/  FMNMX.FTZ R74, R79, R72, !PT ;  /* 0x000000484f4a7209 */ /* 0x001fc40007810000 */
[----:B------:R-:W-:Y:S02]  /*14660*/  FSEL R161, R81, -INF , P2 ;  /* 0xff80000051a17808 */ /* 0x000fe40001000000 */
[----:B------:R-:W-:Y:S02]  /*14670*/  FMNMX.FTZ R74, R189, R74, !PT ;  /* 0x0000004abd4a7209 */ /* 0x000fe40007810000 */
[----:B------:R-:W-:Y:S02]  /*14680*/  ISETP.GT.AND P2, PT, R3, 0x79, PT ;  /* 0x000000790300780c */ /* 0x000fe40003f44270 */
[----:B------:R-:W-:Y:S02]  /*14690*/  FSEL R81, R84, -INF , P0 ;  /* 0xff80000054517808 */ /* 0x000fe40000000000 */
[----:B------:R-:W-:Y:S02]  /*146a0*/  FMNMX.FTZ R74, R161, R74, !PT ;  /* 0x0000004aa14a7209 */ /* 0x000fe40007810000 */
[----:B------:R-:W-:-:S02]  /*146b0*/  FSEL R85, R85, -INF , P2 ;  /* 0xff80000055557808 */ /* 0x000fc40001000000 */
[----:B------:R-:W-:Y:S02]  /*146c0*/  ISETP.GT.AND P0, PT, R3, 0x80, PT ;  /* 0x000000800300780c */ /* 0x000fe40003f04270 */
        /* <DEDUP_REMOVED lines=13> */
[----:B------:R-:W-:Y:S01]  /*147a0*/  FFMA.FTZ R56, R2, R87, -R187 ;  /* 0x0000005702387223 */ /* 0x000fe200000108bb */
[----:B------:R-:W-:Y:S02]  /*147b0*/  ISETP.GT.AND P2, PT, R3, 0x91, PT ;  /* 0x000000910300780c */ /* 0x000fe40003f44270 */
[----:B------:R-:W-:Y:S02]  /*147c0*/  FSEL R87, R64, -INF , P0 ;  /* 0xff80000040577808 */ /* 0x000fe40000000000 */
[----:B------:R-:W-:Y:S02]  /*147d0*/  FMNMX.FTZ R74, R61, R74, !PT ;  /* 0x0000004a3d4a7209 */ /* 0x000fe40007810000 */
[----:B------:R-:W-:-:S02]  /*147e0*/  ISETP.GT.AND P0, PT, R3, 0x98, PT ;  /* 0x000000980300780c */ /* 0x000fc40003f04270 */
[----:B------:R-:W-:Y:S02]  /*147f0*/  FSEL R65, R65, -INF , P2 ;  /* 0xff80000041417808 */ /* 0x000fe40001000000 */
[----:B------:R-:W-:Y:S01]  /*14800*/  FMNMX.FTZ R74, R87, R74, !PT ;  /* 0x0000004a574a7209 */ /* 0x000fe20007810000 */
[----:B------:R-:W-:-:S01]  /*14810*/  FFMA.FTZ R60, R2, R163, -R187 ;  /* 0x000000a3023c7223 */ /* 0x000fc200000108bb */
        /* <DEDUP_REMOVED lines=28> */
[----:B------:R-:W-:Y:S01]  /*149e0*/  FMNMX.FTZ R74, R49, R74, !PT ;  /* 0x0000004a314a7209 */ /* 0x000fe20007810000 */
[----:B------:R-:W-:-:S01]  /*149f0*/  FFMA.FTZ R52, R2, R67, -R187 ;  /* 0x0000004302347223 */ /* 0x000fc200000108bb */
[----:B------:R-:W-:-:S02]  /*14a00*/  FSEL R67, R53, -INF , P2 ;  /* 0xff80000035437808 */ /* 0x000fc40001000000 */
[----:B------:R-:W-:Y:S02]  /*14a10*/  ISETP.GT.AND P0, PT, R3, 0xc0, PT ;  /* 0x000000c00300780c */ /* 0x000fe40003f04270 */
[----:B------:R-:W-:Y:S02]  /*14a20*/  FMNMX.FTZ R74, R167, R74, !PT ;  /* 0x0000004aa74a7209 */ /* 0x000fe40007810000 */
[----:B------:R-:W-:Y:S02]  /*14a30*/  ISETP.GT.AND P2, PT, R3, 0xc1, PT ;  /* 0x000000c10300780c */ /* 0x000fe40003f44270 */
[----:B------:R-:W-:Y:S02]  /*14a40*/  FSEL R199, R24, -INF , P0 ;  /* 0xff80000018c77808 */ /* 0x000fe40000000000 */
[----:B------:R-:W-:Y:S01]  /*14a50*/  FMNMX.FTZ R74, R67, R74, !PT ;  /* 0x0000004a434a7209 */ /* 0x000fe20007810000 */
[----:B------:R-:W-:Y:S01]  /*14a60*/  FFMA.FTZ R48, R2, R169, -R187 ;  /* 0x000000a902307223 */ /* 0x000fe200000108bb */
[----:B------:R-:W-:-:S02]  /*14a70*/  ISETP.GT.AND P0, PT, R3, 0xc8, PT ;  /* 0x000000c80300780c */ /* 0x000fc40003f04270 */
[----:B------:R-:W-:Y:S02]  /*14a80*/  FSEL R169, R25, -INF , P2 ;  /* 0xff80000019a97808 */ /* 0x000fe40001000000 */
[----:B------:R-:W-:Y:S02]  /*14a90*/  FMNMX.FTZ R74, R199, R74, !PT ;  /* 0x0000004ac74a7209 */ /* 0x000fe40007810000 */
[----:B------:R-:W-:Y:S02]  /*14aa0*/  ISETP.GT.AND P2, PT, R3, 0xc9, PT ;  /* 0x000000c90300780c */ /* 0x000fe40003f44270 */
[----:B------:R-:W-:Y:S02]  /*14ab0*/  FSEL R201, R28, -INF , P0 ;  /* 0xff8000001cc97808 */ /* 0x000fe40000000000 */
[----:B------:R-:W-:Y:S01]  /*14ac0*/  FMNMX.FTZ R74, R169, R74, !PT ;  /* 0x0000004aa94a7209 */ /* 0x000fe20007810000 */
[----:B------:R-:W-:-:S01]  /*14ad0*/  FFMA.FTZ R24, R2, R71, -R187 ;  /* 0x0000004702187223 */ /* 0x000fc200000108bb */
        /* <DEDUP_REMOVED lines=15> */
[----:B------:R-:W-:-:S04]  /*14bd0*/  FMNMX.FTZ R74, R171, R74, !PT ;  /* 0x0000004aab4a7209 */ /* 0x000fc80007810000 */
[----:B------:R-:W-:-:S05]  /*14be0*/  FMNMX.FTZ R74, R43, R74, !PT ;  /* 0x0000004a2b4a7209 */ /* 0x000fca0007810000 */
[----:B------:R-:W0:Y:S01]  /*14bf0*/  SHFL.BFLY PT, R3, R74, 0x2, 0x1f ;  /* 0x0c401f004a037f89 */ /* 0x000e2200000e0000 */
[----:B------:R0:W-:Y:S02]  /*14c00*/  MUFU.EX2 R29, R24 ;  /* 0x00000018001d7308 */ /* 0x0001e40000000800 */
[----:B0-----:R-:W-:-:S05]  /*14c10*/  FMNMX.FTZ R24, R74, R3, !PT ;  /* 0x000000034a187209 */ /* 0x001fca0007810000 */
[----:B------:R-:W0:Y:S01]  /*14c20*/  SHFL.BFLY PT, R3, R24, 0x1, 0x1f ;  /* 0x0c201f0018037f89 */ /* 0x000e2200000e0000 */
[----:B------:R-:W-:-:S01]  /*14c30*/  FFMA.FTZ R21, R2, R21, -R187 ;  /* 0x0000001502157223 */ /* 0x000fc200000108bb */
[----:B------:R1:W-:Y:S01]  /*14c40*/  MUFU.EX2 R77, R76 ;  /* 0x0000004c004d7308 */ /* 0x0003e20000000800 */
[----:B------:R-:W-:-:S01]  /*14c50*/  FFMA.FTZ R236, R2, R39, -R187 ;  /* 0x0000002702ec7223 */ /* 0x000fc200000108bb */
[----:B0-----:R-:W-:-:S04]  /*14c60*/  FMNMX.FTZ R3, R24, R3, !PT ;  /* 0x0000000318037209 */ /* 0x001fc80007810000 */
[----:B------:R-:W-:Y:S01]  /*14c70*/  FSETP.NEU.FTZ.AND P0, PT, R3, -INF , PT ;  /* 0xff8000000300780b */ /* 0x000fe20003f1d000 */
[----:B------:R-:W-:-:S05]  /*14c80*/  FFMA.FTZ R86, R2, R3, -8 ;  /* 0xc100000002567423 */ /* 0x000fca0000010003 */
[----:B------:R-:W-:Y:S01]  /*14c90*/  FSEL R86, R86, RZ, P0 ;  /* 0x000000ff56567208 */ /* 0x000fe20000000000 */
[----:B------:R-:W-:Y:S04]  /*14ca0*/  MUFU.EX2 R12, R12 ;  /* 0x0000000c000c7308 */ /* 0x000fe80000000800 */
[----:B------:R-:W-:-:S01]  /*14cb0*/  FFMA.FTZ R39, R2, R107, -R86 ;  /* 0x0000006b02277223 */ /* 0x000fc20000010856 */
[----:B-1----:R-:W-:-:S03]  /*14cc0*/  FFMA.FTZ R76, R2, R121, -R86 ;  /* 0x00000079024c7223 */ /* 0x002fc60000010856 */
[----:B------:R-:W0:Y:S01]  /*14cd0*/  MUFU.EX2 R15, R15 ;  /* 0x0000000f000f7308 */ /* 0x000e220000000800 */
[----:B------:R-:W-:-:S01]  /*14ce0*/  FFMA.FTZ R88, R2, R135, -R86 ;  /* 0x0000008702587223 */ /* 0x000fc20000010856 */
[----:B------:R-:W-:Y:S01]  /*14cf0*/  FFMA.FTZ R121, R2, R125, -R86 ;  /* 0x0000007d02797223 */ /* 0x000fe20000010856 */
[----:B------:R-:W-:-:S05]  /*14d00*/  IMAD.IADD R24, R144, 0x1, -R146 ;  /* 0x0000000190187824 */ /* 0x000fca00078e0a92 */
[----:B------:R-:W1:Y:S01]  /*14d10*/  MUFU.EX2 R21, R21 ;  /* 0x0000001500157308 */ /* 0x000e620000000800 */
[----:B------:R-:W-:-:S07]  /*14d20*/  IMAD R25, R233, 0x80, R24 ;  /* 0x00000080e9197824 */ /* 0x000fce00078e0218 */
[----:B------:R-:W-:Y:S01]  /*14d30*/  MUFU.EX2 R39, R39 ;  /* 0x0000002700277308 */ /* 0x000fe20000000800 */
[----:B------:R-:W-:-:S07]  /*14d40*/  IMAD.MOV.U32 R24, RZ, RZ, RZ ;  /* 0x000000ffff187224 */ /* 0x000fce00078e00ff */
[----:B------:R-:W2:Y:S01]  /*14d50*/  MUFU.EX2 R76, R76 ;  /* 0x0000004c004c7308 */ /* 0x000ea20000000800 */
[----:B------:R-:W-:-:S07]  /*14d60*/  FFMA.FTZ R107, R2, R129, -R86 ;  /* 0x00000081026b7223 */ /* 0x000fce0000010856 */
[----:B------:R-:W3:Y:S01]  /*14d70*/  MUFU.EX2 R26, R26 ;  /* 0x0000001a001a7308 */ /* 0x000ee20000000800 */
[----:B------:R-:W-:-:S07]  /*14d80*/  IMAD.HI R110, R25, -0x6db6db6d, R24 ;  /* 0x92492493196e7827 */ /* 0x000fce00078e0218 */
[----:B------:R-:W4:Y:S01]  /*14d90*/  MUFU.EX2 R88, R88 ;  /* 0x0000005800587308 */ /* 0x000f220000000800 */
[----:B0-----:R-:W-:-:S07]  /*14da0*/  FADD.FTZ R24, R12, R15 ;  /* 0x0000000f0c187221 */ /* 0x001fce0000010000 */
[----:B------:R0:W-:Y:S01]  /*14db0*/  MUFU.EX2 R72, R78 ;  /* 0x0000004e00487308 */ /* 0x0001e20000000800 */
[----:B------:R-:W-:-:S07]  /*14dc0*/  FFMA.FTZ R90, R2, R139, -R86 ;  /* 0x0000008b025a7223 */ /* 0x000fce0000010856 */
[----:B------:R-:W4:Y:S01]  /*14dd0*/  MUFU.EX2 R30, R30 ;  /* 0x0000001e001e7308 */ /* 0x000f220000000800 */
[----:B0-----:R-:W-:-:S07]  /*14de0*/  FFMA.FTZ R78, R2, R137, -R86 ;  /* 0x00000089024e7223 */ /* 0x001fce0000010856 */
[----:B------:R-:W0:Y:S01]  /*14df0*/  MUFU.EX2 R121, R121 ;  /* 0x0000007900797308 */ /* 0x000e220000000800 */
[----:B------:R-:W-:-:S01]  /*14e00*/  FFMA.FTZ R106, R2, R79, -R86 ;  /* 0x0000004f026a7223 */ /* 0x000fc20000010856 */
[C-C-:B------:R-:W-:Y:S01]  /*14e10*/  FFMA.FTZ R108, R2.reuse, R85, -R86.reuse ;  /* 0x00000055026c7223 */ /* 0x140fe20000010856 */
[----:B------:R-:W-:-:S05]  /*14e20*/  FFMA.FTZ R79, R2, R81, -R86 ;  /* 0x00000051024f7223 */ /* 0x000fca0000010856 */
[----:B------:R-:W0:Y:S01]  /*14e30*/  MUFU.EX2 R123, R123 ;  /* 0x0000007b007b7308 */ /* 0x000e220000000800 */
[----:B------:R-:W-:Y:S01]  /*14e40*/  SHF.R.U32.HI R135, RZ, 0x1f, R110 ;  /* 0x0000001fff877819 */ /* 0x000fe2000001166e */
[----:B-1----:R-:W-:Y:S01]  /*14e50*/  FADD.FTZ R85, R21, R24 ;  /* 0x0000001815557221 */ /* 0x002fe20000010000 */
[----:B--2---:R-:W-:-:S05]  /*14e60*/  FADD.FTZ R81, R39, R76 ;  /* 0x0000004c27517221 */ /* 0x004fca0000010000 */
[----:B------:R-:W1:Y:S01]  /*14e70*/  MUFU.EX2 R78, R78 ;  /* 0x0000004e004e7308 */ /* 0x000e620000000800 */
[----:B------:R-:W-:-:S01]  /*14e80*/  FFMA.FTZ R125, R2, R141, -R86 ;  /* 0x0000008d027d7223 */ /* 0x000fc20000010856 */
[----:B------:R-:W2:Y:S01]  /*14e90*/  S2R R144, SR_TID.X ;  /* 0x0000000000907919 */ /* 0x000ea20000002100 */
[----:B------:R-:W-:-:S05]  /*14ea0*/  LEA.HI.SX32 R24, R110, R135, 0x19 ;  /* 0x000000876e187211 */ /* 0x000fca00078fcaff */
[----:B------:R-:W1:Y:S01]  /*14eb0*/  MUFU.EX2 R34, R34 ;  /* 0x0000002200227308 */ /* 0x000e620000000800 */
[----:B---3--:R-:W-:-:S01]  /*14ec0*/  FADD.FTZ R85, R26, R85 ;  /* 0x000000551a557221 */ /* 0x008fc20000010000 */
[----:B----4-:R-:W-:-:S06]  /*14ed0*/  FADD.FTZ R110, R88, R81 ;  /* 0x00000051586e7221 */ /* 0x010fcc0000010000 */
[----:B------:R-:W3:Y:S01]  /*14ee0*/  MUFU.EX2 R107, R107 ;  /* 0x0000006b006b7308 */ /* 0x000ee20000000800 */
[----:B------:R-:W-:-:S01]  /*14ef0*/  FFMA.FTZ R80, R2, R143, -R86 ;  /* 0x0000008f02507223 */ /* 0x000fc20000010856 */
[----:B------:R-:W-:-:S06]  /*14f00*/  FADD.FTZ R112, R30, R85 ;  /* 0x000000551e707221 */ /* 0x000fcc0000010000 */
[----:B------:R-:W4:Y:S01]  /*14f10*/  MUFU.EX2 R127, R127 ;  /* 0x0000007f007f7308 */ /* 0x000f220000000800 */
[----:B0-----:R-:W-:-:S01]  /*14f20*/  FADD.FTZ R85, R121, R110 ;  /* 0x0000006e79557221 */ /* 0x001fc20000010000 */
[----:B------:R-:W-:-:S06]  /*14f30*/  FFMA.FTZ R105, R2, R105, -R86 ;  /* 0x0000006902697223 */ /* 0x000fcc0000010856 */
[----:B------:R-:W0:Y:S01]  /*14f40*/  MUFU.EX2 R90, R90 ;  /* 0x0000005a005a7308 */ /* 0x000e220000000800 */
[----:B------:R-:W-:-:S01]  /*14f50*/  FADD.FTZ R135, R123, R112 ;  /* 0x000000707b877221 */ /* 0x000fc20000010000 */
[----:B------:R-:W-:-:S06]  /*14f60*/  FFMA.FTZ R111, R2, R111, -R187 ;  /* 0x0000006f026f7223 */ /* 0x000fcc00000108bb */
[----:B------:R-:W2:Y:S01]  /*14f70*/  MUFU.EX2 R38, R38 ;  /* 0x0000002600267308 */ /* 0x000ea20000000800 */
[----:B-1----:R-:W-:-:S01]  /*14f80*/  FADD.FTZ R110, R78, R85 ;  /* 0x000000554e6e7221 */ /* 0x002fc20000010000 */
[----:B------:R-:W-:-:S06]  /*14f90*/  FFMA.FTZ R94, R2, R145, -R86 ;  /* 0x00000091025e7223 */ /* 0x000fcc0000010856 */
[----:B------:R-:W1:Y:S01]  /*14fa0*/  MUFU.EX2 R125, R125 ;  /* 0x0000007d007d7308 */ /* 0x000e620000000800 */
[----:B------:R-:W-:-:S01]  /*14fb0*/  FADD.FTZ R114, R34, R135 ;  /* 0x0000008722727221 */ /* 0x000fc20000010000 */
[----:B---3--:R-:W-:-:S06]  /*14fc0*/  FADD.FTZ R85, R107, R110 ;  /* 0x0000006e6b557221 */ /* 0x008fcc0000010000 */
[----:B------:R-:W3:Y:S01]  /*14fd0*/  MUFU.EX2 R131, R131 ;  /* 0x0000008300837308 */ /* 0x000ee20000000800 */
[----:B------:R-:W-:-:S07]  /*14fe0*/  FFMA.FTZ R129, R2, R109, -R86 ;  /* 0x0000006d02817223 */ /* 0x000fce0000010856 */
[----:B------:R-:W3:Y:S01]  /*14ff0*/  MUFU.EX2 R80, R80 ;  /* 0x0000005000507308 */ /* 0x000ee20000000800 */
[----:B------:R-:W-:-:S01]  /*15000*/  FFMA.FTZ R112, R2, R61, -R86 ;  /* 0x0000003d02707223 */ /* 0x000fc20000010856 */
[----:B----4-:R-:W-:-:S06]  /*15010*/  FADD.FTZ R61, R127, R114 ;  /* 0x000000727f3d7221 */ /* 0x010fcc0000010000 */
[----:B------:R-:W4:Y:S01]  /*15020*/  MUFU.EX2 R42, R42 ;  /* 0x0000002a002a7308 */ /* 0x000f220000000800 */
[----:B------:R-:W-:-:S01]  /*15030*/  FFMA.FTZ R115, R2, R115, -R187 ;  /* 0x0000007302737223 */ /* 0x000fc200000108bb */
[----:B0-----:R-:W-:-:S06]  /*15040*/  FADD.FTZ R110, R90, R85 ;  /* 0x000000555a6e7221 */ /* 0x001fcc0000010000 */
[----:B------:R-:W0:Y:S01]  /*15050*/  MUFU.EX2 R105, R105 ;  /* 0x0000006900697308 */ /* 0x000e220000000800 */
[----:B------:R-:W-:-:S01]  /*15060*/  FFMA.FTZ R82, R2, R147, -R86 ;  /* 0x0000009302527223 */ /* 0x000fc20000010856 */
[----:B--2---:R-:W-:-:S06]  /*15070*/  FADD.FTZ R114, R38, R61 ;  /* 0x0000003d26727221 */ /* 0x004fcc0000010000 */
[----:B------:R-:W2:Y:S01]  /*15080*/  MUFU.EX2 R111, R111 ;  /* 0x0000006f006f7308 */ /* 0x000ea20000000800 */
[----:B-1----:R-:W-:-:S01]  /*15090*/  FADD.FTZ R61, R125, R110 ;  /* 0x0000006e7d3d7221 */ /* 0x002fc20000010000 */
[----:B------:R-:W-:-:S06]  /*150a0*/  FFMA.FTZ R109, R2, R113, -R86 ;  /* 0x00000071026d7223 */ /* 0x000fcc0000010856 */
[----:B------:R-:W1:Y:S01]  /*150b0*/  MUFU.EX2 R94, R94 ;  /* 0x0000005e005e7308 */ /* 0x000e620000000800 */
[----:B------:R-:W-:-:S01]  /*150c0*/  FFMA.FTZ R110, R2, R65, -R86 ;  /* 0x00000041026e7223 */ /* 0x000fc20000010856 */
[----:B---3--:R-:W-:-:S06]  /*150d0*/  FADD.FTZ R65, R131, R114 ;  /* 0x0000007283417221 */ /* 0x008fcc0000010000 */
[----:B------:R-:W3:Y:S01]  /*150e0*/  MUFU.EX2 R46, R46 ;  /* 0x0000002e002e7308 */ /* 0x000ee20000000800 */
[----:B------:R-:W-:-:S01]  /*150f0*/  FFMA.FTZ R119, R2, R119, -R187 ;  /* 0x0000007702777223 */ /* 0x000fc200000108bb */
[----:B------:R-:W-:-:S06]  /*15100*/  FADD.FTZ R116, R80, R61 ;  /* 0x0000003d50747221 */ /* 0x000fcc0000010000 */
[----:B------:R-:W3:Y:S01]  /*15110*/  MUFU.EX2 R129, R129 ;  /* 0x0000008100817308 */ /* 0x000ee20000000800 */
[----:B------:R-:W-:-:S01]  /*15120*/  FFMA.FTZ R96, R2, R149, -R86 ;  /* 0x0000009502607223 */ /* 0x000fc20000010856 */
[----:B----4-:R-:W-:-:S06]  /*15130*/  FADD.FTZ R118, R42, R65 ;  /* 0x000000412a767221 */ /* 0x010fcc0000010000 */
[----:B------:R-:W4:Y:S01]  /*15140*/  MUFU.EX2 R115, R115 ;  /* 0x0000007300737308 */ /* 0x000f220000000800 */
[----:B0-----:R-:W-:-:S01]  /*15150*/  FADD.FTZ R61, R105, R116 ;  /* 0x00000074693d7221 */ /* 0x001fc20000010000 */
[----:B------:R-:W-:-:S06]  /*15160*/  FFMA.FTZ R113, R2, R117, -R86 ;  /* 0x0000007502717223 */ /* 0x000fcc0000010856 */
[----:B------:R-:W0:Y:S01]  /*15170*/  MUFU.EX2 R82, R82 ;  /* 0x0000005200527308 */ /* 0x000e220000000800 */
[----:B------:R-:W-:-:S01]  /*15180*/  FFMA.FTZ R114, R2, R69, -R86 ;  /* 0x0000004502727223 */ /* 0x000fc20000010856 */
[----:B------:R-:W-:Y:S01]  /*15190*/  LOP3.LUT R142, R144, 0x7f, RZ, 0xc0, !PT ;  /* 0x0000007f908e7812 */ /* 0x000fe200078ec0ff */
[----:B--2---:R-:W-:-:S05]  /*151a0*/  FADD.FTZ R69, R111, R118 ;  /* 0x000000766f457221 */ /* 0x004fca0000010000 */
[----:B------:R-:W2:Y:S01]  /*151b0*/  MUFU.EX2 R20, R20 ;  /* 0x0000001400147308 */ /* 0x000ea20000000800 */
[----:B-1----:R-:W-:-:S01]  /*151c0*/  FADD.FTZ R116, R94, R61 ;  /* 0x0000003d5e747221 */ /* 0x002fc20000010000 */
[----:B------:R-:W-:-:S06]  /*151d0*/  FFMA.FTZ R84, R2, R151, -R86 ;  /* 0x0000009702547223 */ /* 0x000fcc0000010856 */
[----:B------:R-:W1:Y:S01]  /*151e0*/  MUFU.EX2 R109, R109 ;  /* 0x0000006d006d7308 */ /* 0x000e620000000800 */
[----:B------:R-:W-:Y:S01]  /*151f0*/  ISETP.NE.AND P0, PT, R142, RZ, PT ;  /* 0x000000ff8e00720c */ /* 0x000fe20003f05270 */
[----:B---3--:R-:W-:-:S06]  /*15200*/  FADD.FTZ R118, R46, R69 ;  /* 0x000000452e767221 */ /* 0x008fcc0000010000 */
[----:B------:R-:W3:Y:S01]  /*15210*/  MUFU.EX2 R119, R119 ;  /* 0x0000007700777308 */ /* 0x000ee20000000800 */
[----:B------:R-:W-:-:S01]  /*15220*/  FADD.FTZ R61, R129, R116 ;  /* 0x00000074813d7221 */ /* 0x000fc20000010000 */
[----:B------:R-:W-:-:S06]  /*15230*/  FFMA.FTZ R89, R2, R89, -R86 ;  /* 0x0000005902597223 */ /* 0x000fcc0000010856 */
[----:B------:R-:W3:Y:S01]  /*15240*/  MUFU.EX2 R96, R96 ;  /* 0x0000006000607308 */ /* 0x000ee20000000800 */
[----:B------:R-:W-:-:S01]  /*15250*/  FFMA.FTZ R69, R2, R45, -R86 ;  /* 0x0000002d02457223 */ /* 0x000fc20000010856 */
[----:B----4-:R-:W-:Y:S01]  /*15260*/  FADD.FTZ R45, R115, R118 ;  /* 0x00000076732d7221 */ /* 0x010fe20000010000 */
[----:B------:R-:W-:-:S05]  /*15270*/  FFMA.FTZ R95, R2, R95, -R187 ;  /* 0x0000005f025f7223 */ /* 0x000fca00000108bb */
[----:B------:R-:W4:Y:S01]  /*15280*/  MUFU.EX2 R113, R113 ;  /* 0x0000007100717308 */ /* 0x000f220000000800 */
[----:B0-----:R-:W-:-:S01]  /*15290*/  FADD.FTZ R116, R82, R61 ;  /* 0x0000003d52747221 */ /* 0x001fc20000010000 */
[----:B------:R-:W-:Y:S01]  /*152a0*/  FFMA.FTZ R100, R2, R153, -R86 ;  /* 0x0000009902647223 */ /* 0x000fe20000010856 */
[----:B--2---:R-:W-:-:S05]  /*152b0*/  FADD.FTZ R118, R20, R45 ;  /* 0x0000002d14767221 */ /* 0x004fca0000010000 */
[----:B------:R-:W0:Y:S01]  /*152c0*/  MUFU.EX2 R84, R84 ;  /* 0x0000005400547308 */ /* 0x000e220000000800 */
[----:B-1----:R-:W-:-:S01]  /*152d0*/  FADD.FTZ R45, R109, R116 ;  /* 0x000000746d2d7221 */ /* 0x002fc20000010000 */
[C-C-:B------:R-:W-:Y:S01]  /*152e0*/  FFMA.FTZ R117, R2.reuse, R93, -R86.reuse ;  /* 0x0000005d02757223 */ /* 0x140fe20000010856 */
[----:B------:R-:W-:-:S01]  /*152f0*/  FFMA.FTZ R61, R2, R49, -R86 ;  /* 0x00000031023d7223 */ /* 0x000fc20000010856 */
[----:B---3--:R-:W-:-:S04]  /*15300*/  FADD.FTZ R49, R119, R118 ;  /* 0x0000007677317221 */ /* 0x008fc80000010000 */
[----:B------:R-:W1:Y:S01]  /*15310*/  MUFU.EX2 R89, R89 ;  /* 0x0000005900597308 */ /* 0x000e620000000800 */
[----:B------:R-:W-:Y:S02]  /*15320*/  @!P0 VIADD R14, R14, 0x2e840 ;  /* 0x0002e8400e0e8836 */ /* 0x000fe40000000000 */
[----:B------:R-:W-:Y:S01]  /*15330*/  FADD.FTZ R116, R96, R45 ;  /* 0x0000002d60747221 */ /* 0x000fe20000010000 */
[----:B------:R-:W-:-:S01]  /*15340*/  FFMA.FTZ R92, R2, R103, -R86 ;  /* 0x00000067025c7223 */ /* 0x000fc20000010856 */
[----:B------:R-:W-:-:S03]  /*15350*/  FFMA.FTZ R81, R2, R57, -R86 ;  /* 0x0000003902517223 */ /* 0x000fc60000010856 */
[----:B------:R-:W2:Y:S01]  /*15360*/  MUFU.EX2 R95, R95 ;  /* 0x0000005f005f7308 */ /* 0x000ea20000000800 */
[----:B------:R-:W-:-:S01]  /*15370*/  FFMA.FTZ R99, R2, R99, -R187 ;  /* 0x0000006302637223 */ /* 0x000fc200000108bb */
[----:B------:R-:W-:Y:S01]  /*15380*/  FADD.FTZ R118, R50, R49 ;  /* 0x0000003132767221 */ /* 0x000fe20000010000 */
[----:B----4-:R-:W-:-:S05]  /*15390*/  FADD.FTZ R49, R113, R116 ;  /* 0x0000007471317221 */ /* 0x010fca0000010000 */
[----:B------:R-:W3:Y:S01]  /*153a0*/  MUFU.EX2 R100, R100 ;  /* 0x0000006400647308 */ /* 0x000ee20000000800 */
[----:B------:R-:W-:-:S01]  /*153b0*/  FFMA.FTZ R93, R2, R97, -R86 ;  /* 0x00000061025d7223 */ /* 0x000fc20000010856 */
[----:B------:R-:W-:Y:S01]  /*153c0*/  @!P0 PRMT R57, RZ, 0x654, R14 ;  /* 0x00000654ff398816 */ /* 0x000fe2000000000e */
[----:B0-----:R-:W-:-:S05]  /*153d0*/  FADD.FTZ R116, R84, R49 ;  /* 0x0000003154747221 */ /* 0x001fca0000010000 */
[----:B------:R-:W0:Y:S01]  /*153e0*/  MUFU.EX2 R117, R117 ;  /* 0x0000007500757308 */ /* 0x000e220000000800 */
[----:B------:R-:W-:-:S01]  /*153f0*/  FFMA.FTZ R103, R2, R155, -R86 ;  /* 0x0000009b02677223 */ /* 0x000fc20000010856 */
[----:B-1----:R-:W-:-:S06]  /*15400*/  FADD.FTZ R49, R89, R116 ;  /* 0x0000007459317221 */ /* 0x002fcc0000010000 */
[----:B------:R-:W1:Y:S01]  /*15410*/  MUFU.EX2 R92, R92 ;  /* 0x0000005c005c7308 */ /* 0x000e620000000800 */
[----:B------:R-:W-:-:S07]  /*15420*/  FFMA.FTZ R104, R2, R101, -R86 ;  /* 0x0000006502687223 */ /* 0x000fce0000010856 */
[----:B------:R4:W-:Y:S08]  /*15430*/  MUFU.EX2 R14, R81 ;  /* 0x00000051000e7308 */ /* 0x0009f00000000800 */
[----:B------:R-:W1:Y:S01]  /*15440*/  MUFU.EX2 R99, R99 ;  /* 0x0000006300637308 */ /* 0x000e620000000800 */
[----:B----4-:R-:W-:-:S01]  /*15450*/  FADD.FTZ R81, R133, R118 ;  /* 0x0000007685517221 */ /* 0x010fc20000010000 */
[C---:B------:R-:W-:Y:S01]  /*15460*/  FFMA.FTZ R97, R2.reuse, R157, -R86 ;  /* 0x0000009d02617223 */ /* 0x040fe20000010856 */
[----:B------:R-:W-:-:S01]  /*15470*/  FFMA.FTZ R75, R2, R75, -R187 ;  /* 0x0000004b024b7223 */ /* 0x000fc200000108bb */
[----:B------:R-:W-:Y:S01]  /*15480*/  FFMA.FTZ R98, R2, R73, -R86 ;  /* 0x0000004902627223 */ /* 0x000fe20000010856 */
[----:B------:R-:W-:-:S03]  /*15490*/  FADD.FTZ R118, R54, R81 ;  /* 0x0000005136767221 */ /* 0x000fc60000010000 */
[----:B------:R-:W4:Y:S01]  /*154a0*/  MUFU.EX2 R93, R93 ;  /* 0x0000005d005d7308 */ /* 0x000f220000000800 */
[----:B--2---:R-:W-:-:S01]  /*154b0*/  FADD.FTZ R81, R95, R118 ;  /* 0x000000765f517221 */ /* 0x004fc20000010000 */
[----:B---3--:R-:W-:Y:S01]  /*154c0*/  FADD.FTZ R116, R100, R49 ;  /* 0x0000003164747221 */ /* 0x008fe20000010000 */
[----:B------:R2:W-:Y:S05]  /*154d0*/  @!P0 SYNCS.ARRIVE.TRANS64.RED.A1T0 RZ, [R57+URZ], RZ ;  /* 0x000000ff39ff89a7 */ /* 0x0005ea000810043f */
[----:B------:R-:W3:Y:S01]  /*154e0*/  MUFU.EX2 R103, R103 ;  /* 0x0000006700677308 */ /* 0x000ee20000000800 */
[----:B------:R-:W-:-:S01]  /*154f0*/  FADD.FTZ R118, R58, R81 ;  /* 0x000000513a767221 */ /* 0x000fc20000010000 */
[----:B0-----:R-:W-:-:S06]  /*15500*/  FADD.FTZ R81, R117, R116 ;  /* 0x0000007475517221 */ /* 0x001fcc0000010000 */
[----:B------:R-:W0:Y:S01]  /*15510*/  MUFU.EX2 R91, R91 ;  /* 0x0000005b005b7308 */ /* 0x000e220000000800 */
[----:B------:R-:W-:-:S01]  /*15520*/  FFMA.FTZ R101, R2, R159, -R86 ;  /* 0x0000009f02657223 */ /* 0x000fc20000010856 */
[C-C-:B------:R-:W-:Y:S01]  /*15530*/  FFMA.FTZ R73, R2.reuse, R189, -R86.reuse ;  /* 0x000000bd02497223 */ /* 0x140fe20000010856 */
[----:B------:R-:W-:-:S01]  /*15540*/  FFMA.FTZ R102, R2, R161, -R86 ;  /* 0x000000a102667223 */ /* 0x000fc20000010856 */
[----:B------:R-:W-:-:S04]  /*15550*/  FFMA.FTZ R25, R2, R191, -R86 ;  /* 0x000000bf02197223 */ /* 0x000fc80000010856 */
[----:B------:R-:W0:Y:S01]  /*15560*/  MUFU.EX2 R104, R104 ;  /* 0x0000006800687308 */ /* 0x000e220000000800 */
[----:B--2---:R-:W-:-:S01]  /*15570*/  FFMA.FTZ R57, R2, R193, -R86 ;  /* 0x000000c102397223 */ /* 0x004fc20000010856 */
        /* <DEDUP_REMOVED lines=17> */
[----:B-1----:R-:W-:-:S01]  /*15690*/  FADD.FTZ R86, R92, R81 ;  /* 0x000000515c567221 */ /* 0x002fc20000010000 */
[----:B------:R-:W1:Y:S01]  /*156a0*/  MUFU.EX2 R75, R75 ;  /* 0x0000004b004b7308 */ /* 0x000e620000000800 */
[----:B------:R-:W-:Y:S01]  /*156b0*/  F2FP.SATFINITE.E4M3.F32.PACK_AB_MERGE_C R225, R26, R21, RZ ;  /* 0x000000151ae1723e */ /* 0x000fe200048070ff */
[----:B------:R-:W-:Y:S01]  /*156c0*/  FADD.FTZ R21, R99, R118 ;  /* 0x0000007663157221 */ /* 0x000fe20000010000 */
[----:B----4-:R-:W-:-:S01]  /*156d0*/  FADD.FTZ R86, R93, R86 ;  /* 0x000000565d567221 */ /* 0x010fc20000010000 */
[----:B------:R-:W-:-:S04]  /*156e0*/  F2FP.SATFINITE.E4M3.F32.PACK_AB_MERGE_C R227, R127, R34, RZ ;  /* 0x000000227fe3723e */ /* 0x000fc800048070ff */
[----:B------:R-:W2:Y:S01]  /*156f0*/  MUFU.EX2 R98, R98 ;  /* 0x0000006200627308 */ /* 0x000ea20000000800 */
[----:B------:R-:W-:-:S01]  /*15700*/  FADD.FTZ R34, R62, R21 ;  /* 0x000000153e227221 */ /* 0x000fc20000010000 */
[----:B---3--:R-:W-:Y:S01]  /*15710*/  FADD.FTZ R81, R103, R86 ;  /* 0x0000005667517221 */ /* 0x008fe20000010000 */
[----:B------:R-:W-:-:S01]  /*15720*/  FFMA.FTZ R83, R2, R83, -R187 ;  /* 0x0000005302537223 */ /* 0x000fc200000108bb */
[----:B------:R-:W-:Y:S01]  /*15730*/  F2FP.SATFINITE.E4M3.F32.PACK_AB_MERGE_C R223, R119, R20, RZ ;  /* 0x0000001477df723e */ /* 0x000fe200048070ff */
[----:B0-----:R-:W-:-:S03]  /*15740*/  FADD.FTZ R85, R91, R34 ;  /* 0x000000225b557221 */ /* 0x001fc60000010000 */
[----:B------:R-:W0:Y:S01]  /*15750*/  MUFU.EX2 R101, R101 ;  /* 0x0000006500657308 */ /* 0x000e220000000800 */
[----:B------:R-:W-:-:S01]  /*15760*/  FADD.FTZ R20, R104, R81 ;  /* 0x0000005168147221 */ /* 0x000fc20000010000 */
[----:B------:R-:W-:Y:S01]  /*15770*/  FADD.FTZ R34, R66, R85 ;  /* 0x0000005542227221 */ /* 0x000fe20000010000 */
[----:B------:R-:W-:-:S05]  /*15780*/  FFMA.FTZ R13, R2, R13, -R187 ;  /* 0x0000000d020d7223 */ /* 0x000fca00000108bb */
[----:B------:R-:W3:Y:S01]  /*15790*/  MUFU.EX2 R106, R106 ;  /* 0x0000006a006a7308 */ /* 0x000ee20000000800 */
[----:B-1----:R-:W-:-:S01]  /*157a0*/  FADD.FTZ R81, R75, R34 ;  /* 0x000000224b517221 */ /* 0x002fc20000010000 */
[----:B------:R-:W-:-:S06]  /*157b0*/  F2FP.SATFINITE.E4M3.F32.PACK_AB_MERGE_C R221, R111, R42, RZ ;  /* 0x0000002a6fdd723e */ /* 0x000fcc00048070ff */
[----:B------:R-:W1:Y:S01]  /*157c0*/  MUFU.EX2 R73, R73 ;  /* 0x0000004900497308 */ /* 0x000e620000000800 */
[----:B------:R-:W-:-:S07]  /*157d0*/  FADD.FTZ R42, R70, R81 ;  /* 0x00000051462a7221 */ /* 0x000fce0000010000 */
[----:B------:R4:W-:Y:S08]  /*157e0*/  MUFU.EX2 R26, R65 ;  /* 0x00000041001a7308 */ /* 0x0009f00000000800 */
[----:B------:R-:W1:Y:S01]  /*157f0*/  MUFU.EX2 R83, R83 ;  /* 0x0000005300537308 */ /* 0x000e620000000800 */
[----:B----4-:R-:W-:-:S04]  /*15800*/  FADD.FTZ R65, R97, R20 ;  /* 0x0000001461417221 */ /* 0x010fc80000010000 */
[----:B--2---:R-:W-:-:S03]  /*15810*/  FADD.FTZ R20, R98, R65 ;  /* 0x0000004162147221 */ /* 0x004fc60000010000 */
[----:B------:R-:W2:Y:S01]  /*15820*/  MUFU.EX2 R102, R102 ;  /* 0x0000006600667308 */ /* 0x000ea20000000800 */
[----:B0-----:R-:W-:-:S01]  /*15830*/  FADD.FTZ R65, R101, R20 ;  /* 0x0000001465417221 */ /* 0x001fc20000010000 */
[C---:B------:R-:W-:Y:S01]  /*15840*/  F2FP.SATFINITE.E4M3.F32.PACK_AB_MERGE_C R213, R77.reuse, R70, RZ ;  /* 0x000000464dd5723e */ /* 0x040fe200048070ff */
[----:B------:R-:W-:-:S05]  /*15850*/  FADD.FTZ R77, R77, R42 ;  /* 0x0000002a4d4d7221 */ /* 0x000fca0000010000 */
[----:B------:R-:W-:Y:S01]  /*15860*/  MUFU.EX2 R13, R13 ;  /* 0x0000000d000d7308 */ /* 0x000fe20000000800 */
[----:B------:R-:W-:-:S01]  /*15870*/  FFMA.FTZ R59, R2, R59, -R187 ;  /* 0x0000003b023b7223 */ /* 0x000fc200000108bb */
[----:B---3--:R-:W-:-:S06]  /*15880*/  FADD.FTZ R42, R106, R65 ;  /* 0x000000416a2a7221 */ /* 0x008fcc0000010000 */
[----:B------:R-:W0:Y:S01]  /*15890*/  MUFU.EX2 R56, R56 ;  /* 0x0000003800387308 */ /* 0x000e220000000800 */
[----:B------:R-:W-:-:S07]  /*158a0*/  F2FP.SATFINITE.E4M3.F32.PACK_AB_MERGE_C R217, R95, R54, RZ ;  /* 0x000000365fd9723e */ /* 0x000fce00048070ff */
[----:B------:R-:W3:Y:S01]  /*158b0*/  MUFU.EX2 R79, R79 ;  /* 0x0000004f004f7308 */ /* 0x000ee20000000800 */
[----:B------:R-:W-:-:S01]  /*158c0*/  FADD.FTZ R54, R72, R77 ;  /* 0x0000004d48367221 */ /* 0x000fc20000010000 */
[----:B-1----:R-:W-:-:S06]  /*158d0*/  FADD.FTZ R65, R73, R42 ;  /* 0x0000002a49417221 */ /* 0x002fcc0000010000 */
[----:B------:R-:W1:Y:S01]  /*158e0*/  MUFU.EX2 R108, R108 ;  /* 0x0000006c006c7308 */ /* 0x000e620000000800 */
[----:B------:R-:W-:-:S01]  /*158f0*/  FFMA.FTZ R63, R2, R63, -R187 ;  /* 0x0000003f023f7223 */ /* 0x000fc200000108bb */
[----:B------:R-:W-:-:S06]  /*15900*/  FADD.FTZ R54, R83, R54 ;  /* 0x0000003653367221 */ /* 0x000fcc0000010000 */
[----:B------:R-:W4:Y:S01]  /*15910*/  MUFU.EX2 R60, R60 ;  /* 0x0000003c003c7308 */ /* 0x000f220000000800 */
[----:B--2---:R-:W-:-:S07]  /*15920*/  FADD.FTZ R42, R102, R65 ;  /* 0x00000041662a7221 */ /* 0x004fce0000010000 */
[----:B------:R-:W2:Y:S01]  /*15930*/  MUFU.EX2 R25, R25 ;  /* 0x0000001900197308 */ /* 0x000ea20000000800 */
[----:B0-----:R-:W-:-:S07]  /*15940*/  F2FP.SATFINITE.E4M3.F32.PACK_AB_MERGE_C R215, R56, R13, RZ ;  /* 0x0000000d38d7723e */ /* 0x001fce00048070ff */
[----:B------:R-:W0:Y:S08]  /*15950*/  MUFU.EX2 R59, R59 ;  /* 0x0000003b003b7308 */ /* 0x000e300000000800 */
[----:B------:R-:W0:Y:S08]  /*15960*/  MUFU.EX2 R40, R40 ;  /* 0x0000002800287308 */ /* 0x000e300000000800 */
[----:B------:R3:W-:Y:S01]  /*15970*/  MUFU.EX2 R34, R69 ;  /* 0x0000004500227308 */ /* 0x0007e20000000800 */
[----:B------:R-:W-:-:S07]  /*15980*/  F2FP.SATFINITE.E4M3.F32.PACK_AB_MERGE_C R225, R15, R12, R225 ;  /* 0x0000000c0fe1723e */ /* 0x000fce00048070e1 */
[----:B------:R-:W0:Y:S01]  /*15990*/  MUFU.EX2 R57, R57 ;  /* 0x0000003900397308 */ /* 0x000e220000000800 */
[----:B---3--:R-:W-:-:S01]  /*159a0*/  FADD.FTZ R69, R13, R54 ;  /* 0x000000360d457221 */ /* 0x008fc20000010000 */
[----:B------:R-:W-:Y:S01]  /*159b0*/  FADD.FTZ R13, R79, R42 ;  /* 0x0000002a4f0d7221 */ /* 0x000fe20000010000 */
[----:B-1----:R-:W-:Y:S02]  /*159c0*/  F2FP.SATFINITE.E4M3.F32.PACK_AB_MERGE_C R79, R108, R79, RZ ;  /* 0x0000004f6c4f723e */ /* 0x002fe400048070ff */
[----:B------:R-:W-:-:S03]  /*159d0*/  FADD.FTZ R69, R56, R69 ;  /* 0x0000004538457221 */ /* 0x000fc60000010000 */
[----:B------:R-:W1:Y:S01]  /*159e0*/  MUFU.EX2 R63, R63 ;  /* 0x0000003f003f7308 */ /* 0x000e620000000800 */
[----:B------:R-:W-:-:S01]  /*159f0*/  FADD.FTZ R108, R108, R13 ;  /* 0x0000000d6c6c7221 */ /* 0x000fc20000010000 */
[----:B----4-:R-:W-:-:S06]  /*15a00*/  FADD.FTZ R12, R60, R69 ;  /* 0x000000453c0c7221 */ /* 0x010fcc0000010000 */
[----:B------:R-:W3:Y:S01]  /*15a10*/  MUFU.EX2 R112, R112 ;  /* 0x0000007000707308 */ /* 0x000ee20000000800 */
[----:B--2---:R-:W-:-:S01]  /*15a20*/  FADD.FTZ R13, R25, R108 ;  /* 0x0000006c190d7221 */ /* 0x004fc20000010000 */
[----:B0-----:R-:W-:-:S06]  /*15a30*/  FADD.FTZ R15, R59, R12 ;  /* 0x0000000c3b0f7221 */ /* 0x001fcc0000010000 */
[----:B------:R-:W0:Y:S01]  /*15a40*/  MUFU.EX2 R44, R44 ;  /* 0x0000002c002c7308 */ /* 0x000e220000000800 */
[----:B------:R-:W-:-:S01]  /*15a50*/  FADD.FTZ R12, R14, R13 ;  /* 0x0000000d0e0c7221 */ /* 0x000fc20000010000 */
[----:B------:R-:W-:-:S06]  /*15a60*/  F2FP.SATFINITE.E4M3.F32.PACK_AB_MERGE_C R221, R131, R38, R221 ;  /* 0x0000002683dd723e */ /* 0x000fcc00048070dd */
[----:B------:R-:W2:Y:S01]  /*15a70*/  MUFU.EX2 R41, R87 ;  /* 0x0000005700297308 */ /* 0x000ea20000000800 */
[----:B------:R-:W-:-:S07]  /*15a80*/  FADD.FTZ R38, R40, R15 ;  /* 0x0000000f28267221 */ /* 0x000fce0000010000 */
[----:B------:R-:W4:Y:S01]  /*15a90*/  MUFU.EX2 R53, R52 ;  /* 0x0000003400357308 */ /* 0x000f220000000800 */
[----:B------:R-:W-:-:S01]  /*15aa0*/  FFMA.FTZ R32, R2, R173, -R187 ;  /* 0x000000ad02207223 */ /* 0x000fc200000108bb */
[----:B------:R-:W-:Y:S01]  /*15ab0*/  FFMA.FTZ R37, R2, R47, -R187 ;  /* 0x0000002f02257223 */ /* 0x000fe200000108bb */
[----:B------:R-:W-:-:S05]  /*15ac0*/  FADD.FTZ R13, R57, R12 ;  /* 0x0000000c390d7221 */ /* 0x000fca0000010000 */
[----:B------:R-:W4:Y:S01]  /*15ad0*/  MUFU.EX2 R110, R110 ;  /* 0x0000006e006e7308 */ /* 0x000f220000000800 */
[C---:B-1----:R-:W-:Y:S01]  /*15ae0*/  F2FP.SATFINITE.E4M3.F32.PACK_AB_MERGE_C R209, R63.reuse, R40, RZ ;  /* 0x000000283fd1723e */ /* 0x042fe200048070ff */
[----:B------:R-:W-:-:S06]  /*15af0*/  FADD.FTZ R63, R63, R38 ;  /* 0x000000263f3f7221 */ /* 0x000fcc0000010000 */
[----:B------:R-:W1:Y:S01]  /*15b00*/  MUFU.EX2 R48, R48 ;  /* 0x0000003000307308 */ /* 0x000e620000000800 */
[C---:B---3--:R-:W-:Y:S01]  /*15b10*/  F2FP.SATFINITE.E4M3.F32.PACK_AB_MERGE_C R57, R112.reuse, R57, RZ ;  /* 0x000000397039723e */ /* 0x048fe200048070ff */
[----:B------:R-:W-:-:S06]  /*15b20*/  FADD.FTZ R112, R112, R13 ;  /* 0x0000000d70707221 */ /* 0x000fcc0000010000 */
[----:B------:R-:W3:Y:S01]  /*15b30*/  MUFU.EX2 R45, R163 ;  /* 0x000000a3002d7308 */ /* 0x000ee20000000800 */
[----:B0-----:R-:W-:-:S01]  /*15b40*/  FADD.FTZ R12, R44, R63 ;  /* 0x0000003f2c0c7221 */ /* 0x001fc20000010000 */
[----:B--2---:R-:W-:-:S06]  /*15b50*/  FADD.FTZ R13, R41, R112 ;  /* 0x00000070290d7221 */ /* 0x004fcc0000010000 */
[----:B------:R-:W0:Y:S01]  /*15b60*/  MUFU.EX2 R114, R114 ;  /* 0x0000007200727308 */ /* 0x000e220000000800 */
[----:B----4-:R-:W-:-:S07]  /*15b70*/  FADD.FTZ R15, R53, R12 ;  /* 0x0000000c350f7221 */ /* 0x010fce0000010000 */
[----:B------:R-:W2:Y:S01]  /*15b80*/  MUFU.EX2 R28, R28 ;  /* 0x0000001c001c7308 */ /* 0x000ea20000000800 */
[----:B------:R-:W-:-:S07]  /*15b90*/  FADD.FTZ R12, R110, R13 ;  /* 0x0000000d6e0c7221 */ /* 0x000fce0000010000 */
[----:B------:R-:W-:Y:S08]  /*15ba0*/  MUFU.EX2 R32, R32 ;  /* 0x0000002000207308 */ /* 0x000ff00000000800 */
[----:B------:R-:W4:Y:S01]  /*15bb0*/  MUFU.EX2 R37, R37 ;  /* 0x0000002500257308 */ /* 0x000f220000000800 */
[----:B-1----:R-:W-:-:S07]  /*15bc0*/  FADD.FTZ R40, R48, R15 ;  /* 0x0000000f30287221 */ /* 0x002fce0000010000 */
[----:B------:R-:W1:Y:S01]  /*15bd0*/  MUFU.EX2 R49, R195 ;  /* 0x000000c300317308 */ /* 0x000e620000000800 */
[----:B---3--:R-:W-:-:S07]  /*15be0*/  FADD.FTZ R13, R45, R12 ;  /* 0x0000000c2d0d7221 */ /* 0x008fce0000010000 */
[----:B------:R-:W3:Y:S01]  /*15bf0*/  MUFU.EX2 R33, R33 ;  /* 0x0000002100217308 */ /* 0x000ee20000000800 */
[----:B------:R-:W-:-:S01]  /*15c00*/  FFMA.FTZ R36, R2, R175, -R187 ;  /* 0x000000af02247223 */ /* 0x000fc200000108bb */
[C---:B------:R-:W-:Y:S01]  /*15c10*/  F2FP.SATFINITE.E4M3.F32.PACK_AB_MERGE_C R211, R29.reuse, R48, RZ ;  /* 0x000000301dd3723e */ /* 0x040fe200048070ff */
[----:B------:R-:W-:-:S01]  /*15c20*/  FADD.FTZ R29, R29, R40 ;  /* 0x000000281d1d7221 */ /* 0x000fc20000010000 */
[----:B0-----:R-:W-:-:S04]  /*15c30*/  F2FP.SATFINITE.E4M3.F32.PACK_AB_MERGE_C R45, R114, R45, RZ ;  /* 0x0000002d722d723e */ /* 0x001fc800048070ff */
[----:B------:R-:W0:Y:S01]  /*15c40*/  MUFU.EX2 R21, R165 ;  /* 0x000000a500157308 */ /* 0x000e220000000800 */
[----:B------:R-:W-:-:S01]  /*15c50*/  FADD.FTZ R114, R114, R13 ;  /* 0x0000000d72727221 */ /* 0x000fc20000010000 */
[----:B------:R-:W-:Y:S01]  /*15c60*/  FFMA.FTZ R47, R2, R51, -R187 ;  /* 0x00000033022f7223 */ /* 0x000fe200000108bb */
[----:B--2---:R-:W-:-:S01]  /*15c70*/  FADD.FTZ R12, R28, R29 ;  /* 0x0000001d1c0c7221 */ /* 0x004fc20000010000 */
[----:B----4-:R-:W-:Y:S01]  /*15c80*/  F2FP.SATFINITE.E4M3.F32.PACK_AB_MERGE_C R29, R37, R32, RZ ;  /* 0x00000020251d723e */ /* 0x010fe200048070ff */
[----:B------:R-:W-:-:S01]  /*15c90*/  FFMA.FTZ R51, R2, R177, -R187 ;  /* 0x000000b102337223 */ /* 0x000fc200000108bb */
[----:B------:R-:W-:Y:S01]  /*15ca0*/  FFMA.FTZ R52, R2, R55, -R187 ;  /* 0x0000003702347223 */ /* 0x000fe200000108bb */
[----:B-1----:R-:W-:-:S01]  /*15cb0*/  FADD.FTZ R13, R49, R114 ;  /* 0x00000072310d7221 */ /* 0x002fc20000010000 */
[----:B------:R-:W1:Y:S01]  /*15cc0*/  MUFU.EX2 R36, R36 ;  /* 0x0000002400247308 */ /* 0x000e620000000800 */
[----:B---3--:R-:W-:-:S01]  /*15cd0*/  FADD.FTZ R15, R33, R12 ;  /* 0x0000000c210f7221 */ /* 0x008fc20000010000 */
[----:B------:R-:W-:Y:S01]  /*15ce0*/  F2FP.SATFINITE.E4M3.F32.PACK_AB_MERGE_C R12, R33, R28, R29 ;  /* 0x0000001c210c723e */ /* 0x000fe2000480701d */
[----:B------:R-:W-:-:S05]  /*15cf0*/  FADD.FTZ R28, R26, R13 ;  /* 0x0000000d1a1c7221 */ /* 0x000fca0000010000 */
[----:B------:R-:W2:Y:S01]  /*15d00*/  MUFU.EX2 R20, R197 ;  /* 0x000000c500147308 */ /* 0x000ea20000000800 */
[----:B------:R-:W-:-:S01]  /*15d10*/  FFMA.FTZ R64, R2, R27, -R187 ;  /* 0x0000001b02407223 */ /* 0x000fc200000108bb */
[C-C-:B------:R-:W-:Y:S01]  /*15d20*/  FFMA.FTZ R27, R2.reuse, R181, -R187.reuse ;  /* 0x000000b5021b7223 */ /* 0x140fe200000108bb */
[----:B------:R-:W-:-:S05]  /*15d30*/  FFMA.FTZ R68, R2, R31, -R187 ;  /* 0x0000001f02447223 */ /* 0x000fca00000108bb */
[----:B------:R-:W3:Y:S01]  /*15d40*/  MUFU.EX2 R47, R47 ;  /* 0x0000002f002f7308 */ /* 0x000ee20000000800 */
[----:B------:R-:W-:-:S01]  /*15d50*/  FADD.FTZ R32, R32, R15 ;  /* 0x0000000f20207221 */ /* 0x000fc20000010000 */
[----:B0-----:R-:W-:-:S06]  /*15d60*/  FADD.FTZ R13, R21, R28 ;  /* 0x0000001c150d7221 */ /* 0x001fcc0000010000 */
[----:B------:R-:W0:Y:S01]  /*15d70*/  MUFU.EX2 R61, R61 ;  /* 0x0000003d003d7308 */ /* 0x000e220000000800 */
[----:B------:R-:W-:-:S01]  /*15d80*/  FFMA.FTZ R55, R2, R179, -R187 ;  /* 0x000000b302377223 */ /* 0x000fc200000108bb */
[----:B------:R-:W-:-:S06]  /*15d90*/  F2FP.SATFINITE.E4M3.F32.PACK_AB_MERGE_C R227, R123, R30, R227 ;  /* 0x0000001e7be3723e */ /* 0x000fcc00048070e3 */
[----:B------:R-:W-:Y:S01]  /*15da0*/  MUFU.EX2 R51, R51 ;  /* 0x0000003300337308 */ /* 0x000fe20000000800 */
[----:B------:R-:W-:-:S01]  /*15db0*/  FADD.FTZ R37, R37, R32 ;  /* 0x0000002025257221 */ /* 0x000fc20000010000 */
[----:B------:R-:W-:-:S06]  /*15dc0*/  FADD.FTZ R13, R34, R13 ;  /* 0x0000000d220d7221 */ /* 0x000fcc0000010000 */
[----:B------:R-:W4:Y:S08]  /*15dd0*/  MUFU.EX2 R52, R52 ;  /* 0x0000003400347308 */ /* 0x000f300000000800 */
[----:B------:R-:W4:Y:S01]  /*15de0*/  MUFU.EX2 R167, R167 ;  /* 0x000000a700a77308 */ /* 0x000f220000000800 */
[----:B-1----:R-:W-:-:S01]  /*15df0*/  FADD.FTZ R28, R36, R37 ;  /* 0x00000025241c7221 */ /* 0x002fc20000010000 */
[----:B--2---:R-:W-:-:S06]  /*15e00*/  FADD.FTZ R32, R20, R13 ;  /* 0x0000000d14207221 */ /* 0x004fcc0000010000 */
[----:B------:R-:W1:Y:S01]  /*15e10*/  MUFU.EX2 R30, R67 ;  /* 0x00000043001e7308 */ /* 0x000e620000000800 */
[----:B------:R-:W-:Y:S01]  /*15e20*/  F2FP.SATFINITE.E4M3.F32.PACK_AB_MERGE_C R21, R34, R21, RZ ;  /* 0x000000152215723e */ /* 0x000fe200048070ff */
[----:B---3--:R-:W-:-:S06]  /*15e30*/  FADD.FTZ R34, R47, R28 ;  /* 0x0000001c2f227221 */ /* 0x008fcc0000010000 */
[----:B------:R-:W-:Y:S01]  /*15e40*/  MUFU.EX2 R27, R27 ;  /* 0x0000001b001b7308 */ /* 0x000fe20000000800 */
[----:B0-----:R-:W-:-:S07]  /*15e50*/  FADD.FTZ R32, R61, R32 ;  /* 0x000000203d207221 */ /* 0x001fce0000010000 */
[----:B------:R-:W0:Y:S08]  /*15e60*/  MUFU.EX2 R68, R68 ;  /* 0x0000004400447308 */ /* 0x000e300000000800 */
[----:B------:R-:W2:Y:S08]  /*15e70*/  MUFU.EX2 R55, R55 ;  /* 0x0000003700377308 */ /* 0x000eb00000000800 */
[----:B------:R-:W3:Y:S01]  /*15e80*/  MUFU.EX2 R199, R199 ;  /* 0x000000c700c77308 */ /* 0x000ee20000000800 */
[----:B------:R-:W-:-:S01]  /*15e90*/  FFMA.FTZ R74, R2, R35, -R187 ;  /* 0x00000023024a7223 */ /* 0x000fc200000108bb */
[----:B----4-:R-:W-:-:S06]  /*15ea0*/  F2FP.SATFINITE.E4M3.F32.PACK_AB_MERGE_C R207, R52, R51, RZ ;  /* 0x0000003334cf723e */ /* 0x010fcc00048070ff */
[----:B------:R-:W4:Y:S01]  /*15eb0*/  MUFU.EX2 R64, R64 ;  /* 0x0000004000407308 */ /* 0x000f220000000800 */
[----:B------:R-:W-:-:S01]  /*15ec0*/  FFMA.FTZ R35, R2, R185, -R187 ;  /* 0x000000b902237223 */ /* 0x000fc200000108bb */
[----:B------:R-:W-:Y:S01]  /*15ed0*/  FADD.FTZ R51, R51, R34 ;  /* 0x0000002233337221 */ /* 0x000fe20000010000 */
[----:B------:R-:W-:-:S05]  /*15ee0*/  FADD.FTZ R13, R167, R32 ;  /* 0x00000020a70d7221 */ /* 0x000fca0000010000 */
[----:B------:R-:W4:Y:S01]  /*15ef0*/  MUFU.EX2 R38, R169 ;  /* 0x000000a900267308 */ /* 0x000f220000000800 */
[----:B------:R-:W-:-:S01]  /*15f00*/  FFMA.FTZ R31, R2, R183, -R187 ;  /* 0x000000b7021f7223 */ /* 0x000fc200000108bb */
[----:B-1----:R-:W-:Y:S01]  /*15f10*/  F2FP.SATFINITE.E4M3.F32.PACK_AB_MERGE_C R167, R30, R167, RZ ;  /* 0x000000a71ea7723e */ /* 0x002fe200048070ff */
[----:B------:R-:W-:-:S05]  /*15f20*/  FADD.FTZ R52, R52, R51 ;  /* 0x0000003334347221 */ /* 0x000fca0000010000 */
[----:B------:R-:W1:Y:S01]  /*15f30*/  MUFU.EX2 R201, R201 ;  /* 0x000000c900c97308 */ /* 0x000e620000000800 */
[----:B------:R-:W-:-:S01]  /*15f40*/  FADD.FTZ R30, R30, R13 ;  /* 0x0000000d1e1e7221 */ /* 0x000fc20000010000 */
[----:B0-----:R-:W-:-:S06]  /*15f50*/  F2FP.SATFINITE.E4M3.F32.PACK_AB_MERGE_C R29, R68, R27, RZ ;  /* 0x0000001b441d723e */ /* 0x001fcc00048070ff */
[----:B------:R-:W0:Y:S01]  /*15f60*/  MUFU.EX2 R40, R71 ;  /* 0x0000004700287308 */ /* 0x000e220000000800 */
[----:B--2---:R-:W-:-:S01]  /*15f70*/  FADD.FTZ R15, R55, R52 ;  /* 0x00000034370f7221 */ /* 0x004fc20000010000 */
[----:B---3--:R-:W-:Y:S01]  /*15f80*/  FADD.FTZ R13, R199, R30 ;  /* 0x0000001ec70d7221 */ /* 0x008fe20000010000 */
[----:B------:R-:W-:-:S05]  /*15f90*/  F2FP.SATFINITE.E4M3.F32.PACK_AB_MERGE_C R224, R121, R88, RZ ;  /* 0x0000005879e0723e */ /* 0x000fca00048070ff */
[----:B------:R-:W-:Y:S01]  /*15fa0*/  MUFU.EX2 R35, R35 ;  /* 0x0000002300237308 */ /* 0x000fe20000000800 */
[C---:B----4-:R-:W-:Y:S01]  /*15fb0*/  F2FP.SATFINITE.E4M3.F32.PACK_AB_MERGE_C R88, R64.reuse, R55, R29 ;  /* 0x000000374058723e */ /* 0x050fe2000480701d */
[----:B------:R-:W-:-:S06]  /*15fc0*/  FADD.FTZ R64, R64, R15 ;  /* 0x0000000f40407221 */ /* 0x000fcc0000010000 */
[----:B------:R-:W-:Y:S01]  /*15fd0*/  MUFU.EX2 R236, R236 ;  /* 0x000000ec00ec7308 */ /* 0x000fe20000000800 */
[----:B------:R-:W-:-:S01]  /*15fe0*/  FADD.FTZ R32, R38, R13 ;  /* 0x0000000d26207221 */ /* 0x000fc20000010000 */
[----:B------:R-:W-:-:S06]  /*15ff0*/  VIMNMX R120, RZ, R24, !PT ;  /* 0x00000018ff787248 */ /* 0x000fcc0007fe0100 */
[----:B------:R-:W2:Y:S08]  /*16000*/  MUFU.EX2 R31, R31 ;  /* 0x0000001f001f7308 */ /* 0x000eb00000000800 */
[----:B------:R-:W3:Y:S01]  /*16010*/  MUFU.EX2 R203, R203 ;  /* 0x000000cb00cb7308 */ /* 0x000ee20000000800 */
[----:B------:R-:W-:-:S01]  /*16020*/  FADD.FTZ R27, R27, R64 ;  /* 0x000000401b1b7221 */ /* 0x000fc20000010000 */
[----:B-1----:R-:W-:-:S06]  /*16030*/  FADD.FTZ R13, R201, R32 ;  /* 0x00000020c90d7221 */ /* 0x002fcc0000010000 */
[----:B------:R-:W1:Y:S01]  /*16040*/  MUFU.EX2 R74, R74 ;  /* 0x0000004a004a7308 */ /* 0x000e620000000800 */
[----:B------:R-:W-:Y:S01]  /*16050*/  VIADD R234, R138, 0xfffffffe ;  /* 0xfffffffe8aea7836 */ /* 0x000fe20000000000 */
[----:B------:R4:W-:Y:S06]  /*16060*/  STL [R1+0x44], R120 ;  /* 0x0000447801007387 */ /* 0x0009ec0000100800 */
[----:B------:R-:W4:Y:S01]  /*16070*/  MUFU.EX2 R28, R205 ;  /* 0x000000cd001c7308 */ /* 0x000f220000000800 */
[----:B0-----:R-:W-:Y:S01]  /*16080*/  F2FP.SATFINITE.E4M3.F32.PACK_AB_MERGE_C R201, R40, R201, RZ ;  /* 0x000000c928c9723e */ /* 0x001fe200048070ff */
[----:B------:R-:W-:-:S06]  /*16090*/  FADD.FTZ R68, R68, R27 ;  /* 0x0000001b44447221 */ /* 0x000fcc0000010000 */
[----:B------:R-:W-:Y:S01]  /*160a0*/  MUFU.EX2 R171, R171 ;  /* 0x000000ab00ab7308 */ /* 0x000fe20000000800 */
[----:B------:R-:W-:-:S07]  /*160b0*/  FADD.FTZ R40, R40, R13 ;  /* 0x0000000d28287221 */ /* 0x000fce0000010000 */
[----:B------:R-:W0:Y:S01]  /*160c0*/  MUFU.EX2 R30, R43 ;  /* 0x0000002b001e7308 */ /* 0x000e220000000800 */
[----:B------:R-:W-:Y:S02]  /*160d0*/  F2FP.SATFINITE.E4M3.F32.PACK_AB_MERGE_C R208, R14, R25, R57 ;  /* 0x000000190ed0723e */ /* 0x000fe40004807039 */
[----:B------:R-:W-:Y:S01]  /*160e0*/  ISETP.GE.AND P0, PT, R234, R120, PT ;  /* 0x00000078ea00720c */ /* 0x000fe20003f06270 */
[----:B--2---:R-:W-:-:S01]  /*160f0*/  FADD.FTZ R15, R31, R68 ;  /* 0x000000441f0f7221 */ /* 0x004fc20000010000 */
[----:B------:R-:W-:Y:S01]  /*16100*/  F2FP.SATFINITE.E4M3.F32.PACK_AB_MERGE_C R14, R236, R35, RZ ;  /* 0x00000023ec0e723e */ /* 0x000fe200048070ff */
[----:B---3--:R-:W-:-:S01]  /*16110*/  FADD.FTZ R13, R203, R40 ;  /* 0x00000028cb0d7221 */ /* 0x008fc20000010000 */
[----:B------:R-:W-:Y:S02]  /*16120*/  F2FP.SATFINITE.E4M3.F32.PACK_AB_MERGE_C R206, R61, R20, R167 ;  /* 0x000000143dce723e */ /* 0x000fe400048070a7 */
[C---:B-1----:R-:W-:Y:S01]  /*16130*/  F2FP.SATFINITE.E4M3.F32.PACK_AB_MERGE_C R20, R74.reuse, R31, R14 ;  /* 0x0000001f4a14723e */ /* 0x042fe2000480700e */
[----:B------:R-:W-:Y:S01]  /*16140*/  FADD.FTZ R74, R74, R15 ;  /* 0x0000000f4a4a7221 */ /* 0x000fe20000010000 */
[----:B----4-:R-:W-:-:S01]  /*16150*/  FADD.FTZ R14, R28, R13 ;  /* 0x0000000d1c0e7221 */ /* 0x010fc20000010000 */
[----:B------:R-:W-:Y:S01]  /*16160*/  F2FP.SATFINITE.E4M3.F32.PACK_AB_MERGE_C R219, R91, R62, RZ ;  /* 0x0000003e5bdb723e */ /* 0x000fe200048070ff */
[----:B------:R-:W-:Y:S01]  /*16170*/  IMAD.MOV.U32 R87, RZ, RZ, RZ ;  /* 0x000000ffff577224 */ /* 0x000fe200078e00ff */
[----:B------:R-:W-:Y:S01]  /*16180*/  F2FP.SATFINITE.E4M3.F32.PACK_AB_MERGE_C R226, R125, R90, RZ ;  /* 0x0000005a7de2723e */ /* 0x000fe200048070ff */
[----:B------:R-:W-:-:S01]  /*16190*/  FADD.FTZ R35, R35, R74 ;  /* 0x0000004a23237221 */ /* 0x000fc20000010000 */
[----:B------:R-:W-:-:S02]  /*161a0*/  F2FP.SATFINITE.E4M3.F32.PACK_AB_MERGE_C R220, R129, R94, RZ ;  /* 0x0000005e81dc723e */ /* 0x000fc400048070ff */
[----:B0-----:R-:W-:Y:S01]  /*161b0*/  F2FP.SATFINITE.E4M3.F32.PACK_AB_MERGE_C R13, R30, R171, RZ ;  /* 0x000000ab1e0d723e */ /* 0x001fe200048070ff */
[----:B------:R-:W-:Y:S01]  /*161c0*/  FADD.FTZ R171, R171, R14 ;  /* 0x0000000eabab7221 */ /* 0x000fe20000010000 */
[----:B------:R-:W-:Y:S02]  /*161d0*/  F2FP.SATFINITE.E4M3.F32.PACK_AB_MERGE_C R222, R113, R96, RZ ;  /* 0x0000006071de723e */ /* 0x000fe400048070ff */
[----:B------:R-:W-:Y:S02]  /*161e0*/  F2FP.SATFINITE.E4M3.F32.PACK_AB_MERGE_C R216, R117, R100, RZ ;  /* 0x0000006475d8723e */ /* 0x000fe400048070ff */
[----:B------:R-:W-:Y:S02]  /*161f0*/  F2FP.SATFINITE.E4M3.F32.PACK_AB_MERGE_C R218, R104, R103, RZ ;  /* 0x0000006768da723e */ /* 0x000fe400048070ff */
[----:B------:R-:W-:Y:S01]  /*16200*/  F2FP.SATFINITE.E4M3.F32.PACK_AB_MERGE_C R101, R106, R101, RZ ;  /* 0x000000656a65723e */ /* 0x000fe200048070ff */
[----:B------:R-:W-:-:S01]  /*16210*/  FADD.FTZ R236, R236, R35 ;  /* 0x00000023ecec7221 */ /* 0x000fc20000010000 */
[----:B------:R-:W-:Y:S01]  /*16220*/  F2FP.SATFINITE.E4M3.F32.PACK_AB_MERGE_C R223, R115, R46, R223 ;  /* 0x0000002e73df723e */ /* 0x000fe200048070df */
[----:B------:R-:W-:-:S01]  /*16230*/  FADD.FTZ R237, R30, R171 ;  /* 0x000000ab1eed7221 */ /* 0x000fc20000010000 */
[----:B------:R-:W-:Y:S01]  /*16240*/  F2FP.SATFINITE.E4M3.F32.PACK_AB_MERGE_C R217, R133, R50, R217 ;  /* 0x0000003285d9723e */ /* 0x000fe200048070d9 */
[----:B------:R-:W-:Y:S01]  /*16250*/  IMAD.MOV.U32 R86, RZ, RZ, R87 ;  /* 0x000000ffff567224 */ /* 0x000fe200078e0057 */
        /* <DEDUP_REMOVED lines=9> */
[--C-:B------:R-:W-:Y:S01]  /*162f0*/  IMAD.MOV.U32 R75, RZ, RZ, R87.reuse ;  /* 0x000000ffff4b7224 */ /* 0x100fe200078e0057 */
[----:B------:R-:W-:Y:S01]  /*16300*/  F2FP.SATFINITE.E4M3.F32.PACK_AB_MERGE_C R224, R76, R39, R224 ;  /* 0x000000274ce0723e */ /* 0x000fe200048070e0 */
[--C-:B------:R-:W-:Y:S01]  /*16310*/  IMAD.MOV.U32 R76, RZ, RZ, R87.reuse ;  /* 0x000000ffff4c7224 */ /* 0x100fe200078e0057 */
[----:B------:R-:W-:Y:S01]  /*16320*/  F2FP.SATFINITE.E4M3.F32.PACK_AB_MERGE_C R226, R107, R78, R226 ;  /* 0x0000004e6be2723e */ /* 0x000fe200048070e2 */
[--C-:B------:R-:W-:Y:S01]  /*16330*/  IMAD.MOV.U32 R78, RZ, RZ, R87.reuse ;  /* 0x000000ffff4e7224 */ /* 0x100fe200078e0057 */
[----:B------:R-:W-:Y:S01]  /*16340*/  F2FP.SATFINITE.E4M3.F32.PACK_AB_MERGE_C R220, R105, R80, R220 ;  /* 0x0000005069dc723e */ /* 0x000fe200048070dc */
[----:B------:R-:W-:Y:S01]  /*16350*/  IMAD.MOV.U32 R80, RZ, RZ, R87 ;  /* 0x000000ffff507224 */ /* 0x000fe200078e0057 */
[----:B------:R-:W-:Y:S01]  /*16360*/  F2FP.SATFINITE.E4M3.F32.PACK_AB_MERGE_C R207, R47, R36, R207 ;  /* 0x000000242fcf723e */ /* 0x000fe200048070cf */
[--C-:B------:R-:W-:Y:S01]  /*16370*/  IMAD.MOV.U32 R74, RZ, RZ, R87.reuse ;  /* 0x000000ffff4a7224 */ /* 0x100fe200078e0057 */
[----:B------:R-:W-:Y:S01]  /*16380*/  F2FP.SATFINITE.E4M3.F32.PACK_AB_MERGE_C R222, R109, R82, R222 ;  /* 0x000000526dde723e */ /* 0x000fe200048070de */
[--C-:B------:R-:W-:Y:S01]  /*16390*/  IMAD.MOV.U32 R82, RZ, RZ, R87.reuse ;  /* 0x000000ffff527224 */ /* 0x100fe200078e0057 */
        /* <DEDUP_REMOVED lines=13> */
[----:B------:R-:W-:Y:S01]  /*16470*/  IMAD.MOV.U32 R69, RZ, RZ, R87 ;  /* 0x000000ffff457224 */ /* 0x000fe200078e0057 */
[----:B------:R-:W-:Y:S01]  /*16480*/  F2FP.SATFINITE.E4M3.F32.PACK_AB_MERGE_C R212, R98, R97, R101 ;  /* 0x0000006162d4723e */ /* 0x000fe20004807065 */
[----:B------:R-:W-:-:S02]  /*16490*/  IMAD.MOV.U32 R68, RZ, RZ, R87 ;  /* 0x000000ffff447224 */ /* 0x000fc400078e0057 */
[--C-:B------:R-:W-:Y:S02]  /*164a0*/  IMAD.MOV.U32 R67, RZ, RZ, R87.reuse ;  /* 0x000000ffff437224 */ /* 0x100fe400078e0057 */
[--C-:B------:R-:W-:Y:S02]  /*164b0*/  IMAD.MOV.U32 R66, RZ, RZ, R87.reuse ;  /* 0x000000ffff427224 */ /* 0x100fe400078e0057 */
[--C-:B------:R-:W-:Y:S02]  /*164c0*/  IMAD.MOV.U32 R65, RZ, RZ, R87.reuse ;  /* 0x000000ffff417224 */ /* 0x100fe400078e0057 */
[--C-:B------:R-:W-:Y:S02]  /*164d0*/  IMAD.MOV.U32 R64, RZ, RZ, R87.reuse ;  /* 0x000000ffff407224 */ /* 0x100fe400078e0057 */
[--C-:B------:R-:W-:Y:S02]  /*164e0*/  IMAD.MOV.U32 R63, RZ, RZ, R87.reuse ;  /* 0x000000ffff3f7224 */ /* 0x100fe400078e0057 */
        /* <DEDUP_REMOVED lines=38> */
[----:B------:R-:W-:Y:S02]  /*16750*/  IMAD.MOV.U32 R24, RZ, RZ, R87 ;  /* 0x000000ffff187224 */ /* 0x000fe400078e0057 */
[----:B------:R-:W-:Y:S02]  /*16760*/  IMAD.MOV.U32 R205, RZ, RZ, R12 ;  /* 0x000000ffffcd7224 */ /* 0x000fe400078e000c */
[----:B------:R-:W-:Y:S02]  /*16770*/  IMAD.MOV.U32 R201, RZ, RZ, R88 ;  /* 0x000000ffffc97224 */ /* 0x000fe400078e0058 */
[----:B------:R-:W-:Y:S01]  /*16780*/  IMAD.MOV.U32 R203, RZ, RZ, R20 ;  /* 0x000000ffffcb7224 */ /* 0x000fe200078e0014 */
[----:B------:R-:W-:Y:S06]  /*16790*/  @!P0 BRA `(.L_x_2183) ;  /* 0x0000005000788947 */ /* 0x000fec0003800000 */
[----:B------:R-:W-:Y:S01]  /*167a0*/  IMAD.MOV.U32 R232, RZ, RZ, R0 ;  /* 0x000000ffffe87224 */ /* 0x000fe200078e0000 */
        /* <DEDUP_REMOVED lines=35> */
.L_x_2194:
        /* <DEDUP_REMOVED lines=9> */
.L_x_2185:
[----:B------:R-:W-:-:S05]  /*16a70*/  VIADD R0, R235, 0x1 ;  /* 0x00000001eb007836 */ /* 0x000fca0000000000 */
[----:B------:R-:W-:-:S04]  /*16a80*/  ISETP.NE.AND P2, PT, R0, 0x2, PT ;  /* 0x000000020000780c */ /* 0x000fc80003f45270 */
[----:B------:R-:W-:Y:S02]  /*16a90*/  SEL R3, R0, RZ, P2 ;  /* 0x000000ff00037207 */ /* 0x000fe40001000000 */
[----:B------:R-:W-:-:S03]  /*16aa0*/  SHF.L.U32 R0, R231, 0x1f, RZ ;  /* 0x0000001fe7007819 */ /* 0x000fc600000006ff */
[----:B------:R-:W-:-:S04]  /*16ab0*/  IMAD R3, R3, 0x8, R16 ;  /* 0x0000000803037824 */ /* 0x000fc800078e0210 */
[----:B------:R0:W1:Y:S01]  /*16ac0*/  SYNCS.PHASECHK.TRANS64.TRYWAIT P2, [R3+URZ+0x2e830], R0 ;  /* 0x02e83000030075a7 */ /* 0x000062000804017f */
[----:B------:R-:W-:Y:S05]  /*16ad0*/  @!P1 BRA `(.L_x_2186) ;  /* 0x0000000000049947 */ /* 0x000fea0003800000 */
[----:B------:R-:W-:Y:S01]  /*16ae0*/  BPT.TRAP 0x1 ;  /* 0x000000040000795c */ /* 0x000fe20000300000 */
.L_x_2186:
[----:B------:R-:W-:Y:S04]  /*16af0*/  BSSY B0, `(.L_x_2184) ;  /* 0x0000004000007945 */ /* 0x000fe80003800000 */
[----:B-1----:R-:W-:Y:S05]  /*16b00*/  @P2 BRA `(.L_x_2187) ;  /* 0x0000000000082947 */ /* 0x002fea0003800000 */
[----:B------:R-:W1:Y:S02]  /*16b10*/  SYNCS.PHASECHK.TRANS64.TRYWAIT P2, [R3+URZ+0x2e830], R0 ;  /* 0x02e83000030075a7 */ /* 0x000e64000804017f */
[----:B-1----:R-:W-:Y:S05]  /*16b20*/  @!P2 BRA `(.L_x_2188) ;  /* 0x00000130005ca947 */ /* 0x002fea0003800000 */
.L_x_2187:
[----:B------:R-:W-:Y:S05]  /*16b30*/  BSYNC B0 ;  /* 0x0000000000007941 */ /* 0x000fea0003800000 */
.L_x_2184:
        /* <DEDUP_REMOVED lines=60> */
[----:B------:R-:W-:Y:S01]  /*16f00*/  IMAD.MOV.U32 R91, RZ, RZ, 0x40000040 ;  /* 0x40000040ff5b7424 */ /* 0x000fe200078e00ff */
        /* <DEDUP_REMOVED lines=10> */
[----:B------:R-:W-:-:S02]  /*16fb0*/  R2UR UR40, R4 ;  /* 0x00000000042872ca */ /* 0x000fc400000e0000 */
[----:B------:R-:W-:Y:S02]  /*16fc0*/  R2UR UR41, R5 ;  /* 0x00000000052972ca */ /* 0x000fe400000e0000 */
[C---:B------:R-:W-:Y:S02]  /*16fd0*/  R2UR UR32, R10.reuse ;  /* 0x000000000a2072ca */ /* 0x040fe400000e0000 */
[----:B------:R-:W-:Y:S02]  /*16fe0*/  R2UR UR33, R11 ;  /* 0x000000000b2172ca */ /* 0x000fe400000e0000 */
[----:B0-----:R-:W-:Y:S02]  /*16ff0*/  MOV R2, UR39 ;  /* 0x0000002700027c02 */ /* 0x001fe40008000f00 */
[----:B------:R-:W-:Y:S02]  /*17000*/  R2UR UR39, R95 ;  /* 0x000000005f2772ca */ /* 0x000fe400000e0000 */
[----:B------:R-:W-:-:S02]  /*17010*/  R2UR UR56, R10 ;  /* 0x000000000a3872ca */ /* 0x000fc400000e0000 */
[----:B------:R-:W-:Y:S02]  /*17020*/  R2UR UR57, R11 ;  /* 0x000000000b3972ca */ /* 0x000fe400000e0000 */
[----:B------:R-:W-:-:S07]  /*17030*/  MOV R3, UR37 ;  /* 0x0000002500037c02 */ /* 0x000fce0008000f00 */
        /* <DEDUP_REMOVED lines=21> */
[C---:B-1----:R-:W-:Y:S01]  /*17190*/  VIADD R94, R20.reuse, 0x4 ;  /* 0x00000004145e7836 */ /* 0x042fe20000000000 */
[----:B------:R-:W-:-:S02]  /*171a0*/  IADD3 R92, R20, 0x402, RZ ;  /* 0x00000402145c7810 */ /* 0x000fc40007ffe0ff */
        /* <DEDUP_REMOVED lines=17> */
[----:B------:R-:W-:Y:S02]  /*172c0*/  VIADD R88, R20, 0x404 ;  /* 0x0000040414587836 */ /* 0x000fe40000000000 */
[----:B------:R-:W-:Y:S02]  /*172d0*/  MOV R12, UR38 ;  /* 0x00000026000c7c02 */ /* 0x000fe40008000f00 */
[----:B------:R-:W-:Y:S01]  /*172e0*/  R2UR UR58, R90 ;  /* 0x000000005a3a72ca */ /* 0x000fe200000e0000 */
[----:B------:R-:W-:Y:S01]  /*172f0*/  VIADD R90, R20, 0x304 ;  /* 0x00000304145a7836 */ /* 0x000fe20000000000 */
[----:B------:R-:W-:Y:S01]  /*17300*/  R2UR UR46, R88 ;  /* 0x00000000582e72ca */ /* 0x000fe200000e0000 */
[----:B------:R-:W-:Y:S01]  /*17310*/  VIADD R88, R20, 0x604 ;  /* 0x0000060414587836 */ /* 0x000fe20000000000 */
[----:B------:R-:W-:-:S02]  /*17320*/  UMOV UR38, UR30 ;  /* 0x0000001e00267c82 */ /* 0x000fc40008000000 */
[----:B------:R-:W-:Y:S01]  /*17330*/  R2UR UR42, R90 ;  /* 0x000000005a2a72ca */ /* 0x000fe200000e0000 */
[----:B------:R-:W-:Y:S01]  /*17340*/  VIADD R90, R20, 0x504 ;  /* 0x00000504145a7836 */ /* 0x000fe20000000000 */
[----:B------:R-:W-:Y:S01]  /*17350*/  MOV R18, UR34 ;  /* 0x0000002200127c02 */ /* 0x000fe20008000f00 */
[----:B------:R-:W-:Y:S01]  /*17360*/  UMOV UR34, UR16 ;  /* 0x0000001000227c82 */ /* 0x000fe20008000000 */
[C---:B------:R-:W-:Y:S02]  /*17370*/  R2UR UR16, R4.reuse ;  /* 0x00000000041072ca */ /* 0x040fe400000e0000 */
[----:B------:R-:W-:Y:S01]  /*17380*/  MOV R28, UR34 ;  /* 0x00000022001c7c02 */ /* 0x000fe20008000f00 */
[----:B------:R-:W-:Y:S01]  /*17390*/  UMOV UR34, UR8 ;  /* 0x0000000800227c82 */ /* 0x000fe20008000000 */
[C---:B------:R-:W-:Y:S02]  /*173a0*/  R2UR UR8, R4.reuse ;  /* 0x00000000040872ca */ /* 0x040fe400000e0000 */
        /* <DEDUP_REMOVED lines=8> */
[----:B------:R-:W-:Y:S01]  /*17430*/  MOV R96, UR42 ;  /* 0x0000002a00607c02 */ /* 0x000fe20008000f00 */
[----:B------:R-:W-:Y:S01]  /*17440*/  UMOV UR42, UR4 ;  /* 0x00000004002a7c82 */ /* 0x000fe20008000000 */
[C---:B------:R-:W-:Y:S01]  /*17450*/  R2UR UR4, R4.reuse ;  /* 0x00000000040472ca */ /* 0x040fe200000e0000 */
[----:B------:R-:W-:Y:S01]  /*17460*/  UMOV UR58, UR12 ;  /* 0x0000000c003a7c82 */ /* 0x000fe20008000000 */
[C---:B------:R-:W-:Y:S01]  /*17470*/  R2UR UR12, R4.reuse ;  /* 0x00000000040c72ca */ /* 0x040fe200000e0000 */
[----:B------:R-:W-:Y:S01]  /*17480*/  IMAD.MOV.U32 R21, RZ, RZ, R96 ;  /* 0x000000ffff157224 */ /* 0x000fe200078e0060 */
        /* <DEDUP_REMOVED lines=28> */
[C---:B------:R-:W-:Y:S01]  /*17650*/  VIADD R90, R20.reuse, 0x406 ;  /* 0x00000406145a7836 */ /* 0x040fe20000000000 */
[----:B------:R-:W-:Y:S01]  /*17660*/  R2UR UR15, R91 ;  /* 0x000000005b0f72ca */ /* 0x000fe200000e0000 */
[----:B------:R-:W-:Y:S02]  /*17670*/  VIADD R20, R20, 0x606 ;  /* 0x0000060614147836 */ /* 0x000fe40000000000 */
[----:B------:R-:W-:-:S03]  /*17680*/  IMAD.MOV.U32 R91, RZ, RZ, 0x40000040 ;  /* 0x40000040ff5b7424 */ /* 0x000fc600078e00ff */
[----:B------:R-:W-:Y:S01]  /*17690*/  R2UR UR30, R20 ;  /* 0x00000000141e72ca */ /* 0x000fe200000e0000 */
[----:B------:R-:W-:Y:S01]  /*176a0*/  IMAD.MOV.U32 R20, RZ, RZ, R97 ;  /* 0x000000ffff147224 */ /* 0x000fe200078e0061 */
        /* <DEDUP_REMOVED lines=153> */
.L_x_2190:
[----:B-----5:R-:W-:Y:S01]  /*18040*/  SHF.L.U32 R0, R12, 0x1f, RZ ;  /* 0x0000001f0c007819 */ /* 0x020fe200000006ff */
[----:B------:R-:W-:-:S04]  /*18050*/  IMAD R3, R235, 0x8, R16 ;  /* 0x00000008eb037824 */ /* 0x000fc800078e0210 */
[----:B------:R0:W1:Y:S01]  /*18060*/  SYNCS.PHASECHK.TRANS64.TRYWAIT P0, [R3+URZ+0x2e850], R0 ;  /* 0x02e85000030075a7 */ /* 0x000062000800017f */
[----:B------:R-:W-:Y:S05]  /*18070*/  @!P1 BRA `(.L_x_2191) ;  /* 0x0000000000049947 */ /* 0x000fea0003800000 */
[----:B------:R-:W-:Y:S01]  /*18080*/  BPT.TRAP 0x1 ;  /* 0x000000040000795c */ /* 0x000fe20000300000 */
.L_x_2191:
[----:B-1----:R-:W-:Y:S05]  /*18090*/  @P0 BRA `(.L_x_2189) ;  /* 0x0000000000080947 */ /* 0x002fea0003800000 */
[----:B------:R-:W1:Y:S02]  /*180a0*/  SYNCS.PHASECHK.TRANS64.TRYWAIT P0, [R3+URZ+0x2e850], R0 ;  /* 0x02e85000030075a7 */ /* 0x000e64000800017f */
[----:B-1----:R-:W-:Y:S05]  /*180b0*/  @!P0 BRA `(.L_x_2192) ;  /* 0x0000011c000c8947 */ /* 0x002fea0003800000 */
.L_x_2189:
[----:B01---5:R-:W-:Y:S01]  /*180c0*/  VIADD R0, R16, 0x400 ;  /* 0x0000040010007836 */ /* 0x023fe20000000000 */
[----:B------:R-:W2:Y:S01]  /*180d0*/  LDL R3, [R1+0x70] ;  /* 0x0000700001037983 */ /* 0x000ea20000100800 */
[----:B------:R-:W-:Y:S01]  /*180e0*/  IMAD.MOV.U32 R13, RZ, RZ, -0x3ffffff0 ;  /* 0xc0000010ff0d7424 */ /* 0x000fe200078e00ff */
[----:B------:R-:W-:Y:S05]  /*180f0*/  WARPSYNC.ALL ;  /* 0x0000000000007948 */ /* 0x000fea0003800000 */
[----:B------:R-:W-:Y:S01]  /*18100*/  SHF.R.U32.HI R0, RZ, 0x4, R0 ;  /* 0x00000004ff007819 */ /* 0x000fe20000011600 */
[----:B------:R-:W-:Y:S01]  /*18110*/  WARPGROUP.ARRIVE ;  /* 0x00000000000079c5 */ /* 0x000fe20000000000 */
[----:B------:R-:W-:-:S02]  /*18120*/  R2UR UR7, R13 ;  /* 0x000000000d0772ca */ /* 0x000fc400000e0000 */
[----:B------:R-:W-:-:S04]  /*18130*/  LOP3.LUT R0, R0, 0x3fff, RZ, 0xc0, !PT ;  /* 0x00003fff00007812 */ /* 0x000fc800078ec0ff */
[----:B------:R-:W-:-:S05]  /*18140*/  LOP3.LUT R0, R0, 0x10000, RZ, 0xfc, !PT ;  /* 0x0001000000007812 */ /* 0x000fca00078efcff */
[----:B------:R-:W-:-:S05]  /*18150*/  IMAD R12, R235, 0x700, R0 ;  /* 0x00000700eb0c7824 */ /* 0x000fca00078e0200 */
[----:B------:R-:W-:-:S13]  /*18160*/  R2UR UR6, R12 ;  /* 0x000000000c0672ca */ /* 0x000fda00000e0000 */
[----:B------:R-:W-:Y:S03]  /*18170*/  QGMMA.64x128x32.F32.E4M3.E4M3 R24, R224, gdesc[UR4], R24, gsb0 ;  /* 0x01e00004e0187df3 */ /* 0x000fe60008000818 */
[----:B------:R-:W-:Y:S02]  /*18180*/  WARPGROUP.DEPBAR.LE gsb0, 0x0 ;  /* 0x00008000000079c5 */ /* 0x000fe40000010000 */
[----:B------:R-:W3:Y:S04]  /*18190*/  LDL R225, [R1+0x60] ;  /* 0x0000600001e17983 */ /* 0x000ee80000100800 */
[----:B------:R-:W4:Y:S04]  /*181a0*/  LDL R226, [R1+0x54] ;  /* 0x0000540001e27983 */ /* 0x000f280000100800 */
[----:B------:R-:W2:Y:S01]  /*181b0*/  LDL R227, [R1+0x6c] ;  /* 0x00006c0001e37983 */ /* 0x000ea20000100800 */
[----:B------:R-:W-:Y:S01]  /*181c0*/  VIADD R20, R12, 0x100 ;  /* 0x000001000c147836 */ /* 0x000fe20000000000 */
[----:B------:R-:W-:Y:S01]  /*181d0*/  WARPGROUP.ARRIVE ;  /* 0x00000000000079c5 */ /* 0x000fe20000000000 */
[----:B------:R-:W-:-:S02]  /*181e0*/  IMAD.MOV.U32 R21, RZ, RZ, -0x3ffffff0 ;  /* 0xc0000010ff157424 */ /* 0x000fc400078e00ff */
[----:B------:R-:W-:Y:S01]  /*181f0*/  IMAD.SHL.U32 R0, R233, 0x80, RZ ;  /* 0x00000080e9007824 */ /* 0x000fe200078e00ff */
[----:B------:R-:W-:Y:S01]  /*18200*/  R2UR UR6, R20 ;  /* 0x00000000140672ca */ /* 0x000fe200000e0000 */
[----:B------:R-:W-:Y:S01]  /*18210*/  VIADD R20, R12, 0x200 ;  /* 0x000002000c147836 */ /* 0x000fe20000000000 */
[----:B------:R-:W-:Y:S01]  /*18220*/  R2UR UR7, R21 ;  /* 0x00000000150772ca */ /* 0x000fe200000e0000 */
[----:B------:R-:W-:Y:S02]  /*18230*/  IMAD R0, R234, -0xe0, R0 ;  /* 0xffffff20ea007824 */ /* 0x000fe400078e0200 */
[----:B------:R-:W-:-:S10]  /*18240*/  IMAD.MOV.U32 R21, RZ, RZ, -0x3ffffff0 ;  /* 0xc0000010ff157424 */ /* 0x000fd400078e00ff */
        /* <DEDUP_REMOVED lines=12> */
[----:B---3--:R-:W-:-:S05]  /*18310*/  IADD3 R0, R0, 0x1, R225 ;  /* 0x0000000100007810 */ /* 0x008fca0007ffe0e1 */
[----:B----4-:R-:W-:-:S04]  /*18320*/  IMAD.IADD R0, R0, 0x1, -R226 ;  /* 0x0000000100007824 */ /* 0x010fc800078e0ae2 */
[----:B--2---:R-:W-:Y:S02]  /*18330*/  IMAD R0, R227, -0x2, R0 ;  /* 0xfffffffee3007824 */ /* 0x004fe400078e0200 */
[----:B------:R-:W0:Y:S02]  /*18340*/  S2R R227, SR_TID.X ;  /* 0x0000000000e37919 */ /* 0x000e240000002100 */
[----:B------:R-:W-:-:S05]  /*18350*/  IMAD.IADD R0, R3, 0x1, R0 ;  /* 0x0000000103007824 */ /* 0x000fca00078e0200 */
[C---:B------:R-:W-:Y:S02]  /*18360*/  ISETP.GT.AND P0, PT, R0.reuse, RZ, PT ;  /* 0x000000ff0000720c */ /* 0x040fe40003f04270 */
[----:B------:R-:W-:Y:S01]  /*18370*/  ISETP.GT.AND P2, PT, R0, 0x1, PT ;  /* 0x000000010000780c */ /* 0x000fe20003f44270 */
[----:B------:R-:W-:Y:S02]  /*18380*/  WARPGROUP.DEPBAR.LE gsb0, 0x0 ;  /* 0x00008000000079c5 */ /* 0x000fe40000010000 */
[----:B------:R-:W-:Y:S01]  /*18390*/  FSEL R184, R184, -INF , P0 ;  /* 0xff800000b8b87808 */ /* 0x000fe20000000000 */
[----:B------:R-:W-:Y:S01]  /*183a0*/  WARPGROUP.ARRIVE ;  /* 0x00000000000079c5 */ /* 0x000fe20000000000 */
[----:B------:R-:W-:Y:S02]  /*183b0*/  ISETP.GT.AND P0, PT, R0, 0x8, PT ;  /* 0x000000080000780c */ /* 0x000fe40003f04270 */
[----:B------:R-:W-:Y:S02]  /*183c0*/  FSEL R185, R185, -INF , P2 ;  /* 0xff800000b9b97808 */ /* 0x000fe40001000000 */
[----:B------:R-:W-:Y:S01]  /*183d0*/  FMNMX.FTZ R3, R184, R15, !PT ;  /* 0x0000000fb8037209 */ /* 0x000fe20007810000 */
[----:B------:R-:W-:Y:S01]  /*183e0*/  QGMMA.64x128x32.F32.E4M3.E4M3 R24, R212, gdesc[UR4], R24, gsb0 ;  /* 0x01e00004d4187df3 */ /* 0x000fe20008000818 */
        /* <DEDUP_REMOVED lines=70> */
[----:B------:R-:W-:Y:S01]  /*18850*/  FSEL R137, R137, -INF , P2 ;  /* 0xff80000089897808 */ /* 0x000fe20001000000 */
[----:B------:R-:W-:Y:S02]  /*18860*/  WARPGROUP.DEPBAR.LE gsb0, 0x0 ;  /* 0x00008000000079c5 */ /* 0x000fe40000010000 */
[----:B------:R-:W-:Y:S01]  /*18870*/  FMNMX.FTZ R3, R136, R3, !PT ;  /* 0x0000000388037209 */ /* 0x000fe20007810000 */
[----:B------:R-:W-:Y:S01]  /*18880*/  WARPGROUP.ARRIVE ;  /* 0x00000000000079c5 */ /* 0x000fe20000000000 */
        /* <DEDUP_REMOVED lines=84> */
[C---:B------:R-:W-:Y:S01]  /*18dd0*/  ISETP.GT.AND P2, PT, R0.reuse, 0xd9, PT ;  /* 0x000000d90000780c */ /* 0x040fe20003f44270 */
[----:B------:R-:W-:Y:S01]  /*18de0*/  VIADD R0, R0, 0x8 ;  /* 0x0000000800007836 */ /* 0x000fe20000000000 */
[----:B------:R-:W-:-:S02]  /*18df0*/  FSEL R100, R100, -INF , P0 ;  /* 0xff80000064647808 */ /* 0x000fc40000000000 */
[----:B------:R-:W-:Y:S02]  /*18e00*/  FMNMX.FTZ R3, R97, R3, !PT ;  /* 0x0000000361037209 */ /* 0x000fe40007810000 */
[----:B------:R-:W-:Y:S02]  /*18e10*/  FSEL R101, R101, -INF , P2 ;  /* 0xff80000065657808 */ /* 0x000fe40001000000 */
[----:B------:R-:W-:Y:S02]  /*18e20*/  FMNMX.FTZ R3, R100, R3, !PT ;  /* 0x0000000364037209 */ /* 0x000fe40007810000 */
[C---:B------:R-:W-:Y:S02]  /*18e30*/  ISETP.GT.AND P5, PT, R0.reuse, 0x1, PT ;  /* 0x000000010000780c */ /* 0x040fe40003fa4270 */
[----:B------:R-:W-:Y:S02]  /*18e40*/  FMNMX.FTZ R3, R101, R3, !PT ;  /* 0x0000000365037209 */ /* 0x000fe40007810000 */
[----:B------:R-:W-:-:S02]  /*18e50*/  ISETP.GT.AND P2, PT, R0, 0x8, PT ;  /* 0x000000080000780c */ /* 0x000fc40003f44270 */
[----:B------:R-:W-:Y:S01]  /*18e60*/  ISETP.GT.AND P3, PT, R0, 0x9, PT ;  /* 0x000000090000780c */ /* 0x000fe20003f64270 */
[----:B------:R-:W1:Y:S01]  /*18e70*/  SHFL.BFLY PT, R13, R3, 0x2, 0x1f ;  /* 0x0c401f00030d7f89 */ /* 0x000e6200000e0000 */
[----:B------:R-:W-:Y:S02]  /*18e80*/  FSEL R187, R187, -INF , P5 ;  /* 0xff800000bbbb7808 */ /* 0x000fe40002800000 */
[----:B------:R-:W-:Y:S02]  /*18e90*/  FSEL R190, R190, -INF , P2 ;  /* 0xff800000bebe7808 */ /* 0x000fe40001000000 */
[----:B------:R-:W-:Y:S02]  /*18ea0*/  FSEL R191, R191, -INF , P3 ;  /* 0xff800000bfbf7808 */ /* 0x000fe40001800000 */
[C---:B------:R-:W-:Y:S02]  /*18eb0*/  ISETP.GT.AND P4, PT, R0.reuse, 0x10, PT ;  /* 0x000000100000780c */ /* 0x040fe40003f84270 */
[----:B------:R-:W-:-:S02]  /*18ec0*/  ISETP.GT.AND P5, PT, R0, 0x11, PT ;  /* 0x000000110000780c */ /* 0x000fc40003fa4270 */
[C---:B------:R-:W-:Y:S02]  /*18ed0*/  ISETP.GT.AND P2, PT, R0.reuse, 0x18, PT ;  /* 0x000000180000780c */ /* 0x040fe40003f44270 */
[----:B------:R-:W-:Y:S02]  /*18ee0*/  ISETP.GT.AND P3, PT, R0, 0x19, PT ;  /* 0x000000190000780c */ /* 0x000fe40003f64270 */
[----:B------:R-:W-:Y:S02]  /*18ef0*/  FSEL R194, R194, -INF , P4 ;  /* 0xff800000c2c27808 */ /* 0x000fe40002000000 */
[----:B------:R-:W-:Y:S02]  /*18f00*/  FSEL R195, R195, -INF , P5 ;  /* 0xff800000c3c37808 */ /* 0x000fe40002800000 */
[----:B------:R-:W-:Y:S02]  /*18f10*/  FSEL R198, R198, -INF , P2 ;  /* 0xff800000c6c67808 */ /* 0x000fe40001000000 */
[----:B------:R-:W-:-:S02]  /*18f20*/  FSEL R199, R199, -INF , P3 ;  /* 0xff800000c7c77808 */ /* 0x000fc40001800000 */
[C---:B------:R-:W-:Y:S02]  /*18f30*/  ISETP.GT.AND P4, PT, R0.reuse, 0x20, PT ;  /* 0x000000200000780c */ /* 0x040fe40003f84270 */
[----:B-1----:R-:W-:Y:S02]  /*18f40*/  FMNMX.FTZ R3, R3, R13, !PT ;  /* 0x0000000d03037209 */ /* 0x002fe40007810000 */
[C---:B------:R-:W-:Y:S02]  /*18f50*/  ISETP.GT.AND P5, PT, R0.reuse, 0x21, PT ;  /* 0x000000210000780c */ /* 0x040fe40003fa4270 */
[C---:B------:R-:W-:Y:S01]  /*18f60*/  ISETP.GT.AND P2, PT, R0.reuse, 0x28, PT ;  /* 0x000000280000780c */ /* 0x040fe20003f44270 */
[----:B------:R-:W1:Y:S01]  /*18f70*/  SHFL.BFLY PT, R13, R3, 0x1, 0x1f ;  /* 0x0c201f00030d7f89 */ /* 0x000e6200000e0000 */
[----:B------:R-:W-:Y:S02]  /*18f80*/  ISETP.GT.AND P3, PT, R0, 0x29, PT ;  /* 0x000000290000780c */ /* 0x000fe40003f64270 */
[----:B------:R-:W-:Y:S01]  /*18f90*/  R2UR UR6, R20 ;  /* 0x00000000140672ca */ /* 0x000fe200000e0000 */
[----:B------:R-:W-:Y:S01]  /*18fa0*/  VIADD R20, R12, 0x500 ;  /* 0x000005000c147836 */ /* 0x000fe20000000000 */
[----:B------:R-:W-:Y:S01]  /*18fb0*/  R2UR UR7, R21 ;  /* 0x00000000150772ca */ /* 0x000fe200000e0000 */
[----:B------:R-:W-:Y:S01]  /*18fc0*/  IMAD.MOV.U32 R21, RZ, RZ, -0x3ffffff0 ;  /* 0xc0000010ff157424 */ /* 0x000fe200078e00ff */
[----:B------:R-:W-:Y:S01]  /*18fd0*/  ISETP.GT.AND P0, PT, R0, RZ, PT ;  /* 0x000000ff0000720c */ /* 0x000fe20003f04270 */
[----:B------:R-:W-:Y:S01]  /*18fe0*/  VIADD R12, R12, 0x600 ;  /* 0x000006000c0c7836 */ /* 0x000fe20000000000 */
[----:B------:R-:W-:-:S02]  /*18ff0*/  FSEL R170, R170, -INF , P4 ;  /* 0xff800000aaaa7808 */ /* 0x000fc40002000000 */
[----:B------:R-:W-:Y:S02]  /*19000*/  FSEL R171, R171, -INF , P5 ;  /* 0xff800000abab7808 */ /* 0x000fe40002800000 */
[----:B------:R-:W-:Y:S02]  /*19010*/  FSEL R174, R174, -INF , P2 ;  /* 0xff800000aeae7808 */ /* 0x000fe40001000000 */
[----:B------:R-:W-:Y:S02]  /*19020*/  FSEL R175, R175, -INF , P3 ;  /* 0xff800000afaf7808 */ /* 0x000fe40001800000 */
[C---:B------:R-:W-:Y:S01]  /*19030*/  ISETP.GT.AND P4, PT, R0.reuse, 0x30, PT ;  /* 0x000000300000780c */ /* 0x040fe20003f84270 */
[----:B------:R-:W-:Y:S01]  /*19040*/  QGMMA.64x128x32.F32.E4M3.E4M3 R24, R208, gdesc[UR4], R24, gsb0 ;  /* 0x01e00004d0187df3 */ /* 0x000fe20008000818 */
[C---:B------:R-:W-:Y:S02]  /*19050*/  ISETP.GT.AND P5, PT, R0.reuse, 0x31, PT ;  /* 0x000000310000780c */ /* 0x040fe40003fa4270 */
[----:B------:R-:W-:-:S02]  /*19060*/  ISETP.GT.AND P2, PT, R0, 0x38, PT ;  /* 0x000000380000780c */ /* 0x000fc40003f44270 */
[----:B------:R-:W-:Y:S02]  /*19070*/  ISETP.GT.AND P3, PT, R0, 0x39, PT ;  /* 0x000000390000780c */ /* 0x000fe40003f64270 */
[----:B-1----:R-:W-:Y:S02]  /*19080*/  FMNMX.FTZ R3, R3, R13, !PT ;  /* 0x0000000d03037209 */ /* 0x002fe40007810000 */
[----:B------:R-:W-:Y:S02]  /*19090*/  FSEL R186, R186, -INF , P0 ;  /* 0xff800000baba7808 */ /* 0x000fe40000000000 */
[----:B------:R-:W-:Y:S01]  /*190a0*/  FSETP.NEU.FTZ.AND P0, PT, R3, -INF , PT ;  /* 0xff8000000300780b */ /* 0x000fe20003f1d000 */
[----:B------:R-:W-:-:S01]  /*190b0*/  FFMA.FTZ R13, R2, R3, -8 ;  /* 0xc1000000020d7423 */ /* 0x000fc20000010003 */
[----:B------:R-:W-:Y:S02]  /*190c0*/  FSEL R178, R178, -INF , P4 ;  /* 0xff800000b2b27808 */ /* 0x000fe40002000000 */
[----:B------:R-:W-:-:S02]  /*190d0*/  FSEL R179, R179, -INF , P5 ;  /* 0xff800000b3b37808 */ /* 0x000fc40002800000 */
[----:B------:R-:W-:Y:S02]  /*190e0*/  FSEL R182, R182, -INF , P2 ;  /* 0xff800000b6b67808 */ /* 0x000fe40001000000 */
[----:B------:R-:W-:Y:S02]  /*190f0*/  FSEL R183, R183, -INF , P3 ;  /* 0xff800000b7b77808 */ /* 0x000fe40001800000 */
[C---:B------:R-:W-:Y:S02]  /*19100*/  ISETP.GT.AND P4, PT, R0.reuse, 0x40, PT ;  /* 0x000000400000780c */ /* 0x040fe40003f84270 */
[C---:B------:R-:W-:Y:S02]  /*19110*/  ISETP.GT.AND P5, PT, R0.reuse, 0x41, PT ;  /* 0x000000410000780c */ /* 0x040fe40003fa4270 */
[C---:B------:R-:W-:Y:S02]  /*19120*/  ISETP.GT.AND P2, PT, R0.reuse, 0x48, PT ;  /* 0x000000480000780c */ /* 0x040fe40003f44270 */
[----:B------:R-:W-:-:S02]  /*19130*/  ISETP.GT.AND P3, PT, R0, 0x49, PT ;  /* 0x000000490000780c */ /* 0x000fc40003f64270 */
[----:B------:R-:W-:Y:S02]  /*19140*/  FSEL R13, R13, RZ, P0 ;  /* 0x000000ff0d0d7208 */ /* 0x000fe40000000000 */
[----:B------:R-:W-:Y:S02]  /*19150*/  FSEL R154, R154, -INF , P4 ;  /* 0xff8000009a9a7808 */ /* 0x000fe40002000000 */
[----:B------:R-:W-:Y:S01]  /*19160*/  FSEL R155, R155, -INF , P5 ;  /* 0xff8000009b9b7808 */ /* 0x000fe20002800000 */
[----:B------:R-:W-:-:S01]  /*19170*/  FFMA.FTZ R193, R2, R193, -R13 ;  /* 0x000000c102c17223 */ /* 0x000fc2000001080d */
[----:B------:R-:W-:Y:S01]  /*19180*/  FSEL R158, R158, -INF , P2 ;  /* 0xff8000009e9e7808 */ /* 0x000fe20001000000 */
[----:B------:R-:W-:-:S01]  /*19190*/  FFMA.FTZ R168, R2, R168, -R13 ;  /* 0x000000a802a87223 */ /* 0x000fc2000001080d */
[----:B------:R-:W-:Y:S01]  /*191a0*/  FSEL R159, R159, -INF , P3 ;  /* 0xff8000009f9f7808 */ /* 0x000fe20001800000 */
[----:B------:R-:W-:-:S01]  /*191b0*/  FFMA.FTZ R172, R2, R172, -R13 ;  /* 0x000000ac02ac7223 */ /* 0x000fc2000001080d */
[----:B------:R-:W-:Y:S01]  /*191c0*/  ISETP.GT.AND P4, PT, R0, 0x50, PT ;  /* 0x000000500000780c */ /* 0x000fe20003f84270 */
[----:B------:R-:W-:-:S01]  /*191d0*/  FFMA.FTZ R173, R2, R173, -R13 ;  /* 0x000000ad02ad7223 */ /* 0x000fc2000001080d */
[----:B------:R-:W-:Y:S01]  /*191e0*/  ISETP.GT.AND P5, PT, R0, 0x51, PT ;  /* 0x000000510000780c */ /* 0x000fe20003fa4270 */
[----:B------:R-:W-:-:S01]  /*191f0*/  FFMA.FTZ R176, R2, R176, -R13 ;  /* 0x000000b002b07223 */ /* 0x000fc2000001080d */
[----:B------:R-:W-:Y:S01]  /*19200*/  ISETP.GT.AND P2, PT, R0, 0x58, PT ;  /* 0x000000580000780c */ /* 0x000fe20003f44270 */
[----:B------:R-:W-:-:S01]  /*19210*/  FFMA.FTZ R180, R2, R180, -R13 ;  /* 0x000000b402b47223 */ /* 0x000fc2000001080d */
[----:B------:R-:W-:Y:S01]  /*19220*/  ISETP.GT.AND P3, PT, R0, 0x59, PT ;  /* 0x000000590000780c */ /* 0x000fe20003f64270 */
[----:B------:R-:W-:-:S01]  /*19230*/  FFMA.FTZ R152, R2, R152, -R13 ;  /* 0x0000009802987223 */ /* 0x000fc2000001080d */
[----:B------:R-:W-:Y:S01]  /*19240*/  R2UR UR7, R21 ;  /* 0x00000000150772ca */ /* 0x000fe200000e0000 */
[----:B------:R-:W-:-:S01]  /*19250*/  FFMA.FTZ R21, R2, R185, -R13 ;  /* 0x000000b902157223 */ /* 0x000fc2000001080d */
[--C-:B------:R-:W-:Y:S01]  /*19260*/  FFMA.FTZ R185, R2, R189, -R13.reuse ;  /* 0x000000bd02b97223 */ /* 0x100fe2000001080d */
[----:B------:R-:W-:Y:S01]  /*19270*/  FSEL R189, R162, -INF , P4 ;  /* 0xff800000a2bd7808 */ /* 0x000fe20002000000 */
[--C-:B------:R-:W-:Y:S01]  /*19280*/  FFMA.FTZ R153, R2, R153, -R13.reuse ;  /* 0x0000009902997223 */ /* 0x100fe2000001080d */
[----:B------:R-:W-:Y:S01]  /*19290*/  FSEL R163, R163, -INF , P5 ;  /* 0xff800000a3a37808 */ /* 0x000fe20002800000 */
[----:B------:R1:W-:Y:S01]  /*192a0*/  MUFU.EX2 R162, R193 ;  /* 0x000000c100a27308 */ /* 0x0003e20000000800 */
[----:B------:R-:W-:Y:S01]  /*192b0*/  FSEL R166, R166, -INF , P2 ;  /* 0xff800000a6a67808 */ /* 0x000fe20001000000 */
[C-C-:B------:R-:W-:Y:S01]  /*192c0*/  FFMA.FTZ R156, R2.reuse, R156, -R13.reuse ;  /* 0x0000009c029c7223 */ /* 0x140fe2000001080d */
[----:B------:R-:W-:Y:S01]  /*192d0*/  FSEL R167, R167, -INF , P3 ;  /* 0xff800000a7a77808 */ /* 0x000fe20001800000 */
[--C-:B------:R-:W-:Y:S01]  /*192e0*/  FFMA.FTZ R157, R2, R157, -R13.reuse ;  /* 0x0000009d029d7223 */ /* 0x100fe2000001080d */
[----:B------:R-:W-:Y:S01]  /*192f0*/  ISETP.GT.AND P4, PT, R0, 0x60, PT ;  /* 0x000000600000780c */ /* 0x000fe20003f84270 */
[--C-:B------:R-:W-:Y:S01]  /*19300*/  FFMA.FTZ R160, R2, R160, -R13.reuse ;  /* 0x000000a002a07223 */ /* 0x100fe2000001080d */
[----:B------:R-:W-:Y:S01]  /*19310*/  ISETP.GT.AND P5, PT, R0, 0x61, PT ;  /* 0x000000610000780c */ /* 0x000fe20003fa4270 */
[--C-:B------:R-:W-:Y:S01]  /*19320*/  FFMA.FTZ R161, R2, R161, -R13.reuse ;  /* 0x000000a102a17223 */ /* 0x100fe2000001080d */
[----:B------:R-:W-:Y:S01]  /*19330*/  ISETP.GT.AND P2, PT, R0, 0x68, PT ;  /* 0x000000680000780c */ /* 0x000fe20003f44270 */
[--C-:B-1----:R-:W-:Y:S01]  /*19340*/  FFMA.FTZ R193, R2, R197, -R13.reuse ;  /* 0x000000c502c17223 */ /* 0x102fe2000001080d */
[----:B------:R-:W-:Y:S01]  /*19350*/  ISETP.GT.AND P3, PT, R0, 0x69, PT ;  /* 0x000000690000780c */ /* 0x000fe20003f64270 */
[--C-:B------:R-:W-:Y:S01]  /*19360*/  FFMA.FTZ R164, R2, R164, -R13.reuse ;  /* 0x000000a402a47223 */ /* 0x100fe2000001080d */
[----:B------:R-:W-:Y:S01]  /*19370*/  FSEL R138, R138, -INF , P4 ;  /* 0xff8000008a8a7808 */ /* 0x000fe20002000000 */
[C-C-:B------:R-:W-:Y:S01]  /*19380*/  FFMA.FTZ R165, R2.reuse, R165, -R13.reuse ;  /* 0x000000a502a57223 */ /* 0x140fe2000001080d */
[----:B------:R-:W-:Y:S01]  /*19390*/  FSEL R139, R139, -INF , P5 ;  /* 0xff8000008b8b7808 */ /* 0x000fe20002800000 */
[--C-:B------:R-:W-:Y:S01]  /*193a0*/  FFMA.FTZ R136, R2, R136, -R13.reuse ;  /* 0x0000008802887223 */ /* 0x100fe2000001080d */
        /* <DEDUP_REMOVED lines=9> */
[--C-:B------:R-:W-:Y:S01]  /*19440*/  FFMA.FTZ R145, R2, R145, -R13.reuse ;  /* 0x0000009102917223 */ /* 0x100fe2000001080d */
[----:B------:R-:W-:Y:S01]  /*19450*/  ISETP.GT.AND P3, PT, R0, 0x79, PT ;  /* 0x000000790000780c */ /* 0x000fe20003f64270 */
[--C-:B------:R-:W-:Y:S01]  /*19460*/  FFMA.FTZ R148, R2, R148, -R13.reuse ;  /* 0x0000009402947223 */ /* 0x100fe2000001080d */
[----:B------:R-:W-:Y:S01]  /*19470*/  R2UR UR6, R20 ;  /* 0x00000000140672ca */ /* 0x000fe200000e0000 */
        /* <DEDUP_REMOVED lines=58> */
[----:B------:R-:W-:Y:S01]  /*19820*/  FFMA.FTZ R100, R2, R100, -R13 ;  /* 0x0000006402647223 */ /* 0x000fe2000001080d */
[C---:B------:R-:W-:Y:S01]  /*19830*/  ISETP.GT.AND P5, PT, R0.reuse, 0xb1, PT ;  /* 0x000000b10000780c */ /* 0x040fe20003fa4270 */
[----:B------:R-:W-:Y:S01]  /*19840*/  MUFU.EX2 R20, R20 ;  /* 0x0000001400147308 */ /* 0x000fe20000000800 */
[----:B------:R-:W-:Y:S01]  /*19850*/  ISETP.GT.AND P2, PT, R0, 0xb8, PT ;  /* 0x000000b80000780c */ /* 0x000fe20003f44270 */
[----:B------:R-:W-:-:S02]  /*19860*/  WARPGROUP.DEPBAR.LE gsb0, 0x0 ;  /* 0x00008000000079c5 */ /* 0x000fc40000010000 */
[----:B------:R-:W-:Y:S01]  /*19870*/  ISETP.GT.AND P3, PT, R0, 0xb9, PT ;  /* 0x000000b90000780c */ /* 0x000fe20003f64270 */
[----:B------:R-:W-:Y:S01]  /*19880*/  WARPGROUP.ARRIVE ;  /* 0x00000000000079c5 */ /* 0x000fe20000000000 */
[----:B------:R-:W-:Y:S02]  /*19890*/  FSEL R177, R114, -INF , P4 ;  /* 0xff80000072b17808 */ /* 0x000fe40002000000 */
[----:B------:R-:W-:Y:S01]  /*198a0*/  FSEL R115, R115, -INF , P5 ;  /* 0xff80000073737808 */ /* 0x000fe20002800000 */
[----:B------:R1:W-:Y:S01]  /*198b0*/  MUFU.EX2 R114, R196 ;  /* 0x000000c400727308 */ /* 0x0003e20000000800 */
[----:B------:R-:W-:Y:S01]  /*198c0*/  FSEL R118, R118, -INF , P2 ;  /* 0xff80000076767808 */ /* 0x000fe20001000000 */
[----:B------:R-:W-:Y:S01]  /*198d0*/  QGMMA.64x128x32.F32.E4M3.E4M3 R24, R204, gdesc[UR4], R24, gsb0 ;  /* 0x01e00004cc187df3 */ /* 0x000fe20008000818 */
[----:B------:R-:W-:Y:S02]  /*198e0*/  FSEL R119, R119, -INF , P3 ;  /* 0xff80000077777808 */ /* 0x000fe40001800000 */
[----:B------:R-:W-:-:S02]  /*198f0*/  ISETP.GT.AND P4, PT, R0, 0xc0, PT ;  /* 0x000000c00000780c */ /* 0x000fc40003f84270 */
[C---:B------:R-:W-:Y:S01]  /*19900*/  ISETP.GT.AND P5, PT, R0.reuse, 0xc1, PT ;  /* 0x000000c10000780c */ /* 0x040fe20003fa4270 */
[----:B------:R-:W-:Y:S01]  /*19910*/  MUFU.EX2 R21, R21 ;  /* 0x0000001500157308 */ /* 0x000fe20000000800 */
[----:B------:R-:W-:Y:S01]  /*19920*/  ISETP.GT.AND P2, PT, R0, 0xc8, PT ;  /* 0x000000c80000780c */ /* 0x000fe20003f44270 */
[----:B-1----:R-:W-:Y:S01]  /*19930*/  FFMA.FTZ R196, R2, R181, -R13 ;  /* 0x000000b502c47223 */ /* 0x002fe2000001080d */
[----:B------:R-:W-:Y:S02]  /*19940*/  ISETP.GT.AND P3, PT, R0, 0xc9, PT ;  /* 0x000000c90000780c */ /* 0x000fe40003f64270 */
[----:B------:R-:W-:Y:S02]  /*19950*/  FSEL R90, R90, -INF , P4 ;  /* 0xff8000005a5a7808 */ /* 0x000fe40002000000 */
[----:B------:R-:W-:Y:S01]  /*19960*/  FSEL R91, R91, -INF , P5 ;  /* 0xff8000005b5b7808 */ /* 0x000fe20002800000 */
[----:B------:R-:W-:Y:S01]  /*19970*/  MUFU.EX2 R184, R184 ;  /* 0x000000b800b87308 */ /* 0x000fe20000000800 */
[----:B------:R-:W-:-:S02]  /*19980*/  FSEL R181, R94, -INF , P2 ;  /* 0xff8000005eb57808 */ /* 0x000fc40001000000 */
[----:B------:R-:W-:Y:S02]  /*19990*/  FSEL R95, R95, -INF , P3 ;  /* 0xff8000005f5f7808 */ /* 0x000fe40001800000 */
[C---:B------:R-:W-:Y:S02]  /*199a0*/  ISETP.GT.AND P4, PT, R0.reuse, 0xd0, PT ;  /* 0x000000d00000780c */ /* 0x040fe40003f84270 */
[C---:B------:R-:W-:Y:S01]  /*199b0*/  ISETP.GT.AND P5, PT, R0.reuse, 0xd1, PT ;  /* 0x000000d10000780c */ /* 0x040fe20003fa4270 */
[----:B------:R1:W-:Y:S01]  /*199c0*/  MUFU.EX2 R94, R196 ;  /* 0x000000c4005e7308 */ /* 0x0003e20000000800 */
[C---:B------:R-:W-:Y:S02]  /*199d0*/  ISETP.GT.AND P2, PT, R0.reuse, 0xd8, PT ;  /* 0x000000d80000780c */ /* 0x040fe40003f44270 */
[----:B------:R-:W-:Y:S02]  /*199e0*/  ISETP.GT.AND P3, PT, R0, 0xd9, PT ;  /* 0x000000d90000780c */ /* 0x000fe40003f64270 */
[----:B------:R-:W-:-:S02]  /*199f0*/  FMNMX.FTZ R0, R186, R232, !PT ;  /* 0x000000e8ba007209 */ /* 0x000fc40007810000 */
[----:B------:R-:W-:Y:S01]  /*19a00*/  FSEL R98, R98, -INF , P4 ;  /* 0xff80000062627808 */ /* 0x000fe20002000000 */
[----:B------:R-:W-:Y:S01]  /*19a10*/  MUFU.EX2 R185, R185 ;  /* 0x000000b900b97308 */ /* 0x000fe20000000800 */
[----:B------:R-:W-:Y:S01]  /*19a20*/  FMNMX.FTZ R0, R187, R0, !PT ;  /* 0x00000000bb007209 */ /* 0x000fe20007810000 */
[C-C-:B-1----:R-:W-:Y:S01]  /*19a30*/  FFMA.FTZ R196, R2.reuse, R108, -R13.reuse ;  /* 0x0000006c02c47223 */ /* 0x142fe2000001080d */
[----:B------:R-:W-:Y:S01]  /*19a40*/  FSEL R99, R99, -INF , P5 ;  /* 0xff80000063637808 */ /* 0x000fe20002800000 */
[----:B------:R-:W-:Y:S01]  /*19a50*/  FFMA.FTZ R13, R2, R101, -R13 ;  /* 0x00000065020d7223 */ /* 0x000fe2000001080d */
[----:B------:R-:W-:Y:S02]  /*19a60*/  FMNMX.FTZ R0, R190, R0, !PT ;  /* 0x00000000be007209 */ /* 0x000fe40007810000 */
[----:B------:R-:W-:Y:S01]  /*19a70*/  FSEL R108, R102, -INF , P2 ;  /* 0xff800000666c7808 */ /* 0x000fe20001000000 */
[----:B------:R-:W-:Y:S01]  /*19a80*/  MUFU.EX2 R188, R188 ;  /* 0x000000bc00bc7308 */ /* 0x000fe20000000800 */
[----:B------:R-:W-:-:S02]  /*19a90*/  FMNMX.FTZ R0, R191, R0, !PT ;  /* 0x00000000bf007209 */ /* 0x000fc40007810000 */
[----:B------:R-:W-:Y:S02]  /*19aa0*/  FSEL R103, R103, -INF , P3 ;  /* 0xff80000067677808 */ /* 0x000fe40001800000 */
[----:B------:R-:W-:Y:S02]  /*19ab0*/  FMNMX.FTZ R0, R194, R0, !PT ;  /* 0x00000000c2007209 */ /* 0x000fe40007810000 */
[----:B------:R-:W-:Y:S01]  /*19ac0*/  FSEL R101, R3, RZ, P0 ;  /* 0x000000ff03657208 */ /* 0x000fe20000000000 */
[----:B------:R-:W-:Y:S01]  /*19ad0*/  MUFU.EX2 R102, R196 ;  /* 0x000000c400667308 */ /* 0x000fe20000000800 */
[----:B------:R-:W-:Y:S02]  /*19ae0*/  FMNMX.FTZ R0, R195, R0, !PT ;  /* 0x00000000c3007209 */ /* 0x000fe40007810000 */
[----:B------:R-:W-:Y:S01]  /*19af0*/  R2UR UR6, R12 ;  /* 0x000000000c0672ca */ /* 0x000fe200000e0000 */
[----:B------:R-:W-:-:S01]  /*19b00*/  FADD.FTZ R15, -R101, R15 ;  /* 0x0000000f650f7221 */ /* 0x000fc20000010100 */
[----:B------:R-:W-:-:S02]  /*19b10*/  FMNMX.FTZ R0, R198, R0, !PT ;  /* 0x00000000c6007209 */ /* 0x000fc40007810000 */
[----:B0-----:R-:W-:Y:S01]  /*19b20*/  LOP3.LUT R212, R227, 0x7f, RZ, 0xc0, !PT ;  /* 0x0000007fe3d47812 */ /* 0x001fe200078ec0ff */
[----:B------:R-:W-:Y:S01]  /*19b30*/  FMUL.FTZ R15, R2, R15 ;  /* 0x0000000f020f7220 */ /* 0x000fe20000410000 */
[----:B------:R-:W-:Y:S01]  /*19b40*/  FMNMX.FTZ R0, R199, R0, !PT ;  /* 0x00000000c7007209 */ /* 0x000fe20007810000 */
[----:B------:R-:W-:Y:S01]  /*19b50*/  MUFU.EX2 R101, R13 ;  /* 0x0000000d00657308 */ /* 0x000fe20000000800 */
[----:B------:R-:W0:Y:S02]  /*19b60*/  S2R R227, SR_TID.X ;  /* 0x0000000000e37919 */ /* 0x000e240000002100 */
[----:B------:R-:W-:-:S04]  /*19b70*/  FMNMX.FTZ R0, R170, R0, !PT ;  /* 0x00000000aa007209 */ /* 0x000fc80007810000 */
[----:B------:R-:W-:Y:S01]  /*19b80*/  FMNMX.FTZ R0, R171, R0, !PT ;  /* 0x00000000ab007209 */ /* 0x000fe20007810000 */
[----:B------:R-:W1:Y:S03]  /*19b90*/  MUFU.EX2 R15, R15 ;  /* 0x0000000f000f7308 */ /* 0x000e660000000800 */
[----:B------:R-:W-:-:S04]  /*19ba0*/  FMNMX.FTZ R0, R174, R0, !PT ;  /* 0x00000000ae007209 */ /* 0x000fc80007810000 */
[----:B------:R-:W-:Y:S01]  /*19bb0*/  FMNMX.FTZ R0, R175, R0, !PT ;  /* 0x00000000af007209 */ /* 0x000fe20007810000 */
[----:B------:R-:W2:Y:S03]  /*19bc0*/  MUFU.EX2 R192, R192 ;  /* 0x000000c000c07308 */ /* 0x000ea60000000800 */
[----:B------:R-:W-:-:S04]  /*19bd0*/  FMNMX.FTZ R0, R178, R0, !PT ;  /* 0x00000000b2007209 */ /* 0x000fc80007810000 */
[----:B------:R-:W-:Y:S01]  /*19be0*/  FMNMX.FTZ R0, R179, R0, !PT ;  /* 0x00000000b3007209 */ /* 0x000fe20007810000 */
[----:B------:R-:W3:Y:S01]  /*19bf0*/  MUFU.EX2 R193, R193 ;  /* 0x000000c100c17308 */ /* 0x000ee20000000800 */
[----:B-1----:R-:W-:-:S02]  /*19c00*/  FFMA.FTZ R237, R15, R237, R20 ;  /* 0x000000ed0fed7223 */ /* 0x002fc40000010014 */
[----:B------:R-:W-:Y:S02]  /*19c10*/  FMNMX.FTZ R0, R182, R0, !PT ;  /* 0x00000000b6007209 */ /* 0x000fe40007810000 */
[----:B------:R-:W-:-:S02]  /*19c20*/  FADD.FTZ R237, R21, R237 ;  /* 0x000000ed15ed7221 */ /* 0x000fc40000010000 */
[----:B------:R-:W-:Y:S01]  /*19c30*/  FMNMX.FTZ R0, R183, R0, !PT ;  /* 0x00000000b7007209 */ /* 0x000fe20007810000 */
[----:B------:R-:W1:Y:S01]  /*19c40*/  MUFU.EX2 R168, R168 ;  /* 0x000000a800a87308 */ /* 0x000e620000000800 */
[----:B------:R-:W-:-:S02]  /*19c50*/  FADD.FTZ R237, R184, R237 ;  /* 0x000000edb8ed7221 */ /* 0x000fc40000010000 */
[----:B------:R-:W-:Y:S02]  /*19c60*/  FMNMX.FTZ R0, R154, R0, !PT ;  /* 0x000000009a007209 */ /* 0x000fe40007810000 */
[----:B------:R-:W-:-:S02]  /*19c70*/  FADD.FTZ R237, R185, R237 ;  /* 0x000000edb9ed7221 */ /* 0x000fc40000010000 */
[----:B------:R-:W-:Y:S01]  /*19c80*/  FMNMX.FTZ R0, R155, R0, !PT ;  /* 0x000000009b007209 */ /* 0x000fe20007810000 */
[----:B------:R-:W4:Y:S01]  /*19c90*/  MUFU.EX2 R172, R172 ;  /* 0x000000ac00ac7308 */ /* 0x000f220000000800 */
[----:B------:R-:W-:-:S02]  /*19ca0*/  FADD.FTZ R237, R188, R237 ;  /* 0x000000edbced7221 */ /* 0x000fc40000010000 */
[----:B------:R-:W-:Y:S02]  /*19cb0*/  FMNMX.FTZ R0, R158, R0, !PT ;  /* 0x000000009e007209 */ /* 0x000fe40007810000 */
[----:B------:R-:W-:-:S02]  /*19cc0*/  FADD.FTZ R237, R162, R237 ;  /* 0x000000eda2ed7221 */ /* 0x000fc40000010000 */
[----:B------:R-:W-:Y:S01]  /*19cd0*/  FMNMX.FTZ R0, R159, R0, !PT ;  /* 0x000000009f007209 */ /* 0x000fe20007810000 */
[----:B------:R-:W0:Y:S01]  /*19ce0*/  MUFU.EX2 R173, R173 ;  /* 0x000000ad00ad7308 */ /* 0x000e220000000800 */
[----:B--2---:R-:W-:-:S02]  /*19cf0*/  FADD.FTZ R237, R192, R237 ;  /* 0x000000edc0ed7221 */ /* 0x004fc40000010000 */
[----:B------:R-:W-:Y:S02]  /*19d00*/  FMNMX.FTZ R0, R189, R0, !PT ;  /* 0x00000000bd007209 */ /* 0x000fe40007810000 */
[----:B---3--:R-:W-:-:S02]  /*19d10*/  FADD.FTZ R237, R193, R237 ;  /* 0x000000edc1ed7221 */ /* 0x008fc40000010000 */
[----:B------:R-:W-:Y:S01]  /*19d20*/  FMNMX.FTZ R0, R163, R0, !PT ;  /* 0x00000000a3007209 */ /* 0x000fe20007810000 */
[----:B------:R-:W2:Y:S01]  /*19d30*/  MUFU.EX2 R176, R176 ;  /* 0x000000b000b07308 */ /* 0x000ea20000000800 */
[----:B-1----:R-:W-:-:S02]  /*19d40*/  FADD.FTZ R237, R168, R237 ;  /* 0x000000eda8ed7221 */ /* 0x002fc40000010000 */
[----:B------:R-:W-:Y:S02]  /*19d50*/  FMNMX.FTZ R0, R166, R0, !PT ;  /* 0x00000000a6007209 */ /* 0x000fe40007810000 */
[----:B------:R-:W-:-:S02]  /*19d60*/  FADD.FTZ R237, R122, R237 ;  /* 0x000000ed7aed7221 */ /* 0x000fc40000010000 */
[----:B------:R-:W-:Y:S01]  /*19d70*/  FMNMX.FTZ R0, R167, R0, !PT ;  /* 0x00000000a7007209 */ /* 0x000fe20007810000 */
[----:B------:R-:W1:Y:S01]  /*19d80*/  MUFU.EX2 R180, R180 ;  /* 0x000000b400b47308 */ /* 0x000e620000000800 */
[----:B----4-:R-:W-:-:S02]  /*19d90*/  FADD.FTZ R237, R172, R237 ;  /* 0x000000edaced7221 */ /* 0x010fc40000010000 */
[----:B------:R-:W-:Y:S02]  /*19da0*/  FMNMX.FTZ R0, R138, R0, !PT ;  /* 0x000000008a007209 */ /* 0x000fe40007810000 */
[----:B0-----:R-:W-:-:S02]  /*19db0*/  FADD.FTZ R237, R173, R237 ;  /* 0x000000edaded7221 */ /* 0x001fc40000010000 */
[----:B------:R-:W-:Y:S01]  /*19dc0*/  FMNMX.FTZ R0, R139, R0, !PT ;  /* 0x000000008b007209 */ /* 0x000fe20007810000 */
[----:B------:R-:W0:Y:S01]  /*19dd0*/  MUFU.EX2 R152, R152 ;  /* 0x0000009800987308 */ /* 0x000e220000000800 */
[----:B--2---:R-:W-:-:S02]  /*19de0*/  FADD.FTZ R237, R176, R237 ;  /* 0x000000edb0ed7221 */ /* 0x004fc40000010000 */
[----:B------:R-:W-:Y:S02]  /*19df0*/  FMNMX.FTZ R0, R142, R0, !PT ;  /* 0x000000008e007209 */ /* 0x000fe40007810000 */
[----:B------:R-:W-:-:S02]  /*19e00*/  FADD.FTZ R237, R114, R237 ;  /* 0x000000ed72ed7221 */ /* 0x000fc40000010000 */
[----:B------:R-:W-:Y:S01]  /*19e10*/  FMNMX.FTZ R0, R143, R0, !PT ;  /* 0x000000008f007209 */ /* 0x000fe20007810000 */
[----:B------:R-:W2:Y:S01]  /*19e20*/  MUFU.EX2 R153, R153 ;  /* 0x0000009900997308 */ /* 0x000ea20000000800 */
[----:B-1----:R-:W-:-:S02]  /*19e30*/  FADD.FTZ R237, R180, R237 ;  /* 0x000000edb4ed7221 */ /* 0x002fc40000010000 */
[----:B------:R-:W-:Y:S02]  /*19e40*/  FMNMX.FTZ R0, R146, R0, !PT ;  /* 0x0000000092007209 */ /* 0x000fe40007810000 */
[----:B------:R-:W-:-:S01]  /*19e50*/  FADD.FTZ R237, R94, R237 ;  /* 0x000000ed5eed7221 */ /* 0x000fc20000010000 */
[----:B------:R-:W-:Y:S02]  /*19e60*/  WARPGROUP.DEPBAR.LE gsb0, 0x0 ;  /* 0x00008000000079c5 */ /* 0x000fe40000010000 */
[----:B------:R-:W-:Y:S01]  /*19e70*/  FMNMX.FTZ R0, R147, R0, !PT ;  /* 0x0000000093007209 */ /* 0x000fe20007810000 */
[----:B------:R-:W1:Y:S01]  /*19e80*/  MUFU.EX2 R156, R156 ;  /* 0x0000009c009c7308 */ /* 0x000e620000000800 */
[----:B0-----:R-:W-:-:S01]  /*19e90*/  FADD.FTZ R237, R152, R237 ;  /* 0x000000ed98ed7221 */ /* 0x001fc20000010000 */
[----:B------:R-:W-:Y:S01]  /*19ea0*/  WARPGROUP.ARRIVE ;  /* 0x00000000000079c5 */ /* 0x000fe20000000000 */
[----:B------:R-:W-:-:S04]  /*19eb0*/  FMNMX.FTZ R0, R150, R0, !PT ;  /* 0x0000000096007209 */ /* 0x000fc80007810000 */
[----:B------:R-:W-:Y:S01]  /*19ec0*/  FMNMX.FTZ R0, R151, R0, !PT ;  /* 0x0000000097007209 */ /* 0x000fe20007810000 */
[----:B------:R-:W0:Y:S01]  /*19ed0*/  MUFU.EX2 R157, R157 ;  /* 0x0000009d009d7308 */ /* 0x000e220000000800 */
[----:B--2---:R-:W-:-:S02]  /*19ee0*/  FADD.FTZ R237, R153, R237 ;  /* 0x000000ed99ed7221 */ /* 0x004fc40000010000 */
[----:B------:R-:W-:-:S04]  /*19ef0*/  FMNMX.FTZ R0, R169, R0, !PT ;  /* 0x00000000a9007209 */ /* 0x000fc80007810000 */
[----:B------:R-:W-:Y:S01]  /*19f00*/  FMNMX.FTZ R0, R123, R0, !PT ;  /* 0x000000007b007209 */ /* 0x000fe20007810000 */
[----:B------:R-:W2:Y:S01]  /*19f10*/  MUFU.EX2 R160, R160 ;  /* 0x000000a000a07308 */ /* 0x000ea20000000800 */
[----:B-1----:R-:W-:-:S02]  /*19f20*/  FADD.FTZ R237, R156, R237 ;  /* 0x000000ed9ced7221 */ /* 0x002fc40000010000 */
[----:B------:R-:W-:-:S04]  /*19f30*/  FMNMX.FTZ R0, R126, R0, !PT ;  /* 0x000000007e007209 */ /* 0x000fc80007810000 */
[----:B------:R-:W-:Y:S01]  /*19f40*/  FMNMX.FTZ R0, R127, R0, !PT ;  /* 0x000000007f007209 */ /* 0x000fe20007810000 */
[----:B------:R-:W1:Y:S01]  /*19f50*/  MUFU.EX2 R161, R161 ;  /* 0x000000a100a17308 */ /* 0x000e620000000800 */
[----:B0-----:R-:W-:-:S02]  /*19f60*/  FADD.FTZ R237, R157, R237 ;  /* 0x000000ed9ded7221 */ /* 0x001fc40000010000 */
        /* <DEDUP_REMOVED lines=22> */
[----:B------:R-:W-:Y:S01]  /*1a0d0*/  MUFU.EX2 R141, R141 ;  /* 0x0000008d008d7308 */ /* 0x000fe20000000800 */
[----:B0-----:R-:W-:-:S02]  /*1a0e0*/  FADD.FTZ R237, R137, R237 ;  /* 0x000000ed89ed7221 */ /* 0x001fc40000010000 */
[----:B------:R-:W-:-:S04]  /*1a0f0*/  FMNMX.FTZ R0, R90, R0, !PT ;  /* 0x000000005a007209 */ /* 0x000fc80007810000 */
[----:B------:R-:W-:Y:S01]  /*1a100*/  FMNMX.FTZ R0, R91, R0, !PT ;  /* 0x000000005b007209 */ /* 0x000fe20007810000 */
[----:B------:R-:W-:Y:S01]  /*1a110*/  MUFU.EX2 R144, R144 ;  /* 0x0000009000907308 */ /* 0x000fe20000000800 */
[----:B--2---:R-:W-:-:S02]  /*1a120*/  FADD.FTZ R237, R140, R237 ;  /* 0x000000ed8ced7221 */ /* 0x004fc40000010000 */
        /* <DEDUP_REMOVED lines=8> */
[----:B------:R-:W-:Y:S04]  /*1a1b0*/  MUFU.EX2 R149, R149 ;  /* 0x0000009500957308 */ /* 0x000fe80000000800 */
[----:B------:R-:W0:Y:S04]  /*1a1c0*/  SHFL.BFLY PT, R196, R0, 0x2, 0x1f ;  /* 0x0c401f0000c47f89 */ /* 0x000e2800000e0000 */
        /* <DEDUP_REMOVED lines=9> */
[----:B0-----:R-:W-:-:S04]  /*1a260*/  FMNMX.FTZ R0, R0, R196, !PT ;  /* 0x000000c400007209 */ /* 0x001fc80007810000 */
[----:B------:R-:W-:Y:S01]  /*1a270*/  FSETP.NEU.FTZ.AND P0, PT, R0, -INF , PT ;  /* 0xff8000000000780b */ /* 0x000fe20003f1d000 */
[----:B------:R-:W-:-:S02]  /*1a280*/  FFMA.FTZ R197, R2, R0, -8 ;  /* 0xc100000002c57423 */ /* 0x000fc40000010000 */
[----:B------:R-:W-:Y:S01]  /*1a290*/  MUFU.EX2 R133, R133 ;  /* 0x0000008500857308 */ /* 0x000fe20000000800 */
[----:B------:R-:W-:Y:S02]  /*1a2a0*/  FSEL R13, R0, RZ, P0 ;  /* 0x000000ff000d7208 */ /* 0x000fe40000000000 */
[----:B------:R-:W-:Y:S02]  /*1a2b0*/  FSEL R197, R197, RZ, P0 ;  /* 0x000000ffc5c57208 */ /* 0x000fe40000000000 */
[----:B------:R-:W-:Y:S01]  /*1a2c0*/  ISETP.NE.AND P0, PT, R212, RZ, PT ;  /* 0x000000ffd400720c */ /* 0x000fe20003f05270 */
[----:B------:R-:W-:Y:S01]  /*1a2d0*/  FADD.FTZ R13, -R13, R232 ;  /* 0x000000e80d0d7221 */ /* 0x000fe20000010100 */
[----:B------:R-:W-:Y:S01]  /*1a2e0*/  SHF.R.U32.HI R212, RZ, 0x7, R227 ;  /* 0x00000007ffd47819 */ /* 0x000fe200000116e3 */
[C-C-:B------:R-:W-:Y:S01]  /*1a2f0*/  FFMA.FTZ R186, R2.reuse, R186, -R197.reuse ;  /* 0x000000ba02ba7223 */ /* 0x140fe200000108c5 */
[----:B------:R-:W-:-:S01]  /*1a300*/  FFMA.FTZ R196, R2, R198, -R197 ;  /* 0x000000c602c47223 */ /* 0x000fc200000108c5 */
[C---:B------:R-:W-:Y:S01]  /*1a310*/  FMUL.FTZ R13, R2.reuse, R13 ;  /* 0x0000000d020d7220 */ /* 0x040fe20000410000 */
        /* <DEDUP_REMOVED lines=42> */
[----:B------:R-:W-:Y:S01]  /*1a5c0*/  IMAD.MOV.U32 R13, RZ, RZ, -0x3ffffff0 ;  /* 0xc0000010ff0d7424 */ /* 0x000fe200078e00ff */
[----:B------:R-:W1:Y:S01]  /*1a5d0*/  MUFU.EX2 R194, R194 ;  /* 0x000000c200c27308 */ /* 0x000e620000000800 */
[----:B--2---:R-:W-:-:S01]  /*1a5e0*/  FADD.FTZ R236, R190, R236 ;  /* 0x000000ecbeec7221 */ /* 0x004fc20000010000 */
[C-C-:B------:R-:W-:Y:S01]  /*1a5f0*/  FFMA.FTZ R123, R2.reuse, R123, -R197.reuse ;  /* 0x0000007b027b7223 */ /* 0x140fe200000108c5 */
[----:B------:R-:W-:-:S01]  /*1a600*/  FFMA.FTZ R126, R2, R126, -R197 ;  /* 0x0000007e027e7223 */ /* 0x000fc200000108c5 */
[----:B------:R-:W-:Y:S01]  /*1a610*/  R2UR UR7, R13 ;  /* 0x000000000d0772ca */ /* 0x000fe200000e0000 */
        /* <DEDUP_REMOVED lines=13> */
[----:B------:R-:W-:Y:S01]  /*1a6f0*/  QGMMA.64x128x32.F32.E4M3.E4M3 R24, R200, gdesc[UR4], R24, gsb0 ;  /* 0x01e00004c8187df3 */ /* 0x000fe20008000818 */
        /* <DEDUP_REMOVED lines=26> */
[----:B------:R-:W-:-:S03]  /*1a8a0*/  FFMA.FTZ R108, R2, R103, -R197 ;  /* 0x00000067026c7223 */ /* 0x000fc600000108c5 */
        /* <DEDUP_REMOVED lines=31> */
[----:B------:R-:W-:-:S04]  /*1aaa0*/  @!P0 IMAD R200, R14, 0x8, R16 ;  /* 0x000000080ec88824 */ /* 0x000fc800078e0210 */
[----:B------:R-:W1:Y:S01]  /*1aab0*/  MUFU.EX2 R139, R139 ;  /* 0x0000008b008b7308 */ /* 0x000e620000000800 */
[----:B--2---:R-:W-:-:S01]  /*1aac0*/  FADD.FTZ R236, R167, R236 ;  /* 0x000000eca7ec7221 */ /* 0x004fc20000010000 */
[----:B------:R-:W-:-:S05]  /*1aad0*/  @!P0 VIADD R200, R200, 0x2e840 ;  /* 0x0002e840c8c88836 */ /* 0x000fca0000000000 */
[----:B------:R-:W-:Y:S01]  /*1aae0*/  @!P0 PRMT R200, RZ, 0x654, R200 ;  /* 0x00000654ffc88816 */ /* 0x000fe200000000c8 */
        /* <DEDUP_REMOVED lines=37> */
[----:B0-----:R-:W-:-:S04]  /*1ad40*/  FADD.FTZ R204, R105, R204 ;  /* 0x000000cc69cc7221 */ /* 0x001fc80000010000 */
[----:B------:R-:W-:-:S03]  /*1ad50*/  FADD.FTZ R204, R102, R204 ;  /* 0x000000cc66cc7221 */ /* 0x000fc60000010000 */
        /* <DEDUP_REMOVED lines=49> */
[----:B--2---:R-:W-:Y:S01]  /*1b070*/  IADD3 R118, -R212, 0xb, RZ ;  /* 0x0000000bd4767810 */ /* 0x004fe20007ffe1ff */
[----:B-1----:R-:W-:-:S04]  /*1b080*/  FADD.FTZ R181, R100, R181 ;  /* 0x000000b564b57221 */ /* 0x002fc80000010000 */
[----:B------:R1:W-:Y:S06]  /*1b090*/  BAR.ARV R118, 0x100 ;  /* 0x000400760000751d */ /* 0x0003ec0000002000 */
[----:B---3--:R-:W-:-:S01]  /*1b0a0*/  FADD.FTZ R197, R103, R197 ;  /* 0x000000c567c57221 */ /* 0x008fc20000010000 */
[----:B------:R1:W-:Y:S01]  /*1b0b0*/  @!P0 SYNCS.ARRIVE.TRANS64.RED.A1T0 RZ, [R200+URZ], RZ ;  /* 0x000000ffc8ff89a7 */ /* 0x0003e2000810043f */
[----:B------:R-:W-:-:S02]  /*1b0c0*/  FADD.FTZ R237, R101, R181 ;  /* 0x000000b565ed7221 */ /* 0x000fc40000010000 */
[----:B0-----:R-:W-:Y:S01]  /*1b0d0*/  FADD.FTZ R236, R108, R197 ;  /* 0x000000c56cec7221 */ /* 0x001fe20000010000 */
[----:B-1----:R-:W-:Y:S06]  /*1b0e0*/  @!P1 BRA `(.L_x_2193) ;  /* 0x0000000000049947 */ /* 0x002fec0003800000 */
[----:B------:R-:W-:Y:S01]  /*1b0f0*/  BPT.TRAP 0x1 ;  /* 0x000000040000795c */ /* 0x000fe20000300000 */
.L_x_2193:
[----:B------:R-:W2:Y:S04]  /*1b100*/  LDL R118, [R1+0x58] ;  /* 0x0000580001767983 */ /* 0x000ea80000100800 */
[----:B------:R-:W3:Y:S01]  /*1b110*/  LDL R197, [R1+0x44] ;  /* 0x0000440001c57983 */ /* 0x000ee20000100800 */
        /* <DEDUP_REMOVED lines=27> */
[----:B------:R-:W-:Y:S01]  /*1b2d0*/  F2FP.SATFINITE.E4M3.F32.PACK_AB_MERGE_C R103, R108, R103, RZ ;  /* 0x000000676c67723e */ /* 0x000fe200048070ff */
        /* <DEDUP_REMOVED lines=103> */
[----:B------:R-:W-:Y:S01]  /*1b950*/  IMAD.MOV.U32 R235, RZ, RZ, R14 ;  /* 0x000000ffffeb7224 */ /* 0x000fe200078e000e */
[----:B------:R-:W-:Y:S06]  /*1b960*/  @P0 BRA `(.L_x_2194) ;  /* 0xffffffb0001c0947 */ /* 0x000fec000383ffff */
[----:B------:R-:W-:-:S07]  /*1b970*/  IMAD.MOV.U32 R136, RZ, RZ, R14 ;  /* 0x000000ffff887224 */ /* 0x000fce00078e000e */
.L_x_2183:
[----:B------:R-:W-:-:S13]  /*1b980*/  ISETP.GE.AND P0, PT, R234, RZ, PT ;  /* 0x000000ffea00720c */ /* 0x000fda0003f06270 */
[----:B------:R-:W-:Y:S05]  /*1b990*/  @!P0 BRA `(.L_x_2195) ;  /* 0x00000040002c8947 */ /* 0x000fea0003800000 */
[----:B------:R-:W-:Y:S02]  /*1b9a0*/  IMAD.MOV.U32 R233, RZ, RZ, R0 ;  /* 0x000000ffffe97224 */ /* 0x000fe400078e0000 */
[----:B------:R-:W-:Y:S02]  /*1b9b0*/  IMAD.MOV.U32 R21, RZ, RZ, R3 ;  /* 0x000000ffff157224 */ /* 0x000fe400078e0003 */
[----:B------:R-:W-:Y:S02]  /*1b9c0*/  IMAD.MOV.U32 R12, RZ, RZ, R231 ;  /* 0x000000ffff0c7224 */ /* 0x000fe400078e00e7 */
[----:B------:R-:W-:-:S07]  /*1b9d0*/  IMAD.MOV.U32 R232, RZ, RZ, R136 ;  /* 0x000000ffffe87224 */ /* 0x000fce00078e0088 */
.L_x_2206:
        /* <DEDUP_REMOVED lines=9> */
.L_x_2197:
        /* <DEDUP_REMOVED lines=8> */
.L_x_2198:
[----:B------:R-:W-:Y:S04]  /*1baf0*/  BSSY B0, `(.L_x_2196) ;  /* 0x0000004000007945 */ /* 0x000fe80003800000 */
[----:B--2---:R-:W-:Y:S05]  /*1bb00*/  @P2 BRA `(.L_x_2199) ;  /* 0x0000000000082947 */ /* 0x004fea0003800000 */
[----:B------:R-:W2:Y:S02]  /*1bb10*/  SYNCS.PHASECHK.TRANS64.TRYWAIT P2, [R3+URZ+0x2e830], R0 ;  /* 0x02e83000030075a7 */ /* 0x000ea4000804017f */
[----:B--2---:R-:W-:Y:S05]  /*1bb20*/  @!P2 BRA `(.L_x_2200) ;  /* 0x000000e00084a947 */ /* 0x004fea0003800000 */
.L_x_2199:
[----:B------:R-:W-:Y:S05]  /*1bb30*/  BSYNC B0 ;  /* 0x0000000000007941 */ /* 0x000fea0003800000 */
.L_x_2196:
[----:B-12---:R-:W2:Y:S01]  /*1bb40*/  LDL R0, [R1+0x4c] ;  /* 0x00004c0001007983 */ /* 0x006ea20000100800 */
[----:B------:R-:W-:Y:S01]  /*1bb50*/  VIADD R20, R232, 0x1 ;  /* 0x00000001e8147836 */ /* 0x000fe20000000000 */
[----:B------:R-:W-:Y:S05]  /*1bb60*/  WARPSYNC.ALL ;  /* 0x0000000000007948 */ /* 0x000fea0003800000 */
[C---:B------:R-:W-:Y:S01]  /*1bb70*/  ISETP.NE.AND P2, PT, R20.reuse, 0x2, PT ;  /* 0x000000021400780c */ /* 0x040fe20003f45270 */
[----:B------:R-:W1:Y:S01]  /*1bb80*/  S2R R3, SR_TID.X ;  /* 0x0000000000037919 */ /* 0x000e620000002100 */
        /* <DEDUP_REMOVED lines=21> */
[----:B------:R-:W-:Y:S01]  /*1bce0*/  R2UR UR11, R91 ;  /* 0x000000005b0b72ca */ /* 0x000fe200000e0000 */
[----:B------:R-:W-:Y:S01]  /*1bcf0*/  STL [R1+0xb8], R23 ;  /* 0x0000b81701007387 */ /* 0x000fe20000100800 */
[----:B------:R-:W-:Y:S02]  /*1bd00*/  R2UR UR59, R95 ;  /* 0x000000005f3b72ca */ /* 0x000fe400000e0000 */
[----:B------:R-:W-:Y:S01]  /*1bd10*/  R2UR UR29, R89 ;  /* 0x00000000591d72ca */ /* 0x000fe200000e0000 */
[----:B------:R3:W-:Y:S01]  /*1bd20*/  STL [R1+0xb4], R22 ;  /* 0x0000b41601007387 */ /* 0x0007e20000100800 */
[----:B------:R-:W-:-:S02]  /*1bd30*/  R2UR UR13, R91 ;  /* 0x000000005b0d72ca */ /* 0x000fc400000e0000 */
[----:B-1----:R-:W-:Y:S01]  /*1bd40*/  SHF.R.U32.HI R3, RZ, 0x7, R3 ;  /* 0x00000007ff037819 */ /* 0x002fe20000011603 */
[----:B------:R-:W-:Y:S01]  /*1bd50*/  STL [R1+0xb0], R21 ;  /* 0x0000b01501007387 */ /* 0x000fe20000100800 */
[----:B------:R-:W-:Y:S02]  /*1bd60*/  R2UR UR15, R93 ;  /* 0x000000005d0f72ca */ /* 0x000fe400000e0000 */
[----:B------:R-:W-:Y:S01]  /*1bd70*/  MOV R13, UR38 ;  /* 0x00000026000d7c02 */ /* 0x000fe20008000f00 */
[----:B------:R-:W-:Y:S01]  /*1bd80*/  VIADD R94, R3, 0x8 ;  /* 0x00000008035e7836 */ /* 0x000fe20000000000 */
[----:B------:R1:W-:Y:S01]  /*1bd90*/  STL [R1+0xac], R19 ;  /* 0x0000ac1301007387 */ /* 0x0003e20000100800 */
[----:B---3--:R-:W-:Y:S01]  /*1bda0*/  MOV R22, UR43 ;  /* 0x0000002b00167c02 */ /* 0x008fe20008000f00 */
[----:B------:R-:W-:Y:S01]  /*1bdb0*/  UMOV UR43, UR25 ;  /* 0x00000019002b7c82 */ /* 0x000fe20008000000 */
[----:B------:R-:W-:Y:S01]  /*1bdc0*/  R2UR UR39, R93 ;  /* 0x000000005d2772ca */ /* 0x000fe200000e0000 */
[----:B------:R3:W-:Y:S01]  /*1bdd0*/  BAR.SYNC.DEFER_BLOCKING R94, 0x100 ;  /* 0x0004005e0000751d */ /* 0x0007e20000010000 */
[----:B------:R-:W-:-:S02]  /*1bde0*/  MOV R97, UR43 ;  /* 0x0000002b00617c02 */ /* 0x000fc40008000f00 */
[----:B------:R-:W-:Y:S02]  /*1bdf0*/  R2UR UR31, R91 ;  /* 0x000000005b1f72ca */ /* 0x000fe400000e0000 */
[----:B------:R-:W-:Y:S01]  /*1be00*/  R2UR UR21, R89 ;  /* 0x00000000591572ca */ /* 0x000fe200000e0000 */
[----:B------:R-:W-:Y:S01]  /*1be10*/  UMOV UR43, UR5 ;  /* 0x00000005002b7c82 */ /* 0x000fe20008000000 */
[----:B-1----:R-:W-:Y:S01]  /*1be20*/  MOV R19, UR35 ;  /* 0x0000002300137c02 */ /* 0x002fe20008000f00 */
[----:B------:R-:W-:Y:S01]  /*1be30*/  STL [R1+0xa8], R18 ;  /* 0x0000a81201007387 */ /* 0x000fe20000100800 */
[----:B------:R-:W-:Y:S01]  /*1be40*/  UMOV UR35, UR17 ;  /* 0x0000001100237c82 */ /* 0x000fe20008000000 */
[C---:B------:R-:W-:Y:S02]  /*1be50*/  R2UR UR17, R5.reuse ;  /* 0x00000000051172ca */ /* 0x040fe400000e0000 */
[C---:B------:R-:W-:Y:S01]  /*1be60*/  R2UR UR5, R5.reuse ;  /* 0x00000000050572ca */ /* 0x040fe200000e0000 */
[----:B------:R1:W-:Y:S01]  /*1be70*/  STL [R1+0xa4], R17 ;  /* 0x0000a41101007387 */ /* 0x0003e20000100800 */
[----:B------:R-:W-:Y:S01]  /*1be80*/  MOV R28, UR35 ;  /* 0x00000023001c7c02 */ /* 0x000fe20008000f00 */
[----:B------:R-:W-:Y:S01]  /*1be90*/  UMOV UR35, UR9 ;  /* 0x0000000900237c82 */ /* 0x000fe20008000000 */
[----:B------:R-:W-:Y:S01]  /*1bea0*/  R2UR UR9, R5 ;  /* 0x00000000050972ca */ /* 0x000fe200000e0000 */
[----:B------:R-:W-:Y:S01]  /*1beb0*/  STL [R1+0xa0], R16 ;  /* 0x0000a01001007387 */ /* 0x000fe20000100800 */
[----:B------:R-:W-:-:S02]  /*1bec0*/  R2UR UR23, R89 ;  /* 0x00000000591772ca */ /* 0x000fc400000e0000 */
[----:B------:R-:W-:Y:S01]  /*1bed0*/  R2UR UR27, R91 ;  /* 0x000000005b1b72ca */ /* 0x000fe200000e0000 */
[----:B------:R4:W-:Y:S01]  /*1bee0*/  STL [R1+0x9c], R12 ;  /* 0x00009c0c01007387 */ /* 0x0009e20000100800 */
[C---:B------:R-:W-:Y:S01]  /*1bef0*/  R2UR UR25, R5.reuse ;  /* 0x00000000051972ca */ /* 0x040fe200000e0000 */
[----:B------:R-:W-:Y:S01]  /*1bf00*/  WARPGROUP.ARRIVE ;  /* 0x00000000000079c5 */ /* 0x000fe20000000000 */
[----:B-1----:R-:W-:Y:S01]  /*1bf10*/  MOV R17, UR59 ;  /* 0x0000003b00117c02 */ /* 0x002fe20008000f00 */
[----:B------:R-:W-:Y:S01]  /*1bf20*/  UMOV UR59, UR29 ;  /* 0x0000001d003b7c82 */ /* 0x000fe20008000000 */
[----:B------:R1:W-:Y:S01]  /*1bf30*/  STL [R1+0x98], R2 ;  /* 0x0000980201007387 */ /* 0x0003e20000100800 */
[----:B------:R-:W-:Y:S01]  /*1bf40*/  MOV R26, UR59 ;  /* 0x0000003b001a7c02 */ /* 0x000fe20008000f00 */
[----:B------:R-:W-:Y:S01]  /*1bf50*/  UMOV UR59, UR13 ;  /* 0x0000000d003b7c82 */ /* 0x000fe20008000000 */
[----:B------:R-:W-:Y:S02]  /*1bf60*/  R2UR UR13, R5 ;  /* 0x00000000050d72ca */ /* 0x000fe400000e0000 */
[----:B----4-:R-:W-:Y:S01]  /*1bf70*/  MOV R12, UR39 ;  /* 0x00000027000c7c02 */ /* 0x010fe20008000f00 */
[----:B------:R-:W-:Y:S01]  /*1bf80*/  UMOV UR39, UR31 ;  /* 0x0000001f00277c82 */ /* 0x000fe20008000000 */
[----:B------:R-:W-:-:S02]  /*1bf90*/  R2UR UR47, R89 ;  /* 0x00000000592f72ca */ /* 0x000fc400000e0000 */
[----:B------:R-:W-:Y:S01]  /*1bfa0*/  MOV R24, UR39 ;  /* 0x0000002700187c02 */ /* 0x000fe20008000f00 */
[----:B------:R-:W-:Y:S01]  /*1bfb0*/  UMOV UR39, UR21 ;  /* 0x0000001500277c82 */ /* 0x000fe20008000000 */
[----:B------:R-:W-:Y:S02]  /*1bfc0*/  R2UR UR21, R5 ;  /* 0x00000000051572ca */ /* 0x000fe400000e0000 */
[----:B------:R-:W-:Y:S01]  /*1bfd0*/  R2UR UR51, R91 ;  /* 0x000000005b3372ca */ /* 0x000fe200000e0000 */
[----:B------:R-:W-:Y:S01]  /*1bfe0*/  IMAD.MOV.U32 R91, RZ, RZ, 0x40000040 ;  /* 0x40000040ff5b7424 */ /* 0x000fe200078e00ff */
[----:B------:R-:W-:Y:S01]  /*1bff0*/  R2UR UR55, R89 ;  /* 0x00000000593772ca */ /* 0x000fe200000e0000 */
[----:B------:R-:W-:Y:S01]  /*1c000*/  IMAD.MOV.U32 R89, RZ, RZ, 0x40000040 ;  /* 0x40000040ff597424 */ /* 0x000fe200078e00ff */
[----:B------:R-:W-:Y:S02]  /*1c010*/  R2UR UR40, R4 ;  /* 0x00000000042872ca */ /* 0x000fe400000e0000 */
[----:B------:R-:W-:-:S02]  /*1c020*/  R2UR UR41, R5 ;  /* 0x00000000052972ca */ /* 0x000fc400000e0000 */
[----:B------:R-:W-:Y:S02]  /*1c030*/  R2UR UR31, R15 ;  /* 0x000000000f1f72ca */ /* 0x000fe400000e0000 */
[C---:B------:R-:W-:Y:S02]  /*1c040*/  R2UR UR32, R10.reuse ;  /* 0x000000000a2072ca */ /* 0x040fe400000e0000 */
[C---:B------:R-:W-:Y:S02]  /*1c050*/  R2UR UR33, R11.reuse ;  /* 0x000000000b2172ca */ /* 0x040fe400000e0000 */
[----:B------:R-:W-:Y:S02]  /*1c060*/  R2UR UR56, R10 ;  /* 0x000000000a3872ca */ /* 0x000fe400000e0000 */
[----:B------:R-:W-:Y:S02]  /*1c070*/  R2UR UR57, R11 ;  /* 0x000000000b3972ca */ /* 0x000fe400000e0000 */
[----:B------:R-:W-:Y:S01]  /*1c080*/  MOV R3, UR37 ;  /* 0x0000002500037c02 */ /* 0x000fe20008000f00 */
        /* <DEDUP_REMOVED lines=21> */
[----:B---3--:R-:W-:Y:S01]  /*1c1e0*/  VIADD R94, R14, 0x104 ;  /* 0x000001040e5e7836 */ /* 0x008fe20000000000 */
        /* <DEDUP_REMOVED lines=33> */
[----:B------:R-:W-:-:S02]  /*1c400*/  R2UR UR4, R4 ;  /* 0x00000000040472ca */ /* 0x000fc400000e0000 */
[C---:B------:R-:W-:Y:S01]  /*1c410*/  R2UR UR8, R4.reuse ;  /* 0x00000000040872ca */ /* 0x040fe200000e0000 */
[----:B------:R-:W-:Y:S01]  /*1c420*/  IMAD.MOV.U32 R15, RZ, RZ, R96 ;  /* 0x000000ffff0f7224 */ /* 0x000fe200078e0060 */
[----:B-1----:R-:W-:Y:S01]  /*1c430*/  MOV R2, UR38 ;  /* 0x0000002600027c02 */ /* 0x002fe20008000f00 */
[----:B------:R-:W-:Y:S01]  /*1c440*/  QGMMA.64x32x32.F32.E4M3.E4M3 R184, gdesc[UR16], RZ, !UPT, gsb0 ;  /* 0x0060000010b879f3 */ /* 0x000fe2000c0008ff */
[----:B------:R-:W-:Y:S01]  /*1c450*/  UMOV UR38, UR30 ;  /* 0x0000001e00267c82 */ /* 0x000fe20008000000 */
[C---:B------:R-:W-:Y:S02]  /*1c460*/  R2UR UR24, R4.reuse ;  /* 0x00000000041872ca */ /* 0x040fe400000e0000 */
[----:B------:R-:W-:Y:S01]  /*1c470*/  MOV R23, UR38 ;  /* 0x0000002600177c02 */ /* 0x000fe20008000f00 */
[----:B------:R-:W-:Y:S01]  /*1c480*/  UMOV UR38, UR20 ;  /* 0x0000001400267c82 */ /* 0x000fe20008000000 */
[----:B------:R-:W-:Y:S02]  /*1c490*/  R2UR UR20, R4 ;  /* 0x00000000041472ca */ /* 0x000fe400000e0000 */
[----:B------:R-:W-:Y:S01]  /*1c4a0*/  R2UR UR50, R90 ;  /* 0x000000005a3272ca */ /* 0x000fe200000e0000 */
[----:B------:R-:W-:Y:S01]  /*1c4b0*/  VIADD R90, R14, 0x6 ;  /* 0x000000060e5a7836 */ /* 0x000fe20000000000 */
[----:B------:R-:W-:Y:S01]  /*1c4c0*/  R2UR UR54, R88 ;  /* 0x00000000583672ca */ /* 0x000fe200000e0000 */
[----:B------:R-:W-:Y:S01]  /*1c4d0*/  VIADD R88, R14, 0x106 ;  /* 0x000001060e587836 */ /* 0x000fe20000000000 */
[----:B------:R-:W-:-:S02]  /*1c4e0*/  WARPGROUP.DEPBAR.LE gsb0, 0x0 ;  /* 0x00008000000079c5 */ /* 0x000fc40000010000 */
        /* <DEDUP_REMOVED lines=33> */
[----:B0-----:R-:W-:-:S06]  /*1c700*/  WARPGROUP.ARRIVE ;  /* 0x00000000000079c5 */ /* 0x001fcc0000000000 */
        /* <DEDUP_REMOVED lines=142> */
[----:B0-----:R-:W-:-:S12]  /*1cff0*/  @P0 BRA `(.L_x_2201) ;  /* 0x0000000000280947 */ /* 0x001fd80003800000 */
[----:B------:R-:W-:Y:S05]  /*1d000*/  @!P1 BRA `(.L_x_2202) ;  /* 0x0000000000049947 */ /* 0x000fea0003800000 */
[----:B------:R-:W-:Y:S01]  /*1d010*/  BPT.TRAP 0x1 ;  /* 0x000000040000795c */ /* 0x000fe20000300000 */
.L_x_2202:
[----:B-----5:R-:W-:Y:S01]  /*1d020*/  SHF.L.U32 R0, R12, 0x1f, RZ ;  /* 0x0000001f0c007819 */ /* 0x020fe200000006ff */
[----:B------:R-:W-:-:S04]  /*1d030*/  IMAD R3, R232, 0x8, R16 ;  /* 0x00000008e8037824 */ /* 0x000fc800078e0210 */
[----:B------:R0:W1:Y:S01]  /*1d040*/  SYNCS.PHASECHK.TRANS64.TRYWAIT P0, [R3+URZ+0x2e850], R0 ;  /* 0x02e85000030075a7 */ /* 0x000062000800017f */
[----:B------:R-:W-:Y:S05]  /*1d050*/  @!P1 BRA `(.L_x_2203) ;  /* 0x0000000000049947 */ /* 0x000fea0003800000 */
[----:B------:R-:W-:Y:S01]  /*1d060*/  BPT.TRAP 0x1 ;  /* 0x000000040000795c */ /* 0x000fe20000300000 */
.L_x_2203:
[----:B-1----:R-:W-:Y:S05]  /*1d070*/  @P0 BRA `(.L_x_2201) ;  /* 0x0000000000080947 */ /* 0x002fea0003800000 */
[----:B------:R-:W1:Y:S02]  /*1d080*/  SYNCS.PHASECHK.TRANS64.TRYWAIT P0, [R3+URZ+0x2e850], R0 ;  /* 0x02e85000030075a7 */ /* 0x000e64000800017f */
[----:B-1----:R-:W-:Y:S05]  /*1d090*/  @!P0 BRA `(.L_x_2204) ;  /* 0x000000cc003c8947 */ /* 0x002fea0003800000 */
.L_x_2201:
[----:B01---5:R-:W-:Y:S01]  /*1d0a0*/  IADD3 R0, R16, 0x400, RZ ;  /* 0x0000040010007810 */ /* 0x023fe20007ffe0ff */
[----:B------:R-:W-:Y:S01]  /*1d0b0*/  IMAD.MOV.U32 R13, RZ, RZ, -0x3ffffff0 ;  /* 0xc0000010ff0d7424 */ /* 0x000fe200078e00ff */
[----:B------:R-:W-:Y:S05]  /*1d0c0*/  WARPSYNC.ALL ;  /* 0x0000000000007948 */ /* 0x000fea0003800000 */
[----:B------:R-:W-:Y:S01]  /*1d0d0*/  SHF.R.U32.HI R0, RZ, 0x4, R0 ;  /* 0x00000004ff007819 */ /* 0x000fe20000011600 */
[----:B------:R-:W-:Y:S01]  /*1d0e0*/  WARPGROUP.ARRIVE ;  /* 0x00000000000079c5 */ /* 0x000fe20000000000 */
[----:B------:R-:W-:Y:S01]  /*1d0f0*/  R2UR UR7, R13 ;  /* 0x000000000d0772ca */ /* 0x000fe200000e0000 */
[----:B------:R-:W-:Y:S01]  /*1d100*/  IMAD.MOV.U32 R15, RZ, RZ, -0x3ffffff0 ;  /* 0xc0000010ff0f7424 */ /* 0x000fe200078e00ff */
[----:B------:R-:W-:-:S03]  /*1d110*/  LOP3.LUT R0, R0, 0x3fff, RZ, 0xc0, !PT ;  /* 0x00003fff00007812 */ /* 0x000fc600078ec0ff */
[----:B------:R-:W0:Y:S01]  /*1d120*/  S2R R235, SR_TID.X ;  /* 0x0000000000eb7919 */ /* 0x000e220000002100 */
[----:B------:R-:W-:-:S05]  /*1d130*/  LOP3.LUT R0, R0, 0x10000, RZ, 0xfc, !PT ;  /* 0x0001000000007812 */ /* 0x000fca00078efcff */
[----:B------:R-:W-:Y:S01]  /*1d140*/  IMAD R12, R232, 0x700, R0 ;  /* 0x00000700e80c7824 */ /* 0x000fe200078e0200 */
[----:B------:R-:W-:-:S03]  /*1d150*/  FMNMX.FTZ R0, R184, R21, !PT ;  /* 0x00000015b8007209 */ /* 0x000fc60007810000 */
[C---:B------:R-:W-:Y:S01]  /*1d160*/  VIADD R14, R12.reuse, 0x100 ;  /* 0x000001000c0e7836 */ /* 0x040fe20000000000 */
[----:B------:R-:W-:Y:S02]  /*1d170*/  R2UR UR6, R12 ;  /* 0x000000000c0672ca */ /* 0x000fe400000e0000 */
[----:B------:R-:W-:-:S04]  /*1d180*/  FMNMX.FTZ R0, R185, R0, !PT ;  /* 0x00000000b9007209 */ /* 0x000fc80007810000 */
[----:B------:R-:W-:Y:S02]  /*1d190*/  FMNMX.FTZ R13, R188, R0, !PT ;  /* 0x00000000bc0d7209 */ /* 0x000fe40007810000 */
        /* <DEDUP_REMOVED lines=117> */
[----:B0-----:R-:W-:-:S02]  /*1d8f0*/  LOP3.LUT R235, R235, 0x7f, RZ, 0xc0, !PT ;  /* 0x0000007febeb7812 */ /* 0x001fc400078ec0ff */
[----:B------:R-:W-:Y:S02]  /*1d900*/  FMNMX.FTZ R0, R98, R0, !PT ;  /* 0x0000000062007209 */ /* 0x000fe40007810000 */
[----:B------:R-:W-:Y:S02]  /*1d910*/  ISETP.NE.AND P0, PT, R235, RZ, PT ;  /* 0x000000ffeb00720c */ /* 0x000fe40003f05270 */
[----:B------:R-:W-:Y:S01]  /*1d920*/  FMNMX.FTZ R0, R99, R0, !PT ;  /* 0x0000000063007209 */ /* 0x000fe20007810000 */
[----:B------:R-:W0:Y:S03]  /*1d930*/  S2R R235, SR_TID.X ;  /* 0x0000000000eb7919 */ /* 0x000e260000002100 */
[----:B------:R-:W-:-:S04]  /*1d940*/  FMNMX.FTZ R0, R102, R0, !PT ;  /* 0x0000000066007209 */ /* 0x000fc80007810000 */
[----:B------:R-:W-:-:S05]  /*1d950*/  FMNMX.FTZ R0, R103, R0, !PT ;  /* 0x0000000067007209 */ /* 0x000fca0007810000 */
[----:B------:R-:W1:Y:S01]  /*1d960*/  SHFL.BFLY PT, R3, R0, 0x2, 0x1f ;  /* 0x0c401f0000037f89 */ /* 0x000e6200000e0000 */
[----:B0-----:R-:W-:Y:S02]  /*1d970*/  SHF.R.U32.HI R235, RZ, 0x7, R235 ;  /* 0x00000007ffeb7819 */ /* 0x001fe400000116eb */
[----:B-1----:R-:W-:Y:S01]  /*1d980*/  FMNMX.FTZ R0, R0, R3, !PT ;  /* 0x0000000300007209 */ /* 0x002fe20007810000 */
[----:B------:R-:W-:Y:S02]  /*1d990*/  WARPGROUP.DEPBAR.LE gsb0, 0x0 ;  /* 0x00008000000079c5 */ /* 0x000fe40000010000 */
[----:B------:R-:W-:-:S06]  /*1d9a0*/  WARPGROUP.ARRIVE ;  /* 0x00000000000079c5 */ /* 0x000fcc0000000000 */
[----:B------:R-:W-:Y:S01]  /*1d9b0*/  QGMMA.64x128x32.F32.E4M3.E4M3 R24, R216, gdesc[UR4], R24, gsb0 ;  /* 0x01e00004d8187df3 */ /* 0x000fe20008000818 */
[----:B------:R-:W-:Y:S02]  /*1d9c0*/  R2UR UR6, R14 ;  /* 0x000000000e0672ca */ /* 0x000fe400000e0000 */
[----:B------:R-:W-:Y:S01]  /*1d9d0*/  R2UR UR7, R15 ;  /* 0x000000000f0772ca */ /* 0x000fe200000e0000 */
[----:B------:R-:W0:Y:S01]  /*1d9e0*/  SHFL.BFLY PT, R14, R13, 0x2, 0x1f ;  /* 0x0c401f000d0e7f89 */ /* 0x000e2200000e0000 */
[----:B------:R-:W-:Y:S01]  /*1d9f0*/  IMAD.MOV.U32 R15, RZ, RZ, -0x3ffffff0 ;  /* 0xc0000010ff0f7424 */ /* 0x000fe200078e00ff */
[----:B0-----:R-:W-:Y:S01]  /*1da00*/  FMNMX.FTZ R13, R13, R14, !PT ;  /* 0x0000000e0d0d7209 */ /* 0x001fe20007810000 */
[----:B------:R-:W-:-:S04]  /*1da10*/  VIADD R14, R12, 0x400 ;  /* 0x000004000c0e7836 */ /* 0x000fc80000000000 */
[----:B------:R-:W0:Y:S02]  /*1da20*/  SHFL.BFLY PT, R3, R13, 0x1, 0x1f ;  /* 0x0c201f000d037f89 */ /* 0x000e2400000e0000 */
[----:B0-----:R-:W-:Y:S01]  /*1da30*/  FMNMX.FTZ R3, R13, R3, !PT ;  /* 0x000000030d037209 */ /* 0x001fe20007810000 */
[----:B------:R-:W-:Y:S02]  /*1da40*/  WARPGROUP.DEPBAR.LE gsb0, 0x0 ;  /* 0x00008000000079c5 */ /* 0x000fe40000010000 */
[----:B------:R-:W-:-:S06]  /*1da50*/  WARPGROUP.ARRIVE ;  /* 0x00000000000079c5 */ /* 0x000fcc0000000000 */
        /* <DEDUP_REMOVED lines=24> */
[----:B0-----:R-:W-:Y:S01]  /*1dbe0*/  FMNMX.FTZ R0, R0, R14, !PT ;  /* 0x0000000e00007209 */ /* 0x001fe20007810000 */
[----:B------:R-:W-:Y:S01]  /*1dbf0*/  FADD.FTZ R14, -R3, R21 ;  /* 0x00000015030e7221 */ /* 0x000fe20000010100 */
[----:B------:R-:W-:-:S01]  /*1dc00*/  FFMA.FTZ R21, R2, R184, -R15 ;  /* 0x000000b802157223 */ /* 0x000fc2000001080f */
[C-C-:B------:R-:W-:Y:S01]  /*1dc10*/  FFMA.FTZ R184, R2.reuse, R185, -R15.reuse ;  /* 0x000000b902b87223 */ /* 0x140fe2000001080f */
[----:B------:R-:W-:-:S01]  /*1dc20*/  FFMA.FTZ R185, R2, R188, -R15 ;  /* 0x000000bc02b97223 */ /* 0x000fc2000001080f */
[C---:B------:R-:W-:Y:S01]  /*1dc30*/  FMUL.FTZ R14, R2.reuse, R14 ;  /* 0x0000000e020e7220 */ /* 0x040fe20000410000 */
        /* <DEDUP_REMOVED lines=8> */
[----:B------:R-:W-:Y:S01]  /*1dcc0*/  FFMA.FTZ R100, R2, R101, -R15 ;  /* 0x0000006502647223 */ /* 0x000fe2000001080f */
[----:B------:R-:W-:-:S01]  /*1dcd0*/  FADD.FTZ R13, -R0, R233 ;  /* 0x000000e9000d7221 */ /* 0x000fc20000010100 */
[----:B------:R-:W0:Y:S01]  /*1dce0*/  MUFU.EX2 R14, R14 ;  /* 0x0000000e000e7308 */ /* 0x000e220000000800 */
[----:B------:R-:W-:-:S01]  /*1dcf0*/  FFMA.FTZ R101, R2, R0, -8 ;  /* 0xc100000002657423 */ /* 0x000fc20000010000 */
[C-C-:B------:R-:W-:Y:S01]  /*1dd00*/  FFMA.FTZ R141, R2.reuse, R141, -R15.reuse ;  /* 0x0000008d028d7223 */ /* 0x140fe2000001080f */
[C---:B------:R-:W-:Y:S01]  /*1dd10*/  FMUL.FTZ R13, R2.reuse, R13 ;  /* 0x0000000d020d7220 */ /* 0x040fe20000410000 */
[C---:B------:R-:W-:Y:S01]  /*1dd20*/  FFMA.FTZ R144, R2.reuse, R144, -R15 ;  /* 0x0000009002907223 */ /* 0x040fe2000001080f */
        /* <DEDUP_REMOVED lines=33> */
[C---:B------:R-:W-:Y:S01]  /*1df40*/  FFMA.FTZ R97, R2.reuse, R97, -R15 ;  /* 0x0000006102617223 */ /* 0x040fe2000001080f */
        /* <DEDUP_REMOVED lines=9> */
[----:B------:R-:W-:Y:S01]  /*1dfe0*/  MUFU.EX2 R13, R13 ;  /* 0x0000000d000d7308 */ /* 0x000fe20000000800 */
[----:B-1----:R-:W-:-:S01]  /*1dff0*/  FADD.FTZ R237, R189, R237 ;  /* 0x000000edbded7221 */ /* 0x002fc20000010000 */
[C-C-:B------:R-:W-:Y:S01]  /*1e000*/  FFMA.FTZ R175, R2.reuse, R175, -R101.reuse ;  /* 0x000000af02af7223 */ /* 0x140fe20000010865 */
[----:B------:R-:W-:-:S01]  /*1e010*/  FFMA.FTZ R178, R2, R178, -R101 ;  /* 0x000000b202b27223 */ /* 0x000fc20000010865 */
[C-C-:B------:R-:W-:Y:S01]  /*1e020*/  FFMA.FTZ R179, R2.reuse, R179, -R101.reuse ;  /* 0x000000b302b37223 */ /* 0x140fe20000010865 */
[----:B------:R-:W-:-:S01]  /*1e030*/  FFMA.FTZ R182, R2, R182, -R101 ;  /* 0x000000b602b67223 */ /* 0x000fc20000010865 */
[C-C-:B------:R-:W-:Y:S01]  /*1e040*/  FFMA.FTZ R183, R2.reuse, R183, -R101.reuse ;  /* 0x000000b702b77223 */ /* 0x140fe20000010865 */
[----:B------:R-:W-:-:S01]  /*1e050*/  FFMA.FTZ R154, R2, R154, -R101 ;  /* 0x0000009a029a7223 */ /* 0x000fc20000010865 */
[----:B------:R-:W0:Y:S01]  /*1e060*/  MUFU.EX2 R186, R186 ;  /* 0x000000ba00ba7308 */ /* 0x000e220000000800 */
[----:B--2---:R-:W-:-:S01]  /*1e070*/  FADD.FTZ R237, R192, R237 ;  /* 0x000000edc0ed7221 */ /* 0x004fc20000010000 */
        /* <DEDUP_REMOVED lines=35> */
[----:B------:R-:W-:-:S03]  /*1e2b0*/  FFMA.FTZ R119, R2, R119, -R101 ;  /* 0x0000007702777223 */ /* 0x000fc60000010865 */
[----:B------:R-:W2:Y:S01]  /*1e2c0*/  MUFU.EX2 R168, R168 ;  /* 0x000000a800a87308 */ /* 0x000ea20000000800 */
[----:B0-----:R-:W-:-:S01]  /*1e2d0*/  FADD.FTZ R237, R196, R237 ;  /* 0x000000edc4ed7221 */ /* 0x001fc20000010000 */
[----:B------:R-:W-:Y:S02]  /*1e2e0*/  WARPGROUP.DEPBAR.LE gsb0, 0x0 ;  /* 0x00008000000079c5 */ /* 0x000fe40000010000 */
[----:B------:R-:W-:-:S04]  /*1e2f0*/  WARPGROUP.ARRIVE ;  /* 0x00000000000079c5 */ /* 0x000fc80000000000 */
[----:B------:R-:W0:Y:S01]  /*1e300*/  MUFU.EX2 R191, R191 ;  /* 0x000000bf00bf7308 */ /* 0x000e220000000800 */
[----:B-1----:R-:W-:-:S01]  /*1e310*/  FADD.FTZ R236, R190, R236 ;  /* 0x000000ecbeec7221 */ /* 0x002fc20000010000 */
[----:B------:R-:W-:Y:S06]  /*1e320*/  QGMMA.64x128x32.F32.E4M3.E4M3 R24, R208, gdesc[UR4], R24, gsb0 ;  /* 0x01e00004d0187df3 */ /* 0x000fec0008000818 */
        /* <DEDUP_REMOVED lines=35> */
[----:B------:R-:W-:-:S01]  /*1e560*/  FFMA.FTZ R208, R2, R89, -R15 ;  /* 0x0000005902d07223 */ /* 0x000fc2000001080f */
[----:B------:R-:W-:-:S03]  /*1e570*/  IMAD.MOV.U32 R89, RZ, RZ, -0x3ffffff0 ;  /* 0xc0000010ff597424 */ /* 0x000fc600078e00ff */
[----:B------:R0:W-:Y:S01]  /*1e580*/  MUFU.EX2 R15, R88 ;  /* 0x00000058000f7308 */ /* 0x0001e20000000800 */
[----:B------:R-:W-:Y:S01]  /*1e590*/  WARPGROUP.ARRIVE ;  /* 0x00000000000079c5 */ /* 0x000fe20000000000 */
[----:B-1----:R-:W-:Y:S01]  /*1e5a0*/  FADD.FTZ R236, R175, R236 ;  /* 0x000000ecafec7221 */ /* 0x002fe20000010000 */
[----:B------:R-:W-:Y:S01]  /*1e5b0*/  R2UR UR7, R89 ;  /* 0x00000000590772ca */ /* 0x000fe200000e0000 */
[----:B--2---:R-:W-:-:S04]  /*1e5c0*/  FADD.FTZ R237, R153, R237 ;  /* 0x000000ed99ed7221 */ /* 0x004fc80000010000 */
[----:B------:R-:W1:Y:S01]  /*1e5d0*/  MUFU.EX2 R178, R178 ;  /* 0x000000b200b27308 */ /* 0x000e620000000800 */
[----:B0-----:R-:W-:-:S05]  /*1e5e0*/  VIADD R88, R12, 0x500 ;  /* 0x000005000c587836 */ /* 0x001fca0000000000 */
[----:B------:R-:W-:Y:S01]  /*1e5f0*/  R2UR UR6, R88 ;  /* 0x00000000580672ca */ /* 0x000fe200000e0000 */
[----:B------:R-:W-:Y:S01]  /*1e600*/  VIADD R88, R12, 0x600 ;  /* 0x000006000c587836 */ /* 0x000fe20000000000 */
[----:B------:R-:W0:Y:S01]  /*1e610*/  MUFU.EX2 R156, R156 ;  /* 0x0000009c009c7308 */ /* 0x000e220000000800 */
[----:B------:R-:W-:-:S07]  /*1e620*/  FFMA.FTZ R12, R2, R114, -R101 ;  /* 0x00000072020c7223 */ /* 0x000fce0000010865 */
[----:B------:R-:W2:Y:S01]  /*1e630*/  MUFU.EX2 R179, R179 ;  /* 0x000000b300b37308 */ /* 0x000ea20000000800 */
[----:B-1----:R-:W-:-:S02]  /*1e640*/  FADD.FTZ R236, R178, R236 ;  /* 0x000000ecb2ec7221 */ /* 0x002fc40000010000 */
[----:B------:R-:W-:Y:S01]  /*1e650*/  QGMMA.64x128x32.F32.E4M3.E4M3 R24, R204, gdesc[UR4], R24, gsb0 ;  /* 0x01e00004cc187df3 */ /* 0x000fe20008000818 */
[----:B------:R-:W-:Y:S01]  /*1e660*/  R2UR UR6, R88 ;  /* 0x00000000580672ca */ /* 0x000fe200000e0000 */
[----:B------:R-:W-:Y:S01]  /*1e670*/  FFMA.FTZ R88, R2, R118, -R101 ;  /* 0x0000007602587223 */ /* 0x000fe20000010865 */
[----:B------:R-:W-:Y:S02]  /*1e680*/  @!P0 IMAD R118, R20, 0x8, R16 ;  /* 0x0000000814768824 */ /* 0x000fe400078e0210 */
[----:B------:R-:W1:Y:S01]  /*1e690*/  MUFU.EX2 R157, R157 ;  /* 0x0000009d009d7308 */ /* 0x000e620000000800 */
[----:B0-----:R-:W-:-:S01]  /*1e6a0*/  FADD.FTZ R237, R156, R237 ;  /* 0x000000ed9ced7221 */ /* 0x001fc20000010000 */
[----:B------:R-:W-:-:S05]  /*1e6b0*/  @!P0 VIADD R118, R118, 0x2e840 ;  /* 0x0002e84076768836 */ /* 0x000fca0000000000 */
[----:B------:R-:W-:Y:S01]  /*1e6c0*/  @!P0 PRMT R118, RZ, 0x654, R118 ;  /* 0x00000654ff768816 */ /* 0x000fe20000000076 */
        /* <DEDUP_REMOVED lines=34> */
[----:B------:R-:W-:Y:S02]  /*1e8f0*/  WARPGROUP.DEPBAR.LE gsb0, 0x0 ;  /* 0x00008000000079c5 */ /* 0x000fe40000010000 */
[----:B------:R-:W-:-:S04]  /*1e900*/  WARPGROUP.ARRIVE ;  /* 0x00000000000079c5 */ /* 0x000fc80000000000 */
        /* <DEDUP_REMOVED lines=14> */
[----:B------:R-:W-:-:S05]  /*1e9f0*/  IMAD.MOV.U32 R89, RZ, RZ, -0x3ffffff0 ;  /* 0xc0000010ff597424 */ /* 0x000fca00078e00ff */
[----:B------:R-:W-:Y:S01]  /*1ea00*/  R2UR UR7, R89 ;  /* 0x00000000590772ca */ /* 0x000fe200000e0000 */
        /* <DEDUP_REMOVED lines=12> */
[----:B------:R-:W-:Y:S01]  /*1ead0*/  QGMMA.64x128x32.F32.E4M3.E4M3 R24, R200, gdesc[UR4], R24, gsb0 ;  /* 0x01e00004c8187df3 */ /* 0x000fe20008000818 */
[----:B------:R-:W-:-:S03]  /*1eae0*/  IADD3 R102, -R235, 0xb, RZ ;  /* 0x0000000beb667810 */ /* 0x000fc60007ffe1ff */
        /* <DEDUP_REMOVED lines=37> */
[----:B------:R1:W-:Y:S06]  /*1ed40*/  BAR.ARV R102, 0x100 ;  /* 0x000400660000751d */ /* 0x0003ec0000002000 */
[----:B------:R-:W3:Y:S01]  /*1ed50*/  MUFU.EX2 R133, R133 ;  /* 0x0000008500857308 */ /* 0x000ee20000000800 */
[----:B0-----:R-:W-:-:S01]  /*1ed60*/  FADD.FTZ R114, R132, R114 ;  /* 0x0000007284727221 */ /* 0x001fc20000010000 */
[----:B------:R1:W-:Y:S01]  /*1ed70*/  @!P0 SYNCS.ARRIVE.TRANS64.RED.A1T0 RZ, [R118+URZ], RZ ;  /* 0x000000ff76ff89a7 */ /* 0x0003e2000810043f */
[----:B--2---:R-:W-:-:S05]  /*1ed80*/  FADD.FTZ R236, R134, R236 ;  /* 0x000000ec86ec7221 */ /* 0x004fca0000010000 */
[----:B------:R-:W0:Y:S08]  /*1ed90*/  MUFU.EX2 R135, R135 ;  /* 0x0000008700877308 */ /* 0x000e300000000800 */
        /* <DEDUP_REMOVED lines=57> */
[----:B0-----:R-:W-:-:S04]  /*1f130*/  FADD.FTZ R103, R97, R103 ;  /* 0x0000006761677221 */ /* 0x001fc80000010000 */
[----:B------:R-:W-:-:S03]  /*1f140*/  FADD.FTZ R103, R15, R103 ;  /* 0x000000670f677221 */ /* 0x000fc60000010000 */
[----:B------:R-:W0:Y:S01]  /*1f150*/  MUFU.EX2 R100, R100 ;  /* 0x0000006400647308 */ /* 0x000e220000000800 */
[----:B--2---:R-:W-:-:S07]  /*1f160*/  FADD.FTZ R114, R98, R114 ;  /* 0x0000007262727221 */ /* 0x004fce0000010000 */
[----:B------:R-:W2:Y:S01]  /*1f170*/  MUFU.EX2 R101, R101 ;  /* 0x0000006500657308 */ /* 0x000ea20000000800 */
[----:B---3--:R-:W-:-:S01]  /*1f180*/  FADD.FTZ R114, R99, R114 ;  /* 0x0000007263727221 */ /* 0x008fc20000010000 */
[----:B0-----:R-:W-:-:S03]  /*1f190*/  FADD.FTZ R237, R100, R103 ;  /* 0x0000006764ed7221 */ /* 0x001fc60000010000 */
[----:B--2---:R-:W-:Y:S01]  /*1f1a0*/  FADD.FTZ R236, R101, R114 ;  /* 0x0000007265ec7221 */ /* 0x004fe20000010000 */
[----:B-1----:R-:W-:Y:S06]  /*1f1b0*/  @!P1 BRA `(.L_x_2205) ;  /* 0x0000000000049947 */ /* 0x002fec0003800000 */
[----:B------:R-:W-:Y:S01]  /*1f1c0*/  BPT.TRAP 0x1 ;  /* 0x000000040000795c */ /* 0x000fe20000300000 */
.L_x_2205:
[----:B------:R-:W2:Y:S01]  /*1f1d0*/  LDL R102, [R1+0x58] ;  /* 0x0000580001667983 */ /* 0x000ea20000100800 */
[----:B------:R-:W-:Y:S01]  /*1f1e0*/  F2FP.SATFINITE.E4M3.F32.PACK_AB_MERGE_C R185, R188, R185, RZ ;  /* 0x000000b9bcb9723e */ /* 0x000fe200048070ff */
[-C--:B------:R-:W-:Y:S01]  /*1f1f0*/  FMUL.FTZ R24, R24, R14.reuse ;  /* 0x0000000e18187220 */ /* 0x080fe20000410000 */
[----:B------:R-:W-:Y:S01]  /*1f200*/  ISETP.GT.AND P0, PT, R234, RZ, PT ;  /* 0x000000ffea00720c */ /* 0x000fe20003f04270 */
[-C--:B------:R-:W-:Y:S01]  /*1f210*/  FMUL.FTZ R25, R25, R14.reuse ;  /* 0x0000000e19197220 */ /* 0x080fe20000410000 */
[----:B------:R-:W-:Y:S01]  /*1f220*/  F2FP.SATFINITE.E4M3.F32.PACK_AB_MERGE_C R224, R184, R21, R185 ;  /* 0x00000015b8e0723e */ /* 0x000fe200048070b9 */
[----:B------:R-:W-:Y:S01]  /*1f230*/  IMAD R21, R232, 0x8, R16 ;  /* 0x00000008e8157824 */ /* 0x000fe200078e0210 */
[----:B------:R-:W-:Y:S01]  /*1f240*/  F2FP.SATFINITE.E4M3.F32.PACK_AB_MERGE_C R91, R94, R91, RZ ;  /* 0x0000005b5e5b723e */ /* 0x000fe200048070ff */
[----:B------:R-:W-:Y:S01]  /*1f250*/  FMUL.FTZ R28, R28, R14 ;  /* 0x0000000e1c1c7220 */ /* 0x000fe20000410000 */
[----:B------:R-:W-:Y:S01]  /*1f260*/  F2FP.SATFINITE.E4M3.F32.PACK_AB_MERGE_C R124, R125, R124, RZ ;  /* 0x0000007c7d7c723e */ /* 0x000fe200048070ff */
[----:B------:R-:W-:Y:S01]  /*1f270*/  VIADD R21, R21, 0x2e860 ;  /* 0x0002e86015157836 */ /* 0x000fe20000000000 */
[----:B------:R-:W-:Y:S01]  /*1f280*/  F2FP.SATFINITE.E4M3.F32.PACK_AB_MERGE_C R88, R119, R88, RZ ;  /* 0x000000587758723e */ /* 0x000fe200048070ff */
[----:B------:R-:W-:Y:S01]  /*1f290*/  FMUL.FTZ R29, R29, R14 ;  /* 0x0000000e1d1d7220 */ /* 0x000fe20000410000 */
[----:B------:R-:W-:Y:S01]  /*1f2a0*/  F2FP.SATFINITE.E4M3.F32.PACK_AB_MERGE_C R92, R93, R92, RZ ;  /* 0x0000005c5d5c723e */ /* 0x000fe200048070ff */
[----:B------:R-:W-:Y:S01]  /*1f2b0*/  FMUL.FTZ R32, R32, R14 ;  /* 0x0000000e20207220 */ /* 0x000fe20000410000 */
[----:B------:R-:W-:Y:S01]  /*1f2c0*/  F2FP.SATFINITE.E4M3.F32.PACK_AB_MERGE_C R124, R121, R120, R124 ;  /* 0x00000078797c723e */ /* 0x000fe2000480707c */
        /* <DEDUP_REMOVED lines=45> */
[----:B------:R-:W-:Y:S01]  /*1f5a0*/  F2FP.SATFINITE.E4M3.F32.PACK_AB_MERGE_C R99, R101, R99, RZ ;  /* 0x000000636563723e */ /* 0x000fe200048070ff */
        /* <DEDUP_REMOVED lines=65> */
[----:B------:R-:W-:Y:S02]  /*1f9c0*/  IMAD.MOV.U32 R232, RZ, RZ, R20 ;  /* 0x000000ffffe87224 */ /* 0x000fe400078e0014 */
[----:B------:R-:W-:Y:S01]  /*1f9d0*/  IMAD.MOV.U32 R208, RZ, RZ, R124 ;  /* 0x000000ffffd07224 */ /* 0x000fe200078e007c */
[----:B--2---:R-:W-:-:S13]  /*1f9e0*/  R2UR UR4, R102 ;  /* 0x00000000660472ca */ /* 0x004fda00000e0000 */
[----:B------:R-:W-:-:S05]  /*1f9f0*/  IMAD.U32 R94, RZ, RZ, UR4 ;  /* 0x00000004ff5e7e24 */ /* 0x000fca000f8e00ff */
[----:B------:R-:W-:-:S04]  /*1fa00*/  PRMT R21, R94, 0x654, R21 ;  /* 0x000006545e157816 */ /* 0x000fc80000000015 */
[----:B------:R0:W-:Y:S02]  /*1fa10*/  SYNCS.ARRIVE.TRANS64.RED.A1T0 RZ, [R21+URZ], RZ ;  /* 0x000000ff15ff79a7 */ /* 0x0001e4000810043f */
[----:B0-----:R-:W-:Y:S01]  /*1fa20*/  IMAD.MOV.U32 R21, RZ, RZ, R3 ;  /* 0x000000ffff157224 */ /* 0x001fe200078e0003 */
[----:B------:R-:W-:Y:S06]  /*1fa30*/  @P0 BRA `(.L_x_2206) ;  /* 0xffffffbc00e80947 */ /* 0x000fec000383ffff */
[----:B------:R-:W-:-:S07]  /*1fa40*/  IMAD.MOV.U32 R136, RZ, RZ, R20 ;  /* 0x000000ffff887224 */ /* 0x000fce00078e0014 */
.L_x_2195:
[----:B------:R-:W-:Y:S05]  /*1fa50*/  WARPSYNC.ALL ;  /* 0x0000000000007948 */ /* 0x000fea0003800000 */
[----:B------:R-:W-:Y:S06]  /*1fa60*/  BAR.ARV 0x8, 0x120 ;  /* 0x0204800000007b1d */ /* 0x000fec0000002000 */
[----:B------:R-:W-:Y:S05]  /*1fa70*/  @!P1 BRA `(.L_x_2207) ;  /* 0x0000000000049947 */ /* 0x000fea0003800000 */
[----:B------:R-:W-:Y:S01]  /*1fa80*/  BPT.TRAP 0x1 ;  /* 0x000000040000795c */ /* 0x000fe20000300000 */
.L_x_2207:
[----:B------:R-:W-:Y:S01]  /*1fa90*/  IMAD R13, R136, 0x8, R16 ;  /* 0x00000008880d7824 */ /* 0x000fe200078e0210 */
[----:B------:R-:W-:-:S04]  /*1faa0*/  SHF.L.U32 R4, R231, 0x1f, RZ ;  /* 0x0000001fe7047819 */ /* 0x000fc800000006ff */
[----:B------:R1:W2:Y:S01]  /*1fab0*/  SYNCS.PHASECHK.TRANS64.TRYWAIT P0, [R13+URZ+0x2e850], R4 ;  /* 0x02e850040d0075a7 */ /* 0x0002a2000800017f */
[----:B------:R-:W-:Y:S05]  /*1fac0*/  @!P1 BRA `(.L_x_2208) ;  /* 0x0000000000049947 */ /* 0x000fea0003800000 */
[----:B------:R-:W-:Y:S01]  /*1fad0*/  BPT.TRAP 0x1 ;  /* 0x000000040000795c */ /* 0x000fe20000300000 */
.L_x_2208:
[----:B------:R-:W-:-:S05]  /*1fae0*/  VIADD R16, R16, 0x400 ;  /* 0x0000040010107836 */ /* 0x000fca0000000000 */
[----:B------:R-:W-:-:S04]  /*1faf0*/  SHF.R.U32.HI R16, RZ, 0x4, R16 ;  /* 0x00000004ff107819 */ /* 0x000fc80000011610 */
[----:B------:R-:W-:-:S04]  /*1fb00*/  LOP3.LUT R16, R16, 0x3fff, RZ, 0xc0, !PT ;  /* 0x00003fff10107812 */ /* 0x000fc800078ec0ff */
[----:B------:R-:W-:Y:S01]  /*1fb10*/  LOP3.LUT R5, R16, 0x10000, RZ, 0xfc, !PT ;  /* 0x0001000010057812 */ /* 0x000fe200078efcff */
[----:B--2---:R-:W-:Y:S06]  /*1fb20*/  @P0 BRA `(.L_x_2209) ;  /* 0x0000000000080947 */ /* 0x004fec0003800000 */
[----:B------:R-:W2:Y:S02]  /*1fb30*/  SYNCS.PHASECHK.TRANS64.TRYWAIT P0, [R13+URZ+0x2e850], R4 ;  /* 0x02e850040d0075a7 */ /* 0x000ea4000800017f */
[----:B--2---:R-:W-:Y:S05]  /*1fb40*/  @!P0 BRA `(.L_x_2210) ;  /* 0x000000a000a48947 */ /* 0x004fea0003800000 */
.L_x_2209:
[----:B-12---:R-:W-:Y:S01]  /*1fb50*/  IMAD R4, R136, 0x700, R5 ;  /* 0x0000070088047824 */ /* 0x006fe200078e0205 */
[----:B------:R-:W2:Y:S01]  /*1fb60*/  LDL R14, [R1+0x64] ;  /* 0x00006400010e7983 */ /* 0x000ea20000100800 */
        /* <DEDUP_REMOVED lines=8> */
[----:B------:R-:W-:Y:S01]  /*1fbf0*/  ULDC.64 UR4, c[0x0][0x9a0] ;  /* 0x0002680000047ab9 */ /* 0x000fe20000000a00 */
[----:B------:R-:W-:Y:S01]  /*1fc00*/  IMAD.MOV.U32 R15, RZ, RZ, -0x3ffffff0 ;  /* 0xc0000010ff0f7424 */ /* 0x000fe200078e00ff */
[----:B------:R-:W-:-:S04]  /*1fc10*/  ISETP.NE.U32.AND P0, PT, RZ, UR4, PT ;  /* 0x00000004ff007c0c */ /* 0x000fc8000bf05070 */
[----:B------:R-:W-:-:S03]  /*1fc20*/  ISETP.NE.AND.EX P0, PT, RZ, UR5, PT, P0 ;  /* 0x00000005ff007c0c */ /* 0x000fc6000bf05300 */
[----:B------:R-:W-:Y:S01]  /*1fc30*/  QGMMA.64x128x32.F32.E4M3.E4M3 R24, R224, gdesc[UR4], R24, gsb0 ;  /* 0x01e00004e0187df3 */ /* 0x000fe20008000818 */
[----:B------:R-:W-:Y:S01]  /*1fc40*/  R2UR UR6, R6 ;  /* 0x00000000060672ca */ /* 0x000fe200000e0000 */
[----:B------:R-:W-:Y:S01]  /*1fc50*/  VIADD R6, R4, 0x200 ;  /* 0x0000020004067836 */ /* 0x000fe20000000000 */
[----:B------:R-:W-:Y:S01]  /*1fc60*/  R2UR UR7, R7 ;  /* 0x00000000070772ca */ /* 0x000fe200000e0000 */
[----:B------:R-:W-:-:S06]  /*1fc70*/  IMAD.MOV.U32 R7, RZ, RZ, -0x3ffffff0 ;  /* 0xc0000010ff077424 */ /* 0x000fcc00078e00ff */
[----:B------:R-:W1:Y:S08]  /*1fc80*/  @P0 LDC.64 R8, c[0x0][0x9c8] ;  /* 0x00027200ff080b82 */ /* 0x000e700000000a00 */
[----:B------:R-:W4:Y:S01]  /*1fc90*/  @P0 LDC.64 R10, c[0x0][0x9d0] ;  /* 0x00027400ff0a0b82 */ /* 0x000f220000000a00 */
[----:B------:R-:W-:Y:S02]  /*1fca0*/  WARPGROUP.DEPBAR.LE gsb0, 0x0 ;  /* 0x00008000000079c5 */ /* 0x000fe40000010000 */
[----:B------:R-:W-:-:S06]  /*1fcb0*/  WARPGROUP.ARRIVE ;  /* 0x00000000000079c5 */ /* 0x000fcc0000000000 */
[----:B------:R-:W-:Y:S01]  /*1fcc0*/  QGMMA.64x128x32.F32.E4M3.E4M3 R24, R220, gdesc[UR4], R24, gsb0 ;  /* 0x01e00004dc187df3 */ /* 0x000fe20008000818 */
[----:B------:R-:W-:Y:S01]  /*1fcd0*/  R2UR UR6, R6 ;  /* 0x00000000060672ca */ /* 0x000fe200000e0000 */
[----:B------:R-:W-:Y:S01]  /*1fce0*/  VIADD R6, R4, 0x300 ;  /* 0x0000030004067836 */ /* 0x000fe20000000000 */
[----:B------:R-:W-:Y:S01]  /*1fcf0*/  R2UR UR7, R7 ;  /* 0x00000000070772ca */ /* 0x000fe200000e0000 */
[----:B------:R-:W-:Y:S01]  /*1fd00*/  IMAD.MOV.U32 R7, RZ, RZ, -0x3ffffff0 ;  /* 0xc0000010ff077424 */ /* 0x000fe200078e00ff */
[----:B--2---:R-:W-:Y:S01]  /*1fd10*/  SHF.R.S32.HI R5, RZ, 0x1f, R14 ;  /* 0x0000001fff057819 */ /* 0x004fe2000001140e */
        /* <DEDUP_REMOVED lines=9> */
[----:B------:R-:W-:Y:S02]  /*1fdb0*/  VIADD R14, R4, 0x400 ;  /* 0x00000400040e7836 */ /* 0x000fe40000000000 */
[-C--:B----4-:R-:W-:Y:S02]  /*1fdc0*/  @P0 IMAD R8, R5, R10.reuse, RZ ;  /* 0x0000000a05080224 */ /* 0x090fe400078e02ff */
[----:B------:R-:W-:Y:S02]  /*1fdd0*/  @P0 IMAD.IADD R7, R7, 0x1, R9 ;  /* 0x0000000107070824 */ /* 0x000fe400078e0209 */
[C---:B------:R-:W-:Y:S02]  /*1fde0*/  @P0 IMAD R5, R12.reuse, R11, R8 ;  /* 0x0000000b0c050224 */ /* 0x040fe400078e0208 */
[----:B------:R-:W-:-:S04]  /*1fdf0*/  @P0 IMAD.WIDE.U32 R6, R12, R10, R6 ;  /* 0x0000000a0c060225 */ /* 0x000fc800078e0006 */
[----:B------:R-:W-:Y:S01]  /*1fe00*/  @P0 IMAD.IADD R5, R7, 0x1, R5 ;  /* 0x0000000107050824 */ /* 0x000fe200078e0205 */
[----:B------:R-:W-:Y:S01]  /*1fe10*/  @P0 LEA R8, P2, R6, UR4, 0x2 ;  /* 0x0000000406080c11 */ /* 0x000fe2000f8410ff */
        /* <DEDUP_REMOVED lines=26> */
[----:B------:R-:W3:Y:S04]  /*1ffc0*/  SHFL.BFLY PT, R5, R6, 0x1, 0x1f ;  /* 0x0c201f0006057f89 */ /* 0x000ee800000e0000 */
[----:B------:R-:W4:Y:S01]  /*1ffd0*/  SHFL.BFLY PT, R4, R7, 0x1, 0x1f ;  /* 0x0c201f0007047f89 */ /* 0x000f2200000e0000 */
[----:B---3--:R-:W-:-:S01]  /*1ffe0*/  FADD.FTZ R11, R6, R5 ;  /* 0x00000005060b7221 */ /* 0x008fc20000010000 */
[----:B----4-:R-:W-:-:S04]  /*1fff0*/  FADD.FTZ R12, R7, R4 ;  /* 0x00000004070c7221 */ /* 0x010fc80000010000 */
[C---:B------:R-:W-:Y:S01]  /*20000*/  FSETP.NE.FTZ.AND P0, PT, R11.reuse, RZ, PT ;  /* 0x000000ff0b00720b */ /* 0x040fe20003f15000 */
[----:B------:R-:W-:Y:S01]  /*20010*/  FMUL.FTZ R14, R11, 0.00390625 ;  /* 0x3b8000000b0e7820 */ /* 0x000fe20000410000 */
[----:B-1----:R-:W-:Y:S01]  /*20020*/  FMUL.FTZ R8, R12, 0.00390625 ;  /* 0x3b8000000c087820 */ /* 0x002fe20000410000 */
        /* <DEDUP_REMOVED lines=16> */
[----:B------:R-:W-:Y:S02]  /*20130*/  IMAD.MOV.U32 R88, RZ, RZ, -0x800000 ;  /* 0xff800000ff587424 */ /* 0x000fe400078e00ff */
[----:B---3--:R-:W-:Y:S01]  /*20140*/  @P3 FMUL.FTZ R11, R8, 0.69314718246459960938 ;  /* 0x3f317218080b3820 */ /* 0x008fe20000410000 */
[----:B------:R-:W-:-:S01]  /*20150*/  @P2 FFMA.FTZ R89, R4, R3, R7 ;  /* 0x0000000304592223 */ /* 0x000fc20000010007 */
[----:B--2---:R-:W-:Y:S02]  /*20160*/  FMUL.FTZ R7, R5, R10 ;  /* 0x0000000a05077220 */ /* 0x004fe40000410000 */
[----:B------:R-:W-:-:S01]  /*20170*/  @P3 FFMA.FTZ R88, R2, R0, R11 ;  /* 0x0000000002583223 */ /* 0x000fc2000001000b */
[----:B----4-:R-:W-:Y:S01]  /*20180*/  FMUL.FTZ R2, R9, R10 ;  /* 0x0000000a09027220 */ /* 0x010fe20000410000 */
[----:B------:R-:W-:Y:S02]  /*20190*/  WARPGROUP.DEPBAR.LE gsb0, 0x0 ;  /* 0x00008000000079c5 */ /* 0x000fe40000010000 */
[----:B------:R-:W-:Y:S05]  /*201a0*/  @!P1 BRA `(.L_x_2211) ;  /* 0x0000000000049947 */ /* 0x000fea0003800000 */
[----:B------:R-:W-:Y:S01]  /*201b0*/  BPT.TRAP 0x1 ;  /* 0x000000040000795c */ /* 0x000fe20000300000 */
.L_x_2211:
        /* <DEDUP_REMOVED lines=74> */
[----:B------:R-:W-:-:S04]  /*20660*/  PRMT R0, R3, 0x654, R0 ;  /* 0x0000065403007816 */ /* 0x000fc80000000000 */
[----:B------:R1:W-:Y:S05]  /*20670*/  SYNCS.ARRIVE.TRANS64.RED.A1T0 RZ, [R0+URZ], RZ ;  /* 0x000000ff00ff79a7 */ /* 0x0003ea000810043f */
[----:B------:R-:W-:Y:S01]  /*20680*/  UIADD3 UR4, UR4, 0x1, URZ ;  /* 0x0000000104047890 */ /* 0x000fe2000fffe03f */
[----:B-1----:R-:W-:-:S05]  /*20690*/  SEL R0, RZ, 0x1, P1 ;  /* 0x00000001ff007807 */ /* 0x002fca0000800000 */
[----:B------:R-:W-:Y:S01]  /*206a0*/  IMAD.U32 R3, RZ, RZ, UR4 ;  /* 0x00000004ff037e24 */ /* 0x000fe2000f8e00ff */
[----:B------:R-:W-:-:S04]  /*206b0*/  LOP3.LUT R231, R231, R0, RZ, 0x3c, !PT ;  /* 0x00000000e7e77212 */ /* 0x000fc800078e3cff */
[----:B------:R1:W-:Y:S03]  /*206c0*/  STL [R1+0x88], R3 ;  /* 0x0000880301007387 */ /* 0x0003e60000100800 */
.L_x_2133:
[----:B------:R-:W2:Y:S01]  /*206d0*/  LDL R0, [R1+0x64] ;  /* 0x0000640001007983 */ /* 0x000ea20000100800 */
[----:B------:R-:W-:Y:S05]  /*206e0*/  WARPSYNC.ALL ;  /* 0x0000000000007948 */ /* 0x000fea0003800000 */
[----:B------:R-:W3:Y:S02]  /*206f0*/  S2R R54, SR_TID.X ;  /* 0x0000000000367919 */ /* 0x000ee40000002100 */
[----:B---3--:R-:W-:Y:S02]  /*20700*/  VIADD R85, R54, 0xffffff80 ;  /* 0xffffff8036557836 */ /* 0x008fe40000000000 */
[----:B--2---:R-:W-:-:S03]  /*20710*/  IMAD.MOV.U32 R84, RZ, RZ, R0 ;  /* 0x000000ffff547224 */ /* 0x004fc600078e0000 */
[----:B------:R-:W-:Y:S01]  /*20720*/  SHF.R.S32.HI R0, RZ, 0x1f, R85 ;  /* 0x0000001fff007819 */ /* 0x000fe20000011455 */
[----:B------:R-:W-:Y:S01]  /*20730*/  IMAD.SHL.U32 R65, R84, 0x4, RZ ;  /* 0x0000000454417824 */ /* 0x000fe200078e00ff */
[----:B------:R-:W-:Y:S02]  /*20740*/  SHF.R.S32.HI R62, RZ, 0x1f, R84 ;  /* 0x0000001fff3e7819 */ /* 0x000fe40000011454 */
[----:B------:R-:W-:Y:S02]  /*20750*/  LEA.HI R0, R0, R85, RZ, 0x3 ;  /* 0x0000005500007211 */ /* 0x000fe400078f18ff */
[----:B------:R-:W-:Y:S02]  /*20760*/  SHF.L.U64.HI R68, R84, 0x2, R62 ;  /* 0x0000000254447819 */ /* 0x000fe4000001023e */
[----:B------:R-:W-:Y:S01]  /*20770*/  SHF.R.S32.HI R64, RZ, 0x3, R0 ;  /* 0x00000003ff407819 */ /* 0x000fe20000011400 */
[----:B------:R-:W2:Y:S08]  /*20780*/  S2UR UR5, SR_CgaCtaId ;  /* 0x00000000000579c3 */ /* 0x000eb00000008800 */
[----:B------:R-:W-:Y:S06]  /*20790*/  BAR.SYNC.DEFER_BLOCKING 0x5, 0x180 ;  /* 0x0146000000007b1d */ /* 0x000fec0000010000 */
[----:B------:R-:W-:Y:S01]  /*207a0*/  UMOV UR4, 0x400 ;  /* 0x0000040000047882 */ /* 0x000fe20000000000 */
[----:B------:R-:W-:Y:S01]  /*207b0*/  BSSY B0, `(.L_x_2212) ;  /* 0x0000251000007945 */ /* 0x000fe20003800000 */
[----:B--2---:R-:W-:Y:S01]  /*207c0*/  IMAD.U32 R0, RZ, RZ, UR5 ;  /* 0x00000005ff007e24 */ /* 0x004fe2000f8e00ff */
[----:B------:R-:W-:-:S04]  /*207d0*/  ULEA UR4, UR5, UR4, 0x18 ;  /* 0x0000000405047291 */ /* 0x000fc8000f8ec03f */
[----:B------:R2:W-:Y:S02]  /*207e0*/  STL [R1+0x58], R0 ;  /* 0x0000580001007387 */ /* 0x0005e40000100800 */
[----:B------:R-:W-:-:S05]  /*207f0*/  IMAD.U32 R16, RZ, RZ, UR4 ;  /* 0x00000004ff107e24 */ /* 0x000fca000f8e00ff */
[----:B------:R2:W3:Y:S01]  /*20800*/  LDS.128 R232, [R16+0x2e8d0] ;  /* 0x02e8d00010e87984 */ /* 0x0004e20000000c00 */
[----:B------:R-:W-:Y:S06]  /*20810*/  BAR.ARV 0x4, 0x180 ;  /* 0x0106000000007b1d */ /* 0x000fec0000002000 */
[----:B------:R-:W-:Y:S05]  /*20820*/  @P0 BRA `(.L_x_2213) ;  /* 0x0000001800a00947 */ /* 0x000fea0003800000 */
[----:B------:R-:W4:Y:S01]  /*20830*/  LDL R50, [R1+0x90] ;  /* 0x0000900001327983 */ /* 0x000f220000100800 */
[----:B--2---:R-:W-:Y:S01]  /*20840*/  IMAD.SHL.U32 R0, R54, 0x4, RZ ;  /* 0x0000000436007824 */ /* 0x004fe200078e00ff */
[----:B------:R-:W-:-:S04]  /*20850*/  ULDC.64 UR4, c[0x4][0x38] ;  /* 0x01000e0000047ab9 */ /* 0x000fc80000000a00 */
[----:B------:R-:W-:-:S04]  /*20860*/  LOP3.LUT R0, R0, 0xc, RZ, 0xc0, !PT ;  /* 0x0000000c00007812 */ /* 0x000fc800078ec0ff */
[----:B------:R-:W-:-:S05]  /*20870*/  IADD3 R2, P0, R0, UR4, RZ ;  /* 0x0000000400027c10 */ /* 0x000fca000ff1e0ff */
[----:B-1----:R-:W-:-:S05]  /*20880*/  IMAD.X R3, RZ, RZ, UR5, P0 ;  /* 0x00000005ff037e24 */ /* 0x002fca00080e06ff */
[----:B------:R1:W2:Y:S01]  /*20890*/  LDG.E.CONSTANT R0, desc[UR60][R2.64] ;  /* 0x0000003c02007981 */ /* 0x0002a2000c1e9900 */
[----:B------:R-:W-:Y:S01]  /*208a0*/  F2FP.BF16.F32.PACK_AB R46, R43, R46 ;  /* 0x0000002e2b2e723e */ /* 0x000fe200000010ff */
[----:B------:R-:W-:Y:S01]  /*208b0*/  UMOV UR4, 0xffffffff ;  /* 0xffffffff00047882 */ /* 0x000fe20000000000 */
[----:B------:R-:W-:Y:S01]  /*208c0*/  F2FP.BF16.F32.PACK_AB R43, R4, R5 ;  /* 0x00000005042b723e */ /* 0x000fe200000010ff */
[----:B------:R-:W0:Y:S01]  /*208d0*/  S2R R73, SR_SWINHI ;  /* 0x0000000000497919 */ /* 0x000e220000002f00 */
        /* <DEDUP_REMOVED lines=14> */
[----:B-1----:R-:W-:Y:S02]  /*209c0*/  LOP3.LUT P0, R2, R54, 0x3, RZ, 0xc0, !PT ;  /* 0x0000000336027812 */ /* 0x002fe4000780c0ff */
[----:B------:R-:W-:-:S02]  /*209d0*/  F2FP.BF16.F32.PACK_AB R100, R100, R103 ;  /* 0x000000676464723e */ /* 0x000fc400000010ff */
[----:B------:R-:W-:Y:S02]  /*209e0*/  MOV R66, R16 ;  /* 0x0000001000427202 */ /* 0x000fe40000000f00 */
[----:B0-----:R-:W-:Y:S02]  /*209f0*/  MOV R67, R73 ;  /* 0x0000004900437202 */ /* 0x001fe40000000f00 */
[----:B------:R-:W-:Y:S02]  /*20a00*/  F2FP.BF16.F32.PACK_AB R101, R98, R101 ;  /* 0x000000656265723e */ /* 0x000fe400000010ff */
[----:B------:R-:W-:Y:S02]  /*20a10*/  ISETP.EQ.OR P0, PT, R2, 0x3, !P0 ;  /* 0x000000030200780c */ /* 0x000fe40004702670 */
        /* <DEDUP_REMOVED lines=16> */
[----:B----4-:R-:W-:-:S03]  /*20b20*/  IMAD.WIDE R4, R50, 0x2, R66 ;  /* 0x0000000232047825 */ /* 0x010fc600078e0242 */
        /* <DEDUP_REMOVED lines=8> */
[----:B------:R-:W-:Y:S01]  /*20bb0*/  LOP3.LUT R6, R6, R7, RZ, 0x3c, !PT ;  /* 0x0000000706067212 */ /* 0x000fe200078e3cff */
[--C-:B------:R-:W-:Y:S01]  /*20bc0*/  IMAD.X R7, RZ, RZ, R5.reuse, P5 ;  /* 0x000000ffff077224 */ /* 0x100fe200028e0605 */
[----:B------:R-:W-:Y:S01]  /*20bd0*/  LOP3.LUT R8, R8, R9, RZ, 0x3c, !PT ;  /* 0x0000000908087212 */ /* 0x000fe200078e3cff */
[----:B------:R-:W-:Y:S01]  /*20be0*/  IMAD.X R9, RZ, RZ, R5, P1 ;  /* 0x000000ffff097224 */ /* 0x000fe200008e0605 */
[----:B------:R-:W-:Y:S02]  /*20bf0*/  SHF.R.U64 R14, R14, 0x3, RZ ;  /* 0x000000030e0e7819 */ /* 0x000fe400000012ff */
[----:B------:R-:W-:-:S02]  /*20c00*/  IADD3 R11, P2, R4, 0x4020, RZ ;  /* 0x00004020040b7810 */ /* 0x000fc40007f5e0ff */
[C---:B------:R-:W-:Y:S02]  /*20c10*/  IADD3 R21, P4, R4.reuse, 0x60, RZ ;  /* 0x0000006004157810 */ /* 0x040fe40007f9e0ff */
[C---:B------:R-:W-:Y:S02]  /*20c20*/  IADD3 R25, P5, R4.reuse, 0x40, RZ ;  /* 0x0000004004197810 */ /* 0x040fe40007fbe0ff */
[----:B------:R-:W-:Y:S02]  /*20c30*/  IADD3 R27, P1, R4, 0x20, RZ ;  /* 0x00000020041b7810 */ /* 0x000fe40007f3e0ff */
[----:B------:R-:W-:Y:S02]  /*20c40*/  LOP3.LUT R14, R14, R15, RZ, 0x3c, !PT ;  /* 0x0000000f0e0e7212 */ /* 0x000fe400078e3cff */
[----:B------:R-:W-:Y:S02]  /*20c50*/  LOP3.LUT R10, R11, 0x380, RZ, 0xc0, !PT ;  /* 0x000003800b0a7812 */ /* 0x000fe400078ec0ff */
[----:B------:R-:W-:-:S02]  /*20c60*/  LOP3.LUT R20, R21, 0x380, RZ, 0xc0, !PT ;  /* 0x0000038015147812 */ /* 0x000fc400078ec0ff */
[----:B------:R-:W-:Y:S02]  /*20c70*/  LOP3.LUT R24, R25, 0x380, RZ, 0xc0, !PT ;  /* 0x0000038019187812 */ /* 0x000fe400078ec0ff */
[----:B------:R-:W-:Y:S02]  /*20c80*/  LOP3.LUT R26, R27, 0x380, RZ, 0xc0, !PT ;  /* 0x000003801b1a7812 */ /* 0x000fe400078ec0ff */
[----:B------:R-:W-:Y:S02]  /*20c90*/  LOP3.LUT R15, R4, 0x380, RZ, 0xc0, !PT ;  /* 0x00000380040f7812 */ /* 0x000fe400078ec0ff */
[----:B------:R-:W-:Y:S02]  /*20ca0*/  SHF.R.U64 R10, R10, 0x3, RZ ;  /* 0x000000030a0a7819 */ /* 0x000fe400000012ff */
[----:B------:R-:W-:Y:S02]  /*20cb0*/  SHF.R.U64 R20, R20, 0x3, RZ ;  /* 0x0000000314147819 */ /* 0x000fe400000012ff */
[----:B------:R-:W-:-:S02]  /*20cc0*/  SHF.R.U64 R24, R24, 0x3, RZ ;  /* 0x0000000318187819 */ /* 0x000fc400000012ff */
        /* <DEDUP_REMOVED lines=12> */
[----:B------:R-:W-:-:S02]  /*20d90*/  MOV R70, R6 ;  /* 0x0000000600467202 */ /* 0x000fc40000000f00 */
[----:B------:R-:W-:Y:S02]  /*20da0*/  MOV R83, R4 ;  /* 0x0000000400537202 */ /* 0x000fe40000000f00 */
[----:B------:R-:W-:Y:S02]  /*20db0*/  MOV R72, R8 ;  /* 0x0000000800487202 */ /* 0x000fe40000000f00 */
[----:B------:R-:W-:Y:S02]  /*20dc0*/  MOV R74, R10 ;  /* 0x0000000a004a7202 */ /* 0x000fe40000000f00 */
[----:B------:R-:W-:Y:S02]  /*20dd0*/  MOV R78, R14 ;  /* 0x0000000e004e7202 */ /* 0x000fe40000000f00 */
[----:B------:R-:W-:Y:S02]  /*20de0*/  MOV R80, R20 ;  /* 0x0000001400507202 */ /* 0x000fe40000000f00 */
[----:B------:R-:W-:-:S02]  /*20df0*/  MOV R81, R24 ;  /* 0x0000001800517202 */ /* 0x000fc40000000f00 */
[----:B------:R-:W-:Y:S02]  /*20e00*/  MOV R82, R26 ;  /* 0x0000001a00527202 */ /* 0x000fe40000000f00 */
[----:B--2---:R-:W-:Y:S01]  /*20e10*/  LOP3.LUT R2, R0, 0x2, RZ, 0x3c, !PT ;  /* 0x0000000200027812 */ /* 0x004fe200078e3cff */
        /* <DEDUP_REMOVED lines=17> */
[----:B------:R-:W0:Y:S01]  /*20f30*/  SHFL.IDX PT, R10, R5, R0, 0x1c1f ;  /* 0x001c1f00050a7589 */ /* 0x000e2200000e0000 */
        /* <DEDUP_REMOVED lines=11> */
[----:B------:R-:W-:Y:S01]  /*20ff0*/  SHFL.IDX PT, R37, R37, R0, 0x1c1f ;  /* 0x001c1f0025257589 */ /* 0x000fe200000e0000 */
[----:B------:R-:W-:Y:S02]  /*21000*/  SEL R69, R30, R71, P0 ;  /* 0x000000471e457207 */ /* 0x000fe40000000000 */
[----:B------:R-:W-:Y:S01]  /*21010*/  SEL R73, R75, R34, P0 ;  /* 0x000000224b497207 */ /* 0x000fe20000000000 */
[----:B------:R-:W2:Y:S01]  /*21020*/  SHFL.IDX PT, R20, R39, R2, 0x1c1f ;  /* 0x001c1f0227147589 */ /* 0x000ea200000e0000 */
[----:B------:R-:W-:Y:S02]  /*21030*/  SEL R43, R36, R43, P0 ;  /* 0x0000002b242b7207 */ /* 0x000fe40000000000 */
[----:B------:R-:W-:Y:S01]  /*21040*/  SEL R51, R60, R51, P0 ;  /* 0x000000333c337207 */ /* 0x000fe20000000000 */
[----:B------:R-:W-:Y:S01]  /*21050*/  SHFL.IDX PT, R41, R41, R0, 0x1c1f ;  /* 0x001c1f0029297589 */ /* 0x000fe200000e0000 */
[----:B------:R-:W-:-:S02]  /*21060*/  SEL R55, R52, R55, P0 ;  /* 0x0000003734377207 */ /* 0x000fc40000000000 */
[----:B------:R-:W-:Y:S01]  /*21070*/  SEL R59, R59, R46, P0 ;  /* 0x0000002e3b3b7207 */ /* 0x000fe20000000000 */
[----:B------:R-:W4:Y:S01]  /*21080*/  SHFL.IDX PT, R40, R43, R2, 0x1c1f ;  /* 0x001c1f022b287589 */ /* 0x000f2200000e0000 */
[----:B------:R-:W-:Y:S02]  /*21090*/  SEL R63, R63, R38, P0 ;  /* 0x000000263f3f7207 */ /* 0x000fe40000000000 */
[----:B------:R-:W-:Y:S01]  /*210a0*/  SEL R71, R71, R30, P0 ;  /* 0x0000001e47477207 */ /* 0x000fe20000000000 */
[----:B------:R-:W3:Y:S01]  /*210b0*/  SHFL.IDX PT, R38, R33, R0, 0x1c1f ;  /* 0x001c1f0021267589 */ /* 0x000ee200000e0000 */
[----:B------:R-:W-:Y:S02]  /*210c0*/  SEL R75, R34, R75, P0 ;  /* 0x0000004b224b7207 */ /* 0x000fe40000000000 */
[----:B------:R-:W-:Y:S01]  /*210d0*/  SEL R77, R79, R42, P0 ;  /* 0x0000002a4f4d7207 */ /* 0x000fe20000000000 */
[----:B------:R-:W3:Y:S01]  /*210e0*/  SHFL.IDX PT, R30, R25, R0, 0x1c1f ;  /* 0x001c1f00191e7589 */ /* 0x000ee200000e0000 */
[----:B------:R-:W-:-:S02]  /*210f0*/  SEL R79, R42, R79, P0 ;  /* 0x0000004f2a4f7207 */ /* 0x000fc40000000000 */
[----:B0-----:R-:W-:Y:S01]  /*21100*/  SEL R8, R10, R7, P0 ;  /* 0x000000070a087207 */ /* 0x001fe20000000000 */
[----:B------:R-:W0:Y:S01]  /*21110*/  SHFL.IDX PT, R34, R29, R0, 0x1c1f ;  /* 0x001c1f001d227589 */ /* 0x000e2200000e0000 */
[----:B------:R-:W-:Y:S02]  /*21120*/  SEL R4, R6, R3, P0 ;  /* 0x0000000306047207 */ /* 0x000fe40000000000 */
[----:B------:R-:W-:Y:S01]  /*21130*/  SEL R10, R7, R10, P0 ;  /* 0x0000000a070a7207 */ /* 0x000fe20000000000 */
[----:B------:R-:W-:Y:S01]  /*21140*/  SHFL.IDX PT, R45, R45, R0, 0x1c1f ;  /* 0x001c1f002d2d7589 */ /* 0x000fe200000e0000 */
[----:B-1----:R-:W-:Y:S02]  /*21150*/  SEL R24, R26, R21, P0 ;  /* 0x000000151a187207 */ /* 0x002fe40000000000 */
[----:B--2---:R-:W-:Y:S01]  /*21160*/  SEL R12, R37, R20, P0 ;  /* 0x00000014250c7207 */ /* 0x004fe20000000000 */
[----:B------:R-:W-:Y:S01]  /*21170*/  SHFL.IDX PT, R49, R49, R0, 0x1c1f ;  /* 0x001c1f0031317589 */ /* 0x000fe200000e0000 */
[----:B------:R-:W-:-:S02]  /*21180*/  SEL R14, R20, R37, P0 ;  /* 0x00000025140e7207 */ /* 0x000fc40000000000 */
[----:B------:R-:W-:Y:S01]  /*21190*/  SEL R6, R3, R6, P0 ;  /* 0x0000000603067207 */ /* 0x000fe20000000000 */
[----:B------:R-:W-:Y:S01]  /*211a0*/  SHFL.IDX PT, R53, R53, R0, 0x1c1f ;  /* 0x001c1f0035357589 */ /* 0x000fe200000e0000 */
[----:B------:R-:W-:Y:S02]  /*211b0*/  SEL R26, R21, R26, P0 ;  /* 0x0000001a151a7207 */ /* 0x000fe40000000000 */
[----:B----4-:R-:W-:Y:S01]  /*211c0*/  SEL R48, R41, R40, P0 ;  /* 0x0000002829307207 */ /* 0x010fe20000000000 */
[----:B------:R-:W-:Y:S01]  /*211d0*/  SHFL.IDX PT, R57, R57, R0, 0x1c1f ;  /* 0x001c1f0039397589 */ /* 0x000fe200000e0000 */
[----:B---3--:R-:W-:Y:S02]  /*211e0*/  SEL R36, R38, R35, P0 ;  /* 0x0000002326247207 */ /* 0x008fe40000000000 */
[----:B------:R-:W-:Y:S01]  /*211f0*/  SEL R38, R35, R38, P0 ;  /* 0x0000002623267207 */ /* 0x000fe20000000000 */
[----:B------:R-:W-:Y:S01]  /*21200*/  SHFL.IDX PT, R61, R61, R0, 0x1c1f ;  /* 0x001c1f003d3d7589 */ /* 0x000fe200000e0000 */
[----:B------:R-:W-:-:S02]  /*21210*/  SEL R28, R30, R27, P0 ;  /* 0x0000001b1e1c7207 */ /* 0x000fc40000000000 */
[----:B------:R-:W-:Y:S01]  /*21220*/  SEL R30, R27, R30, P0 ;  /* 0x0000001e1b1e7207 */ /* 0x000fe20000000000 */
[----:B------:R-:W-:Y:S01]  /*21230*/  SHFL.IDX PT, R69, R69, R0, 0x1c1f ;  /* 0x001c1f0045457589 */ /* 0x000fe200000e0000 */
[----:B0-----:R-:W-:Y:S02]  /*21240*/  SEL R32, R34, R31, P0 ;  /* 0x0000001f22207207 */ /* 0x001fe40000000000 */
[----:B------:R-:W-:Y:S01]  /*21250*/  SEL R34, R31, R34, P0 ;  /* 0x000000221f227207 */ /* 0x000fe20000000000 */
[----:B------:R-:W-:Y:S01]  /*21260*/  SHFL.IDX PT, R73, R73, R0, 0x1c1f ;  /* 0x001c1f0049497589 */ /* 0x000fe200000e0000 */
[----:B------:R-:W-:-:S03]  /*21270*/  SEL R50, R40, R41, P0 ;  /* 0x0000002928327207 */ /* 0x000fc60000000000 */
[----:B------:R0:W1:Y:S04]  /*21280*/  SHFL.IDX PT, R42, R47, R2, 0x1c1f ;  /* 0x001c1f022f2a7589 */ /* 0x00006800000e0000 */
[----:B------:R-:W2:Y:S04]  /*21290*/  SHFL.IDX PT, R44, R51, R2, 0x1c1f ;  /* 0x001c1f02332c7589 */ /* 0x000ea800000e0000 */
[----:B------:R-:W3:Y:S01]  /*212a0*/  SHFL.IDX PT, R46, R55, R2, 0x1c1f ;  /* 0x001c1f02372e7589 */ /* 0x000ee200000e0000 */
[----:B0-----:R-:W-:-:S03]  /*212b0*/  IMAD.MOV.U32 R47, RZ, RZ, RZ ;  /* 0x000000ffff2f7224 */ /* 0x001fc600078e00ff */
[----:B------:R-:W0:Y:S04]  /*212c0*/  SHFL.IDX PT, R52, R59, R2, 0x1c1f ;  /* 0x001c1f023b347589 */ /* 0x000e2800000e0000 */
[----:B------:R-:W4:Y:S04]  /*212d0*/  SHFL.IDX PT, R54, R63, R2, 0x1c1f ;  /* 0x001c1f023f367589 */ /* 0x000f2800000e0000 */
[----:B------:R-:W4:Y:S04]  /*212e0*/  SHFL.IDX PT, R56, R71, R2, 0x1c1f ;  /* 0x001c1f0247387589 */ /* 0x000f2800000e0000 */
[----:B------:R-:W4:Y:S01]  /*212f0*/  SHFL.IDX PT, R58, R75, R2, 0x1c1f ;  /* 0x001c1f024b3a7589 */ /* 0x000f2200000e0000 */
[----:B-1----:R-:W-:-:S02]  /*21300*/  SEL R5, R45, R42, P0 ;  /* 0x0000002a2d057207 */ /* 0x002fc40000000000 */
[----:B------:R-:W-:Y:S01]  /*21310*/  SEL R7, R42, R45, P0 ;  /* 0x0000002d2a077207 */ /* 0x000fe20000000000 */
[----:B------:R1:W1:Y:S01]  /*21320*/  SHFL.IDX PT, R77, R77, R0, 0x1c1f ;  /* 0x001c1f004d4d7589 */ /* 0x00026200000e0000 */
[----:B--2---:R-:W-:Y:S02]  /*21330*/  SEL R9, R49, R44, P0 ;  /* 0x0000002c31097207 */ /* 0x004fe40000000000 */
[----:B------:R-:W-:Y:S01]  /*21340*/  SEL R11, R44, R49, P0 ;  /* 0x000000312c0b7207 */ /* 0x000fe20000000000 */
[----:B------:R2:W1:Y:S01]  /*21350*/  SHFL.IDX PT, R60, R79, R2, 0x1c1f ;  /* 0x001c1f024f3c7589 */ /* 0x00046200000e0000 */
[----:B---3--:R-:W-:Y:S02]  /*21360*/  SEL R25, R53, R46, P0 ;  /* 0x0000002e35197207 */ /* 0x008fe40000000000 */
[----:B------:R-:W-:Y:S02]  /*21370*/  SEL R27, R46, R53, P0 ;  /* 0x000000352e1b7207 */ /* 0x000fe40000000000 */
[----:B0-----:R-:W-:-:S02]  /*21380*/  SEL R29, R57, R52, P0 ;  /* 0x00000034391d7207 */ /* 0x001fc40000000000 */
[----:B------:R-:W-:Y:S02]  /*21390*/  SEL R31, R52, R57, P0 ;  /* 0x00000039341f7207 */ /* 0x000fe40000000000 */
[----:B----4-:R-:W-:Y:S02]  /*213a0*/  SEL R33, R61, R54, P0 ;  /* 0x000000363d217207 */ /* 0x010fe40000000000 */
[----:B------:R-:W-:Y:S02]  /*213b0*/  SEL R35, R54, R61, P0 ;  /* 0x0000003d36237207 */ /* 0x000fe40000000000 */
[----:B------:R-:W-:Y:S02]  /*213c0*/  SEL R37, R69, R56, P0 ;  /* 0x0000003845257207 */ /* 0x000fe40000000000 */
[----:B------:R-:W-:Y:S02]  /*213d0*/  SEL R39, R56, R69, P0 ;  /* 0x0000004538277207 */ /* 0x000fe40000000000 */
[----:B------:R-:W-:-:S02]  /*213e0*/  SEL R13, R73, R58, P0 ;  /* 0x0000003a490d7207 */ /* 0x000fc40000000000 */
[----:B--2---:R-:W-:-:S07]  /*213f0*/  SEL R15, R58, R73, P0 ;  /* 0x000000493a0f7207 */ /* 0x004fce0000000000 */
.L_x_2443:
[----:B------:R-:W-:Y:S05]  /*21400*/  WARPSYNC.ALL ;  /* 0x0000000000007948 */ /* 0x000fea0003800000 */
[----:B------:R-:W-:Y:S01]  /*21410*/  BAR.SYNC.DEFER_BLOCKING 0x1, 0x100 ;  /* 0x0044000000007b1d */ /* 0x000fe20000010000 */
[----:B-1----:R-:W-:-:S05]  /*21420*/  SEL R49, R77, R60, P0 ;  /* 0x0000003c4d317207 */ /* 0x002fca0000000000 */
[----:B------:R-:W-:Y:S02]  /*21430*/  ULDC.64 UR4, c[0x0][0xbd8] ;  /* 0x0002f60000047ab9 */ /* 0x000fe40000000a00 */
[----:B------:R-:W-:Y:S01]  /*21440*/  ISETP.NE.U32.AND P2, PT, RZ, UR4, PT ;  /* 0x00000004ff007c0c */ /* 0x000fe2000bf45070 */
[----:B------:R-:W2:Y:S01]  /*21450*/  LDL R52, [R1+0x5c] ;  /* 0x00005c0001347983 */ /* 0x000ea20000100800 */
[----:B------:R-:W-:Y:S02]  /*21460*/  IADD3 R20, P1, R65, UR4, RZ ;  /* 0x0000000441147c10 */ /* 0x000fe4000ff3e0ff */
[----:B------:R-:W-:Y:S02]  /*21470*/  SEL R51, R60, R77, P0 ;  /* 0x0000004d3c337207 */ /* 0x000fe40000000000 */
[----:B------:R-:W-:Y:S02]  /*21480*/  ISETP.NE.AND.EX P2, PT, RZ, UR5, PT, P2 ;  /* 0x00000005ff007c0c */ /* 0x000fe4000bf45320 */
[----:B------:R-:W-:Y:S01]  /*21490*/  IADD3.X R21, R68, UR5, RZ, P1, !PT ;  /* 0x0000000544157c10 */ /* 0x000fe20008ffe4ff */
[----:B------:R-:W-:Y:S01]  /*214a0*/  ULDC.64 UR4, c[0x0][0xbe0] ;  /* 0x0002f80000047ab9 */ /* 0x000fe20000000a00 */
[----:B------:R2:W-:Y:S04]  /*214b0*/  STSM.16.M88.4 [R83], R4 ;  /* 0x0000000453007844 */ /* 0x0005e80000000200 */
[----:B------:R0:W-:Y:S04]  /*214c0*/  STSM.16.M88.4 [R82], R8 ;  /* 0x0000000852007844 */ /* 0x0001e80000000200 */
[----:B------:R0:W-:Y:S01]  /*214d0*/  STSM.16.M88.4 [R81], R24 ;  /* 0x0000001851007844 */ /* 0x0001e20000000200 */
[----:B------:R-:W-:-:S03]  /*214e0*/  ISETP.NE.U32.AND P0, PT, RZ, UR4, PT ;  /* 0x00000004ff007c0c */ /* 0x000fc6000bf05070 */
[----:B------:R0:W-:Y:S04]  /*214f0*/  STSM.16.M88.4 [R80], R28 ;  /* 0x0000001c50007844 */ /* 0x0001e80000000200 */
[----:B------:R0:W-:Y:S04]  /*21500*/  STSM.16.M88.4 [R78], R32 ;  /* 0x000000204e007844 */ /* 0x0001e80000000200 */
[----:B------:R0:W-:Y:S04]  /*21510*/  STSM.16.M88.4 [R74], R36 ;  /* 0x000000244a007844 */ /* 0x0001e80000000200 */
[----:B------:R0:W-:Y:S01]  /*21520*/  STSM.16.M88.4 [R72], R12 ;  /* 0x0000000c48007844 */ /* 0x0001e20000000200 */
[----:B------:R-:W-:-:S03]  /*21530*/  ISETP.NE.AND.EX P0, PT, RZ, UR5, PT, P0 ;  /* 0x00000005ff007c0c */ /* 0x000fc6000bf05300 */
[----:B------:R0:W-:Y:S01]  /*21540*/  STSM.16.M88.4 [R70], R48 ;  /* 0x0000003046007844 */ /* 0x0001e20000000200 */
[----:B------:R-:W-:Y:S09]  /*21550*/  BAR.SYNC.DEFER_BLOCKING 0x1, 0x100 ;  /* 0x0044000000007b1d */ /* 0x000ff20000010000 */
[----:B------:R-:W-:Y:S01]  /*21560*/  @P0 IADD3 R2, P1, R65, UR4, RZ ;  /* 0x0000000441020c10 */ /* 0x000fe2000ff3e0ff */
[----:B------:R-:W-:-:S02]  /*21570*/  ULDC UR4, c[0x0][0xa88] ;  /* 0x0002a20000047ab9 */ /* 0x000fc40000000800 */
[----:B------:R-:W-:Y:S01]  /*21580*/  IMAD.U32 R0, RZ, RZ, UR4 ;  /* 0x00000004ff007e24 */ /* 0x000fe2000f8e00ff */
[----:B------:R-:W-:Y:S01]  /*21590*/  @P0 IADD3.X R3, R68, UR5, RZ, P1, !PT ;  /* 0x0000000544030c10 */ /* 0x000fe20008ffe4ff */
[----:B------:R0:W5:Y:S04]  /*215a0*/  @P2 LDG.E R47, desc[UR60][R20.64] ;  /* 0x0000003c142f2981 */ /* 0x000168000c1e1900 */
[----:B------:R0:W5:Y:S01]  /*215b0*/  @P0 LDG.E R0, desc[UR60][R2.64] ;  /* 0x0000003c02000981 */ /* 0x000162000c1e1900 */
[----:B--2---:R-:W-:-:S04]  /*215c0*/  IMAD R5, R64, 0x40, R52 ;  /* 0x0000004040057824 */ /* 0x004fc800078e0234 */
[----:B------:R-:W-:Y:S01]  /*215d0*/  IMAD.WIDE R66, R5, 0x2, R66 ;  /* 0x0000000205427825 */ /* 0x000fe200078e0242 */
[----:B0-----:R-:W-:Y:S06]  /*215e0*/  @P0 BRA `(.L_x_2215) ;  /* 0x0000000000100947 */ /* 0x001fec0003800000 */
[----:B------:R-:W-:Y:S05]  /*215f0*/  @!P2 BRA `(.L_x_2215) ;  /* 0x00000000000ca947 */ /* 0x000fea0003800000 */
[----:B------:R-:W2:Y:S04]  /*21600*/  LDG.E R3, desc[UR60][R20.64] ;  /* 0x0000003c14037981 */ /* 0x000ea8000c1e1900 */
[----:B-----5:R-:W2:Y:S02]  /*21610*/  LDG.E R0, desc[UR60][R20.64+0x4] ;  /* 0x0000043c14007981 */ /* 0x020ea4000c1e1900 */
[----:B--2---:R-:W-:-:S07]  /*21620*/  IMAD.IADD R0, R0, 0x1, -R3 ;  /* 0x0000000100007824 */ /* 0x004fce00078e0a03 */
.L_x_2215:
[----:B------:R-:W2:Y:S01]  /*21630*/  LDL R6, [R1+0x70] ;  /* 0x0000700001067983 */ /* 0x000ea20000100800 */
[----:B------:R-:W-:-:S03]  /*21640*/  ULDC.64 UR4, c[0x0][0xb70] ;  /* 0x0002dc0000047ab9 */ /* 0x000fc60000000a00 */
[----:B------:R-:W3:Y:S04]  /*21650*/  LDL.LU R50, [R1+0x7c] ;  /* 0x00007c0001327983 */ /* 0x000ee80000300800 */
[----:B------:R-:W2:Y:S01]  /*21660*/  LDL.LU R48, [R1+0x80] ;  /* 0x0000800001307983 */ /* 0x000ea20000300800 */
[--C-:B-----5:R-:W-:Y:S01]  /*21670*/  SHF.R.S32.HI R21, RZ, 0x1f, R47.reuse ;  /* 0x0000001fff157819 */ /* 0x120fe2000001142f */
[----:B------:R-:W-:Y:S01]  /*21680*/  IMAD.MOV.U32 R20, RZ, RZ, R47 ;  /* 0x000000ffff147224 */ /* 0x000fe200078e002f */
[----:B------:R-:W-:Y:S02]  /*21690*/  SEL R62, R62, RZ, !P2 ;  /* 0x000000ff3e3e7207 */ /* 0x000fe40005000000 */
[----:B------:R-:W-:Y:S02]  /*216a0*/  SEL R49, R84, RZ, !P2 ;  /* 0x000000ff54317207 */ /* 0x000fe40005000000 */
[----:B------:R-:W-:-:S02]  /*216b0*/  IADD3 R9, P0, R66, 0x1000, RZ ;  /* 0x0000100042097810 */ /* 0x000fc40007f1e0ff */
[C---:B------:R-:W-:Y:S02]  /*216c0*/  IADD3 R25, P2, R66.reuse, 0x3000, RZ ;  /* 0x0000300042197810 */ /* 0x040fe40007f5e0ff */
[----:B------:R-:W-:Y:S02]  /*216d0*/  LOP3.LUT R8, R9, 0x380, RZ, 0xc0, !PT ;  /* 0x0000038009087812 */ /* 0x000fe400078ec0ff */
[----:B------:R-:W-:Y:S02]  /*216e0*/  IADD3 R13, P1, R66, 0x2000, RZ ;  /* 0x00002000420d7810 */ /* 0x000fe40007f3e0ff */
[----:B------:R-:W-:Y:S02]  /*216f0*/  LOP3.LUT R24, R25, 0x380, RZ, 0xc0, !PT ;  /* 0x0000038019187812 */ /* 0x000fe400078ec0ff */
[----:B------:R-:W-:Y:S02]  /*21700*/  SHF.R.U64 R8, R8, 0x3, RZ ;  /* 0x0000000308087819 */ /* 0x000fe400000012ff */
[----:B------:R-:W-:-:S02]  /*21710*/  LOP3.LUT R12, R13, 0x380, RZ, 0xc0, !PT ;  /* 0x000003800d0c7812 */ /* 0x000fc400078ec0ff */
[----:B------:R-:W-:Y:S02]  /*21720*/  SHF.R.U64 R24, R24, 0x3, RZ ;  /* 0x0000000318187819 */ /* 0x000fe400000012ff */
[----:B------:R-:W-:Y:S01]  /*21730*/  LOP3.LUT R8, R8, R9, RZ, 0x3c, !PT ;  /* 0x0000000908087212 */ /* 0x000fe200078e3cff */
[--C-:B------:R-:W-:Y:S01]  /*21740*/  IMAD.X R9, RZ, RZ, R67.reuse, P0 ;  /* 0x000000ffff097224 */ /* 0x100fe200000e0643 */
[----:B------:R-:W-:Y:S02]  /*21750*/  SHF.R.U64 R12, R12, 0x3, RZ ;  /* 0x000000030c0c7819 */ /* 0x000fe400000012ff */
[----:B------:R-:W-:Y:S01]  /*21760*/  LOP3.LUT R24, R24, R25, RZ, 0x3c, !PT ;  /* 0x0000001918187212 */ /* 0x000fe200078e3cff */
[--C-:B------:R-:W-:Y:S01]  /*21770*/  IMAD.X R25, RZ, RZ, R67.reuse, P2 ;  /* 0x000000ffff197224 */ /* 0x100fe200010e0643 */
[----:B------:R-:W-:Y:S02]  /*21780*/  IADD3 R29, P3, R66, 0x4000, RZ ;  /* 0x00004000421d7810 */ /* 0x000fe40007f7e0ff */
[----:B------:R-:W-:Y:S01]  /*21790*/  LOP3.LUT R12, R12, R13, RZ, 0x3c, !PT ;  /* 0x0000000d0c0c7212 */ /* 0x000fe200078e3cff */
[----:B------:R-:W-:Y:S01]  /*217a0*/  IMAD.X R13, RZ, RZ, R67, P1 ;  /* 0x000000ffff0d7224 */ /* 0x000fe200008e0643 */
[----:B------:R-:W-:-:S04]  /*217b0*/  LOP3.LUT R28, R29, 0x380, RZ, 0xc0, !PT ;  /* 0x000003801d1c7812 */ /* 0x000fc800078ec0ff */
[----:B------:R-:W-:-:S04]  /*217c0*/  SHF.R.U64 R28, R28, 0x3, RZ ;  /* 0x000000031c1c7819 */ /* 0x000fc800000012ff */
[----:B------:R-:W-:Y:S01]  /*217d0*/  LOP3.LUT R28, R28, R29, RZ, 0x3c, !PT ;  /* 0x0000001d1c1c7212 */ /* 0x000fe200078e3cff */
[----:B------:R-:W-:Y:S01]  /*217e0*/  IMAD.X R29, RZ, RZ, R67, P3 ;  /* 0x000000ffff1d7224 */ /* 0x000fe200018e0643 */
[----:B------:R-:W-:Y:S01]  /*217f0*/  SHF.R.S32.HI R65, RZ, 0x1f, R64 ;  /* 0x0000001fff417819 */ /* 0x000fe20000011440 */
[----:B------:R-:W-:Y:S01]  /*21800*/  BSSY B1, `(.L_x_2216) ;  /* 0x000006b000017945 */ /* 0x000fe20003800000 */
[----:B---3--:R-:W-:Y:S01]  /*21810*/  SHF.R.S32.HI R46, RZ, 0x1f, R50 ;  /* 0x0000001fff2e7819 */ /* 0x008fe20000011432 */
[----:B------:R-:W-:-:S04]  /*21820*/  IMAD.WIDE.U32 R2, R50, UR4, R20 ;  /* 0x0000000432027c25 */ /* 0x000fc8000f8e0014 */
[----:B--2---:R-:W-:Y:S02]  /*21830*/  IMAD R7, R48, 0x80, R6 ;  /* 0x0000008030077824 */ /* 0x004fe400078e0206 */
[----:B------:R-:W0:Y:S01]  /*21840*/  S2R R6, SR_TID.X ;  /* 0x0000000000067919 */ /* 0x000e220000002100 */
[----:B------:R-:W-:-:S04]  /*21850*/  IMAD R4, R46, UR4, RZ ;  /* 0x000000042e047c24 */ /* 0x000fc8000f8e02ff */
[----:B------:R-:W-:Y:S01]  /*21860*/  IMAD R5, R50, UR5, R4 ;  /* 0x0000000532057c24 */ /* 0x000fe2000f8e0204 */
[----:B------:R-:W-:Y:S02]  /*21870*/  ULDC.64 UR4, c[0x0][0xb78] ;  /* 0x0002de0000047ab9 */ /* 0x000fe40000000a00 */
[----:B------:R-:W-:Y:S02]  /*21880*/  IMAD R4, R62, UR4, RZ ;  /* 0x000000043e047c24 */ /* 0x000fe4000f8e02ff */
[----:B------:R-:W-:Y:S01]  /*21890*/  IMAD.IADD R3, R3, 0x1, R5 ;  /* 0x0000000103037824 */ /* 0x000fe200078e0205 */
[----:B------:R-:W-:Y:S01]  /*218a0*/  SHF.R.S32.HI R5, RZ, 0x1f, R7 ;  /* 0x0000001fff057819 */ /* 0x000fe20000011407 */
[C---:B------:R-:W-:Y:S02]  /*218b0*/  IMAD R4, R49.reuse, UR5, R4 ;  /* 0x0000000531047c24 */ /* 0x040fe4000f8e0204 */
[----:B------:R-:W-:Y:S01]  /*218c0*/  IMAD.WIDE.U32 R2, R49, UR4, R2 ;  /* 0x0000000431027c25 */ /* 0x000fe2000f8e0002 */
[----:B------:R-:W-:-:S02]  /*218d0*/  ULDC.64 UR4, c[0x0][0xb40] ;  /* 0x0002d00000047ab9 */ /* 0x000fc40000000a00 */
        /* <DEDUP_REMOVED lines=12> */
[----:B------:R-:W-:Y:S01]  /*219a0*/  LOP3.LUT R32, R33, 0x380, RZ, 0xc0, !PT ;  /* 0x0000038021207812 */ /* 0x000fe200078ec0ff */
[----:B------:R-:W-:Y:S01]  /*219b0*/  IMAD.X R41, RZ, RZ, R67, P2 ;  /* 0x000000ffff297224 */ /* 0x000fe200010e0643 */
        /* <DEDUP_REMOVED lines=10> */
[----:B------:R-:W-:-:S04]  /*21a60*/  LOP3.LUT P0, RZ, R6, 0x3, RZ, 0xc0, !PT ;  /* 0x0000000306ff7812 */ /* 0x000fc8000780c0ff */
        /* <DEDUP_REMOVED lines=31> */
[----:B------:R-:W-:Y:S02]  /*21c60*/  VIADD R0, R64, 0x40 ;  /* 0x0000004040007836 */ /* 0x000fe40000000000 */
[----:B0-----:R-:W-:Y:S01]  /*21c70*/  IMAD R44, R46, UR4, RZ ;  /* 0x000000042e2c7c24 */ /* 0x001fe2000f8e02ff */
[CC--:B------:R-:W-:Y:S01]  /*21c80*/  ISETP.GE.AND P3, PT, R64.reuse, R47.reuse, PT ;  /* 0x0000002f4000720c */ /* 0x0c0fe20003f66270 */
        /* <DEDUP_REMOVED lines=12> */
[----:B------:R-:W-:-:S02]  /*21d50*/  IMAD R45, R49, UR5, R20 ;  /* 0x00000005312d7c24 */ /* 0x000fc4000f8e0214 */
[----:B------:R-:W-:Y:S01]  /*21d60*/  IMAD.WIDE.U32 R20, R49, UR4, R2 ;  /* 0x0000000431147c25 */ /* 0x000fe2000f8e0002 */
[----:B--2---:R1:W-:Y:S03]  /*21d70*/  SYNCS.ARRIVE.TRANS64.RED.A1T0 RZ, [R0+URZ], RZ ;  /* 0x000000ff00ff79a7 */ /* 0x0043e6000810043f */
[----:B------:R-:W-:-:S04]  /*21d80*/  IMAD.WIDE R64, R48, 0x80, R64 ;  /* 0x0000008030407825 */ /* 0x000fc800078e0240 */
[----:B------:R-:W-:Y:S01]  /*21d90*/  IMAD.IADD R47, R21, 0x1, R45 ;  /* 0x00000001152f7824 */ /* 0x000fe200078e022d */
[----:B-1----:R-:W-:Y:S06]  /*21da0*/  @P3 BRA `(.L_x_2217) ;  /* 0x0000000000403947 */ /* 0x002fec0003800000 */
        /* <DEDUP_REMOVED lines=16> */
.L_x_2217:
[----:B------:R-:W-:Y:S05]  /*21eb0*/  BSYNC B1 ;  /* 0x0000000000017941 */ /* 0x000fea0003800000 */
.L_x_2216:
[----:B------:R-:W-:Y:S04]  /*21ec0*/  BSSY B1, `(.L_x_2218) ;  /* 0x0000014000017945 */ /* 0x000fe80003800000 */
[----:B------:R-:W-:Y:S05]  /*21ed0*/  @P0 BRA `(.L_x_2219) ;  /* 0x0000000000480947 */ /* 0x000fea0003800000 */
[----:B0----5:R-:W-:Y:S01]  /*21ee0*/  IADD3 R5, P0, R64, 0x20, RZ ;  /* 0x0000002040057810 */ /* 0x021fe20007f1e0ff */
        /* <DEDUP_REMOVED lines=17> */
.L_x_2219:
[----:B------:R-:W-:Y:S05]  /*22000*/  BSYNC B1 ;  /* 0x0000000000017941 */ /* 0x000fea0003800000 */
.L_x_2218:
[----:B------:R-:W-:Y:S04]  /*22010*/  BSSY B1, `(.L_x_2220) ;  /* 0x0000014000017945 */ /* 0x000fe80003800000 */
[----:B------:R-:W-:Y:S05]  /*22020*/  @P1 BRA `(.L_x_2221) ;  /* 0x0000000000481947 */ /* 0x000fea0003800000 */
[----:B01---5:R-:W-:Y:S01]  /*22030*/  IADD3 R5, P0, R64, 0x40, RZ ;  /* 0x0000004040057810 */ /* 0x023fe20007f1e0ff */
        /* <DEDUP_REMOVED lines=17> */
.L_x_2221:
[----:B------:R-:W-:Y:S05]  /*22150*/  BSYNC B1 ;  /* 0x0000000000017941 */ /* 0x000fea0003800000 */
.L_x_2220:
[----:B------:R-:W-:Y:S05]  /*22160*/  @P2 BRA `(.L_x_2222) ;  /* 0x0000000800d42947 */ /* 0x000fea0003800000 */
[----:B012--5:R-:W-:Y:S01]  /*22170*/  IADD3 R5, P0, R64, 0x60, RZ ;  /* 0x0000006040057810 */ /* 0x027fe20007f1e0ff */
        /* <DEDUP_REMOVED lines=19> */
.L_x_2213:
[----:B------:R-:W-:Y:S01]  /*222b0*/  ULDC.64 UR4, c[0x0][0xbd8] ;  /* 0x0002f60000047ab9 */ /* 0x000fe20000000a00 */
[----:B------:R-:W-:Y:S01]  /*222c0*/  IMAD.MOV.U32 R7, RZ, RZ, RZ ;  /* 0x000000ffff077224 */ /* 0x000fe200078e00ff */
[----:B------:R-:W-:Y:S02]  /*222d0*/  ISETP.NE.U32.AND P0, PT, RZ, UR4, PT ;  /* 0x00000004ff007c0c */ /* 0x000fe4000bf05070 */
[----:B------:R-:W-:Y:S02]  /*222e0*/  IADD3 R2, P1, R65, UR4, RZ ;  /* 0x0000000441027c10 */ /* 0x000fe4000ff3e0ff */
[----:B------:R-:W-:Y:S02]  /*222f0*/  ISETP.NE.AND.EX P0, PT, RZ, UR5, PT, P0 ;  /* 0x00000005ff007c0c */ /* 0x000fe4000bf05300 */
[----:B-1----:R-:W-:Y:S01]  /*22300*/  IADD3.X R3, R68, UR5, RZ, P1, !PT ;  /* 0x0000000544037c10 */ /* 0x002fe20008ffe4ff */
[----:B------:R-:W-:Y:S02]  /*22310*/  ULDC.64 UR4, c[0x0][0xbe0] ;  /* 0x0002f80000047ab9 */ /* 0x000fe40000000a00 */
[----:B------:R-:W-:-:S04]  /*22320*/  ISETP.NE.U32.AND P1, PT, RZ, UR4, PT ;  /* 0x00000004ff007c0c */ /* 0x000fc8000bf25070 */
[----:B------:R-:W-:-:S04]  /*22330*/  ISETP.NE.AND.EX P1, PT, RZ, UR5, PT, P1 ;  /* 0x00000005ff007c0c */ /* 0x000fc8000bf25310 */
[----:B------:R1:W5:Y:S09]  /*22340*/  @P0 LDG.E R7, desc[UR60][R2.64] ;  /* 0x0000003c02070981 */ /* 0x000372000c1e1900 */
[----:B------:R-:W-:Y:S01]  /*22350*/  @P1 IADD3 R4, P2, R65, UR4, RZ ;  /* 0x0000000441041c10 */ /* 0x000fe2000ff5e0ff */
[----:B------:R-:W-:-:S02]  /*22360*/  ULDC UR4, c[0x0][0xa88] ;  /* 0x0002a20000047ab9 */ /* 0x000fc40000000800 */
[----:B--2---:R-:W-:Y:S01]  /*22370*/  IMAD.U32 R0, RZ, RZ, UR4 ;  /* 0x00000004ff007e24 */ /* 0x004fe2000f8e00ff */
[----:B------:R-:W-:-:S05]  /*22380*/  @P1 IADD3.X R5, R68, UR5, RZ, P2, !PT ;  /* 0x0000000544051c10 */ /* 0x000fca00097fe4ff */
[----:B------:R1:W5:Y:S01]  /*22390*/  @P1 LDG.E R0, desc[UR60][R4.64] ;  /* 0x0000003c04001981 */ /* 0x000362000c1e1900 */
[----:B------:R-:W-:Y:S01]  /*223a0*/  ISETP.GT.AND P2, PT, R85, 0x7f, PT ;  /* 0x0000007f5500780c */ /* 0x000fe20003f44270 */
[----:B------:R-:W-:-:S12]  /*223b0*/  @P1 BRA `(.L_x_2223) ;  /* 0x0000000000101947 */ /* 0x000fd80003800000 */
[----:B------:R-:W-:Y:S05]  /*223c0*/  @!P0 BRA `(.L_x_2223) ;  /* 0x00000000000c8947 */ /* 0x000fea0003800000 */
[----:B-1----:R-:W2:Y:S04]  /*223d0*/  LDG.E R5, desc[UR60][R2.64] ;  /* 0x0000003c02057981 */ /* 0x002ea8000c1e1900 */
[----:B-----5:R-:W2:Y:S02]  /*223e0*/  LDG.E R0, desc[UR60][R2.64+0x4] ;  /* 0x0000043c02007981 */ /* 0x020ea4000c1e1900 */
[----:B--2---:R-:W-:-:S07]  /*223f0*/  IMAD.IADD R0, R0, 0x1, -R5 ;  /* 0x0000000100007824 */ /* 0x004fce00078e0a05 */
.L_x_2223:
[----:B------:R-:W2:Y:S04]  /*22400*/  LDL R13, [R1+0x7c] ;  /* 0x00007c00010d7983 */ /* 0x000ea80000100800 */
[----:B------:R-:W4:Y:S04]  /*22410*/  LDL R11, [R1+0x5c] ;  /* 0x00005c00010b7983 */ /* 0x000f280000100800 */
[----:B------:R0:W5:Y:S01]  /*22420*/  LDL R12, [R1+0x80] ;  /* 0x00008000010c7983 */ /* 0x0001620000100800 */
[----:B------:R-:W-:Y:S01]  /*22430*/  BSSY B1, `(.L_x_2224) ;  /* 0x000001d000017945 */ /* 0x000fe20003800000 */
[----:B------:R-:W-:-:S02]  /*22440*/  SEL R9, R84, RZ, !P0 ;  /* 0x000000ff54097207 */ /* 0x000fc40004000000 */
[----:B------:R-:W-:Y:S02]  /*22450*/  SEL R62, R62, RZ, !P0 ;  /* 0x000000ff3e3e7207 */ /* 0x000fe40004000000 */
[----:B-----5:R-:W-:Y:S02]  /*22460*/  SHF.R.S32.HI R6, RZ, 0x1f, R7 ;  /* 0x0000001fff067819 */ /* 0x020fe40000011407 */
[----:B--2---:R-:W-:Y:S02]  /*22470*/  SHF.R.S32.HI R8, RZ, 0x1f, R13 ;  /* 0x0000001fff087819 */ /* 0x004fe4000001140d */
[----:B----4-:R-:W-:Y:S01]  /*22480*/  SHF.R.S32.HI R10, RZ, 0x1f, R11 ;  /* 0x0000001fff0a7819 */ /* 0x010fe2000001140b */
[----:B0-----:R-:W-:Y:S06]  /*22490*/  @P2 BRA `(.L_x_2225) ;  /* 0x0000000000582947 */ /* 0x001fec0003800000 */
[----:B-1----:R-:W0:Y:S02]  /*224a0*/  S2R R2, SR_TID.X ;  /* 0x0000000000027919 */ /* 0x002e240000002100 */
        /* <DEDUP_REMOVED lines=21> */
.L_x_2225:
[----:B------:R-:W-:Y:S05]  /*22600*/  BSYNC B1 ;  /* 0x0000000000017941 */ /* 0x000fea0003800000 */
.L_x_2224:
[----:B------:R-:W-:Y:S01]  /*22610*/  ULDC.64 UR4, c[0x0][0xaa0] ;  /* 0x0002a80000047ab9 */ /* 0x000fe20000000a00 */
[----:B-1----:R-:W-:Y:S01]  /*22620*/  IMAD.MOV.U32 R2, RZ, RZ, R11 ;  /* 0x000000ffff027224 */ /* 0x002fe200078e000b */
[----:B------:R-:W-:Y:S01]  /*22630*/  SHF.R.S32.HI R65, RZ, 0x1f, R64 ;  /* 0x0000001fff417819 */ /* 0x000fe20000011440 */
[----:B0-----:R-:W-:Y:S01]  /*22640*/  IMAD.MOV.U32 R3, RZ, RZ, R10 ;  /* 0x000000ffff037224 */ /* 0x001fe200078e000a */
[----:B------:R-:W-:Y:S01]  /*22650*/  BSSY B1, `(.L_x_2226) ;  /* 0x0000029000017945 */ /* 0x000fe20003800000 */
[----:B------:R-:W-:Y:S02]  /*22660*/  IMAD R4, R6, UR4, RZ ;  /* 0x0000000406047c24 */ /* 0x000fe4000f8e02ff */
        /* <DEDUP_REMOVED lines=9> */
[C---:B------:R-:W-:Y:S01]  /*22700*/  IMAD R5, R13.reuse, UR5, R4 ;  /* 0x000000050d057c24 */ /* 0x040fe2000f8e0204 */
        /* <DEDUP_REMOVED lines=29> */
.L_x_2227:
[----:B------:R-:W-:Y:S05]  /*228e0*/  BSYNC B1 ;  /* 0x0000000000017941 */ /* 0x000fea0003800000 */
.L_x_2226:
        /* <DEDUP_REMOVED lines=10> */
[----:B------:R-:W-:Y:S01]  /*22990*/  IMAD.WIDE.U32 R2, R7, UR4, R2 ;  /* 0x0000000407027c25 */ /* 0x000fe2000f8e0002 */
        /* <DEDUP_REMOVED lines=9> */
.L_x_2229:
[----:B------:R-:W-:Y:S05]  /*22a30*/  BSYNC B1 ;  /* 0x0000000000017941 */ /* 0x000fea0003800000 */
.L_x_2228:
        /* <DEDUP_REMOVED lines=20> */
.L_x_2231:
[----:B------:R-:W-:Y:S05]  /*22b80*/  BSYNC B1 ;  /* 0x0000000000017941 */ /* 0x000fea0003800000 */
.L_x_2230:
        /* <DEDUP_REMOVED lines=19> */
.L_x_2222:
[----:B------:R-:W-:Y:S05]  /*22cc0*/  BSYNC B0 ;  /* 0x0000000000007941 */ /* 0x000fea0003800000 */
.L_x_2212:
[----:B------:R-:W-:Y:S02]  /*22cd0*/  ULDC UR4, c[0x0][0xc14] ;  /* 0x0003050000047ab9 */ /* 0x000fe40000000800 */
[----:B---3--:R-:W-:-:S13]  /*22ce0*/  ISETP.GE.AND P0, PT, R235, UR4, PT ;  /* 0x00000004eb007c0c */ /* 0x008fda000bf06270 */
[----:B------:R-:W-:Y:S05]  /*22cf0*/  @!P0 BRA `(.L_x_2232) ;  /* 0xfffffde400288947 */ /* 0x000fea000383ffff */
[----:B------:R-:W-:Y:S05]  /*22d00*/  BRA `(.L_x_2039) ;  /* 0x0000006000a87947 */ /* 0x000fea0003800000 */
.L_x_2037:
        /* <DEDUP_REMOVED lines=20> */
.L_x_2233:
        /* <DEDUP_REMOVED lines=34> */
[----:B------:R-:W-:Y:S01]  /*23070*/  IMAD.MOV.U32 R8, RZ, RZ, R7 ;  /* 0x000000ffff087224 */ /* 0x000fe200078e0007 */
[----:B--2---:R-:W-:-:S13]  /*23080*/  ISETP.GT.AND P6, PT, R7, UR6, PT ;  /* 0x0000000607007c0c */ /* 0x004fda000bfc4270 */
[----:B------:R-:W-:Y:S05]  /*23090*/  @P6 BRA `(.L_x_2235) ;  /* 0x0000000000a06947 */ /* 0x000fea0003800000 */
[----:B------:R-:W0:Y:S01]  /*230a0*/  LDC R5, c[0x0][0xc14] ;  /* 0x00030500ff057b82 */ /* 0x000e220000000800 */
[----:B------:R-:W-:Y:S01]  /*230b0*/  IMAD.MOV.U32 R7, RZ, RZ, R8 ;  /* 0x000000ffff077224 */ /* 0x000fe200078e0008 */
[----:B------:R-:W-:Y:S01]  /*230c0*/  UMOV UR4, URZ ;  /* 0x0000003f00047c82 */ /* 0x000fe20008000000 */
[----:B------:R-:W-:Y:S01]  /*230d0*/  ULDC UR7, c[0x0][0xc14] ;  /* 0x0003050000077ab9 */ /* 0x000fe20000000800 */
[----:B------:R-:W-:-:S05]  /*230e0*/  ULDC UR5, c[0x0][0xc10] ;  /* 0x0003040000057ab9 */ /* 0x000fca0000000800 */
.L_x_2239:
        /* <DEDUP_REMOVED lines=13> */
.L_x_2238:
[----:B------:R-:W-:Y:S05]  /*231c0*/  BSYNC B0 ;  /* 0x0000000000007941 */ /* 0x000fea0003800000 */
.L_x_2237:
        /* <DEDUP_REMOVED lines=21> */
.L_x_2235:
[----:B------:R-:W-:-:S04]  /*23320*/  IMAD.IADD R8, R7, 0x1, -R8 ;  /* 0x0000000107087824 */ /* 0x000fc800078e0a08 */
        /* <DEDUP_REMOVED lines=20> */
.L_x_2240:
        /* <DEDUP_REMOVED lines=59> */
.L_x_2236:
[----:B------:R-:W-:Y:S01]  /*23820*/  IMAD.U32 R2, RZ, RZ, UR6 ;  /* 0x00000006ff027e24 */ /* 0x000fe2000f8e00ff */
[----:B------:R0:W-:Y:S04]  /*23830*/  STL [R1+0x4], RZ ;  /* 0x000004ff01007387 */ /* 0x0001e80000100800 */
[----:B------:R0:W-:Y:S04]  /*23840*/  STL [R1+0x8], RZ ;  /* 0x000008ff01007387 */ /* 0x0001e80000100800 */
[----:B------:R0:W-:Y:S02]  /*23850*/  STL [R1], R2 ;  /* 0x0000000201007387 */ /* 0x0001e40000100800 */
.L_x_2241:
        /* <DEDUP_REMOVED lines=10> */
.L_x_2234:
        /* <DEDUP_REMOVED lines=47> */
.L_x_2339:
[----:B0-----:R-:W2:Y:S01]  /*23bf0*/  LDL R0, [R1+0xc] ;  /* 0x00000c0001007983 */ /* 0x001ea20000100800 */
[----:B------:R-:W2:Y:S01]  /*23c00*/  LDC.64 R16, c[0x0][0xc60] ;  /* 0x00031800ff107b82 */ /* 0x000ea20000000a00 */
[----:B------:R-:W-:Y:S05]  /*23c10*/  YIELD ;  /* 0x0000000000007946 */ /* 0x000fea0003800000 */
[----:B------:R-:W-:Y:S01]  /*23c20*/  ULDC.64 UR4, c[0x0][0xa28] ;  /* 0x00028a0000047ab9 */ /* 0x000fe20000000a00 */
[----:B------:R-:W-:Y:S01]  /*23c30*/  IMAD.MOV.U32 R8, RZ, RZ, RZ ;  /* 0x000000ffff087224 */ /* 0x000fe200078e00ff */
[----:B------:R-:W-:Y:S01]  /*23c40*/  ISETP.NE.U32.AND P0, PT, RZ, UR4, PT ;  /* 0x00000004ff007c0c */ /* 0x000fe2000bf05070 */
[----:B------:R-:W-:Y:S01]  /*23c50*/  ULDC.64 UR6, c[0x0][0xa08] ;  /* 0x0002820000067ab9 */ /* 0x000fe20000000a00 */
[----:B------:R-:W-:Y:S01]  /*23c60*/  ULDC.64 UR8, c[0x0][0xa10] ;  /* 0x0002840000087ab9 */ /* 0x000fe20000000a00 */
[----:B------:R-:W-:-:S02]  /*23c70*/  IMAD.MOV.U32 R11, RZ, RZ, RZ ;  /* 0x000000ffff0b7224 */ /* 0x000fc400078e00ff */
[----:B--2---:R-:W-:Y:S01]  /*23c80*/  IMAD.WIDE R16, R0, 0x4, R16 ;  /* 0x0000000400107825 */ /* 0x004fe200078e0210 */
[----:B------:R-:W-:-:S05]  /*23c90*/  ULDC.64 UR10, c[0x0][0xa18] ;  /* 0x00028600000a7ab9 */ /* 0x000fca0000000a00 */
[----:B------:R-:W2:Y:S01]  /*23ca0*/  LDG.E R16, desc[UR60][R16.64] ;  /* 0x0000003c10107981 */ /* 0x000ea2000c1e1900 */
[----:B------:R-:W-:Y:S01]  /*23cb0*/  ISETP.NE.AND.EX P0, PT, RZ, UR5, PT, P0 ;  /* 0x00000005ff007c0c */ /* 0x000fe2000bf05300 */
[----:B------:R-:W-:Y:S02]  /*23cc0*/  IMAD.MOV.U32 R0, RZ, RZ, RZ ;  /* 0x000000ffff007224 */ /* 0x000fe400078e00ff */
[----:B------:R-:W-:Y:S01]  /*23cd0*/  IMAD.MOV.U32 R20, RZ, RZ, RZ ;  /* 0x000000ffff147224 */ /* 0x000fe200078e00ff */
[----:B--2---:R-:W-:-:S09]  /*23ce0*/  SHF.R.S32.HI R18, RZ, 0x1f, R16 ;  /* 0x0000001fff127819 */ /* 0x004fd20000011410 */
[----:B------:R-:W-:-:S04]  /*23cf0*/  @P0 LEA R2, P1, R16, UR4, 0x2 ;  /* 0x0000000410020c11 */ /* 0x000fc8000f8210ff */
[C-C-:B------:R-:W-:Y:S01]  /*23d00*/  @P0 LEA.HI.X R3, R16.reuse, UR5, R18.reuse, 0x2, P1 ;  /* 0x0000000510030c11 */ /* 0x140fe200088f1412 */
[----:B------:R-:W-:Y:S02]  /*23d10*/  ULDC.64 UR4, c[0x0][0xa00] ;  /* 0x0002800000047ab9 */ /* 0x000fe40000000a00 */
[----:B------:R-:W-:Y:S01]  /*23d20*/  ISETP.NE.U32.AND P2, PT, RZ, UR4, PT ;  /* 0x00000004ff007c0c */ /* 0x000fe2000bf45070 */
[C---:B------:R-:W-:Y:S01]  /*23d30*/  IMAD.SHL.U32 R17, R16.reuse, 0x4, RZ ;  /* 0x0000000410117824 */ /* 0x040fe200078e00ff */
[----:B------:R0:W5:Y:S01]  /*23d40*/  @P0 LDG.E R0, desc[UR60][R2.64] ;  /* 0x0000003c02000981 */ /* 0x000162000c1e1900 */
[----:B------:R-:W-:Y:S02]  /*23d50*/  SHF.L.U64.HI R18, R16, 0x2, R18 ;  /* 0x0000000210127819 */ /* 0x000fe40000010212 */
[----:B------:R-:W-:Y:S02]  /*23d60*/  ISETP.NE.AND.EX P2, PT, RZ, UR5, PT, P2 ;  /* 0x00000005ff007c0c */ /* 0x000fe4000bf45320 */
[----:B------:R-:W-:-:S02]  /*23d70*/  ISETP.NE.U32.AND P0, PT, RZ, UR6, PT ;  /* 0x00000006ff007c0c */ /* 0x000fc4000bf05070 */
[----:B------:R-:W-:Y:S02]  /*23d80*/  ISETP.NE.U32.AND P1, PT, RZ, UR8, PT ;  /* 0x00000008ff007c0c */ /* 0x000fe4000bf25070 */
[----:B------:R-:W-:Y:S02]  /*23d90*/  ISETP.NE.AND.EX P0, PT, RZ, UR7, PT, P0 ;  /* 0x00000007ff007c0c */ /* 0x000fe4000bf05300 */
[C---:B0-----:R-:W-:Y:S02]  /*23da0*/  IADD3 R2, P4, R17.reuse, UR4, RZ ;  /* 0x0000000411027c10 */ /* 0x041fe4000ff9e0ff */
[----:B------:R-:W-:Y:S02]  /*23db0*/  ISETP.NE.AND.EX P1, PT, RZ, UR9, PT, P1 ;  /* 0x00000009ff007c0c */ /* 0x000fe4000bf25310 */
[----:B------:R-:W-:Y:S02]  /*23dc0*/  IADD3.X R3, R18, UR5, RZ, P4, !PT ;  /* 0x0000000512037c10 */ /* 0x000fe4000a7fe4ff */
[----:B------:R-:W-:-:S02]  /*23dd0*/  IADD3 R6, P5, R17, UR6, RZ ;  /* 0x0000000611067c10 */ /* 0x000fc4000ffbe0ff */
[----:B------:R-:W-:Y:S01]  /*23de0*/  IADD3 R4, P4, R17, UR8, RZ ;  /* 0x0000000811047c10 */ /* 0x000fe2000ff9e0ff */
[----:B------:R-:W2:Y:S01]  /*23df0*/  @P2 LDG.E R8, desc[UR60][R2.64] ;  /* 0x0000003c02082981 */ /* 0x000ea2000c1e1900 */
[C---:B------:R-:W-:Y:S02]  /*23e00*/  IADD3.X R7, R18.reuse, UR7, RZ, P5, !PT ;  /* 0x0000000712077c10 */ /* 0x040fe4000affe4ff */
[----:B------:R-:W-:Y:S02]  /*23e10*/  IADD3.X R5, R18, UR9, RZ, P4, !PT ;  /* 0x0000000912057c10 */ /* 0x000fe4000a7fe4ff */
[----:B------:R-:W-:Y:S01]  /*23e20*/  ISETP.NE.U32.AND P3, PT, RZ, UR10, PT ;  /* 0x0000000aff007c0c */ /* 0x000fe2000bf65070 */
[----:B------:R-:W5:Y:S01]  /*23e30*/  @P0 LDG.E R11, desc[UR60][R6.64] ;  /* 0x0000003c060b0981 */ /* 0x000f62000c1e1900 */
[----:B------:R-:W-:Y:S02]  /*23e40*/  ULDC UR4, c[0x0][0x288] ;  /* 0x0000a20000047ab9 */ /* 0x000fe40000000800 */
[----:B------:R-:W-:Y:S01]  /*23e50*/  ISETP.NE.AND.EX P3, PT, RZ, UR11, PT, P3 ;  /* 0x0000000bff007c0c */ /* 0x000fe2000bf65330 */
[----:B------:R-:W5:Y:S01]  /*23e60*/  @P1 LDG.E R20, desc[UR60][R4.64] ;  /* 0x0000003c04141981 */ /* 0x000f62000c1e1900 */
[----:B------:R-:W-:Y:S01]  /*23e70*/  IMAD.U32 R10, RZ, RZ, UR4 ;  /* 0x00000004ff0a7e24 */ /* 0x000fe2000f8e00ff */
[----:B------:R-:W-:-:S02]  /*23e80*/  ULDC.64 UR4, c[0x0][0x3f8] ;  /* 0x0000fe0000047ab9 */ /* 0x000fc40000000a00 */
[----:B------:R-:W-:-:S03]  /*23e90*/  UISETP.NE.U32.AND UP0, UPT, UR4, URZ, UPT ;  /* 0x0000003f0400728c */ /* 0x000fc6000bf05070 */
[----:B------:R-:W-:Y:S01]  /*23ea0*/  ULDC UR4, c[0x0][0x404] ;  /* 0x0001010000047ab9 */ /* 0x000fe20000000800 */
[----:B------:R-:W-:-:S03]  /*23eb0*/  UISETP.NE.AND.EX UP0, UPT, UR5, URZ, UPT, UP0 ;  /* 0x0000003f0500728c */ /* 0x000fc6000bf05300 */
[----:B------:R-:W-:Y:S01]  /*23ec0*/  ULDC UR5, c[0x0][0x2e0] ;  /* 0x0000b80000057ab9 */ /* 0x000fe20000000800 */
[----:B------:R-:W-:-:S04]  /*23ed0*/  USEL UR4, UR4, 0x1, UP0 ;  /* 0x0000000104047887 */ /* 0x000fc80008000000 */
[----:B------:R-:W-:-:S03]  /*23ee0*/  UIMAD UR4, UR4, UR5, URZ ;  /* 0x00000005040472a4 */ /* 0x000fc6000f8e023f */
[----:B------:R-:W-:Y:S01]  /*23ef0*/  ULDC UR5, c[0x0][0x338] ;  /* 0x0000ce0000057ab9 */ /* 0x000fe20000000800 */
[----:B--2---:R0:W-:Y:S02]  /*23f00*/  STL [R1+0x24], R8 ;  /* 0x0000240801007387 */ /* 0x0041e40000100800 */
[----:B0-----:R-:W-:-:S04]  /*23f10*/  @P3 IADD3 R8, P4, R17, UR10, RZ ;  /* 0x0000000a11083c10 */ /* 0x001fc8000ff9e0ff */
[----:B------:R-:W-:-:S05]  /*23f20*/  @P3 IADD3.X R9, R18, UR11, RZ, P4, !PT ;  /* 0x0000000b12093c10 */ /* 0x000fca000a7fe4ff */
[----:B------:R0:W5:Y:S02]  /*23f30*/  @P3 LDG.E R10, desc[UR60][R8.64] ;  /* 0x0000003c080a3981 */ /* 0x000164000c1e1900 */
[----:B0-----:R-:W-:Y:S02]  /*23f40*/  IMAD.U32 R8, RZ, RZ, UR5 ;  /* 0x00000005ff087e24 */ /* 0x001fe4000f8e00ff */
[----:B------:R-:W-:Y:S01]  /*23f50*/  IMAD.U32 R9, RZ, RZ, UR4 ;  /* 0x00000004ff097e24 */ /* 0x000fe2000f8e00ff */
[----:B------:R-:W-:Y:S06]  /*23f60*/  @P3 BRA `(.L_x_2243) ;  /* 0x0000000000103947 */ /* 0x000fec0003800000 */
[----:B------:R-:W-:Y:S05]  /*23f70*/  @!P2 BRA `(.L_x_2243) ;  /* 0x00000000000ca947 */ /* 0x000fea0003800000 */
[----:B-----5:R-:W2:Y:S04]  /*23f80*/  LDG.E R10, desc[UR60][R2.64] ;  /* 0x0000003c020a7981 */ /* 0x020ea8000c1e1900 */
[----:B------:R-:W2:Y:S02]  /*23f90*/  LDG.E R2, desc[UR60][R2.64+0x4] ;  /* 0x0000043c02027981 */ /* 0x000ea4000c1e1900 */
[----:B--2---:R-:W-:-:S07]  /*23fa0*/  IMAD.IADD R10, R2, 0x1, -R10 ;  /* 0x00000001020a7824 */ /* 0x004fce00078e0a0a */
.L_x_2243:
[----:B-----5:R-:W-:Y:S01]  /*23fb0*/  IMAD.IADD R2, R11, 0x1, R0 ;  /* 0x000000010b027824 */ /* 0x020fe200078e0200 */
[----:B------:R-:W-:Y:S02]  /*23fc0*/  ULDC.64 UR4, c[0x0][0xa20] ;  /* 0x0002880000047ab9 */ /* 0x000fe40000000a00 */
[----:B------:R-:W-:Y:S02]  /*23fd0*/  ISETP.NE.U32.AND P2, PT, RZ, UR4, PT ;  /* 0x00000004ff007c0c */ /* 0x000fe4000bf45070 */
[----:B------:R0:W-:Y:S02]  /*23fe0*/  STL [R1+0x28], R2 ;  /* 0x0000280201007387 */ /* 0x0001e40000100800 */
[----:B------:R-:W-:-:S13]  /*23ff0*/  ISETP.NE.AND.EX P2, PT, RZ, UR5, PT, P2 ;  /* 0x00000005ff007c0c */ /* 0x000fda000bf45320 */
[----:B0-----:R-:W-:Y:S05]  /*24000*/  @!P2 BRA `(.L_x_2244) ;  /* 0x000000000010a947 */ /* 0x001fea0003800000 */
[----:B------:R-:W-:-:S04]  /*24010*/  IADD3 R2, P0, R17, UR4, RZ ;  /* 0x0000000411027c10 */ /* 0x000fc8000ff1e0ff */
[----:B------:R-:W-:-:S05]  /*24020*/  IADD3.X R3, R18, UR5, RZ, P0, !PT ;  /* 0x0000000512037c10 */ /* 0x000fca00087fe4ff */
[----:B------:R0:W5:Y:S01]  /*24030*/  LDG.E R9, desc[UR60][R2.64] ;  /* 0x0000003c02097981 */ /* 0x000162000c1e1900 */
[----:B------:R-:W-:Y:S05]  /*24040*/  BRA `(.L_x_2245) ;  /* 0x0000000000107947 */ /* 0x000fea0003800000 */
.L_x_2244:
[----:B------:R-:W-:Y:S05]  /*24050*/  @!P0 BRA `(.L_x_2245) ;  /* 0x00000000000c8947 */ /* 0x000fea0003800000 */
[----:B------:R-:W2:Y:S04]  /*24060*/  LDG.E R9, desc[UR60][R6.64] ;  /* 0x0000003c06097981 */ /* 0x000ea8000c1e1900 */
[----:B------:R-:W2:Y:S02]  /*24070*/  LDG.E R6, desc[UR60][R6.64+0x4] ;  /* 0x0000043c06067981 */ /* 0x000ea4000c1e1900 */
[----:B--2---:R-:W-:-:S07]  /*24080*/  IMAD.IADD R9, R6, 0x1, -R9 ;  /* 0x0000000106097824 */ /* 0x004fce00078e0a09 */
.L_x_2245:
[----:B0-----:R-:W2:Y:S04]  /*24090*/  @P1 LDG.E R2, desc[UR60][R4.64] ;  /* 0x0000003c04021981 */ /* 0x001ea8000c1e1900 */
[----:B------:R-:W3:Y:S01]  /*240a0*/  LDL R3, [R1+0x4] ;  /* 0x0000040001037983 */ /* 0x000ee20000100800 */
[----:B-----5:R-:W-:-:S03]  /*240b0*/  IMAD.IADD R0, R9, 0x1, -R0 ;  /* 0x0000000109007824 */ /* 0x020fc600078e0a00 */
[----:B------:R-:W2:Y:S01]  /*240c0*/  @P1 LDG.E R4, desc[UR60][R4.64+0x4] ;  /* 0x0000043c04041981 */ /* 0x000ea2000c1e1900 */
[----:B------:R-:W-:Y:S01]  /*240d0*/  BSSY B0, `(.L_x_2246) ;  /* 0x00000ff000007945 */ /* 0x000fe20003800000 */
[----:B--2---:R-:W-:Y:S01]  /*240e0*/  @P1 IMAD.IADD R8, R4, 0x1, -R2 ;  /* 0x0000000104081824 */ /* 0x004fe200078e0a02 */
[----:B---3--:R-:W-:-:S03]  /*240f0*/  LEA R2, R3, 0x15f, 0x7 ;  /* 0x0000015f03027811 */ /* 0x008fc600078e38ff */
[----:B------:R-:W-:-:S04]  /*24100*/  IMAD.IADD R4, R0, 0x1, R8 ;  /* 0x0000000100047824 */ /* 0x000fc800078e0208 */
[C---:B------:R-:W-:Y:S01]  /*24110*/  VIADD R5, R4.reuse, 0xdf ;  /* 0x000000df04057836 */ /* 0x040fe20000000000 */
[----:B------:R-:W-:Y:S01]  /*24120*/  IADD3 R3, R4, R2, -R10 ;  /* 0x0000000204037210 */ /* 0x000fe20007ffe80a */
[----:B------:R-:W-:Y:S02]  /*24130*/  IMAD.MOV.U32 R4, RZ, RZ, RZ ;  /* 0x000000ffff047224 */ /* 0x000fe400078e00ff */
[----:B------:R-:W-:Y:S02]  /*24140*/  IMAD.MOV.U32 R2, RZ, RZ, RZ ;  /* 0x000000ffff027224 */ /* 0x000fe400078e00ff */
[----:B------:R-:W-:-:S04]  /*24150*/  IMAD.HI R4, R5, -0x6db6db6d, R4 ;  /* 0x9249249305047827 */ /* 0x000fc800078e0204 */
[----:B------:R-:W-:Y:S01]  /*24160*/  IMAD.HI R2, R3, -0x6db6db6d, R2 ;  /* 0x9249249303027827 */ /* 0x000fe200078e0202 */
[----:B------:R-:W-:-:S04]  /*24170*/  SHF.R.U32.HI R3, RZ, 0x1f, R4 ;  /* 0x0000001fff037819 */ /* 0x000fc80000011604 */
[----:B------:R-:W-:Y:S02]  /*24180*/  SHF.R.U32.HI R19, RZ, 0x1f, R2 ;  /* 0x0000001fff137819 */ /* 0x000fe40000011602 */
[----:B------:R-:W-:Y:S02]  /*24190*/  LEA.HI.SX32 R3, R4, R3, 0x19 ;  /* 0x0000000304037211 */ /* 0x000fe400078fcaff */
[----:B------:R-:W-:-:S04]  /*241a0*/  LEA.HI.SX32 R19, R2, R19, 0x19 ;  /* 0x0000001302137211 */ /* 0x000fc800078fcaff */
[----:B------:R-:W-:-:S05]  /*241b0*/  VIMNMX R19, R3, R19, PT ;  /* 0x0000001303137248 */ /* 0x000fca0003fe0100 */
[----:B------:R-:W-:Y:S01]  /*241c0*/  IMAD R4, R19, 0xe0, -R0 ;  /* 0x000000e013047824 */ /* 0x000fe200078e0a00 */
[----:B------:R-:W-:-:S04]  /*241d0*/  IADD3 R0, -R0, RZ, RZ ;  /* 0x000000ff00007210 */ /* 0x000fc80007ffe1ff */
[----:B------:R-:W-:Y:S02]  /*241e0*/  VIMNMX R4, R4, R8, PT ;  /* 0x0000000804047248 */ /* 0x000fe40003fe0100 */
[----:B------:R-:W-:-:S04]  /*241f0*/  VIMNMX R0, RZ, R0, !PT ;  /* 0x00000000ff007248 */ /* 0x000fc80007fe0100 */
[----:B------:R-:W-:Y:S02]  /*24200*/  ISETP.GT.AND P0, PT, R4, R0, PT ;  /* 0x000000000400720c */ /* 0x000fe40003f04270 */
[----:B------:R-:W-:-:S11]  /*24210*/  SHF.R.U32.HI R2, RZ, 0x5, R0 ;  /* 0x00000005ff027819 */ /* 0x000fd60000011600 */
[----:B------:R-:W-:Y:S02]  /*24220*/  @P0 VIADD R5, R4, 0xdf ;  /* 0x000000df04050836 */ /* 0x000fe40000000000 */
[----:B------:R-:W-:-:S04]  /*24230*/  @P0 IMAD.MOV.U32 R4, RZ, RZ, RZ ;  /* 0x000000ffff040224 */ /* 0x000fc800078e00ff */
[----:B------:R-:W-:-:S04]  /*24240*/  @P0 IMAD.HI R5, R5, -0x6db6db6d, R4 ;  /* 0x9249249305050827 */ /* 0x000fc800078e0204 */
[----:B------:R-:W-:Y:S01]  /*24250*/  IMAD.WIDE.U32 R2, R2, 0x24924925, RZ ;  /* 0x2492492502027825 */ /* 0x000fe200078e00ff */
[----:B------:R-:W-:-:S03]  /*24260*/  @P0 SHF.R.U32.HI R0, RZ, 0x1f, R5 ;  /* 0x0000001fff000819 */ /* 0x000fc60000011605 */
[----:B------:R-:W-:Y:S01]  /*24270*/  IMAD.MOV.U32 R4, RZ, RZ, R3 ;  /* 0x000000ffff047224 */ /* 0x000fe200078e0003 */
[----:B------:R-:W-:-:S04]  /*24280*/  @P0 LEA.HI.SX32 R4, R5, R0, 0x19 ;  /* 0x0000000005040211 */ /* 0x000fc800078fcaff */
[----:B------:R-:W-:Y:S02]  /*24290*/  ISETP.GT.AND P2, PT, R4, R3, PT ;  /* 0x000000030400720c */ /* 0x000fe40003f44270 */
[----:B------:R-:W-:-:S11]  /*242a0*/  PLOP3.LUT P0, PT, PT, PT, PT, 0x80, 0x0 ;  /* 0x000000000000781c */ /* 0x000fd60003f0f070 */
[----:B------:R-:W-:Y:S05]  /*242b0*/  @!P2 BRA `(.L_x_2247) ;  /* 0x0000000c0080a947 */ /* 0x000fea0003800000 */
        /* <DEDUP_REMOVED lines=15> */
.L_x_2446:
[----:B-1----:R-:W-:Y:S02]  /*243b0*/  ISETP.NE.AND P0, PT, R14, RZ, PT ;  /* 0x000000ff0e00720c */ /* 0x002fe40003f05270 */
[----:B------:R-:W-:-:S11]  /*243c0*/  PLOP3.LUT P6, PT, PT, PT, PT, 0x8, 0x0 ;  /* 0x000000000000781c */ /* 0x000fd60003fce170 */
[----:B------:R-:W-:Y:S05]  /*243d0*/  @P0 BRA `(.L_x_2249) ;  /* 0x00000000000c0947 */ /* 0x000fea0003800000 */
[----:B------:R-:W-:-:S03]  /*243e0*/  UMOV UR4, 0xffffffff ;  /* 0xffffffff00047882 */ /* 0x000fc60000000000 */
[----:B------:R-:W-:Y:S05]  /*243f0*/  BRA.DIV UR4, `(.L_x_2250) ;  /* 0x0000006a04bc7947 */ /* 0x000fea000b800000 */
[----:B------:R-:W-:-:S13]  /*24400*/  ELECT P6, URZ, PT ;  /* 0x00000000003f782f */ /* 0x000fda00038c0000 */
.L_x_2249:
        /* <DEDUP_REMOVED lines=12> */
.L_x_2449:
[----:B------:R-:W-:Y:S05]  /*244d0*/  BSYNC B1 ;  /* 0x0000000000017941 */ /* 0x000fea0003800000 */
.L_x_2251:
[----:B------:R-:W-:Y:S04]  /*244e0*/  BSSY B1, `(.L_x_2253) ;  /* 0x0000050000017945 */ /* 0x000fe80003800000 */
[----:B------:R-:W-:Y:S05]  /*244f0*/  @!P6 BRA `(.L_x_2254) ;  /* 0x000000040038e947 */ /* 0x000fea0003800000 */
[----:B------:R-:W0:Y:S04]  /*24500*/  LDL R8, [R1+0x14] ;  /* 0x0000140001087983 */ /* 0x000e280000100800 */
[----:B------:R-:W2:Y:S01]  /*24510*/  LDL R7, [R1+0x1c] ;  /* 0x00001c0001077983 */ /* 0x000ea20000100800 */
[----:B------:R-:W1:Y:S01]  /*24520*/  S2R R6, SR_TID.X ;  /* 0x0000000000067919 */ /* 0x000e620000002100 */
[----:B------:R-:W-:Y:S01]  /*24530*/  BSSY B2, `(.L_x_2255) ;  /* 0x0000007000027945 */ /* 0x000fe20003800000 */
[----:B-1----:R-:W-:-:S04]  /*24540*/  LOP3.LUT R6, R6, 0x7f, RZ, 0xc0, !PT ;  /* 0x0000007f06067812 */ /* 0x002fc800078ec0ff */
[----:B------:R-:W-:Y:S01]  /*24550*/  ISETP.NE.AND P1, PT, R6, RZ, PT ;  /* 0x000000ff0600720c */ /* 0x000fe20003f25270 */
[----:B0-----:R-:W-:Y:S01]  /*24560*/  IMAD R5, R8, 0x8, R11 ;  /* 0x0000000808057824 */ /* 0x001fe200078e020b */
[----:B--2---:R-:W-:-:S04]  /*24570*/  SHF.L.U32 R9, R7, 0x1f, RZ ;  /* 0x0000001f07097819 */ /* 0x004fc800000006ff */
[----:B------:R-:W0:Y:S02]  /*24580*/  SYNCS.PHASECHK.TRANS64.TRYWAIT P0, [R5+URZ+0x2e8a0], R9 ;  /* 0x02e8a009050075a7 */ /* 0x000e24000800017f */
[----:B0-----:R-:W-:Y:S05]  /*24590*/  @!P0 BRA `(.L_x_2256) ;  /* 0x0000006800888947 */ /* 0x001fea0003800000 */
.L_x_2450:
[----:B------:R-:W-:Y:S05]  /*245a0*/  BSYNC B2 ;  /* 0x0000000000027941 */ /* 0x000fea0003800000 */
.L_x_2255:
        /* <DEDUP_REMOVED lines=9> */
.L_x_2258:
[----:B------:R-:W-:Y:S05]  /*24640*/  BSYNC B2 ;  /* 0x0000000000027941 */ /* 0x000fea0003800000 */
.L_x_2257:
        /* <DEDUP_REMOVED lines=13> */
.L_x_2259:
        /* <DEDUP_REMOVED lines=13> */
.L_x_2451:
[----:B------:R-:W-:Y:S05]  /*247f0*/  BSYNC B2 ;  /* 0x0000000000027941 */ /* 0x000fea0003800000 */
.L_x_2260:
[----:B------:R-:W-:Y:S01]  /*24800*/  BSSY B2, `(.L_x_2262) ;  /* 0x000000b000027945 */ /* 0x000fe20003800000 */
[----:B------:R-:W-:Y:S02]  /*24810*/  IMAD.MOV.U32 R8, RZ, RZ, 0x0 ;  /* 0x00000000ff087424 */ /* 0x000fe400078e00ff */
[----:B01----:R-:W-:Y:S01]  /*24820*/  IMAD.MOV.U32 R9, RZ, RZ, 0x12f00000 ;  /* 0x12f00000ff097424 */ /* 0x003fe200078e00ff */
[----:B------:R-:W-:Y:S06]  /*24830*/  @P1 BRA `(.L_x_2263) ;  /* 0x00000000001c1947 */ /* 0x000fec0003800000 */
[----:B------:R-:W0:Y:S02]  /*24840*/  S2R R7, SR_TID.X ;  /* 0x0000000000077919 */ /* 0x000e240000002100 */
[----:B0-----:R-:W-:Y:S01]  /*24850*/  LOP3.LUT R13, R7, 0x1f, RZ, 0xc0, !PT ;  /* 0x0000001f070d7812 */ /* 0x001fe200078ec0ff */
[----:B------:R-:W-:-:S03]  /*24860*/  IMAD.MOV.U32 R7, RZ, RZ, 0x7000 ;  /* 0x00007000ff077424 */ /* 0x000fc600078e00ff */
[----:B------:R-:W-:Y:S01]  /*24870*/  ISETP.NE.AND P0, PT, R13, RZ, PT ;  /* 0x000000ff0d00720c */ /* 0x000fe20003f05270 */
[----:B------:R0:W-:-:S12]  /*24880*/  SYNCS.ARRIVE.TRANS64 RZ, [R5+URZ+0x2e8b0], R7 ;  /* 0x02e8b00705ff79a7 */ /* 0x0001d8000800003f */
[----:B0-----:R-:W-:Y:S05]  /*24890*/  @!P0 BRA `(.L_x_2263) ;  /* 0x0000000000048947 */ /* 0x001fea0003800000 */
[----:B------:R-:W-:Y:S01]  /*248a0*/  BPT.TRAP 0x1 ;  /* 0x000000040000795c */ /* 0x000fe20000300000 */
.L_x_2263:
[----:B------:R-:W-:Y:S05]  /*248b0*/  BSYNC B2 ;  /* 0x0000000000027941 */ /* 0x000fea0003800000 */
.L_x_2262:
        /* <DEDUP_REMOVED lines=8> */
.L_x_2264:
        /* <DEDUP_REMOVED lines=10> */
.L_x_2254:
[----:B------:R-:W-:Y:S05]  /*249e0*/  BSYNC B1 ;  /* 0x0000000000017941 */ /* 0x000fea0003800000 */
.L_x_2253:
[----:B------:R-:W0:Y:S04]  /*249f0*/  LDL.LU R9, [R1+0x14] ;  /* 0x0000140001097983 */ /* 0x000e280000300800 */
[----:B------:R-:W2:Y:S01]  /*24a00*/  LDL.LU R8, [R1+0x1c] ;  /* 0x00001c0001087983 */ /* 0x000ea20000300800 */
[----:B------:R-:W-:Y:S01]  /*24a10*/  PLOP3.LUT P0, PT, PT, PT, PT, 0x8, 0x0 ;  /* 0x000000000000781c */ /* 0x000fe20003f0e170 */
[----:B0-----:R-:W-:-:S05]  /*24a20*/  VIADD R5, R9, 0x1 ;  /* 0x0000000109057836 */ /* 0x001fca0000000000 */
[----:B------:R-:W-:-:S04]  /*24a30*/  ISETP.NE.AND P1, PT, R5, 0x2, PT ;  /* 0x000000020500780c */ /* 0x000fc80003f25270 */
[----:B------:R-:W-:Y:S02]  /*24a40*/  SEL R6, RZ, 0x1, P1 ;  /* 0x00000001ff067807 */ /* 0x000fe40000800000 */
[----:B------:R-:W-:Y:S02]  /*24a50*/  SEL R5, R5, RZ, P1 ;  /* 0x000000ff05057207 */ /* 0x000fe40000800000 */
[----:B--2---:R-:W-:Y:S01]  /*24a60*/  LOP3.LUT R8, R8, R6, RZ, 0x3c, !PT ;  /* 0x0000000608087212 */ /* 0x004fe200078e3cff */
        /* <DEDUP_REMOVED lines=8> */
.L_x_2277:
        /* <DEDUP_REMOVED lines=13> */
.L_x_2452:
[----:B------:R-:W-:Y:S05]  /*24bc0*/  BSYNC B2 ;  /* 0x0000000000027941 */ /* 0x000fea0003800000 */
.L_x_2267:
        /* <DEDUP_REMOVED lines=9> */
.L_x_2270:
[----:B------:R-:W-:Y:S05]  /*24c60*/  BSYNC B2 ;  /* 0x0000000000027941 */ /* 0x000fea0003800000 */
.L_x_2269:
        /* <DEDUP_REMOVED lines=11> */
.L_x_2271:
        /* <DEDUP_REMOVED lines=13> */
.L_x_2453:
[----:B------:R-:W-:Y:S05]  /*24df0*/  BSYNC B2 ;  /* 0x0000000000027941 */ /* 0x000fea0003800000 */
.L_x_2272:
        /* <DEDUP_REMOVED lines=11> */
.L_x_2275:
[----:B------:R-:W-:Y:S05]  /*24eb0*/  BSYNC B2 ;  /* 0x0000000000027941 */ /* 0x000fea0003800000 */
.L_x_2274:
        /* <DEDUP_REMOVED lines=8> */
.L_x_2276:
        /* <DEDUP_REMOVED lines=10> */
.L_x_2266:
[----:B------:R-:W-:Y:S05]  /*24fe0*/  BSYNC B1 ;  /* 0x0000000000017941 */ /* 0x000fea0003800000 */
.L_x_2265:
        /* <DEDUP_REMOVED lines=13> */
.L_x_2247:
[----:B------:R-:W-:Y:S05]  /*250c0*/  BSYNC B0 ;  /* 0x0000000000007941 */ /* 0x000fea0003800000 */
.L_x_2246:
        /* <DEDUP_REMOVED lines=23> */
.L_x_2279:
        /* <DEDUP_REMOVED lines=11> */
[----:B------:R-:W-:Y:S02]  /*252f0*/  IMAD.U32 R4, RZ, RZ, UR6 ;  /* 0x00000006ff047e24 */ /* 0x000fe4000f8e00ff */
[----:B------:R-:W1:Y:S01]  /*25300*/  LDC.64 R2, c[0x4][R2] ;  /* 0x0100000002027b82 */ /* 0x000e620000000a00 */
[----:B------:R-:W-:Y:S02]  /*25310*/  IMAD.U32 R5, RZ, RZ, UR7 ;  /* 0x00000007ff057e24 */ /* 0x000fe4000f8e00ff */
[----:B0-----:R-:W-:Y:S02]  /*25320*/  IMAD.U32 R6, RZ, RZ, UR8 ;  /* 0x00000008ff067e24 */ /* 0x001fe4000f8e00ff */
        /* <DEDUP_REMOVED lines=8> */
.L_x_2281:
        /* <DEDUP_REMOVED lines=27> */
.L_x_2282:
[----:B-1----:R-:W2:Y:S02]  /*25560*/  LDL R2, [R1+0x38] ;  /* 0x0000380001027983 */ /* 0x002ea40000100800 */
        /* <DEDUP_REMOVED lines=19> */
.L_x_2283:
[----:B------:R-:W2:Y:S02]  /*256a0*/  LDL.LU R2, [R1+0x20] ;  /* 0x0000200001027983 */ /* 0x000ea40000300800 */
[----:B--2---:R-:W-:-:S13]  /*256b0*/  LOP3.LUT P6, RZ, R2, 0x3ff, RZ, 0xc0, !PT ;  /* 0x000003ff02ff7812 */ /* 0x004fda00078cc0ff */
        /* <DEDUP_REMOVED lines=17> */
.L_x_2284:
        /* <DEDUP_REMOVED lines=31> */
.L_x_2285:
        /* <DEDUP_REMOVED lines=25> */
.L_x_2456:
[----:B--2---:R-:W-:Y:S02]  /*25b50*/  ISETP.NE.AND P0, PT, R14, RZ, PT ;  /* 0x000000ff0e00720c */ /* 0x004fe40003f05270 */
[----:B------:R-:W-:-:S11]  /*25b60*/  PLOP3.LUT P6, PT, PT, PT, PT, 0x8, 0x0 ;  /* 0x000000000000781c */ /* 0x000fd60003fce170 */
[----:B------:R-:W-:Y:S05]  /*25b70*/  @P0 BRA `(.L_x_2287) ;  /* 0x0000000400c00947 */ /* 0x000fea0003800000 */
[----:B------:R-:W-:-:S03]  /*25b80*/  UMOV UR4, 0xffffffff ;  /* 0xffffffff00047882 */ /* 0x000fc60000000000 */
[----:B------:R-:W-:Y:S05]  /*25b90*/  BRA.DIV UR4, `(.L_x_2288) ;  /* 0x00000056048c7947 */ /* 0x000fea000b800000 */
[----:B------:R-:W-:-:S13]  /*25ba0*/  ELECT P6, URZ, PT ;  /* 0x00000000003f782f */ /* 0x000fda00038c0000 */
.L_x_2459:
[----:B------:R-:W-:Y:S05]  /*25bb0*/  @!P6 BRA `(.L_x_2289) ;  /* 0x000000040058e947 */ /* 0x000fea0003800000 */
[----:B------:R-:W-:Y:S01]  /*25bc0*/  ISETP.NE.U32.AND P0, PT, R4, RZ, PT ;  /* 0x000000ff0400720c */ /* 0x000fe20003f05070 */
[----:B-1----:R-:W-:-:S03]  /*25bd0*/  VIADD R7, R19, 0xffffffff ;  /* 0xffffffff13077836 */ /* 0x002fc60000000000 */
[----:B------:R-:W-:-:S13]  /*25be0*/  ISETP.NE.AND.EX P0, PT, R5, RZ, PT, P0 ;  /* 0x000000ff0500720c */ /* 0x000fda0003f05300 */
        /* <DEDUP_REMOVED lines=19> */
.L_x_2290:
        /* <DEDUP_REMOVED lines=12> */
.L_x_2460:
        /* <DEDUP_REMOVED lines=8> */
.L_x_2292:
        /* <DEDUP_REMOVED lines=22> */
.L_x_2461:
        /* <DEDUP_REMOVED lines=8> */
.L_x_2294:
        /* <DEDUP_REMOVED lines=14> */
.L_x_2289:
        /* <DEDUP_REMOVED lines=19> */
[----:B---3--:R-:W-:-:S13]  /*26250*/  @P0 R2UR UR12, R5 ;  /* 0x00000000050c02ca */ /* 0x008fda00000e0000 */
[----:B------:R2:W-:Y:S02]  /*26260*/  UTMALDG.4D [UR8], [UR4], desc[UR6] ;  /* 0x00000608040075b4 */ /* 0x0005e40008019000 */
[----:B--2---:R-:W-:Y:S01]  /*26270*/  NOP ;  /* 0x0000000000007918 */ /* 0x004fe20000000000 */
.L_x_2287:
        /* <DEDUP_REMOVED lines=13> */
.L_x_2462:
[----:B------:R-:W-:Y:S05]  /*26350*/  BSYNC B0 ;  /* 0x0000000000007941 */ /* 0x000fea0003800000 */
.L_x_2295:
[----:B------:R-:W-:-:S13]  /*26360*/  ISETP.GE.AND P0, PT, R19, 0x2, PT ;  /* 0x000000021300780c */ /* 0x000fda0003f06270 */
[----:B------:R-:W-:Y:S05]  /*26370*/  @!P0 BRA `(.L_x_2297) ;  /* 0x0000001000208947 */ /* 0x000fea0003800000 */
[----:B------:R3:W5:Y:S01]  /*26380*/  LDL.LU R6, [R1+0x10] ;  /* 0x0000100001067983 */ /* 0x0007620000300800 */
[----:B------:R-:W-:-:S03]  /*26390*/  VIADD R21, R19, 0xfffffffe ;  /* 0xfffffffe13157836 */ /* 0x000fc60000000000 */
[----:B-1----:R3:W5:Y:S04]  /*263a0*/  LDL.LU R7, [R1+0x18] ;  /* 0x0000180001077983 */ /* 0x0027680000300800 */
.L_x_2317:
[----:B--2--5:R-:W-:Y:S01]  /*263b0*/  VIADD R4, R6, 0x1 ;  /* 0x0000000106047836 */ /* 0x024fe20000000000 */
[----:B------:R-:W-:Y:S05]  /*263c0*/  YIELD ;  /* 0x0000000000007946 */ /* 0x000fea0003800000 */
[----:B------:R-:W-:Y:S01]  /*263d0*/  ISETP.NE.AND P0, PT, R4, 0x2, PT ;  /* 0x000000020400780c */ /* 0x000fe20003f05270 */
[----:B------:R-:W-:Y:S03]  /*263e0*/  BSSY B0, `(.L_x_2298) ;  /* 0x0000071000007945 */ /* 0x000fe60003800000 */
[----:B----4-:R-:W-:-:S02]  /*263f0*/  SEL R3, RZ, 0x1, P0 ;  /* 0x00000001ff037807 */ /* 0x010fc40000000000 */
        /* <DEDUP_REMOVED lines=11> */
[----:B------:R-:W4:Y:S01]  /*264b0*/  LDC R5, c[0x0][0x41c] ;  /* 0x00010700ff057b82 */ /* 0x000f220000000800 */
[----:B------:R-:W-:Y:S02]  /*264c0*/  ULDC.64 UR6, c[0x0][0x408] ;  /* 0x0001020000067ab9 */ /* 0x000fe40000000a00 */
[----:B------:R-:W3:Y:S01]  /*264d0*/  LDL R11, [R1+0x20] ;  /* 0x00002000010b7983 */ /* 0x000ee20000100800 */
[----:B----4-:R-:W-:-:S13]  /*264e0*/  ISETP.NE.AND P0, PT, R5, 0x1, PT ;  /* 0x000000010500780c */ /* 0x010fda0003f05270 */
[----:B------:R-:W4:Y:S02]  /*264f0*/  @P0 LDC.64 R2, c[0x0][0x420] ;  /* 0x00010800ff020b82 */ /* 0x000f240000000a00 */
[----:B----4-:R-:W-:-:S04]  /*26500*/  @P0 IMAD.HI.U32 R4, R21, R2, RZ ;  /* 0x0000000215040227 */ /* 0x010fc800078e00ff */
[----:B------:R-:W-:Y:S01]  /*26510*/  IMAD.MOV.U32 R2, RZ, RZ, R21 ;  /* 0x000000ffff027224 */ /* 0x000fe200078e0015 */
[----:B------:R-:W-:-:S04]  /*26520*/  @P0 SHF.R.U32.HI R2, RZ, R3, R4 ;  /* 0x00000003ff020219 */ /* 0x000fc80000011604 */
[--C-:B------:R-:W-:Y:S01]  /*26530*/  SHF.R.S32.HI R3, RZ, 0x1f, R2.reuse ;  /* 0x0000001fff037819 */ /* 0x100fe20000011402 */
[----:B------:R-:W-:-:S04]  /*26540*/  IMAD.MOV R8, RZ, RZ, -R2 ;  /* 0x000000ffff087224 */ /* 0x000fc800078e0a02 */
[----:B------:R-:W-:Y:S02]  /*26550*/  IMAD R8, R5, R8, R21 ;  /* 0x0000000805087224 */ /* 0x000fe400078e0215 */
[----:B--2---:R-:W-:-:S04]  /*26560*/  IMAD R4, R12, UR6, RZ ;  /* 0x000000060c047c24 */ /* 0x004fc8000f8e02ff */
[C---:B---3--:R-:W-:Y:S02]  /*26570*/  IMAD R4, R11.reuse, UR7, R4 ;  /* 0x000000070b047c24 */ /* 0x048fe4000f8e0204 */
[----:B------:R-:W-:-:S04]  /*26580*/  IMAD.WIDE.U32 R2, R11, UR6, R2 ;  /* 0x000000060b027c25 */ /* 0x000fc8000f8e0002 */
[----:B------:R-:W-:Y:S01]  /*26590*/  IMAD.IADD R3, R4, 0x1, R3 ;  /* 0x0000000104037824 */ /* 0x000fe200078e0203 */
[----:B------:R-:W-:-:S04]  /*265a0*/  LEA R4, P0, R2, UR4, 0x2 ;  /* 0x0000000402047c11 */ /* 0x000fc8000f8010ff */
[----:B------:R-:W-:-:S05]  /*265b0*/  LEA.HI.X R5, R2, UR5, R3, 0x2, P0 ;  /* 0x0000000502057c11 */ /* 0x000fca00080f1403 */
[----:B------:R2:W5:Y:S04]  /*265c0*/  LDG.E R2, desc[UR60][R4.64] ;  /* 0x0000003c04027981 */ /* 0x000568000c1e1900 */
.L_x_2300:
[----:B--2---:R-:W2:Y:S01]  /*265d0*/  S2R R5, SR_CgaCtaId ;  /* 0x0000000000057919 */ /* 0x004ea20000008800 */
[----:B------:R-:W-:Y:S01]  /*265e0*/  MOV R4, 0x400 ;  /* 0x0000040000047802 */ /* 0x000fe20000000f00 */
[----:B------:R-:W-:Y:S01]  /*265f0*/  BSSY B1, `(.L_x_2301) ;  /* 0x0000009000017945 */ /* 0x000fe20003800000 */
[----:B------:R-:W4:Y:S02]  /*26600*/  S2R R3, SR_TID.X ;  /* 0x0000000000037919 */ /* 0x000f240000002100 */
[----:B--2---:R-:W-:Y:S02]  /*26610*/  LEA R4, R5, R4, 0x18 ;  /* 0x0000000405047211 */ /* 0x004fe400078ec0ff */
[----:B----4-:R-:W-:-:S03]  /*26620*/  LOP3.LUT R3, R3, 0x7f, RZ, 0xc0, !PT ;  /* 0x0000007f03037812 */ /* 0x010fc600078ec0ff */
[----:B------:R-:W-:Y:S01]  /*26630*/  IMAD R5, R10, 0x8, R4 ;  /* 0x000000080a057824 */ /* 0x000fe200078e0204 */
[----:B------:R-:W-:Y:S02]  /*26640*/  SHF.L.U32 R4, R9, 0x1f, RZ ;  /* 0x0000001f09047819 */ /* 0x000fe400000006ff */
[----:B------:R-:W-:Y:S02]  /*26650*/  ISETP.NE.AND P2, PT, R3, RZ, PT ;  /* 0x000000ff0300720c */ /* 0x000fe40003f45270 */
[----:B------:R-:W2:Y:S02]  /*26660*/  SYNCS.PHASECHK.TRANS64.TRYWAIT P0, [R5+URZ+0x2e880], R4 ;  /* 0x02e88004050075a7 */ /* 0x000ea4000800017f */
[----:B--2---:R-:W-:Y:S09]  /*26670*/  @!P0 BRA `(.L_x_2302) ;  /* 0x0000004c003c8947 */ /* 0x004ff20003800000 */
.L_x_2463:
[----:B------:R-:W-:Y:S05]  /*26680*/  BSYNC B1 ;  /* 0x0000000000017941 */ /* 0x000fea0003800000 */
.L_x_2301:
[----:B------:R-:W-:Y:S04]  /*26690*/  BSSY B1, `(.L_x_2303) ;  /* 0x0000009000017945 */ /* 0x000fe80003800000 */
[----:B------:R-:W-:Y:S05]  /*266a0*/  @P2 BRA `(.L_x_2304) ;  /* 0x00000000001c2947 */ /* 0x000fea0003800000 */
[----:B------:R-:W1:Y:S02]  /*266b0*/  S2R R3, SR_TID.X ;  /* 0x0000000000037919 */ /* 0x000e640000002100 */
[----:B-1----:R-:W-:Y:S01]  /*266c0*/  LOP3.LUT R9, R3, 0x1f, RZ, 0xc0, !PT ;  /* 0x0000001f03097812 */ /* 0x002fe200078ec0ff */
[----:B------:R-:W-:-:S03]  /*266d0*/  IMAD.MOV.U32 R3, RZ, RZ, 0x7000 ;  /* 0x00007000ff037424 */ /* 0x000fc600078e00ff */
[----:B------:R-:W-:Y:S01]  /*266e0*/  ISETP.NE.AND P0, PT, R9, RZ, PT ;  /* 0x000000ff0900720c */ /* 0x000fe20003f05270 */
[----:B------:R4:W-:-:S12]  /*266f0*/  SYNCS.ARRIVE.TRANS64 RZ, [R5+URZ+0x2e870], R3 ;  /* 0x02e8700305ff79a7 */ /* 0x0009d8000800003f */
[----:B----4-:R-:W-:Y:S05]  /*26700*/  @!P0 BRA `(.L_x_2304) ;  /* 0x0000000000048947 */ /* 0x010fea0003800000 */
[----:B------:R-:W-:Y:S01]  /*26710*/  BPT.TRAP 0x1 ;  /* 0x000000040000795c */ /* 0x000fe20000300000 */
.L_x_2304:
[----:B------:R-:W-:Y:S05]  /*26720*/  BSYNC B1 ;  /* 0x0000000000017941 */ /* 0x000fea0003800000 */
.L_x_2303:
[----:B------:R-:W4:Y:S04]  /*26730*/  LDL R3, [R1+0x10] ;  /* 0x0000100001037983 */ /* 0x000f280000100800 */
[----:B-1----:R-:W2:Y:S01]  /*26740*/  LDL R9, [R1+0x28] ;  /* 0x0000280001097983 */ /* 0x002ea20000100800 */
        /* <DEDUP_REMOVED lines=10> */
[----:B----4-:R-:W-:Y:S02]  /*267f0*/  IMAD R3, R3, 0x7000, R10 ;  /* 0x0000700003037824 */ /* 0x010fe400078e020a */
[----:B--2---:R-:W-:Y:S02]  /*26800*/  IMAD R8, R8, 0xe0, R9 ;  /* 0x000000e008087824 */ /* 0x004fe400078e0209 */
[----:B------:R-:W-:Y:S02]  /*26810*/  VIADD R9, R5, 0x2e870 ;  /* 0x0002e87005097836 */ /* 0x000fe40000000000 */
[----:B------:R-:W-:-:S07]  /*26820*/  VIADD R10, R3, 0xe400 ;  /* 0x0000e400030a7836 */ /* 0x000fce0000000000 */
.L_x_2305:
        /* <DEDUP_REMOVED lines=13> */
.L_x_2464:
[----:B------:R-:W-:Y:S05]  /*26900*/  BSYNC B1 ;  /* 0x0000000000017941 */ /* 0x000fea0003800000 */
.L_x_2306:
[----:B------:R-:W-:Y:S01]  /*26910*/  BSSY B1, `(.L_x_2308) ;  /* 0x000000b000017945 */ /* 0x000fe20003800000 */
[----:B------:R-:W-:Y:S02]  /*26920*/  IMAD.MOV.U32 R12, RZ, RZ, 0x0 ;  /* 0x00000000ff0c7424 */ /* 0x000fe400078e00ff */
[----:B------:R-:W-:Y:S01]  /*26930*/  IMAD.MOV.U32 R13, RZ, RZ, 0x14f00000 ;  /* 0x14f00000ff0d7424 */ /* 0x000fe200078e00ff */
[----:B------:R-:W-:Y:S06]  /*26940*/  @P2 BRA `(.L_x_2309) ;  /* 0x00000000001c2947 */ /* 0x000fec0003800000 */
[----:B------:R-:W2:Y:S01]  /*26950*/  S2R R9, SR_TID.X ;  /* 0x0000000000097919 */ /* 0x000ea20000002100 */
[----:B-1----:R-:W-:-:S04]  /*26960*/  IMAD.MOV.U32 R4, RZ, RZ, 0x7000 ;  /* 0x00007000ff047424 */ /* 0x002fc800078e00ff */
[----:B------:R4:W-:Y:S01]  /*26970*/  SYNCS.ARRIVE.TRANS64 RZ, [R5+URZ+0x2e830], R4 ;  /* 0x02e8300405ff79a7 */ /* 0x0009e2000800003f */
[----:B--2---:R-:W-:-:S04]  /*26980*/  LOP3.LUT R9, R9, 0x1f, RZ, 0xc0, !PT ;  /* 0x0000001f09097812 */ /* 0x004fc800078ec0ff */
[----:B------:R-:W-:-:S13]  /*26990*/  ISETP.NE.AND P0, PT, R9, RZ, PT ;  /* 0x000000ff0900720c */ /* 0x000fda0003f05270 */
[----:B----4-:R-:W-:Y:S05]  /*269a0*/  @!P0 BRA `(.L_x_2309) ;  /* 0x0000000000048947 */ /* 0x010fea0003800000 */
[----:B------:R-:W-:Y:S01]  /*269b0*/  BPT.TRAP 0x1 ;  /* 0x000000040000795c */ /* 0x000fe20000300000 */
.L_x_2309:
[----:B------:R-:W-:Y:S05]  /*269c0*/  BSYNC B1 ;  /* 0x0000000000017941 */ /* 0x000fea0003800000 */
.L_x_2308:
[----:B------:R-:W-:Y:S01]  /*269d0*/  R2UR UR10, R11 ;  /* 0x000000000b0a72ca */ /* 0x000fe200000e0000 */
[----:B------:R-:W-:Y:S01]  /*269e0*/  UIADD3 UR4, UP0, UR36, 0x370, URZ ;  /* 0x0000037024047890 */ /* 0x000fe2000ff1e03f */
[----:B------:R-:W-:Y:S01]  /*269f0*/  R2UR UR6, R12 ;  /* 0x000000000c0672ca */ /* 0x000fe200000e0000 */
[----:B------:R-:W-:Y:S01]  /*26a00*/  VIADD R3, R3, 0x20400 ;  /* 0x0002040003037836 */ /* 0x000fe20000000000 */
[----:B------:R-:W-:Y:S01]  /*26a10*/  R2UR UR7, R13 ;  /* 0x000000000d0772ca */ /* 0x000fe200000e0000 */
[----:B-1----:R-:W-:Y:S01]  /*26a20*/  VIADD R5, R5, 0x2e830 ;  /* 0x0002e83005057836 */ /* 0x002fe20000000000 */
[----:B------:R-:W-:Y:S01]  /*26a30*/  PLOP3.LUT P0, PT, PT, PT, PT, 0x80, 0x0 ;  /* 0x000000000000781c */ /* 0x000fe20003f0f070 */
[----:B------:R-:W-:-:S12]  /*26a40*/  UIADD3.X UR5, URZ, UR37, URZ, UP0, !UPT ;  /* 0x000000253f057290 */ /* 0x000fd800087fe43f */
.L_x_2310:
        /* <DEDUP_REMOVED lines=10> */
.L_x_2299:
[----:B------:R-:W-:Y:S05]  /*26af0*/  BSYNC B0 ;  /* 0x0000000000007941 */ /* 0x000fea0003800000 */
.L_x_2298:
[----:B------:R-:W-:-:S06]  /*26b00*/  UISETP.NE.AND UP0, UPT, UR38, 0x3, UPT ;  /* 0x000000032600788c */ /* 0x000fcc000bf05270 */
[----:B------:R-:W-:-:S13]  /*26b10*/  PLOP3.LUT P0, PT, PT, PT, UP0, 0x80, 0x0 ;  /* 0x000000000000781c */ /* 0x000fda0003f0f008 */
[----:B------:R-:W-:Y:S05]  /*26b20*/  @!P0 BRA `(.L_x_2311) ;  /* 0x0000000000048947 */ /* 0x000fea0003800000 */
[----:B------:R-:W-:Y:S01]  /*26b30*/  BPT.TRAP 0x1 ;  /* 0x000000040000795c */ /* 0x000fe20000300000 */
.L_x_2311:
        /* <DEDUP_REMOVED lines=11> */
[----:B--2-4-:R-:W-:Y:S05]  /*26bf0*/  @!P2 BRA `(.L_x_2313) ;  /* 0x000000480004a947 */ /* 0x014fea0003800000 */
.L_x_2465:
[----:B------:R-:W-:Y:S05]  /*26c00*/  BSYNC B0 ;  /* 0x0000000000007941 */ /* 0x000fea0003800000 */
.L_x_2312:
[----:B------:R-:W-:Y:S05]  /*26c10*/  @!P0 BRA `(.L_x_2314) ;  /* 0x0000000000048947 */ /* 0x000fea0003800000 */
[----:B------:R-:W-:Y:S01]  /*26c20*/  BPT.TRAP 0x1 ;  /* 0x000000040000795c */ /* 0x000fe20000300000 */
.L_x_2314:
[----:B--2---:R-:W2:Y:S01]  /*26c30*/  LDL R4, [R1+0x8] ;  /* 0x0000080001047983 */ /* 0x004ea20000100800 */
[----:B------:R-:W-:Y:S01]  /*26c40*/  SHF.L.U32 R3, R7, 0x1f, RZ ;  /* 0x0000001f07037819 */ /* 0x000fe200000006ff */
[----:B------:R-:W-:-:S03]  /*26c50*/  IMAD R12, R6, 0x7000, RZ ;  /* 0x00007000060c7824 */ /* 0x000fc600078e02ff */
[----:B--2---:R-:W2:Y:S02]  /*26c60*/  SYNCS.PHASECHK.TRANS64.TRYWAIT P2, [R4+URZ+0x2e860], R3 ;  /* 0x02e86003040075a7 */ /* 0x004ea4000804017f */
[----:B--2---:R-:W-:Y:S05]  /*26c70*/  @!P2 BRA `(.L_x_2315) ;  /* 0x0000004400fca947 */ /* 0x004fea0003800000 */
.L_x_2466:
[----:B--2---:R-:W2:Y:S04]  /*26c80*/  LDL R4, [R1+0x30] ;  /* 0x0000300001047983 */ /* 0x004ea80000100800 */
[----:B------:R-:W4:Y:S04]  /*26c90*/  LDL R16, [R1+0x34] ;  /* 0x0000340001107983 */ /* 0x000f280000100800 */
[----:B------:R-:W5:Y:S01]  /*26ca0*/  LDL R15, [R1+0x2c] ;  /* 0x00002c00010f7983 */ /* 0x000f620000100800 */
[----:B------:R-:W-:Y:S01]  /*26cb0*/  MOV R13, 0x400 ;  /* 0x00000400000d7802 */ /* 0x000fe20000000f00 */
[----:B------:R-:W-:Y:S05]  /*26cc0*/  WARPSYNC.ALL ;  /* 0x0000000000007948 */ /* 0x000fea0003800000 */
[----:B------:R-:W0:Y:S02]  /*26cd0*/  S2R R14, SR_CgaCtaId ;  /* 0x00000000000e7919 */ /* 0x000e240000008800 */
[----:B0-----:R-:W-:-:S02]  /*26ce0*/  LEA R13, R14, R13, 0x18 ;  /* 0x0000000d0e0d7211 */ /* 0x001fc400078ec0ff */
[----:B--2---:R-:W-:-:S05]  /*26cf0*/  LOP3.LUT R3, R12, R4, RZ, 0xfc, !PT ;  /* 0x000000040c037212 */ /* 0x004fca00078efcff */
[----:B------:R-:W-:Y:S01]  /*26d00*/  IMAD.IADD R3, R13, 0x1, R3 ;  /* 0x000000010d037824 */ /* 0x000fe200078e0203 */
[----:B-----5:R-:W-:-:S04]  /*26d10*/  LOP3.LUT R12, R12, R15, RZ, 0xfc, !PT ;  /* 0x0000000f0c0c7212 */ /* 0x020fc800078efcff */
[----:B------:R-:W0:Y:S01]  /*26d20*/  LDSM.16.MT88.4 R4, [R3+0xe400] ;  /* 0x00e400000304783b */ /* 0x000e220000004200 */
[----:B----4-:R-:W-:Y:S01]  /*26d30*/  IADD3 R20, R16, R3, RZ ;  /* 0x0000000310147210 */ /* 0x010fe20007ffe0ff */
[----:B------:R-:W-:Y:S01]  /*26d40*/  IMAD.IADD R13, R13, 0x1, R12 ;  /* 0x000000010d0d7824 */ /* 0x000fe200078e020c */
[C-C-:B0-----:R-:W-:Y:S02]  /*26d50*/  PRMT R8, R4.reuse, 0x6420, R5.reuse ;  /* 0x0000642004087816 */ /* 0x141fe40000000005 */
[----:B-1----:R-:W-:Y:S02]  /*26d60*/  PRMT R9, R4, 0x7531, R5 ;  /* 0x0000753104097816 */ /* 0x002fe40000000005 */
        /* <DEDUP_REMOVED lines=94> */
.L_x_2316:
[----:B------:R-:W0:Y:S01]  /*27350*/  LDL.LU R3, [R1+0x8] ;  /* 0x0000080001037983 */ /* 0x000e220000300800 */
[C---:B------:R-:W-:Y:S01]  /*27360*/  ISETP.GT.AND P0, PT, R21.reuse, RZ, PT ;  /* 0x000000ff1500720c */ /* 0x040fe20003f04270 */
[----:B------:R-:W-:Y:S02]  /*27370*/  VIADD R21, R21, 0xffffffff ;  /* 0xffffffff15157836 */ /* 0x000fe40000000000 */
        /* <DEDUP_REMOVED lines=8> */
.L_x_2297:
[----:B------:R-:W-:Y:S04]  /*27400*/  BSSY B0, `(.L_x_2318) ;  /* 0x000000f000007945 */ /* 0x000fe80003800000 */
[----:B------:R-:W-:Y:S05]  /*27410*/  @P1 BRA `(.L_x_2319) ;  /* 0x0000000000341947 */ /* 0x000fea0003800000 */
[----:B------:R-:W0:Y:S01]  /*27420*/  S2R R5, SR_LANEID ;  /* 0x0000000000057919 */ /* 0x000e220000000000 */
[----:B------:R-:W-:Y:S01]  /*27430*/  VOTEU.ANY UR4, UPT, PT ;  /* 0x0000000000047886 */ /* 0x000fe200038e0100 */
[----:B--2-4-:R-:W2:Y:S01]  /*27440*/  LDC.64 R2, c[0x0][0xc38] ;  /* 0x00030e00ff027b82 */ /* 0x014ea20000000a00 */
[----:B------:R-:W0:Y:S02]  /*27450*/  FLO.U32 R0, UR4 ;  /* 0x0000000400007d00 */ /* 0x000e2400080e0000 */
[----:B0-----:R-:W-:-:S06]  /*27460*/  ISETP.EQ.U32.AND P0, PT, R0, R5, PT ;  /* 0x000000050000720c */ /* 0x001fcc0003f02070 */
[----:B------:R-:W2:Y:S07]  /*27470*/  POPC R5, UR4 ;  /* 0x0000000400057d09 */ /* 0x000eae0008000000 */
[----:B--2---:R-:W2:Y:S01]  /*27480*/  @P0 ATOMG.E.ADD.STRONG.GPU PT, R3, desc[UR60][R2.64], R5 ;  /* 0x00000005020309a8 */ /* 0x004ea200081ee1fc */
[----:B------:R-:W0:Y:S02]  /*27490*/  S2R R4, SR_LTMASK ;  /* 0x0000000000047919 */ /* 0x000e240000003900 */
[----:B0-----:R-:W-:-:S04]  /*274a0*/  LOP3.LUT R4, R4, UR4, RZ, 0xc0, !PT ;  /* 0x0000000404047c12 */ /* 0x001fc8000f8ec0ff */
[----:B-1---5:R-:W0:Y:S01]  /*274b0*/  POPC R7, R4 ;  /* 0x0000000400077309 */ /* 0x022e220000000000 */
[----:B--2---:R-:W0:Y:S02]  /*274c0*/  SHFL.IDX PT, R0, R3, R0, 0x1f ;  /* 0x00001f0003007589 */ /* 0x004e2400000e0000 */
[----:B0-----:R-:W-:-:S05]  /*274d0*/  IADD3 R0, R0, UR40, R7 ;  /* 0x0000002800007c10 */ /* 0x001fca000fffe007 */
[----:B------:R0:W-:Y:S02]  /*274e0*/  STL [R1], R0 ;  /* 0x0000000001007387 */ /* 0x0001e40000100800 */
.L_x_2319:
[----:B------:R-:W-:Y:S05]  /*274f0*/  BSYNC B0 ;  /* 0x0000000000007941 */ /* 0x000fea0003800000 */
.L_x_2318:
[----:B------:R-:W-:-:S06]  /*27500*/  UISETP.NE.AND UP0, UPT, UR38, 0x3, UPT ;  /* 0x000000032600788c */ /* 0x000fcc000bf05270 */
[----:B------:R-:W-:-:S13]  /*27510*/  PLOP3.LUT P0, PT, PT, PT, UP0, 0x80, 0x0 ;  /* 0x000000000000781c */ /* 0x000fda0003f0f008 */
[----:B------:R-:W-:Y:S05]  /*27520*/  @!P0 BRA `(.L_x_2320) ;  /* 0x0000000000048947 */ /* 0x000fea0003800000 */
[----:B------:R-:W-:Y:S01]  /*27530*/  BPT.TRAP 0x1 ;  /* 0x000000040000795c */ /* 0x000fe20000300000 */
.L_x_2320:
[----:B--2-4-:R-:W2:Y:S04]  /*27540*/  LDL R3, [R1+0x18] ;  /* 0x0000180001037983 */ /* 0x014ea80000100800 */
[----:B0-----:R-:W4:Y:S01]  /*27550*/  LDL R0, [R1+0x10] ;  /* 0x0000100001007983 */ /* 0x001f220000100800 */
[----:B------:R-:W0:Y:S01]  /*27560*/  S2R R4, SR_CgaCtaId ;  /* 0x0000000000047919 */ /* 0x000e220000008800 */
[----:B------:R-:W-:-:S04]  /*27570*/  MOV R2, 0x400 ;  /* 0x0000040000027802 */ /* 0x000fc80000000f00 */
[----:B0-----:R-:W-:Y:S01]  /*27580*/  LEA R2, R4, R2, 0x18 ;  /* 0x0000000204027211 */ /* 0x001fe200078ec0ff */
[----:B------:R-:W-:Y:S01]  /*27590*/  BSSY B0, `(.L_x_2321) ;  /* 0x0000008000007945 */ /* 0x000fe20003800000 */
[----:B--2---:R-:W-:-:S04]  /*275a0*/  LOP3.LUT R3, R3, 0x1, RZ, 0x3c, !PT ;  /* 0x0000000103037812 */ /* 0x004fc800078e3cff */
[----:B------:R-:W-:Y:S01]  /*275b0*/  SHF.L.U32 R3, R3, 0x1f, RZ ;  /* 0x0000001f03037819 */ /* 0x000fe200000006ff */
[----:B----4-:R-:W-:-:S04]  /*275c0*/  IMAD R20, R0, 0x8, R2 ;  /* 0x0000000800147824 */ /* 0x010fc800078e0202 */
[----:B------:R-:W0:Y:S01]  /*275d0*/  SYNCS.PHASECHK.TRANS64.TRYWAIT P0, [R20+URZ+0x2e870], R3 ;  /* 0x02e87003140075a7 */ /* 0x000e22000800017f */
[----:B------:R-:W-:-:S05]  /*275e0*/  IMAD.U32 R0, RZ, RZ, UR39 ;  /* 0x00000027ff007e24 */ /* 0x000fca000f8e00ff */
[----:B------:R-:W-:Y:S01]  /*275f0*/  ISETP.NE.AND P2, PT, R0, 0x3, PT ;  /* 0x000000030000780c */ /* 0x000fe20003f45270 */
[----:B0-----:R-:W-:-:S12]  /*27600*/  @!P0 BRA `(.L_x_2322) ;  /* 0x0000003c00b08947 */ /* 0x001fd80003800000 */
.L_x_2467:
[----:B------:R-:W-:Y:S05]  /*27610*/  BSYNC B0 ;  /* 0x0000000000007941 */ /* 0x000fea0003800000 */
.L_x_2321:
[----:B------:R-:W-:Y:S05]  /*27620*/  @!P2 BRA `(.L_x_2323) ;  /* 0x000000000004a947 */ /* 0x000fea0003800000 */
[----:B------:R-:W-:Y:S01]  /*27630*/  BPT.TRAP 0x1 ;  /* 0x000000040000795c */ /* 0x000fe20000300000 */
.L_x_2323:
[----:B------:R-:W0:Y:S02]  /*27640*/  LDL R0, [R1+0x18] ;  /* 0x0000180001007983 */ /* 0x000e240000100800 */
[----:B0-----:R-:W-:-:S04]  /*27650*/  SHF.L.U32 R3, R0, 0x1f, RZ ;  /* 0x0000001f00037819 */ /* 0x001fc800000006ff */
[----:B------:R-:W0:Y:S02]  /*27660*/  SYNCS.PHASECHK.TRANS64.TRYWAIT P0, [R20+URZ+0x2e860], R3 ;  /* 0x02e86003140075a7 */ /* 0x000e24000800017f */
[----:B0-----:R-:W-:Y:S05]  /*27670*/  @!P0 BRA `(.L_x_2324) ;  /* 0x0000003c00a88947 */ /* 0x001fea0003800000 */
.L_x_2468:
[----:B------:R-:W2:Y:S04]  /*27680*/  LDL R0, [R1+0x10] ;  /* 0x0000100001007983 */ /* 0x000ea80000100800 */
[----:B------:R-:W4:Y:S04]  /*27690*/  LDL R2, [R1+0x30] ;  /* 0x0000300001027983 */ /* 0x000f280000100800 */
[----:B-1----:R-:W3:Y:S01]  /*276a0*/  LDL R10, [R1+0x2c] ;  /* 0x00002c00010a7983 */ /* 0x002ee20000100800 */
[----:B------:R-:W-:-:S03]  /*276b0*/  MOV R8, 0x400 ;  /* 0x0000040000087802 */ /* 0x000fc60000000f00 */
[----:B------:R-:W0:Y:S01]  /*276c0*/  LDL R12, [R1+0x34] ;  /* 0x00003400010c7983 */ /* 0x000e220000100800 */
[----:B------:R-:W1:Y:S01]  /*276d0*/  S2R R9, SR_CgaCtaId ;  /* 0x0000000000097919 */ /* 0x000e620000008800 */
[----:B------:R-:W-:Y:S05]  /*276e0*/  WARPSYNC.ALL ;  /* 0x0000000000007948 */ /* 0x000fea0003800000 */
[----:B-1----:R-:W-:Y:S01]  /*276f0*/  LEA R8, R9, R8, 0x18 ;  /* 0x0000000809087211 */ /* 0x002fe200078ec0ff */
[----:B--2---:R-:W-:-:S05]  /*27700*/  IMAD R0, R0, 0x7000, RZ ;  /* 0x0000700000007824 */ /* 0x004fca00078e02ff */
[----:B----4-:R-:W-:-:S05]  /*27710*/  LOP3.LUT R2, R0, R2, RZ, 0xfc, !PT ;  /* 0x0000000200027212 */ /* 0x010fca00078efcff */
[----:B------:R-:W-:-:S05]  /*27720*/  IMAD.IADD R2, R8, 0x1, R2 ;  /* 0x0000000108027824 */ /* 0x000fca00078e0202 */
[----:B-----5:R-:W1:Y:S01]  /*27730*/  LDSM.16.MT88.4 R4, [R2+0xe400] ;  /* 0x00e400000204783b */ /* 0x020e620000004200 */
[----:B---3--:R-:W-:Y:S01]  /*27740*/  LOP3.LUT R0, R0, R10, RZ, 0xfc, !PT ;  /* 0x0000000a00007212 */ /* 0x008fe200078efcff */
[----:B0-----:R-:W-:-:S04]  /*27750*/  IMAD.IADD R3, R12, 0x1, R2 ;  /* 0x000000010c037824 */ /* 0x001fc800078e0202 */
[----:B------:R-:W-:Y:S01]  /*27760*/  IMAD.IADD R0, R8, 0x1, R0 ;  /* 0x0000000108007824 */ /* 0x000fe200078e0200 */
[C-C-:B-1----:R-:W-:Y:S02]  /*27770*/  PRMT R8, R4.reuse, 0x6420, R5.reuse ;  /* 0x0000642004087816 */ /* 0x142fe40000000005 */
        /* <DEDUP_REMOVED lines=90> */
.L_x_2325:
[----:B------:R-:W2:Y:S01]  /*27d20*/  LDL.LU R2, [R1+0x10] ;  /* 0x0000100001027983 */ /* 0x000ea20000300800 */
[----:B0-----:R-:W-:Y:S03]  /*27d30*/  SYNCS.ARRIVE.TRANS64.A1T0 RZ, [R20+URZ+0x2e850], RZ ;  /* 0x02e850ff14ff79a7 */ /* 0x001fe6000810003f */
[----:B------:R-:W3:Y:S01]  /*27d40*/  LDL.LU R3, [R1+0x18] ;  /* 0x0000180001037983 */ /* 0x000ee20000300800 */
[----:B-1----:R-:W-:-:S05]  /*27d50*/  @!P1 VIADD R0, R20, 0x2e880 ;  /* 0x0002e88014009836 */ /* 0x002fca0000000000 */
        /* <DEDUP_REMOVED lines=10> */
.L_x_2280:
[----:B------:R-:W-:Y:S05]  /*27e00*/  BSYNC B6 ;  /* 0x0000000000067941 */ /* 0x000fea0003800000 */
.L_x_2278:
        /* <DEDUP_REMOVED lines=13> */
.L_x_2326:
        /* <DEDUP_REMOVED lines=38> */
.L_x_2478:
[----:B------:R-:W-:Y:S02]  /*28140*/  ULDC UR4, c[0x0][0xc10] ;  /* 0x0003040000047ab9 */ /* 0x000fe40000000800 */
[----:B------:R-:W-:-:S04]  /*28150*/  IMAD.U32 R5, RZ, RZ, UR4 ;  /* 0x00000004ff057e24 */ /* 0x000fc8000f8e00ff */
[----:B-1----:R-:W-:-:S04]  /*28160*/  IMAD R6, R14, R5, RZ ;  /* 0x000000050e067224 */ /* 0x002fc800078e02ff */
[----:B------:R-:W-:-:S05]  /*28170*/  IMAD.IADD R4, R4, 0x1, R6 ;  /* 0x0000000104047824 */ /* 0x000fca00078e0206 */
[----:B------:R-:W-:-:S13]  /*28180*/  ISETP.GT.AND P6, PT, R4, R0, PT ;  /* 0x000000000400720c */ /* 0x000fda0003fc4270 */
[----:B------:R-:W-:Y:S05]  /*28190*/  @P6 BRA `(.L_x_2329) ;  /* 0x0000000000a46947 */ /* 0x000fea0003800000 */
.L_x_2334:
[----:B------:R-:W2:Y:S01]  /*281a0*/  LDL.LU R2, [R1+0xc] ;  /* 0x00000c0001027983 */ /* 0x000ea20000300800 */
[----:B0-----:R-:W0:Y:S01]  /*281b0*/  LDC R3, c[0x0][0xc14] ;  /* 0x00030500ff037b82 */ /* 0x001e220000000800 */
        /* <DEDUP_REMOVED lines=14> */
.L_x_2332:
[----:B------:R-:W-:Y:S05]  /*282a0*/  BSYNC B0 ;  /* 0x0000000000007941 */ /* 0x000fea0003800000 */
.L_x_2331:
        /* <DEDUP_REMOVED lines=18> */
.L_x_2486:
[----:B------:R-:W-:Y:S02]  /*283d0*/  ULDC UR4, c[0x0][0xc10] ;  /* 0x0003040000047ab9 */ /* 0x000fe40000000800 */
[----:B------:R-:W-:-:S04]  /*283e0*/  IMAD.U32 R5, RZ, RZ, UR4 ;  /* 0x00000004ff057e24 */ /* 0x000fc8000f8e00ff */
[----:B-1----:R-:W-:-:S04]  /*283f0*/  IMAD R6, R14, R5, RZ ;  /* 0x000000050e067224 */ /* 0x002fc800078e02ff */
[----:B------:R-:W-:-:S05]  /*28400*/  IMAD.IADD R4, R6, 0x1, R4 ;  /* 0x0000000106047824 */ /* 0x000fca00078e0204 */
[----:B------:R-:W-:-:S13]  /*28410*/  ISETP.GT.AND P6, PT, R4, R0, PT ;  /* 0x000000000400720c */ /* 0x000fda0003fc4270 */
[----:B------:R-:W-:Y:S05]  /*28420*/  @!P6 BRA `(.L_x_2334) ;  /* 0xfffffffc005ce947 */ /* 0x000fea000383ffff */
.L_x_2329:
        /* <DEDUP_REMOVED lines=8> */
.L_x_2490:
[----:B------:R-:W-:Y:S01]  /*284b0*/  ISETP.NE.AND P0, PT, R7, RZ, PT ;  /* 0x000000ff0700720c */ /* 0x000fe20003f05270 */
[----:B------:R-:W-:-:S12]  /*284c0*/  IMAD.MOV.U32 R7, RZ, RZ, RZ ;  /* 0x000000ffff077224 */ /* 0x000fd800078e00ff */
[----:B------:R-:W-:Y:S05]  /*284d0*/  @!P0 BRA `(.L_x_2336) ;  /* 0x0000000000108947 */ /* 0x000fea0003800000 */
[----:B------:R-:W-:Y:S01]  /*284e0*/  UMOV UR4, 0xffffffff ;  /* 0xffffffff00047882 */ /* 0x000fe20000000000 */
[----:B------:R-:W-:Y:S02]  /*284f0*/  VIADD R12, R8, 0xffffffff ;  /* 0xffffffff080c7836 */ /* 0x000fe40000000000 */
[----:B------:R-:W-:Y:S05]  /*28500*/  BRA.DIV UR4, `(.L_x_2337) ;  /* 0x0000003a044c7947 */ /* 0x000fea000b800000 */
[----:B------:R3:W4:Y:S02]  /*28510*/  SHFL.IDX PT, R7, R3, R12, 0x1f ;  /* 0x00001f0c03077589 */ /* 0x00072400000e0000 */
.L_x_2336:
[----:B------:R-:W5:Y:S01]  /*28520*/  LDL.LU R9, [R1+0xc] ;  /* 0x00000c0001097983 */ /* 0x000f620000300800 */
[----:B01-3--:R-:W0:Y:S01]  /*28530*/  LDC.64 R2, c[0x0][0xc68] ;  /* 0x00031a00ff027b82 */ /* 0x00be220000000a00 */
        /* <DEDUP_REMOVED lines=69> */
.L_x_2330:
        /* <DEDUP_REMOVED lines=10> */
.L_x_2338:
        /* <DEDUP_REMOVED lines=16> */
.L_x_2327:
[----:B-1----:R-:W2:Y:S01]  /*28b30*/  LDL R0, [R1+0xc] ;  /* 0x00000c0001007983 */ /* 0x002ea20000100800 */
[----:B------:R-:W-:Y:S02]  /*28b40*/  ULDC UR4, c[0x0][0xc14] ;  /* 0x0003050000047ab9 */ /* 0x000fe40000000800 */
[----:B--2---:R-:W-:-:S13]  /*28b50*/  ISETP.GE.AND P0, PT, R0, UR4, PT ;  /* 0x0000000400007c0c */ /* 0x004fda000bf06270 */
[----:B------:R-:W-:Y:S05]  /*28b60*/  @!P0 BRA `(.L_x_2339) ;  /* 0xffffffb000208947 */ /* 0x000fea000383ffff */
[----:B------:R-:W-:Y:S05]  /*28b70*/  BSYNC B7 ;  /* 0x0000000000077941 */ /* 0x000fea0003800000 */
.L_x_2242:
[----:B---3--:R-:W2:Y:S01]  /*28b80*/  LDL.LU R0, [R1+0x40] ;  /* 0x0000400001007983 */ /* 0x008ea20000300800 */
[----:B------:R-:W-:Y:S01]  /*28b90*/  BSSY B0, `(.L_x_2340) ;  /* 0x000000b000007945 */ /* 0x000fe20003800000 */
[----:B01----:R-:W0:Y:S01]  /*28ba0*/  S2R R5, SR_CgaCtaId ;  /* 0x0000000000057919 */ /* 0x003e220000008800 */
        /* <DEDUP_REMOVED lines=9> */
.L_x_2493:
[----:B------:R-:W-:Y:S05]  /*28c40*/  BSYNC B0 ;  /* 0x0000000000007941 */ /* 0x000fea0003800000 */
.L_x_2340:
[----:B------:R-:W-:-:S03]  /*28c50*/  UMOV UR4, 0xffffffff ;  /* 0xffffffff00047882 */ /* 0x000fc60000000000 */
[----:B------:R-:W-:Y:S05]  /*28c60*/  BRA.DIV UR4, `(.L_x_2342) ;  /* 0x0000003204b07947 */ /* 0x000fea000b800000 */
[----:B------:R-:W1:Y:S02]  /*28c70*/  S2R R2, SR_TID.X ;  /* 0x0000000000027919 */ /* 0x000e640000002100 */
[----:B-1----:R-:W-:-:S04]  /*28c80*/  SHF.R.U32.HI R2, RZ, 0x5, R2 ;  /* 0x00000005ff027819 */ /* 0x002fc80000011602 */
[----:B------:R-:W-:-:S05]  /*28c90*/  LOP3.LUT R2, R2, 0x3, RZ, 0xc0, !PT ;  /* 0x0000000302027812 */ /* 0x000fca00078ec0ff */
[----:B------:R1:W2:Y:S02]  /*28ca0*/  SHFL.IDX PT, R14, R2, RZ, 0x1f ;  /* 0x00001fff020e7589 */ /* 0x0002a400000e0000 */
.L_x_2496:
[----:B--2---:R-:W-:-:S13]  /*28cb0*/  ISETP.NE.AND P0, PT, R14, RZ, PT ;  /* 0x000000ff0e00720c */ /* 0x004fda0003f05270 */
[----:B------:R-:W-:Y:S05]  /*28cc0*/  @P0 BRA `(.L_x_2039) ;  /* 0x0000000000b80947 */ /* 0x000fea0003800000 */
[----:B------:R-:W-:-:S03]  /*28cd0*/  UMOV UR4, 0xffffffff ;  /* 0xffffffff00047882 */ /* 0x000fc60000000000 */
[----:B------:R-:W-:Y:S05]  /*28ce0*/  BRA.DIV UR4, `(.L_x_2343) ;  /* 0x0000003204c47947 */ /* 0x000fea000b800000 */
[----:B------:R-:W-:-:S13]  /*28cf0*/  ELECT P6, URZ, PT ;  /* 0x00000000003f782f */ /* 0x000fda00038c0000 */
.L_x_2499:
        /* <DEDUP_REMOVED lines=8> */
.L_x_2344:
        /* <DEDUP_REMOVED lines=14> */
.L_x_2500:
[----:B------:R-:W1:Y:S02]  /*28e60*/  SYNCS.PHASECHK.TRANS64.TRYWAIT P1, [R7+URZ], R2 ;  /* 0x00000002070075a7 */ /* 0x000e64000802017f */
[----:B-1----:R-:W-:Y:S05]  /*28e70*/  @!P1 BRA `(.L_x_2346) ;  /* 0x0000003000949947 */ /* 0x002fea0003800000 */
.L_x_2501:
[----:B------:R-:W-:Y:S05]  /*28e80*/  @!P0 BRA `(.L_x_2347) ;  /* 0x0000000000048947 */ /* 0x000fea0003800000 */
[----:B------:R-:W-:Y:S01]  /*28e90*/  BPT.TRAP 0x1 ;  /* 0x000000040000795c */ /* 0x000fe20000300000 */
.L_x_2347:
[----:B------:R-:W2:Y:S02]  /*28ea0*/  LDL.LU R4, [R1+0x10] ;  /* 0x0000100001047983 */ /* 0x000ea40000300800 */
[----:B--2---:R-:W-:-:S04]  /*28eb0*/  IMAD R4, R4, 0x8, R0 ;  /* 0x0000000804047824 */ /* 0x004fc800078e0200 */
[----:B------:R-:W2:Y:S02]  /*28ec0*/  SYNCS.PHASECHK.TRANS64.TRYWAIT P1, [R4+URZ+0x2e860], R5 ;  /* 0x02e86005040075a7 */ /* 0x000ea4000802017f */
[----:B--2---:R-:W-:Y:S05]  /*28ed0*/  @!P1 BRA `(.L_x_2348) ;  /* 0x0000003000909947 */ /* 0x004fea0003800000 */
.L_x_2502:
[----:B------:R-:W-:Y:S05]  /*28ee0*/  @!P0 BRA `(.L_x_2349) ;  /* 0x0000000000048947 */ /* 0x000fea0003800000 */
[----:B------:R-:W-:Y:S01]  /*28ef0*/  BPT.TRAP 0x1 ;  /* 0x000000040000795c */ /* 0x000fe20000300000 */
.L_x_2349:
[----:B------:R-:W-:-:S04]  /*28f00*/  IMAD R3, R3, 0x8, R0 ;  /* 0x0000000803037824 */ /* 0x000fc800078e0200 */
[----:B------:R-:W3:Y:S02]  /*28f10*/  SYNCS.PHASECHK.TRANS64.TRYWAIT P1, [R3+URZ+0x2e860], R2 ;  /* 0x02e86002030075a7 */ /* 0x000ee4000802017f */
[----:B---3--:R-:W-:Y:S05]  /*28f20*/  @!P1 BRA `(.L_x_2350) ;  /* 0x0000003000909947 */ /* 0x008fea0003800000 */
.L_x_2503:
[----:B------:R-:W-:Y:S05]  /*28f30*/  @!P0 BRA `(.L_x_2351) ;  /* 0x0000000000048947 */ /* 0x000fea0003800000 */
[----:B------:R-:W-:Y:S01]  /*28f40*/  BPT.TRAP 0x1 ;  /* 0x000000040000795c */ /* 0x000fe20000300000 */
.L_x_2351:
[----:B------:R-:W4:Y:S02]  /*28f50*/  SYNCS.PHASECHK.TRANS64.TRYWAIT P0, [R4+URZ+0x2e880], R5 ;  /* 0x02e88005040075a7 */ /* 0x000f24000800017f */
[----:B----4-:R-:W-:Y:S05]  /*28f60*/  @!P0 BRA `(.L_x_2352) ;  /* 0x0000003000948947 */ /* 0x010fea0003800000 */
.L_x_2353:
[----:B------:R0:W0:Y:S02]  /*28f70*/  SYNCS.PHASECHK.TRANS64.TRYWAIT P0, [R3+URZ+0x2e880], R2 ;  /* 0x02e88002030075a7 */ /* 0x000024000800017f */
[----:B0-----:R-:W-:Y:S05]  /*28f80*/  @!P0 NANOSLEEP.SYNCS 0x989680 ;  /* 0x009896800000895d */ /* 0x001fea0003900000 */
[----:B------:R-:W0:Y:S02]  /*28f90*/  @!P0 SYNCS.PHASECHK.TRANS64 P0, [R3+URZ+0x2e880], R2 ;  /* 0x02e88002030085a7 */ /* 0x000e24000800007f */
[----:B0-----:R-:W-:Y:S05]  /*28fa0*/  @!P0 BRA `(.L_x_2353) ;  /* 0xfffffffc00f08947 */ /* 0x001fea000383ffff */
.L_x_2039:
[----:B------:R-:W-:Y:S05]  /*28fb0*/  BSYNC B8 ;  /* 0x0000000000087941 */ /* 0x000fea0003800000 */
.L_x_2036:
[----:B------:R-:W-:Y:S05]  /*28fc0*/  EXIT ;  /* 0x000000000000794d */ /* 0x000fea0003800000 */
.L_x_2061:
[----:B0-----:R0:W1:Y:S02]  /*28fd0*/  SYNCS.PHASECHK.TRANS64.TRYWAIT P6, [R109+URZ+0x2e890], R130 ;  /* 0x02e890826d0075a7 */ /* 0x00106400080c017f */
[----:B-1----:R-:W-:Y:S05]  /*28fe0*/  @!P6 NANOSLEEP.SYNCS 0x989680 ;  /* 0x009896800000e95d */ /* 0x002fea0003900000 */
[----:B------:R-:W1:Y:S02]  /*28ff0*/  @!P6 SYNCS.PHASECHK.TRANS64 P6, [R109+URZ+0x2e890], R130 ;  /* 0x02e890826d00e5a7 */ /* 0x000e6400080c007f */
[----:B-1----:R-:W-:Y:S05]  /*29000*/  @!P6 BRA `(.L_x_2061) ;  /* 0xfffffffc00f0e947 */ /* 0x002fea000383ffff */
[----:B------:R-:W-:Y:S05]  /*29010*/  BRA `(.L_x_2354) ;  /* 0xfffffda000707947 */ /* 0x000fea000383ffff */
.L_x_2095:
[----:B0-----:R0:W1:Y:S02]  /*29020*/  SYNCS.PHASECHK.TRANS64.TRYWAIT P3, [R109+URZ+0x2e890], R130 ;  /* 0x02e890826d0075a7 */ /* 0x001064000806017f */
[----:B-1----:R-:W-:Y:S05]  /*29030*/  @!P3 NANOSLEEP.SYNCS 0x989680 ;  /* 0x009896800000b95d */ /* 0x002fea0003900000 */
[----:B------:R-:W1:Y:S02]  /*29040*/  @!P3 SYNCS.PHASECHK.TRANS64 P3, [R109+URZ+0x2e890], R130 ;  /* 0x02e890826d00b5a7 */ /* 0x000e64000806007f */
[----:B-1----:R-:W-:Y:S05]  /*29050*/  @!P3 BRA `(.L_x_2095) ;  /* 0xfffffffc00f0b947 */ /* 0x002fea000383ffff */
[----:B------:R-:W-:Y:S05]  /*29060*/  BRA `(.L_x_2355) ;  /* 0xfffffde400087947 */ /* 0x000fea000383ffff */
.L_x_2112:
[----:B0-----:R0:W1:Y:S02]  /*29070*/  SYNCS.PHASECHK.TRANS64.TRYWAIT P2, [R109+URZ+0x2e890], R130 ;  /* 0x02e890826d0075a7 */ /* 0x001064000804017f */
[----:B-1----:R-:W-:Y:S05]  /*29080*/  @!P2 NANOSLEEP.SYNCS 0x989680 ;  /* 0x009896800000a95d */ /* 0x002fea0003900000 */
[----:B------:R-:W1:Y:S02]  /*29090*/  @!P2 SYNCS.PHASECHK.TRANS64 P2, [R109+URZ+0x2e890], R130 ;  /* 0x02e890826d00a5a7 */ /* 0x000e64000804007f */
[----:B-1----:R-:W-:Y:S05]  /*290a0*/  @!P2 BRA `(.L_x_2112) ;  /* 0xfffffffc00f0a947 */ /* 0x002fea000383ffff */
[----:B------:R-:W-:Y:S05]  /*290b0*/  BRA `(.L_x_2356) ;  /* 0xfffffe2400307947 */ /* 0x000fea000383ffff */
.L_x_2122:
[----:B--2---:R2:W3:Y:S02]  /*290c0*/  SYNCS.PHASECHK.TRANS64.TRYWAIT P3, [R109+URZ+0x2e8b0], R130 ;  /* 0x02e8b0826d0075a7 */ /* 0x0044e4000806017f */
[----:B---3--:R-:W-:Y:S05]  /*290d0*/  @!P3 NANOSLEEP.SYNCS 0x989680 ;  /* 0x009896800000b95d */ /* 0x008fea0003900000 */
[----:B------:R-:W3:Y:S02]  /*290e0*/  @!P3 SYNCS.PHASECHK.TRANS64 P3, [R109+URZ+0x2e8b0], R130 ;  /* 0x02e8b0826d00b5a7 */ /* 0x000ee4000806007f */
[----:B---3--:R-:W-:Y:S05]  /*290f0*/  @!P3 BRA `(.L_x_2122) ;  /* 0xfffffffc00f0b947 */ /* 0x008fea000383ffff */
[----:B------:R-:W-:Y:S05]  /*29100*/  BRA `(.L_x_2357) ;  /* 0xfffffe2800f87947 */ /* 0x000fea000383ffff */
.L_x_2134:
[----:B------:R-:W-:Y:S01]  /*29110*/  BSSY B0, `(.L_x_2358) ;  /* 0x0000007000007945 */ /* 0x000fe20003800000 */
[----:B------:R-:W-:Y:S02]  /*29120*/  IMAD.MOV.U32 R12, RZ, RZ, RZ ;  /* 0x000000ffff0c7224 */ /* 0x000fe400078e00ff */
[----:B------:R-:W-:Y:S02]  /*29130*/  IMAD.MOV.U32 R11, RZ, RZ, 0x1f ;  /* 0x0000001fff0b7424 */ /* 0x000fe400078e00ff */
[----:B------:R-:W-:-:S07]  /*29140*/  IMAD.MOV.U32 R15, RZ, RZ, -0x1 ;  /* 0xffffffffff0f7424 */ /* 0x000fce00078e00ff */
[----:B-----5:R-:W-:Y:S05]  /*29150*/  WARPSYNC.COLLECTIVE R15, `(.L_x_2359) ;  /* 0x000000000f087348 */ /* 0x020fea0003c00000 */
[----:B------:R0:W1:Y:S02]  /*29160*/  SHFL.IDX P6, R14, R13, R12, R11 ;  /* 0x0000000c0d0e7389 */ /* 0x00006400000c000b */
[----:B01---5:R-:W-:Y:S01]  /*29170*/  ENDCOLLECTIVE ;  /* 0x000000000000791b */ /* 0x023fe20003800000 */
.L_x_2359:
[----:B------:R-:W-:Y:S05]  /*29180*/  BSYNC B0 ;  /* 0x0000000000007941 */ /* 0x000fea0003800000 */
.L_x_2358:
[----:B------:R1:W-:Y:S01]  /*29190*/  STL [R1+0x48], R14 ;  /* 0x0000480e01007387 */ /* 0x0003e20000100800 */
[----:B------:R-:W-:Y:S05]  /*291a0*/  BRA `(.L_x_2360) ;  /* 0xfffffe3800a47947 */ /* 0x000fea000383ffff */
.L_x_2150:
        /* <DEDUP_REMOVED lines=8> */
.L_x_2362:
[----:B------:R-:W-:Y:S05]  /*29230*/  BSYNC B1 ;  /* 0x0000000000017941 */ /* 0x000fea0003800000 */
.L_x_2361:
[----:B------:R-:W-:Y:S05]  /*29240*/  BRA `(.L_x_2363) ;  /* 0xfffffe4400d87947 */ /* 0x000fea000383ffff */
.L_x_2151:
        /* <DEDUP_REMOVED lines=8> */
.L_x_2365:
[----:B------:R-:W-:Y:S05]  /*292d0*/  BSYNC B1 ;  /* 0x0000000000017941 */ /* 0x000fea0003800000 */
.L_x_2364:
[----:B------:R-:W-:Y:S05]  /*292e0*/  BRA `(.L_x_2366) ;  /* 0xfffffe4400b87947 */ /* 0x000fea000383ffff */
.L_x_2152:
        /* <DEDUP_REMOVED lines=8> */
.L_x_2368:
[----:B------:R-:W-:Y:S05]  /*29370*/  BSYNC B1 ;  /* 0x0000000000017941 */ /* 0x000fea0003800000 */
.L_x_2367:
[----:B------:R-:W-:Y:S05]  /*29380*/  BRA `(.L_x_2369) ;  /* 0xfffffe4400987947 */ /* 0x000fea000383ffff */
.L_x_2153:
        /* <DEDUP_REMOVED lines=8> */
.L_x_2371:
[----:B------:R-:W-:Y:S05]  /*29410*/  BSYNC B1 ;  /* 0x0000000000017941 */ /* 0x000fea0003800000 */
.L_x_2370:
[----:B------:R-:W-:Y:S05]  /*29420*/  BRA `(.L_x_2372) ;  /* 0xfffffe4400787947 */ /* 0x000fea000383ffff */
.L_x_2154:
        /* <DEDUP_REMOVED lines=8> */
.L_x_2374:
[----:B------:R-:W-:Y:S05]  /*294b0*/  BSYNC B1 ;  /* 0x0000000000017941 */ /* 0x000fea0003800000 */
.L_x_2373:
[----:B------:R-:W-:Y:S05]  /*294c0*/  BRA `(.L_x_2375) ;  /* 0xfffffe4400587947 */ /* 0x000fea000383ffff */
.L_x_2155:
        /* <DEDUP_REMOVED lines=8> */
.L_x_2377:
[----:B------:R-:W-:Y:S05]  /*29550*/  BSYNC B1 ;  /* 0x0000000000017941 */ /* 0x000fea0003800000 */
.L_x_2376:
[----:B------:R-:W-:Y:S05]  /*29560*/  BRA `(.L_x_2378) ;  /* 0xfffffe4400387947 */ /* 0x000fea000383ffff */
.L_x_2156:
        /* <DEDUP_REMOVED lines=8> */
.L_x_2380:
[----:B------:R-:W-:Y:S05]  /*295f0*/  BSYNC B1 ;  /* 0x0000000000017941 */ /* 0x000fea0003800000 */
.L_x_2379:
[----:B------:R-:W-:Y:S05]  /*29600*/  BRA `(.L_x_2381) ;  /* 0xfffffe4400187947 */ /* 0x000fea000383ffff */
.L_x_2157:
[----:B------:R-:W-:Y:S01]  /*29610*/  BSSY B1, `(.L_x_2382) ;  /* 0x0000008000017945 */ /* 0x000fe20003800000 */
[----:B------:R-:W-:Y:S01]  /*29620*/  MOV R13, R0 ;  /* 0x00000000000d7202 */ /* 0x000fe20000000f00 */
[----:B------:R-:W-:Y:S02]  /*29630*/  IMAD.MOV.U32 R12, RZ, RZ, 0x1 ;  /* 0x00000001ff0c7424 */ /* 0x000fe400078e00ff */
[----:B------:R-:W-:Y:S02]  /*29640*/  IMAD.MOV.U32 R11, RZ, RZ, 0x1c1f ;  /* 0x00001c1fff0b7424 */ /* 0x000fe400078e00ff */
[----:B01----:R-:W-:-:S07]  /*29650*/  IMAD.MOV.U32 R15, RZ, RZ, -0x1 ;  /* 0xffffffffff0f7424 */ /* 0x003fce00078e00ff */
[----:B-----5:R-:W-:Y:S05]  /*29660*/  WARPSYNC.COLLECTIVE R15, `(.L_x_2383) ;  /* 0x000000000f087348 */ /* 0x020fea0003c00000 */
[----:B------:R0:W1:Y:S02]  /*29670*/  SHFL.IDX P6, R14, R13, R12, R11 ;  /* 0x0000000c0d0e7389 */ /* 0x00006400000c000b */
[----:B01---5:R-:W-:Y:S01]  /*29680*/  ENDCOLLECTIVE ;  /* 0x000000000000791b */ /* 0x023fe20003800000 */
.L_x_2383:
[----:B------:R-:W-:Y:S05]  /*29690*/  BSYNC B1 ;  /* 0x0000000000017941 */ /* 0x000fea0003800000 */
.L_x_2382:
[----:B------:R-:W-:Y:S05]  /*296a0*/  BRA `(.L_x_2384) ;  /* 0xfffffe4000f87947 */ /* 0x000fea000383ffff */
.L_x_2159:
[----:B--2---:R2:W3:Y:S02]  /*296b0*/  SYNCS.PHASECHK.TRANS64.TRYWAIT P2, [R16+URZ+0x2e800], R5 ;  /* 0x02e80005100075a7 */ /* 0x0044e4000804017f */
[----:B---3--:R-:W-:Y:S05]  /*296c0*/  @!P2 NANOSLEEP.SYNCS 0x989680 ;  /* 0x009896800000a95d */ /* 0x008fea0003900000 */
[----:B------:R-:W3:Y:S02]  /*296d0*/  @!P2 SYNCS.PHASECHK.TRANS64 P2, [R16+URZ+0x2e800], R5 ;  /* 0x02e800051000a5a7 */ /* 0x000ee4000804007f */
[----:B---3--:R-:W-:Y:S05]  /*296e0*/  @!P2 BRA `(.L_x_2159) ;  /* 0xfffffffc00f0a947 */ /* 0x008fea000383ffff */
[----:B------:R-:W-:Y:S05]  /*296f0*/  BRA `(.L_x_2385) ;  /* 0xfffffe4400487947 */ /* 0x000fea000383ffff */
.L_x_2167:
        /* <DEDUP_REMOVED lines=8> */
.L_x_2387:
[----:B------:R-:W-:Y:S05]  /*29780*/  BSYNC B1 ;  /* 0x0000000000017941 */ /* 0x000fea0003800000 */
.L_x_2386:
[----:B------:R-:W-:Y:S05]  /*29790*/  BRA `(.L_x_2388) ;  /* 0xfffffe6400f87947 */ /* 0x000fea000383ffff */
.L_x_2168:
        /* <DEDUP_REMOVED lines=8> */
.L_x_2390:
[----:B------:R-:W-:Y:S05]  /*29820*/  BSYNC B1 ;  /* 0x0000000000017941 */ /* 0x000fea0003800000 */
.L_x_2389:
[----:B------:R-:W-:Y:S05]  /*29830*/  BRA `(.L_x_2391) ;  /* 0xfffffe6400d87947 */ /* 0x000fea000383ffff */
.L_x_2169:
        /* <DEDUP_REMOVED lines=8> */
.L_x_2393:
[----:B------:R-:W-:Y:S05]  /*298c0*/  BSYNC B1 ;  /* 0x0000000000017941 */ /* 0x000fea0003800000 */
.L_x_2392:
[----:B------:R-:W-:Y:S05]  /*298d0*/  BRA `(.L_x_2394) ;  /* 0xfffffe6400b87947 */ /* 0x000fea000383ffff */
.L_x_2170:
        /* <DEDUP_REMOVED lines=8> */
.L_x_2396:
[----:B------:R-:W-:Y:S05]  /*29960*/  BSYNC B1 ;  /* 0x0000000000017941 */ /* 0x000fea0003800000 */
.L_x_2395:
[----:B------:R-:W-:Y:S05]  /*29970*/  BRA `(.L_x_2397) ;  /* 0xfffffe6400987947 */ /* 0x000fea000383ffff */
.L_x_2171:
        /* <DEDUP_REMOVED lines=8> */
.L_x_2399:
[----:B------:R-:W-:Y:S05]  /*29a00*/  BSYNC B1 ;  /* 0x0000000000017941 */ /* 0x000fea0003800000 */
.L_x_2398:
[----:B------:R-:W-:Y:S05]  /*29a10*/  BRA `(.L_x_2400) ;  /* 0xfffffe6400787947 */ /* 0x000fea000383ffff */
.L_x_2172:
        /* <DEDUP_REMOVED lines=8> */
.L_x_2402:
[----:B------:R-:W-:Y:S05]  /*29aa0*/  BSYNC B1 ;  /* 0x0000000000017941 */ /* 0x000fea0003800000 */
.L_x_2401:
[----:B------:R-:W-:Y:S05]  /*29ab0*/  BRA `(.L_x_2403) ;  /* 0xfffffe6400587947 */ /* 0x000fea000383ffff */
.L_x_2173:
        /* <DEDUP_REMOVED lines=8> */
.L_x_2405:
[----:B------:R-:W-:Y:S05]  /*29b40*/  BSYNC B1 ;  /* 0x0000000000017941 */ /* 0x000fea0003800000 */
.L_x_2404:
[----:B------:R-:W-:Y:S05]  /*29b50*/  BRA `(.L_x_2406) ;  /* 0xfffffe6400387947 */ /* 0x000fea000383ffff */
.L_x_2174:
        /* <DEDUP_REMOVED lines=8> */
.L_x_2408:
[----:B------:R-:W-:Y:S05]  /*29be0*/  BSYNC B1 ;  /* 0x0000000000017941 */ /* 0x000fea0003800000 */
.L_x_2407:
[----:B------:R-:W-:Y:S05]  /*29bf0*/  BRA `(.L_x_2409) ;  /* 0xfffffe6400187947 */ /* 0x000fea000383ffff */
.L_x_2176:
[----:B0-----:R0:W1:Y:S02]  /*29c00*/  SYNCS.PHASECHK.TRANS64.TRYWAIT P1, [R16+URZ+0x2e800], R3 ;  /* 0x02e80003100075a7 */ /* 0x001064000802017f */
[----:B-1----:R-:W-:Y:S05]  /*29c10*/  @!P1 NANOSLEEP.SYNCS 0x989680 ;  /* 0x009896800000995d */ /* 0x002fea0003900000 */
[----:B------:R-:W1:Y:S02]  /*29c20*/  @!P1 SYNCS.PHASECHK.TRANS64 P1, [R16+URZ+0x2e800], R3 ;  /* 0x02e80003100095a7 */ /* 0x000e64000802007f */
[----:B-1----:R-:W-:Y:S05]  /*29c30*/  @!P1 BRA `(.L_x_2176) ;  /* 0xfffffffc00f09947 */ /* 0x002fea000383ffff */
[----:B------:R-:W-:Y:S05]  /*29c40*/  BRA `(.L_x_2410) ;  /* 0xfffffe6400387947 */ /* 0x000fea000383ffff */
.L_x_2182:
[----:B-1----:R1:W3:Y:S02]  /*29c50*/  SYNCS.PHASECHK.TRANS64.TRYWAIT P0, [R14+URZ+0x2e830], R3 ;  /* 0x02e830030e0075a7 */ /* 0x0022e4000800017f */
[----:B---3--:R-:W-:Y:S05]  /*29c60*/  @!P0 NANOSLEEP.SYNCS 0x989680 ;  /* 0x009896800000895d */ /* 0x008fea0003900000 */
[----:B------:R-:W3:Y:S02]  /*29c70*/  @!P0 SYNCS.PHASECHK.TRANS64 P0, [R14+URZ+0x2e830], R3 ;  /* 0x02e830030e0085a7 */ /* 0x000ee4000800007f */
[----:B---3--:R-:W-:Y:S05]  /*29c80*/  @!P0 BRA `(.L_x_2182) ;  /* 0xfffffffc00f08947 */ /* 0x008fea000383ffff */
[----:B------:R-:W-:Y:S05]  /*29c90*/  BRA `(.L_x_2181) ;  /* 0xfffffe8400a47947 */ /* 0x000fea000383ffff */
.L_x_2188:
[----:B-1----:R1:W2:Y:S02]  /*29ca0*/  SYNCS.PHASECHK.TRANS64.TRYWAIT P2, [R3+URZ+0x2e830], R0 ;  /* 0x02e83000030075a7 */ /* 0x0022a4000804017f */
[----:B--2---:R-:W-:Y:S05]  /*29cb0*/  @!P2 NANOSLEEP.SYNCS 0x989680 ;  /* 0x009896800000a95d */ /* 0x004fea0003900000 */
[----:B------:R-:W2:Y:S02]  /*29cc0*/  @!P2 SYNCS.PHASECHK.TRANS64 P2, [R3+URZ+0x2e830], R0 ;  /* 0x02e830000300a5a7 */ /* 0x000ea4000804007f */
[----:B--2---:R-:W-:Y:S05]  /*29cd0*/  @!P2 BRA `(.L_x_2188) ;  /* 0xfffffffc00f0a947 */ /* 0x004fea000383ffff */
[----:B------:R-:W-:Y:S05]  /*29ce0*/  BRA `(.L_x_2187) ;  /* 0xfffffecc00907947 */ /* 0x000fea000383ffff */
.L_x_2192:
[----:B-1----:R1:W2:Y:S02]  /*29cf0*/  SYNCS.PHASECHK.TRANS64.TRYWAIT P0, [R3+URZ+0x2e850], R0 ;  /* 0x02e85000030075a7 */ /* 0x0022a4000800017f */
[----:B--2---:R-:W-:Y:S05]  /*29d00*/  @!P0 NANOSLEEP.SYNCS 0x989680 ;  /* 0x009896800000895d */ /* 0x004fea0003900000 */
[----:B------:R-:W2:Y:S02]  /*29d10*/  @!P0 SYNCS.PHASECHK.TRANS64 P0, [R3+URZ+0x2e850], R0 ;  /* 0x02e85000030085a7 */ /* 0x000ea4000800007f */
[----:B--2---:R-:W-:Y:S05]  /*29d20*/  @!P0 BRA `(.L_x_2192) ;  /* 0xfffffffc00f08947 */ /* 0x004fea000383ffff */
[----:B------:R-:W-:Y:S05]  /*29d30*/  BRA `(.L_x_2189) ;  /* 0xfffffee000e07947 */ /* 0x000fea000383ffff */
.L_x_2200:
[----:B--2---:R2:W3:Y:S02]  /*29d40*/  SYNCS.PHASECHK.TRANS64.TRYWAIT P2, [R3+URZ+0x2e830], R0 ;  /* 0x02e83000030075a7 */ /* 0x0044e4000804017f */
[----:B---3--:R-:W-:Y:S05]  /*29d50*/  @!P2 NANOSLEEP.SYNCS 0x989680 ;  /* 0x009896800000a95d */ /* 0x008fea0003900000 */
[----:B------:R-:W3:Y:S02]  /*29d60*/  @!P2 SYNCS.PHASECHK.TRANS64 P2, [R3+URZ+0x2e830], R0 ;  /* 0x02e830000300a5a7 */ /* 0x000ee4000804007f */
[----:B---3--:R-:W-:Y:S05]  /*29d70*/  @!P2 BRA `(.L_x_2200) ;  /* 0xfffffffc00f0a947 */ /* 0x008fea000383ffff */
[----:B------:R-:W-:Y:S05]  /*29d80*/  BRA `(.L_x_2199) ;  /* 0xffffff1c00687947 */ /* 0x000fea000383ffff */
.L_x_2204:
[----:B-1----:R1:W2:Y:S02]  /*29d90*/  SYNCS.PHASECHK.TRANS64.TRYWAIT P0, [R3+URZ+0x2e850], R0 ;  /* 0x02e85000030075a7 */ /* 0x0022a4000800017f */
[----:B--2---:R-:W-:Y:S05]  /*29da0*/  @!P0 NANOSLEEP.SYNCS 0x989680 ;  /* 0x009896800000895d */ /* 0x004fea0003900000 */
[----:B------:R-:W2:Y:S02]  /*29db0*/  @!P0 SYNCS.PHASECHK.TRANS64 P0, [R3+URZ+0x2e850], R0 ;  /* 0x02e85000030085a7 */ /* 0x000ea4000800007f */
[----:B--2---:R-:W-:Y:S05]  /*29dc0*/  @!P0 BRA `(.L_x_2204) ;  /* 0xfffffffc00f08947 */ /* 0x004fea000383ffff */
[----:B------:R-:W-:Y:S05]  /*29dd0*/  BRA `(.L_x_2201) ;  /* 0xffffff3000b07947 */ /* 0x000fea000383ffff */
.L_x_2210:
[----:B--2---:R2:W3:Y:S02]  /*29de0*/  SYNCS.PHASECHK.TRANS64.TRYWAIT P0, [R13+URZ+0x2e850], R4 ;  /* 0x02e850040d0075a7 */ /* 0x0044e4000800017f */
[----:B---3--:R-:W-:Y:S05]  /*29df0*/  @!P0 NANOSLEEP.SYNCS 0x989680 ;  /* 0x009896800000895d */ /* 0x008fea0003900000 */
[----:B------:R-:W3:Y:S02]  /*29e00*/  @!P0 SYNCS.PHASECHK.TRANS64 P0, [R13+URZ+0x2e850], R4 ;  /* 0x02e850040d0085a7 */ /* 0x000ee4000800007f */
[----:B---3--:R-:W-:Y:S05]  /*29e10*/  @!P0 BRA `(.L_x_2210) ;  /* 0xfffffffc00f08947 */ /* 0x008fea000383ffff */
[----:B------:R-:W-:Y:S05]  /*29e20*/  BRA `(.L_x_2209) ;  /* 0xffffff5c00487947 */ /* 0x000fea000383ffff */
.L_x_2214:
[----:B------:R-:W-:Y:S01]  /*29e30*/  IMAD.MOV.U32 R12, RZ, RZ, R0 ;  /* 0x000000ffff0c7224 */ /* 0x000fe200078e0000 */
[----:B------:R-:W-:Y:S01]  /*29e40*/  SEL R5, R96, R97, P0 ;  /* 0x0000006160057207 */ /* 0x000fe20000000000 */
[----:B------:R-:W-:Y:S01]  /*29e50*/  IMAD.MOV.U32 R11, RZ, RZ, 0x1c1f ;  /* 0x00001c1fff0b7424 */ /* 0x000fe200078e00ff */
[----:B------:R-:W-:Y:S01]  /*29e60*/  SEL R7, R97, R96, P0 ;  /* 0x0000006061077207 */ /* 0x000fe20000000000 */
[----:B------:R-:W-:Y:S01]  /*29e70*/  IMAD.MOV.U32 R15, RZ, RZ, -0x1 ;  /* 0xffffffffff0f7424 */ /* 0x000fe200078e00ff */
[----:B------:R-:W-:Y:S02]  /*29e80*/  SEL R9, R92, R93, P0 ;  /* 0x0000005d5c097207 */ /* 0x000fe40000000000 */
[----:B------:R-:W-:-:S07]  /*29e90*/  SEL R21, R93, R92, P0 ;  /* 0x0000005c5d157207 */ /* 0x000fce0000000000 */
[----:B---3-5:R-:W-:Y:S05]  /*29ea0*/  WARPSYNC.COLLECTIVE R15, `(.L_x_2411) ;  /* 0x000000000f087348 */ /* 0x028fea0003c00000 */
[----:B------:R0:W1:Y:S02]  /*29eb0*/  SHFL.IDX P6, R14, R13, R12, R11 ;  /* 0x0000000c0d0e7389 */ /* 0x00006400000c000b */
[----:B01-3-5:R-:W-:Y:S01]  /*29ec0*/  ENDCOLLECTIVE ;  /* 0x000000000000791b */ /* 0x02bfe20003800000 */
.L_x_2411:
        /* <DEDUP_REMOVED lines=19> */
.L_x_2412:
        /* <DEDUP_REMOVED lines=19> */
.L_x_2413:
        /* <DEDUP_REMOVED lines=8> */
.L_x_2414:
[----:B------:R-:W-:Y:S02]  /*2a1b0*/  IMAD.MOV.U32 R13, RZ, RZ, R9 ;  /* 0x000000ffff0d7224 */ /* 0x000fe400078e0009 */
[----:B------:R-:W-:Y:S02]  /*2a1c0*/  IMAD.MOV.U32 R12, RZ, RZ, R0 ;  /* 0x000000ffff0c7224 */ /* 0x000fe400078e0000 */
[----:B------:R-:W-:-:S07]  /*2a1d0*/  IMAD.MOV.U32 R7, RZ, RZ, R14 ;  /* 0x000000ffff077224 */ /* 0x000fce00078e000e */
[----:B------:R-:W-:Y:S05]  /*2a1e0*/  WARPSYNC.COLLECTIVE R15, `(.L_x_2415) ;  /* 0x000000000f087348 */ /* 0x000fea0003c00000 */
[----:B------:R0:W1:Y:S02]  /*2a1f0*/  SHFL.IDX P6, R14, R13, R12, R11 ;  /* 0x0000000c0d0e7389 */ /* 0x00006400000c000b */
[----:B01----:R-:W-:Y:S01]  /*2a200*/  ENDCOLLECTIVE ;  /* 0x000000000000791b */ /* 0x003fe20003800000 */
.L_x_2415:
        /* <DEDUP_REMOVED lines=8> */
.L_x_2416:
[----:B------:R-:W-:Y:S02]  /*2a290*/  IMAD.MOV.U32 R13, RZ, RZ, R25 ;  /* 0x000000ffff0d7224 */ /* 0x000fe400078e0019 */
[----:B------:R-:W-:Y:S02]  /*2a2a0*/  IMAD.MOV.U32 R12, RZ, RZ, R0 ;  /* 0x000000ffff0c7224 */ /* 0x000fe400078e0000 */
[----:B------:R-:W-:-:S07]  /*2a2b0*/  IMAD.MOV.U32 R21, RZ, RZ, R14 ;  /* 0x000000ffff157224 */ /* 0x000fce00078e000e */
[----:B------:R-:W-:Y:S05]  /*2a2c0*/  WARPSYNC.COLLECTIVE R15, `(.L_x_2417) ;  /* 0x000000000f087348 */ /* 0x000fea0003c00000 */
[----:B------:R0:W1:Y:S02]  /*2a2d0*/  SHFL.IDX P6, R14, R13, R12, R11 ;  /* 0x0000000c0d0e7389 */ /* 0x00006400000c000b */
[----:B01----:R-:W-:Y:S01]  /*2a2e0*/  ENDCOLLECTIVE ;  /* 0x000000000000791b */ /* 0x003fe20003800000 */
.L_x_2417:
        /* <DEDUP_REMOVED lines=8> */
.L_x_2418:
[----:B------:R-:W-:Y:S02]  /*2a370*/  IMAD.MOV.U32 R13, RZ, RZ, R29 ;  /* 0x000000ffff0d7224 */ /* 0x000fe400078e001d */
[----:B------:R-:W-:Y:S02]  /*2a380*/  IMAD.MOV.U32 R12, RZ, RZ, R0 ;  /* 0x000000ffff0c7224 */ /* 0x000fe400078e0000 */
[----:B------:R-:W-:-:S07]  /*2a390*/  IMAD.MOV.U32 R27, RZ, RZ, R14 ;  /* 0x000000ffff1b7224 */ /* 0x000fce00078e000e */
[----:B------:R-:W-:Y:S05]  /*2a3a0*/  WARPSYNC.COLLECTIVE R15, `(.L_x_2419) ;  /* 0x000000000f087348 */ /* 0x000fea0003c00000 */
[----:B------:R0:W1:Y:S02]  /*2a3b0*/  SHFL.IDX P6, R14, R13, R12, R11 ;  /* 0x0000000c0d0e7389 */ /* 0x00006400000c000b */
[----:B01----:R-:W-:Y:S01]  /*2a3c0*/  ENDCOLLECTIVE ;  /* 0x000000000000791b */ /* 0x003fe20003800000 */
.L_x_2419:
        /* <DEDUP_REMOVED lines=8> */
.L_x_2420:
[----:B------:R-:W-:Y:S02]  /*2a450*/  IMAD.MOV.U32 R13, RZ, RZ, R33 ;  /* 0x000000ffff0d7224 */ /* 0x000fe400078e0021 */
[----:B------:R-:W-:Y:S02]  /*2a460*/  IMAD.MOV.U32 R12, RZ, RZ, R0 ;  /* 0x000000ffff0c7224 */ /* 0x000fe400078e0000 */
[----:B------:R-:W-:-:S07]  /*2a470*/  IMAD.MOV.U32 R31, RZ, RZ, R14 ;  /* 0x000000ffff1f7224 */ /* 0x000fce00078e000e */
[----:B------:R-:W-:Y:S05]  /*2a480*/  WARPSYNC.COLLECTIVE R15, `(.L_x_2421) ;  /* 0x000000000f087348 */ /* 0x000fea0003c00000 */
[----:B------:R0:W1:Y:S02]  /*2a490*/  SHFL.IDX P6, R14, R13, R12, R11 ;  /* 0x0000000c0d0e7389 */ /* 0x00006400000c000b */
[----:B01----:R-:W-:Y:S01]  /*2a4a0*/  ENDCOLLECTIVE ;  /* 0x000000000000791b */ /* 0x003fe20003800000 */
.L_x_2421:
        /* <DEDUP_REMOVED lines=8> */
.L_x_2422:
[----:B------:R-:W-:Y:S02]  /*2a530*/  IMAD.MOV.U32 R13, RZ, RZ, R37 ;  /* 0x000000ffff0d7224 */ /* 0x000fe400078e0025 */
[----:B------:R-:W-:Y:S02]  /*2a540*/  IMAD.MOV.U32 R12, RZ, RZ, R0 ;  /* 0x000000ffff0c7224 */ /* 0x000fe400078e0000 */
[----:B------:R-:W-:-:S07]  /*2a550*/  IMAD.MOV.U32 R35, RZ, RZ, R14 ;  /* 0x000000ffff237224 */ /* 0x000fce00078e000e */
[----:B------:R-:W-:Y:S05]  /*2a560*/  WARPSYNC.COLLECTIVE R15, `(.L_x_2423) ;  /* 0x000000000f087348 */ /* 0x000fea0003c00000 */
[----:B------:R0:W1:Y:S02]  /*2a570*/  SHFL.IDX P6, R14, R13, R12, R11 ;  /* 0x0000000c0d0e7389 */ /* 0x00006400000c000b */
[----:B01----:R-:W-:Y:S01]  /*2a580*/  ENDCOLLECTIVE ;  /* 0x000000000000791b */ /* 0x003fe20003800000 */
.L_x_2423:
        /* <DEDUP_REMOVED lines=8> */
.L_x_2424:
[----:B------:R-:W-:Y:S02]  /*2a610*/  IMAD.MOV.U32 R13, RZ, RZ, R41 ;  /* 0x000000ffff0d7224 */ /* 0x000fe400078e0029 */
[----:B------:R-:W-:Y:S02]  /*2a620*/  IMAD.MOV.U32 R12, RZ, RZ, R0 ;  /* 0x000000ffff0c7224 */ /* 0x000fe400078e0000 */
[----:B------:R-:W-:-:S07]  /*2a630*/  IMAD.MOV.U32 R20, RZ, RZ, R14 ;  /* 0x000000ffff147224 */ /* 0x000fce00078e000e */
[----:B------:R-:W-:Y:S05]  /*2a640*/  WARPSYNC.COLLECTIVE R15, `(.L_x_2425) ;  /* 0x000000000f087348 */ /* 0x000fea0003c00000 */
[----:B------:R0:W1:Y:S02]  /*2a650*/  SHFL.IDX P6, R14, R13, R12, R11 ;  /* 0x0000000c0d0e7389 */ /* 0x00006400000c000b */
[----:B01----:R-:W-:Y:S01]  /*2a660*/  ENDCOLLECTIVE ;  /* 0x000000000000791b */ /* 0x003fe20003800000 */
.L_x_2425:
[----:B------:R-:W-:Y:S02]  /*2a670*/  IMAD.MOV.U32 R13, RZ, RZ, R43 ;  /* 0x000000ffff0d7224 */ /* 0x000fe400078e002b */
[----:B------:R-:W-:Y:S02]  /*2a680*/  IMAD.MOV.U32 R12, RZ, RZ, R2 ;  /* 0x000000ffff0c7224 */ /* 0x000fe400078e0002 */
[----:B------:R-:W-:-:S07]  /*2a690*/  IMAD.MOV.U32 R41, RZ, RZ, R14 ;  /* 0x000000ffff297224 */ /* 0x000fce00078e000e */
[----:B------:R-:W-:Y:S05]  /*2a6a0*/  WARPSYNC.COLLECTIVE R15, `(.L_x_2426) ;  /* 0x000000000f087348 */ /* 0x000fea0003c00000 */
[----:B------:R0:W1:Y:S02]  /*2a6b0*/  SHFL.IDX P6, R14, R13, R12, R11 ;  /* 0x0000000c0d0e7389 */ /* 0x00006400000c000b */
[----:B01----:R-:W-:Y:S01]  /*2a6c0*/  ENDCOLLECTIVE ;  /* 0x000000000000791b */ /* 0x003fe20003800000 */
.L_x_2426:
[----:B------:R-:W-:Y:S02]  /*2a6d0*/  IMAD.MOV.U32 R13, RZ, RZ, R45 ;  /* 0x000000ffff0d7224 */ /* 0x000fe400078e002d */
[----:B------:R-:W-:Y:S02]  /*2a6e0*/  IMAD.MOV.U32 R12, RZ, RZ, R0 ;  /* 0x000000ffff0c7224 */ /* 0x000fe400078e0000 */
[----:B------:R-:W-:-:S07]  /*2a6f0*/  IMAD.MOV.U32 R40, RZ, RZ, R14 ;  /* 0x000000ffff287224 */ /* 0x000fce00078e000e */
[----:B------:R-:W-:Y:S05]  /*2a700*/  WARPSYNC.COLLECTIVE R15, `(.L_x_2427) ;  /* 0x000000000f087348 */ /* 0x000fea0003c00000 */
[----:B------:R0:W1:Y:S02]  /*2a710*/  SHFL.IDX P6, R14, R13, R12, R11 ;  /* 0x0000000c0d0e7389 */ /* 0x00006400000c000b */
[----:B01----:R-:W-:Y:S01]  /*2a720*/  ENDCOLLECTIVE ;  /* 0x000000000000791b */ /* 0x003fe20003800000 */
.L_x_2427:
[----:B------:R-:W-:Y:S02]  /*2a730*/  SEL R48, R41, R40, P0 ;  /* 0x0000002829307207 */ /* 0x000fe40000000000 */
[----:B------:R-:W-:Y:S01]  /*2a740*/  SEL R50, R40, R41, P0 ;  /* 0x0000002928327207 */ /* 0x000fe20000000000 */
[----:B------:R-:W-:Y:S02]  /*2a750*/  IMAD.MOV.U32 R13, RZ, RZ, R47 ;  /* 0x000000ffff0d7224 */ /* 0x000fe400078e002f */
[----:B------:R-:W-:Y:S02]  /*2a760*/  IMAD.MOV.U32 R12, RZ, RZ, R2 ;  /* 0x000000ffff0c7224 */ /* 0x000fe400078e0002 */
[----:B------:R-:W-:Y:S02]  /*2a770*/  IMAD.MOV.U32 R47, RZ, RZ, RZ ;  /* 0x000000ffff2f7224 */ /* 0x000fe400078e00ff */
[----:B------:R-:W-:-:S07]  /*2a780*/  IMAD.MOV.U32 R45, RZ, RZ, R14 ;  /* 0x000000ffff2d7224 */ /* 0x000fce00078e000e */
[----:B------:R-:W-:Y:S05]  /*2a790*/  WARPSYNC.COLLECTIVE R15, `(.L_x_2428) ;  /* 0x000000000f087348 */ /* 0x000fea0003c00000 */
[----:B------:R0:W1:Y:S02]  /*2a7a0*/  SHFL.IDX P6, R14, R13, R12, R11 ;  /* 0x0000000c0d0e7389 */ /* 0x00006400000c000b */
[----:B01----:R-:W-:Y:S01]  /*2a7b0*/  ENDCOLLECTIVE ;  /* 0x000000000000791b */ /* 0x003fe20003800000 */
.L_x_2428:
[----:B------:R-:W-:Y:S02]  /*2a7c0*/  IMAD.MOV.U32 R13, RZ, RZ, R49 ;  /* 0x000000ffff0d7224 */ /* 0x000fe400078e0031 */
[----:B------:R-:W-:Y:S02]  /*2a7d0*/  IMAD.MOV.U32 R12, RZ, RZ, R0 ;  /* 0x000000ffff0c7224 */ /* 0x000fe400078e0000 */
[----:B------:R-:W-:-:S07]  /*2a7e0*/  IMAD.MOV.U32 R42, RZ, RZ, R14 ;  /* 0x000000ffff2a7224 */ /* 0x000fce00078e000e */
[----:B------:R-:W-:Y:S05]  /*2a7f0*/  WARPSYNC.COLLECTIVE R15, `(.L_x_2429) ;  /* 0x000000000f087348 */ /* 0x000fea0003c00000 */
[----:B------:R0:W1:Y:S02]  /*2a800*/  SHFL.IDX P6, R14, R13, R12, R11 ;  /* 0x0000000c0d0e7389 */ /* 0x00006400000c000b */
[----:B01----:R-:W-:Y:S01]  /*2a810*/  ENDCOLLECTIVE ;  /* 0x000000000000791b */ /* 0x003fe20003800000 */
.L_x_2429:
        /* <DEDUP_REMOVED lines=8> */
.L_x_2430:
[----:B------:R-:W-:Y:S02]  /*2a8a0*/  IMAD.MOV.U32 R13, RZ, RZ, R53 ;  /* 0x000000ffff0d7224 */ /* 0x000fe400078e0035 */
[----:B------:R-:W-:Y:S02]  /*2a8b0*/  IMAD.MOV.U32 R12, RZ, RZ, R0 ;  /* 0x000000ffff0c7224 */ /* 0x000fe400078e0000 */
[----:B------:R-:W-:-:S07]  /*2a8c0*/  IMAD.MOV.U32 R44, RZ, RZ, R14 ;  /* 0x000000ffff2c7224 */ /* 0x000fce00078e000e */
[----:B------:R-:W-:Y:S05]  /*2a8d0*/  WARPSYNC.COLLECTIVE R15, `(.L_x_2431) ;  /* 0x000000000f087348 */ /* 0x000fea0003c00000 */
[----:B------:R0:W1:Y:S02]  /*2a8e0*/  SHFL.IDX P6, R14, R13, R12, R11 ;  /* 0x0000000c0d0e7389 */ /* 0x00006400000c000b */
[----:B01----:R-:W-:Y:S01]  /*2a8f0*/  ENDCOLLECTIVE ;  /* 0x000000000000791b */ /* 0x003fe20003800000 */
.L_x_2431:
[----:B------:R-:W-:Y:S01]  /*2a900*/  SEL R9, R49, R44, P0 ;  /* 0x0000002c31097207 */ /* 0x000fe20000000000 */
[----:B------:R-:W-:Y:S02]  /*2a910*/  IMAD.MOV.U32 R13, RZ, RZ, R55 ;  /* 0x000000ffff0d7224 */ /* 0x000fe400078e0037 */
[----:B------:R-:W-:Y:S02]  /*2a920*/  IMAD.MOV.U32 R12, RZ, RZ, R2 ;  /* 0x000000ffff0c7224 */ /* 0x000fe400078e0002 */
[----:B------:R-:W-:-:S07]  /*2a930*/  IMAD.MOV.U32 R53, RZ, RZ, R14 ;  /* 0x000000ffff357224 */ /* 0x000fce00078e000e */
[----:B------:R-:W-:Y:S05]  /*2a940*/  WARPSYNC.COLLECTIVE R15, `(.L_x_2432) ;  /* 0x000000000f087348 */ /* 0x000fea0003c00000 */
[----:B------:R0:W1:Y:S02]  /*2a950*/  SHFL.IDX P6, R14, R13, R12, R11 ;  /* 0x0000000c0d0e7389 */ /* 0x00006400000c000b */
[----:B01----:R-:W-:Y:S01]  /*2a960*/  ENDCOLLECTIVE ;  /* 0x000000000000791b */ /* 0x003fe20003800000 */
.L_x_2432:
[----:B------:R-:W-:Y:S02]  /*2a970*/  IMAD.MOV.U32 R13, RZ, RZ, R57 ;  /* 0x000000ffff0d7224 */ /* 0x000fe400078e0039 */
[----:B------:R-:W-:Y:S02]  /*2a980*/  IMAD.MOV.U32 R12, RZ, RZ, R0 ;  /* 0x000000ffff0c7224 */ /* 0x000fe400078e0000 */
[----:B------:R-:W-:-:S07]  /*2a990*/  IMAD.MOV.U32 R46, RZ, RZ, R14 ;  /* 0x000000ffff2e7224 */ /* 0x000fce00078e000e */
[----:B------:R-:W-:Y:S05]  /*2a9a0*/  WARPSYNC.COLLECTIVE R15, `(.L_x_2433) ;  /* 0x000000000f087348 */ /* 0x000fea0003c00000 */
[----:B------:R0:W1:Y:S02]  /*2a9b0*/  SHFL.IDX P6, R14, R13, R12, R11 ;  /* 0x0000000c0d0e7389 */ /* 0x00006400000c000b */
[----:B01----:R-:W-:Y:S01]  /*2a9c0*/  ENDCOLLECTIVE ;  /* 0x000000000000791b */ /* 0x003fe20003800000 */
.L_x_2433:
[----:B------:R-:W-:Y:S02]  /*2a9d0*/  SEL R25, R53, R46, P0 ;  /* 0x0000002e35197207 */ /* 0x000fe40000000000 */
[----:B------:R-:W-:Y:S01]  /*2a9e0*/  SEL R27, R46, R53, P0 ;  /* 0x000000352e1b7207 */ /* 0x000fe20000000000 */
[----:B------:R-:W-:Y:S01]  /*2a9f0*/  IMAD.MOV.U32 R13, RZ, RZ, R59 ;  /* 0x000000ffff0d7224 */ /* 0x000fe200078e003b */
[----:B------:R-:W-:Y:S01]  /*2aa00*/  MOV R12, R2 ;  /* 0x00000002000c7202 */ /* 0x000fe20000000f00 */
[----:B------:R-:W-:-:S07]  /*2aa10*/  IMAD.MOV.U32 R57, RZ, RZ, R14 ;  /* 0x000000ffff397224 */ /* 0x000fce00078e000e */
[----:B------:R-:W-:Y:S05]  /*2aa20*/  WARPSYNC.COLLECTIVE R15, `(.L_x_2434) ;  /* 0x000000000f087348 */ /* 0x000fea0003c00000 */
[----:B------:R0:W1:Y:S02]  /*2aa30*/  SHFL.IDX P6, R14, R13, R12, R11 ;  /* 0x0000000c0d0e7389 */ /* 0x00006400000c000b */
[----:B01----:R-:W-:Y:S01]  /*2aa40*/  ENDCOLLECTIVE ;  /* 0x000000000000791b */ /* 0x003fe20003800000 */
.L_x_2434:
[----:B------:R-:W-:Y:S02]  /*2aa50*/  IMAD.MOV.U32 R13, RZ, RZ, R61 ;  /* 0x000000ffff0d7224 */ /* 0x000fe400078e003d */
[----:B------:R-:W-:Y:S02]  /*2aa60*/  IMAD.MOV.U32 R12, RZ, RZ, R0 ;  /* 0x000000ffff0c7224 */ /* 0x000fe400078e0000 */
[----:B------:R-:W-:-:S07]  /*2aa70*/  IMAD.MOV.U32 R52, RZ, RZ, R14 ;  /* 0x000000ffff347224 */ /* 0x000fce00078e000e */
[----:B------:R-:W-:Y:S05]  /*2aa80*/  WARPSYNC.COLLECTIVE R15, `(.L_x_2435) ;  /* 0x000000000f087348 */ /* 0x000fea0003c00000 */
[----:B------:R0:W1:Y:S02]  /*2aa90*/  SHFL.IDX P6, R14, R13, R12, R11 ;  /* 0x0000000c0d0e7389 */ /* 0x00006400000c000b */
[----:B01----:R-:W-:Y:S01]  /*2aaa0*/  ENDCOLLECTIVE ;  /* 0x000000000000791b */ /* 0x003fe20003800000 */
.L_x_2435:
        /* <DEDUP_REMOVED lines=8> */
.L_x_2436:
[----:B------:R-:W-:Y:S02]  /*2ab30*/  IMAD.MOV.U32 R13, RZ, RZ, R69 ;  /* 0x000000ffff0d7224 */ /* 0x000fe400078e0045 */
[----:B------:R-:W-:Y:S02]  /*2ab40*/  IMAD.MOV.U32 R12, RZ, RZ, R0 ;  /* 0x000000ffff0c7224 */ /* 0x000fe400078e0000 */
[----:B------:R-:W-:-:S07]  /*2ab50*/  IMAD.MOV.U32 R54, RZ, RZ, R14 ;  /* 0x000000ffff367224 */ /* 0x000fce00078e000e */
[----:B------:R-:W-:Y:S05]  /*2ab60*/  WARPSYNC.COLLECTIVE R15, `(.L_x_2437) ;  /* 0x000000000f087348 */ /* 0x000fea0003c00000 */
[----:B------:R0:W1:Y:S02]  /*2ab70*/  SHFL.IDX P6, R14, R13, R12, R11 ;  /* 0x0000000c0d0e7389 */ /* 0x00006400000c000b */
[----:B01----:R-:W-:Y:S01]  /*2ab80*/  ENDCOLLECTIVE ;  /* 0x000000000000791b */ /* 0x003fe20003800000 */
.L_x_2437:
        /* <DEDUP_REMOVED lines=8> */
.L_x_2438:
[----:B------:R-:W-:Y:S02]  /*2ac10*/  IMAD.MOV.U32 R13, RZ, RZ, R73 ;  /* 0x000000ffff0d7224 */ /* 0x000fe400078e0049 */
[----:B------:R-:W-:Y:S02]  /*2ac20*/  IMAD.MOV.U32 R12, RZ, RZ, R0 ;  /* 0x000000ffff0c7224 */ /* 0x000fe400078e0000 */
[----:B------:R-:W-:-:S07]  /*2ac30*/  IMAD.MOV.U32 R56, RZ, RZ, R14 ;  /* 0x000000ffff387224 */ /* 0x000fce00078e000e */
[----:B------:R-:W-:Y:S05]  /*2ac40*/  WARPSYNC.COLLECTIVE R15, `(.L_x_2439) ;  /* 0x000000000f087348 */ /* 0x000fea0003c00000 */
[----:B------:R0:W1:Y:S02]  /*2ac50*/  SHFL.IDX P6, R14, R13, R12, R11 ;  /* 0x0000000c0d0e7389 */ /* 0x00006400000c000b */
[----:B01----:R-:W-:Y:S01]  /*2ac60*/  ENDCOLLECTIVE ;  /* 0x000000000000791b */ /* 0x003fe20003800000 */
.L_x_2439:
[----:B------:R-:W-:Y:S01]  /*2ac70*/  SEL R39, R56, R69, P0 ;  /* 0x0000004538277207 */ /* 0x000fe20000000000 */
[----:B------:R-:W-:Y:S02]  /*2ac80*/  IMAD.MOV.U32 R13, RZ, RZ, R75 ;  /* 0x000000ffff0d7224 */ /* 0x000fe400078e004b */
[----:B------:R-:W-:Y:S02]  /*2ac90*/  IMAD.MOV.U32 R12, RZ, RZ, R2 ;  /* 0x000000ffff0c7224 */ /* 0x000fe400078e0002 */
[----:B------:R-:W-:-:S07]  /*2aca0*/  IMAD.MOV.U32 R73, RZ, RZ, R14 ;  /* 0x000000ffff497224 */ /* 0x000fce00078e000e */
[----:B------:R-:W-:Y:S05]  /*2acb0*/  WARPSYNC.COLLECTIVE R15, `(.L_x_2440) ;  /* 0x000000000f087348 */ /* 0x000fea0003c00000 */
[----:B------:R0:W1:Y:S02]  /*2acc0*/  SHFL.IDX P6, R14, R13, R12, R11 ;  /* 0x0000000c0d0e7389 */ /* 0x00006400000c000b */
[----:B01----:R-:W-:Y:S01]  /*2acd0*/  ENDCOLLECTIVE ;  /* 0x000000000000791b */ /* 0x003fe20003800000 */
.L_x_2440:
[----:B------:R-:W-:Y:S02]  /*2ace0*/  IMAD.MOV.U32 R13, RZ, RZ, R77 ;  /* 0x000000ffff0d7224 */ /* 0x000fe400078e004d */
[----:B------:R-:W-:Y:S02]  /*2acf0*/  IMAD.MOV.U32 R12, RZ, RZ, R0 ;  /* 0x000000ffff0c7224 */ /* 0x000fe400078e0000 */
[----:B------:R-:W-:-:S07]  /*2ad00*/  IMAD.MOV.U32 R58, RZ, RZ, R14 ;  /* 0x000000ffff3a7224 */ /* 0x000fce00078e000e */
[----:B------:R-:W-:Y:S05]  /*2ad10*/  WARPSYNC.COLLECTIVE R15, `(.L_x_2441) ;  /* 0x000000000f087348 */ /* 0x000fea0003c00000 */
[----:B------:R0:W1:Y:S02]  /*2ad20*/  SHFL.IDX P6, R14, R13, R12, R11 ;  /* 0x0000000c0d0e7389 */ /* 0x00006400000c000b */
[----:B01----:R-:W-:Y:S01]  /*2ad30*/  ENDCOLLECTIVE ;  /* 0x000000000000791b */ /* 0x003fe20003800000 */
.L_x_2441:
[----:B------:R-:W-:Y:S02]  /*2ad40*/  IMAD.MOV.U32 R13, RZ, RZ, R79 ;  /* 0x000000ffff0d7224 */ /* 0x000fe400078e004f */
[----:B------:R-:W-:Y:S02]  /*2ad50*/  IMAD.MOV.U32 R12, RZ, RZ, R2 ;  /* 0x000000ffff0c7224 */ /* 0x000fe400078e0002 */
[----:B------:R-:W-:-:S07]  /*2ad60*/  IMAD.MOV.U32 R77, RZ, RZ, R14 ;  /* 0x000000ffff4d7224 */ /* 0x000fce00078e000e */
[----:B------:R-:W-:Y:S05]  /*2ad70*/  WARPSYNC.COLLECTIVE R15, `(.L_x_2442) ;  /* 0x000000000f087348 */ /* 0x000fea0003c00000 */
[----:B------:R0:W1:Y:S02]  /*2ad80*/  SHFL.IDX P6, R14, R13, R12, R11 ;  /* 0x0000000c0d0e7389 */ /* 0x00006400000c000b */
[----:B01----:R-:W-:Y:S01]  /*2ad90*/  ENDCOLLECTIVE ;  /* 0x000000000000791b */ /* 0x003fe20003800000 */
.L_x_2442:
        /* <DEDUP_REMOVED lines=8> */
.L_x_2248:
        /* <DEDUP_REMOVED lines=11> */
.L_x_2445:
[----:B------:R-:W-:Y:S05]  /*2aed0*/  BSYNC B1 ;  /* 0x0000000000017941 */ /* 0x000fea0003800000 */
.L_x_2444:
[----:B------:R-:W-:Y:S05]  /*2aee0*/  BRA `(.L_x_2446) ;  /* 0xffffff9400307947 */ /* 0x000fea000383ffff */
.L_x_2250:
[----:B------:R-:W-:Y:S01]  /*2aef0*/  BSSY B1, `(.L_x_2447) ;  /* 0x0000006000017945 */ /* 0x000fe20003800000 */
[----:B------:R-:W-:-:S07]  /*2af00*/  IMAD.MOV.U32 R15, RZ, RZ, -0x1 ;  /* 0xffffffffff0f7424 */ /* 0x000fce00078e00ff */
[----:B0-----:R-:W-:Y:S05]  /*2af10*/  WARPSYNC.COLLECTIVE R15, `(.L_x_2448) ;  /* 0x000000000f0c7348 */ /* 0x001fea0003c00000 */
[----:B------:R-:W-:Y:S02]  /*2af20*/  ELECT P6, UR62, PT ;  /* 0x00000000003e782f */ /* 0x000fe400038c0000 */
[----:B------:R-:W-:Y:S01]  /*2af30*/  MOV R14, UR62 ;  /* 0x0000003e000e7c02 */ /* 0x000fe20008000f00 */
[----:B0-----:R-:W-:Y:S10]  /*2af40*/  ENDCOLLECTIVE ;  /* 0x000000000000791b */ /* 0x001ff40003800000 */
.L_x_2448:
[----:B------:R-:W-:Y:S05]  /*2af50*/  BSYNC B1 ;  /* 0x0000000000017941 */ /* 0x000fea0003800000 */
.L_x_2447:
[----:B------:R-:W-:Y:S05]  /*2af60*/  BRA `(.L_x_2249) ;  /* 0xffffff9400287947 */ /* 0x000fea000383ffff */
.L_x_2252:
[----:B0-----:R0:W1:Y:S02]  /*2af70*/  SYNCS.PHASECHK.TRANS64.TRYWAIT P0, [R11+URZ+0x2e820], R5 ;  /* 0x02e820050b0075a7 */ /* 0x001064000800017f */
[----:B-1----:R-:W-:Y:S05]  /*2af80*/  @!P0 NANOSLEEP.SYNCS 0x989680 ;  /* 0x009896800000895d */ /* 0x002fea0003900000 */
[----:B------:R-:W1:Y:S02]  /*2af90*/  @!P0 SYNCS.PHASECHK.TRANS64 P0, [R11+URZ+0x2e820], R5 ;  /* 0x02e820050b0085a7 */ /* 0x000e64000800007f */
[----:B-1----:R-:W-:Y:S05]  /*2afa0*/  @!P0 BRA `(.L_x_2252) ;  /* 0xfffffffc00f08947 */ /* 0x002fea000383ffff */
[----:B------:R-:W-:Y:S05]  /*2afb0*/  BRA `(.L_x_2449) ;  /* 0xffffff9400447947 */ /* 0x000fea000383ffff */
.L_x_2256:
[----:B0-----:R0:W1:Y:S02]  /*2afc0*/  SYNCS.PHASECHK.TRANS64.TRYWAIT P0, [R5+URZ+0x2e8a0], R9 ;  /* 0x02e8a009050075a7 */ /* 0x001064000800017f */
[----:B-1----:R-:W-:Y:S05]  /*2afd0*/  @!P0 NANOSLEEP.SYNCS 0x989680 ;  /* 0x009896800000895d */ /* 0x002fea0003900000 */
[----:B------:R-:W1:Y:S02]  /*2afe0*/  @!P0 SYNCS.PHASECHK.TRANS64 P0, [R5+URZ+0x2e8a0], R9 ;  /* 0x02e8a009050085a7 */ /* 0x000e64000800007f */
[----:B-1----:R-:W-:Y:S05]  /*2aff0*/  @!P0 BRA `(.L_x_2256) ;  /* 0xfffffffc00f08947 */ /* 0x002fea000383ffff */
[----:B------:R-:W-:Y:S05]  /*2b000*/  BRA `(.L_x_2450) ;  /* 0xffffff9400647947 */ /* 0x000fea000383ffff */
.L_x_2261:
[----:B-1----:R1:W2:Y:S02]  /*2b010*/  SYNCS.PHASECHK.TRANS64.TRYWAIT P0, [R5+URZ+0x2e8c0], R9 ;  /* 0x02e8c009050075a7 */ /* 0x0022a4000800017f */
[----:B--2---:R-:W-:Y:S05]  /*2b020*/  @!P0 NANOSLEEP.SYNCS 0x989680 ;  /* 0x009896800000895d */ /* 0x004fea0003900000 */
[----:B------:R-:W2:Y:S02]  /*2b030*/  @!P0 SYNCS.PHASECHK.TRANS64 P0, [R5+URZ+0x2e8c0], R9 ;  /* 0x02e8c009050085a7 */ /* 0x000ea4000800007f */
[----:B--2---:R-:W-:Y:S05]  /*2b040*/  @!P0 BRA `(.L_x_2261) ;  /* 0xfffffffc00f08947 */ /* 0x004fea000383ffff */
[----:B------:R-:W-:Y:S05]  /*2b050*/  BRA `(.L_x_2451) ;  /* 0xffffff9400e47947 */ /* 0x000fea000383ffff */
.L_x_2268:
[----:B0-----:R0:W1:Y:S02]  /*2b060*/  SYNCS.PHASECHK.TRANS64.TRYWAIT P1, [R6+URZ+0x2e8a0], R7 ;  /* 0x02e8a007060075a7 */ /* 0x001064000802017f */
[----:B-1----:R-:W-:Y:S05]  /*2b070*/  @!P1 NANOSLEEP.SYNCS 0x989680 ;  /* 0x009896800000995d */ /* 0x002fea0003900000 */
[----:B------:R-:W1:Y:S02]  /*2b080*/  @!P1 SYNCS.PHASECHK.TRANS64 P1, [R6+URZ+0x2e8a0], R7 ;  /* 0x02e8a007060095a7 */ /* 0x000e64000802007f */
[----:B-1----:R-:W-:Y:S05]  /*2b090*/  @!P1 BRA `(.L_x_2268) ;  /* 0xfffffffc00f09947 */ /* 0x002fea000383ffff */
[----:B------:R-:W-:Y:S05]  /*2b0a0*/  BRA `(.L_x_2452) ;  /* 0xffffff9800c47947 */ /* 0x000fea000383ffff */
.L_x_2273:
[----:B-1----:R1:W2:Y:S02]  /*2b0b0*/  SYNCS.PHASECHK.TRANS64.TRYWAIT P1, [R6+URZ+0x2e8c0], R7 ;  /* 0x02e8c007060075a7 */ /* 0x0022a4000802017f */
[----:B--2---:R-:W-:Y:S05]  /*2b0c0*/  @!P1 NANOSLEEP.SYNCS 0x989680 ;  /* 0x009896800000995d */ /* 0x004fea0003900000 */
[----:B------:R-:W2:Y:S02]  /*2b0d0*/  @!P1 SYNCS.PHASECHK.TRANS64 P1, [R6+URZ+0x2e8c0], R7 ;  /* 0x02e8c007060095a7 */ /* 0x000ea4000802007f */
[----:B--2---:R-:W-:Y:S05]  /*2b0e0*/  @!P1 BRA `(.L_x_2273) ;  /* 0xfffffffc00f09947 */ /* 0x004fea000383ffff */
[----:B------:R-:W-:Y:S05]  /*2b0f0*/  BRA `(.L_x_2453) ;  /* 0xffffff9c003c7947 */ /* 0x000fea000383ffff */
.L_x_2286:
        /* <DEDUP_REMOVED lines=11> */
.L_x_2455:
[----:B------:R-:W-:Y:S05]  /*2b1b0*/  BSYNC B0 ;  /* 0x0000000000007941 */ /* 0x000fea0003800000 */
.L_x_2454:
[----:B------:R-:W-:Y:S05]  /*2b1c0*/  BRA `(.L_x_2456) ;  /* 0xffffffa800607947 */ /* 0x000fea000383ffff */
.L_x_2288:
[----:B------:R-:W-:Y:S01]  /*2b1d0*/  BSSY B0, `(.L_x_2457) ;  /* 0x0000006000007945 */ /* 0x000fe20003800000 */
[----:B------:R-:W-:-:S07]  /*2b1e0*/  IMAD.MOV.U32 R15, RZ, RZ, -0x1 ;  /* 0xffffffffff0f7424 */ /* 0x000fce00078e00ff */
[----:B01----:R-:W-:Y:S05]  /*2b1f0*/  WARPSYNC.COLLECTIVE R15, `(.L_x_2458) ;  /* 0x000000000f0c7348 */ /* 0x003fea0003c00000 */
[----:B------:R-:W-:Y:S02]  /*2b200*/  ELECT P6, UR62, PT ;  /* 0x00000000003e782f */ /* 0x000fe400038c0000 */
[----:B------:R-:W-:Y:S01]  /*2b210*/  MOV R14, UR62 ;  /* 0x0000003e000e7c02 */ /* 0x000fe20008000f00 */
[----:B01----:R-:W-:Y:S10]  /*2b220*/  ENDCOLLECTIVE ;  /* 0x000000000000791b */ /* 0x003ff40003800000 */
.L_x_2458:
[----:B------:R-:W-:Y:S05]  /*2b230*/  BSYNC B0 ;  /* 0x0000000000007941 */ /* 0x000fea0003800000 */
.L_x_2457:
[----:B------:R-:W-:Y:S05]  /*2b240*/  BRA `(.L_x_2459) ;  /* 0xffffffa800587947 */ /* 0x000fea000383ffff */
.L_x_2291:
[----:B-1----:R1:W2:Y:S02]  /*2b250*/  SYNCS.PHASECHK.TRANS64.TRYWAIT P2, [R4+URZ+0x2e880], R8 ;  /* 0x02e88008040075a7 */ /* 0x0022a4000804017f */
[----:B--2---:R-:W-:Y:S05]  /*2b260*/  @!P2 NANOSLEEP.SYNCS 0x989680 ;  /* 0x009896800000a95d */ /* 0x004fea0003900000 */
[----:B------:R-:W2:Y:S02]  /*2b270*/  @!P2 SYNCS.PHASECHK.TRANS64 P2, [R4+URZ+0x2e880], R8 ;  /* 0x02e880080400a5a7 */ /* 0x000ea4000804007f */
[----:B--2---:R-:W-:Y:S05]  /*2b280*/  @!P2 BRA `(.L_x_2291) ;  /* 0xfffffffc00f0a947 */ /* 0x004fea000383ffff */
[----:B------:R-:W-:Y:S05]  /*2b290*/  BRA `(.L_x_2460) ;  /* 0xffffffa800d07947 */ /* 0x000fea000383ffff */
.L_x_2293:
[----:B--2---:R2:W3:Y:S02]  /*2b2a0*/  SYNCS.PHASECHK.TRANS64.TRYWAIT P2, [R4+URZ+0x2e840], R8 ;  /* 0x02e84008040075a7 */ /* 0x0044e4000804017f */
[----:B---3--:R-:W-:Y:S05]  /*2b2b0*/  @!P2 NANOSLEEP.SYNCS 0x989680 ;  /* 0x009896800000a95d */ /* 0x008fea0003900000 */
[----:B------:R-:W3:Y:S02]  /*2b2c0*/  @!P2 SYNCS.PHASECHK.TRANS64 P2, [R4+URZ+0x2e840], R8 ;  /* 0x02e840080400a5a7 */ /* 0x000ee4000804007f */
[----:B---3--:R-:W-:Y:S05]  /*2b2d0*/  @!P2 BRA `(.L_x_2293) ;  /* 0xfffffffc00f0a947 */ /* 0x008fea000383ffff */
[----:B------:R-:W-:Y:S05]  /*2b2e0*/  BRA `(.L_x_2461) ;  /* 0xffffffac00347947 */ /* 0x000fea000383ffff */
.L_x_2296:
        /* <DEDUP_REMOVED lines=8> */
.L_x_2302:
[----:B--2---:R2:W4:Y:S02]  /*2b370*/  SYNCS.PHASECHK.TRANS64.TRYWAIT P0, [R5+URZ+0x2e880], R4 ;  /* 0x02e88004050075a7 */ /* 0x004524000800017f */
[----:B----4-:R-:W-:Y:S05]  /*2b380*/  @!P0 NANOSLEEP.SYNCS 0x989680 ;  /* 0x009896800000895d */ /* 0x010fea0003900000 */
[----:B------:R-:W4:Y:S02]  /*2b390*/  @!P0 SYNCS.PHASECHK.TRANS64 P0, [R5+URZ+0x2e880], R4 ;  /* 0x02e88004050085a7 */ /* 0x000f24000800007f */
[----:B----4-:R-:W-:Y:S05]  /*2b3a0*/  @!P0 BRA `(.L_x_2302) ;  /* 0xfffffffc00f08947 */ /* 0x010fea000383ffff */
[----:B------:R-:W-:Y:S05]  /*2b3b0*/  BRA `(.L_x_2463) ;  /* 0xffffffb000b07947 */ /* 0x000fea000383ffff */
.L_x_2307:
[----:B-1----:R1:W2:Y:S02]  /*2b3c0*/  SYNCS.PHASECHK.TRANS64.TRYWAIT P0, [R5+URZ+0x2e840], R4 ;  /* 0x02e84004050075a7 */ /* 0x0022a4000800017f */
[----:B--2---:R-:W-:Y:S05]  /*2b3d0*/  @!P0 NANOSLEEP.SYNCS 0x989680 ;  /* 0x009896800000895d */ /* 0x004fea0003900000 */
[----:B------:R-:W2:Y:S02]  /*2b3e0*/  @!P0 SYNCS.PHASECHK.TRANS64 P0, [R5+URZ+0x2e840], R4 ;  /* 0x02e84004050085a7 */ /* 0x000ea4000800007f */
[----:B--2---:R-:W-:Y:S05]  /*2b3f0*/  @!P0 BRA `(.L_x_2307) ;  /* 0xfffffffc00f08947 */ /* 0x004fea000383ffff */
[----:B------:R-:W-:Y:S05]  /*2b400*/  BRA `(.L_x_2464) ;  /* 0xffffffb4003c7947 */ /* 0x000fea000383ffff */
.L_x_2313:
[----:B--2---:R-:W2:Y:S02]  /*2b410*/  LDL R4, [R1+0x8] ;  /* 0x0000080001047983 */ /* 0x004ea40000100800 */
[----:B--2---:R2:W4:Y:S02]  /*2b420*/  SYNCS.PHASECHK.TRANS64.TRYWAIT P2, [R4+URZ+0x2e870], R3 ;  /* 0x02e87003040075a7 */ /* 0x004524000804017f */
[----:B----4-:R-:W-:Y:S05]  /*2b430*/  @!P2 NANOSLEEP.SYNCS 0x989680 ;  /* 0x009896800000a95d */ /* 0x010fea0003900000 */
[----:B------:R-:W4:Y:S02]  /*2b440*/  @!P2 SYNCS.PHASECHK.TRANS64 P2, [R4+URZ+0x2e870], R3 ;  /* 0x02e870030400a5a7 */ /* 0x000f24000804007f */
[----:B----4-:R-:W-:Y:S05]  /*2b450*/  @!P2 BRA `(.L_x_2313) ;  /* 0xfffffffc00eca947 */ /* 0x010fea000383ffff */
[----:B------:R-:W-:Y:S05]  /*2b460*/  BRA `(.L_x_2465) ;  /* 0xffffffb400e47947 */ /* 0x000fea000383ffff */
.L_x_2315:
[----:B--2---:R-:W2:Y:S02]  /*2b470*/  LDL R4, [R1+0x8] ;  /* 0x0000080001047983 */ /* 0x004ea40000100800 */
[----:B--2---:R2:W4:Y:S02]  /*2b480*/  SYNCS.PHASECHK.TRANS64.TRYWAIT P2, [R4+URZ+0x2e860], R3 ;  /* 0x02e86003040075a7 */ /* 0x004524000804017f */
[----:B----4-:R-:W-:Y:S05]  /*2b490*/  @!P2 NANOSLEEP.SYNCS 0x989680 ;  /* 0x009896800000a95d */ /* 0x010fea0003900000 */
[----:B------:R-:W4:Y:S02]  /*2b4a0*/  @!P2 SYNCS.PHASECHK.TRANS64 P2, [R4+URZ+0x2e860], R3 ;  /* 0x02e860030400a5a7 */ /* 0x000f24000804007f */
[----:B----4-:R-:W-:Y:S05]  /*2b4b0*/  @!P2 BRA `(.L_x_2315) ;  /* 0xfffffffc00eca947 */ /* 0x010fea000383ffff */
[----:B------:R-:W-:Y:S05]  /*2b4c0*/  BRA `(.L_x_2466) ;  /* 0xffffffb400ec7947 */ /* 0x000fea000383ffff */
.L_x_2322:
[----:B0-----:R0:W2:Y:S02]  /*2b4d0*/  SYNCS.PHASECHK.TRANS64.TRYWAIT P0, [R20+URZ+0x2e870], R3 ;  /* 0x02e87003140075a7 */ /* 0x0010a4000800017f */
[----:B--2---:R-:W-:Y:S05]  /*2b4e0*/  @!P0 NANOSLEEP.SYNCS 0x989680 ;  /* 0x009896800000895d */ /* 0x004fea0003900000 */
[----:B------:R-:W2:Y:S02]  /*2b4f0*/  @!P0 SYNCS.PHASECHK.TRANS64 P0, [R20+URZ+0x2e870], R3 ;  /* 0x02e87003140085a7 */ /* 0x000ea4000800007f */
[----:B--2---:R-:W-:Y:S05]  /*2b500*/  @!P0 BRA `(.L_x_2322) ;  /* 0xfffffffc00f08947 */ /* 0x004fea000383ffff */
[----:B------:R-:W-:Y:S05]  /*2b510*/  BRA `(.L_x_2467) ;  /* 0xffffffc0003c7947 */ /* 0x000fea000383ffff */
.L_x_2324:
[----:B0-----:R0:W2:Y:S02]  /*2b520*/  SYNCS.PHASECHK.TRANS64.TRYWAIT P0, [R20+URZ+0x2e860], R3 ;  /* 0x02e86003140075a7 */ /* 0x0010a4000800017f */
[----:B--2---:R-:W-:Y:S05]  /*2b530*/  @!P0 NANOSLEEP.SYNCS 0x989680 ;  /* 0x009896800000895d */ /* 0x004fea0003900000 */
[----:B------:R-:W2:Y:S02]  /*2b540*/  @!P0 SYNCS.PHASECHK.TRANS64 P0, [R20+URZ+0x2e860], R3 ;  /* 0x02e86003140085a7 */ /* 0x000ea4000800007f */
[----:B--2---:R-:W-:Y:S05]  /*2b550*/  @!P0 BRA `(.L_x_2324) ;  /* 0xfffffffc00f08947 */ /* 0x004fea000383ffff */
[----:B------:R-:W-:Y:S05]  /*2b560*/  BRA `(.L_x_2468) ;  /* 0xffffffc000447947 */ /* 0x000fea000383ffff */
.L_x_2328:
        /* <DEDUP_REMOVED lines=9> */
.L_x_2470:
[----:B------:R-:W-:Y:S05]  /*2b600*/  BSYNC B0 ;  /* 0x0000000000007941 */ /* 0x000fea0003800000 */
.L_x_2469:
        /* <DEDUP_REMOVED lines=9> */
.L_x_2471:
[----:B------:R-:W-:Y:S01]  /*2b6a0*/  ULDC UR4, c[0x0][0xc14] ;  /* 0x0003050000047ab9 */ /* 0x000fe20000000800 */
        /* <DEDUP_REMOVED lines=18> */
.L_x_2472:
[----:B------:R-:W-:Y:S01]  /*2b7d0*/  IMAD.MOV.U32 R12, RZ, RZ, 0x2 ;  /* 0x00000002ff0c7424 */ /* 0x000fe200078e00ff */
[----:B------:R-:W-:-:S05]  /*2b7e0*/  SEL R5, R14, RZ, P1 ;  /* 0x000000ff0e057207 */ /* 0x000fca0000800000 */
[----:B------:R-:W-:-:S04]  /*2b7f0*/  IMAD.IADD R3, R2, 0x1, R5 ;  /* 0x0000000102037824 */ /* 0x000fc800078e0205 */
[----:B------:R-:W-:-:S07]  /*2b800*/  IMAD.MOV.U32 R13, RZ, RZ, R3 ;  /* 0x000000ffff0d7224 */ /* 0x000fce00078e0003 */
[----:B------:R-:W-:Y:S05]  /*2b810*/  WARPSYNC.COLLECTIVE R15, `(.L_x_2473) ;  /* 0x000000000f087348 */ /* 0x000fea0003c00000 */
[----:B------:R0:W1:Y:S02]  /*2b820*/  SHFL.UP P6, R14, R13, R12, R11 ;  /* 0x0400000c0d0e7389 */ /* 0x00006400000c000b */
[----:B01----:R-:W-:Y:S01]  /*2b830*/  ENDCOLLECTIVE ;  /* 0x000000000000791b */ /* 0x003fe20003800000 */
.L_x_2473:
[----:B------:R-:W-:Y:S01]  /*2b840*/  IMAD.MOV.U32 R12, RZ, RZ, 0x4 ;  /* 0x00000004ff0c7424 */ /* 0x000fe200078e00ff */
[----:B------:R-:W-:-:S05]  /*2b850*/  SEL R14, R14, RZ, P2 ;  /* 0x000000ff0e0e7207 */ /* 0x000fca0001000000 */
[----:B------:R-:W-:-:S04]  /*2b860*/  IMAD.IADD R3, R3, 0x1, R14 ;  /* 0x0000000103037824 */ /* 0x000fc800078e020e */
[----:B------:R-:W-:-:S07]  /*2b870*/  IMAD.MOV.U32 R13, RZ, RZ, R3 ;  /* 0x000000ffff0d7224 */ /* 0x000fce00078e0003 */
[----:B------:R-:W-:Y:S05]  /*2b880*/  WARPSYNC.COLLECTIVE R15, `(.L_x_2474) ;  /* 0x000000000f087348 */ /* 0x000fea0003c00000 */
[----:B------:R0:W1:Y:S02]  /*2b890*/  SHFL.UP P6, R14, R13, R12, R11 ;  /* 0x0400000c0d0e7389 */ /* 0x00006400000c000b */
[----:B01----:R-:W-:Y:S01]  /*2b8a0*/  ENDCOLLECTIVE ;  /* 0x000000000000791b */ /* 0x003fe20003800000 */
.L_x_2474:
[----:B------:R-:W-:Y:S01]  /*2b8b0*/  IMAD.MOV.U32 R12, RZ, RZ, 0x8 ;  /* 0x00000008ff0c7424 */ /* 0x000fe200078e00ff */
[----:B------:R-:W-:-:S05]  /*2b8c0*/  SEL R14, R14, RZ, P3 ;  /* 0x000000ff0e0e7207 */ /* 0x000fca0001800000 */
[----:B------:R-:W-:-:S04]  /*2b8d0*/  IMAD.IADD R3, R3, 0x1, R14 ;  /* 0x0000000103037824 */ /* 0x000fc800078e020e */
[----:B------:R-:W-:-:S07]  /*2b8e0*/  IMAD.MOV.U32 R13, RZ, RZ, R3 ;  /* 0x000000ffff0d7224 */ /* 0x000fce00078e0003 */
[----:B------:R-:W-:Y:S05]  /*2b8f0*/  WARPSYNC.COLLECTIVE R15, `(.L_x_2475) ;  /* 0x000000000f087348 */ /* 0x000fea0003c00000 */
[----:B------:R0:W1:Y:S02]  /*2b900*/  SHFL.UP P6, R14, R13, R12, R11 ;  /* 0x0400000c0d0e7389 */ /* 0x00006400000c000b */
[----:B01----:R-:W-:Y:S01]  /*2b910*/  ENDCOLLECTIVE ;  /* 0x000000000000791b */ /* 0x003fe20003800000 */
.L_x_2475:
[----:B------:R-:W-:Y:S01]  /*2b920*/  IMAD.MOV.U32 R12, RZ, RZ, 0x10 ;  /* 0x00000010ff0c7424 */ /* 0x000fe200078e00ff */
[----:B------:R-:W-:-:S05]  /*2b930*/  SEL R14, R14, RZ, P4 ;  /* 0x000000ff0e0e7207 */ /* 0x000fca0002000000 */
[----:B------:R-:W-:-:S04]  /*2b940*/  IMAD.IADD R3, R3, 0x1, R14 ;  /* 0x0000000103037824 */ /* 0x000fc800078e020e */
[----:B------:R-:W-:-:S07]  /*2b950*/  IMAD.MOV.U32 R13, RZ, RZ, R3 ;  /* 0x000000ffff0d7224 */ /* 0x000fce00078e0003 */
[----:B------:R-:W-:Y:S05]  /*2b960*/  WARPSYNC.COLLECTIVE R15, `(.L_x_2476) ;  /* 0x000000000f087348 */ /* 0x000fea0003c00000 */
[----:B------:R0:W1:Y:S02]  /*2b970*/  SHFL.UP P6, R14, R13, R12, R11 ;  /* 0x0400000c0d0e7389 */ /* 0x00006400000c000b */
[----:B01----:R-:W-:Y:S01]  /*2b980*/  ENDCOLLECTIVE ;  /* 0x000000000000791b */ /* 0x003fe20003800000 */
.L_x_2476:
        /* <DEDUP_REMOVED lines=8> */
.L_x_2477:
[----:B------:R-:W-:Y:S05]  /*2ba10*/  BRA `(.L_x_2478) ;  /* 0xffffffc400c87947 */ /* 0x000fea000383ffff */
.L_x_2333:
        /* <DEDUP_REMOVED lines=8> */
.L_x_2480:
[----:B------:R-:W-:Y:S05]  /*2baa0*/  BSYNC B0 ;  /* 0x0000000000007941 */ /* 0x000fea0003800000 */
.L_x_2479:
        /* <DEDUP_REMOVED lines=9> */
.L_x_2481:
[----:B------:R-:W-:Y:S01]  /*2bb40*/  IMAD.MOV.U32 R12, RZ, RZ, 0x4 ;  /* 0x00000004ff0c7424 */ /* 0x000fe200078e00ff */
[----:B------:R-:W-:-:S05]  /*2bb50*/  SEL R14, R14, RZ, P2 ;  /* 0x000000ff0e0e7207 */ /* 0x000fca0001000000 */
[----:B------:R-:W-:-:S04]  /*2bb60*/  IMAD.IADD R3, R3, 0x1, R14 ;  /* 0x0000000103037824 */ /* 0x000fc800078e020e */
[----:B------:R-:W-:-:S07]  /*2bb70*/  IMAD.MOV.U32 R13, RZ, RZ, R3 ;  /* 0x000000ffff0d7224 */ /* 0x000fce00078e0003 */
[----:B------:R-:W-:Y:S05]  /*2bb80*/  WARPSYNC.COLLECTIVE R15, `(.L_x_2482) ;  /* 0x000000000f087348 */ /* 0x000fea0003c00000 */
[----:B------:R0:W1:Y:S02]  /*2bb90*/  SHFL.UP P6, R14, R13, R12, R11 ;  /* 0x0400000c0d0e7389 */ /* 0x00006400000c000b */
[----:B01----:R-:W-:Y:S01]  /*2bba0*/  ENDCOLLECTIVE ;  /* 0x000000000000791b */ /* 0x003fe20003800000 */
.L_x_2482:
[----:B------:R-:W-:Y:S01]  /*2bbb0*/  IMAD.MOV.U32 R12, RZ, RZ, 0x8 ;  /* 0x00000008ff0c7424 */ /* 0x000fe200078e00ff */
[----:B------:R-:W-:-:S05]  /*2bbc0*/  SEL R14, R14, RZ, P3 ;  /* 0x000000ff0e0e7207 */ /* 0x000fca0001800000 */
[----:B------:R-:W-:-:S04]  /*2bbd0*/  IMAD.IADD R3, R3, 0x1, R14 ;  /* 0x0000000103037824 */ /* 0x000fc800078e020e */
[----:B------:R-:W-:-:S07]  /*2bbe0*/  IMAD.MOV.U32 R13, RZ, RZ, R3 ;  /* 0x000000ffff0d7224 */ /* 0x000fce00078e0003 */
[----:B------:R-:W-:Y:S05]  /*2bbf0*/  WARPSYNC.COLLECTIVE R15, `(.L_x_2483) ;  /* 0x000000000f087348 */ /* 0x000fea0003c00000 */
[----:B------:R0:W1:Y:S02]  /*2bc00*/  SHFL.UP P6, R14, R13, R12, R11 ;  /* 0x0400000c0d0e7389 */ /* 0x00006400000c000b */
[----:B01----:R-:W-:Y:S01]  /*2bc10*/  ENDCOLLECTIVE ;  /* 0x000000000000791b */ /* 0x003fe20003800000 */
.L_x_2483:
[----:B------:R-:W-:Y:S01]  /*2bc20*/  IMAD.MOV.U32 R12, RZ, RZ, 0x10 ;  /* 0x00000010ff0c7424 */ /* 0x000fe200078e00ff */
[----:B------:R-:W-:-:S05]  /*2bc30*/  SEL R14, R14, RZ, P4 ;  /* 0x000000ff0e0e7207 */ /* 0x000fca0002000000 */
[----:B------:R-:W-:-:S04]  /*2bc40*/  IMAD.IADD R3, R3, 0x1, R14 ;  /* 0x0000000103037824 */ /* 0x000fc800078e020e */
[----:B------:R-:W-:-:S07]  /*2bc50*/  IMAD.MOV.U32 R13, RZ, RZ, R3 ;  /* 0x000000ffff0d7224 */ /* 0x000fce00078e0003 */
[----:B------:R-:W-:Y:S05]  /*2bc60*/  WARPSYNC.COLLECTIVE R15, `(.L_x_2484) ;  /* 0x000000000f087348 */ /* 0x000fea0003c00000 */
[----:B------:R0:W1:Y:S02]  /*2bc70*/  SHFL.UP P6, R14, R13, R12, R11 ;  /* 0x0400000c0d0e7389 */ /* 0x00006400000c000b */
[----:B01----:R-:W-:Y:S01]  /*2bc80*/  ENDCOLLECTIVE ;  /* 0x000000000000791b */ /* 0x003fe20003800000 */
.L_x_2484:
        /* <DEDUP_REMOVED lines=8> */
.L_x_2485:
[----:B------:R-:W-:Y:S05]  /*2bd10*/  BRA `(.L_x_2486) ;  /* 0xffffffc400ac7947 */ /* 0x000fea000383ffff */
.L_x_2335:
[----:B------:R-:W-:Y:S01]  /*2bd20*/  BSSY B0, `(.L_x_2487) ;  /* 0x0000006000007945 */ /* 0x000fe20003800000 */
[----:B------:R-:W-:Y:S01]  /*2bd30*/  PLOP3.LUT P6, PT, P6, PT, PT, 0x8, 0x0 ;  /* 0x000000000000781c */ /* 0x000fe200037ce170 */
[----:B------:R-:W-:-:S12]  /*2bd40*/  IMAD.MOV.U32 R15, RZ, RZ, -0x1 ;  /* 0xffffffffff0f7424 */ /* 0x000fd800078e00ff */
[----:B0-----:R-:W-:Y:S05]  /*2bd50*/  WARPSYNC.COLLECTIVE R15, `(.L_x_2488) ;  /* 0x000000000f087348 */ /* 0x001fea0003c00000 */
[----:B------:R-:W-:Y:S01]  /*2bd60*/  VOTE.ANY R14, PT, P6 ;  /* 0x00000000000e7806 */ /* 0x000fe200030e0100 */
[----:B0-----:R-:W-:Y:S06]  /*2bd70*/  ENDCOLLECTIVE ;  /* 0x000000000000791b */ /* 0x001fec0003800000 */
.L_x_2488:
[----:B------:R-:W-:Y:S05]  /*2bd80*/  BSYNC B0 ;  /* 0x0000000000007941 */ /* 0x000fea0003800000 */
.L_x_2487:
        /* <DEDUP_REMOVED lines=9> */
.L_x_2489:
[----:B------:R-:W-:Y:S01]  /*2be20*/  IMAD.MOV.U32 R4, RZ, RZ, R14 ;  /* 0x000000ffff047224 */ /* 0x000fe200078e000e */
[----:B------:R-:W-:Y:S06]  /*2be30*/  BRA `(.L_x_2490) ;  /* 0xffffffc4009c7947 */ /* 0x000fec000383ffff */
.L_x_2337:
[----:B------:R-:W-:Y:S01]  /*2be40*/  BSSY B0, `(.L_x_2491) ;  /* 0x0000007000007945 */ /* 0x000fe20003800000 */
[----:B------:R-:W-:Y:S02]  /*2be50*/  IMAD.MOV.U32 R13, RZ, RZ, R3 ;  /* 0x000000ffff0d7224 */ /* 0x000fe400078e0003 */
[----:B------:R-:W-:Y:S02]  /*2be60*/  IMAD.MOV.U32 R11, RZ, RZ, 0x1f ;  /* 0x0000001fff0b7424 */ /* 0x000fe400078e00ff */
[----:B------:R-:W-:-:S07]  /*2be70*/  IMAD.MOV.U32 R15, RZ, RZ, -0x1 ;  /* 0xffffffffff0f7424 */ /* 0x000fce00078e00ff */
[----:B012---:R-:W-:Y:S05]  /*2be80*/  WARPSYNC.COLLECTIVE R15, `(.L_x_2492) ;  /* 0x000000000f087348 */ /* 0x007fea0003c00000 */
[----:B------:R3:W4:Y:S02]  /*2be90*/  SHFL.IDX P6, R14, R13, R12, R11 ;  /* 0x0000000c0d0e7389 */ /* 0x00072400000c000b */
[----:B01234-:R-:W-:Y:S01]  /*2bea0*/  ENDCOLLECTIVE ;  /* 0x000000000000791b */ /* 0x01ffe20003800000 */
.L_x_2492:
[----:B------:R-:W-:Y:S05]  /*2beb0*/  BSYNC B0 ;  /* 0x0000000000007941 */ /* 0x000fea0003800000 */
.L_x_2491:
[----:B------:R-:W-:Y:S01]  /*2bec0*/  IMAD.MOV.U32 R7, RZ, RZ, R14 ;  /* 0x000000ffff077224 */ /* 0x000fe200078e000e */
[----:B------:R-:W-:Y:S06]  /*2bed0*/  BRA `(.L_x_2336) ;  /* 0xffffffc400907947 */ /* 0x000fec000383ffff */
.L_x_2341:
[----:B0-----:R0:W1:Y:S02]  /*2bee0*/  SYNCS.PHASECHK.TRANS64.TRYWAIT P0, [R0+URZ+0x2e820], R3 ;  /* 0x02e82003000075a7 */ /* 0x001064000800017f */
[----:B-1----:R-:W-:Y:S05]  /*2bef0*/  @!P0 NANOSLEEP.SYNCS 0x989680 ;  /* 0x009896800000895d */ /* 0x002fea0003900000 */
[----:B------:R-:W1:Y:S02]  /*2bf00*/  @!P0 SYNCS.PHASECHK.TRANS64 P0, [R0+URZ+0x2e820], R3 ;  /* 0x02e82003000085a7 */ /* 0x000e64000800007f */
[----:B-1----:R-:W-:Y:S05]  /*2bf10*/  @!P0 BRA `(.L_x_2341) ;  /* 0xfffffffc00f08947 */ /* 0x002fea000383ffff */
[----:B------:R-:W-:Y:S05]  /*2bf20*/  BRA `(.L_x_2493) ;  /* 0xffffffcc00447947 */ /* 0x000fea000383ffff */
.L_x_2342:
        /* <DEDUP_REMOVED lines=11> */
.L_x_2495:
[----:B------:R-:W-:Y:S05]  /*2bfe0*/  BSYNC B0 ;  /* 0x0000000000007941 */ /* 0x000fea0003800000 */
.L_x_2494:
[----:B------:R-:W-:Y:S05]  /*2bff0*/  BRA `(.L_x_2496) ;  /* 0xffffffcc002c7947 */ /* 0x000fea000383ffff */
.L_x_2343:
[----:B------:R-:W-:Y:S01]  /*2c000*/  BSSY B0, `(.L_x_2497) ;  /* 0x0000006000007945 */ /* 0x000fe20003800000 */
[----:B------:R-:W-:-:S07]  /*2c010*/  IMAD.MOV.U32 R15, RZ, RZ, -0x1 ;  /* 0xffffffffff0f7424 */ /* 0x000fce00078e00ff */
[----:B01----:R-:W-:Y:S05]  /*2c020*/  WARPSYNC.COLLECTIVE R15, `(.L_x_2498) ;  /* 0x000000000f0c7348 */ /* 0x003fea0003c00000 */
[----:B------:R-:W-:Y:S02]  /*2c030*/  ELECT P6, UR62, PT ;  /* 0x00000000003e782f */ /* 0x000fe400038c0000 */
[----:B------:R-:W-:Y:S01]  /*2c040*/  MOV R14, UR62 ;  /* 0x0000003e000e7c02 */ /* 0x000fe20008000f00 */
[----:B01----:R-:W-:Y:S10]  /*2c050*/  ENDCOLLECTIVE ;  /* 0x000000000000791b */ /* 0x003ff40003800000 */
.L_x_2498:
[----:B------:R-:W-:Y:S05]  /*2c060*/  BSYNC B0 ;  /* 0x0000000000007941 */ /* 0x000fea0003800000 */
.L_x_2497:
[----:B------:R-:W-:Y:S05]  /*2c070*/  BRA `(.L_x_2499) ;  /* 0xffffffcc00207947 */ /* 0x000fea000383ffff */
.L_x_2345:
[----:B0-----:R0:W1:Y:S02]  /*2c080*/  SYNCS.PHASECHK.TRANS64.TRYWAIT P1, [R6+URZ], R5 ;  /* 0x00000005060075a7 */ /* 0x001064000802017f */
[----:B-1----:R-:W-:Y:S05]  /*2c090*/  @!P1 NANOSLEEP.SYNCS 0x989680 ;  /* 0x009896800000995d */ /* 0x002fea0003900000 */
[----:B------:R-:W1:Y:S02]  /*2c0a0*/  @!P1 SYNCS.PHASECHK.TRANS64 P1, [R6+URZ], R5 ;  /* 0x00000005060095a7 */ /* 0x000e64000802007f */
[----:B-1----:R-:W-:Y:S05]  /*2c0b0*/  @!P1 BRA `(.L_x_2345) ;  /* 0xfffffffc00f09947 */ /* 0x002fea000383ffff */
[----:B------:R-:W-:Y:S05]  /*2c0c0*/  BRA `(.L_x_2500) ;  /* 0xffffffcc00647947 */ /* 0x000fea000383ffff */
.L_x_2346:
[----:B-1----:R1:W2:Y:S02]  /*2c0d0*/  SYNCS.PHASECHK.TRANS64.TRYWAIT P1, [R7+URZ], R2 ;  /* 0x00000002070075a7 */ /* 0x0022a4000802017f */
[----:B--2---:R-:W-:Y:S05]  /*2c0e0*/  @!P1 NANOSLEEP.SYNCS 0x989680 ;  /* 0x009896800000995d */ /* 0x004fea0003900000 */
[----:B------:R-:W2:Y:S02]  /*2c0f0*/  @!P1 SYNCS.PHASECHK.TRANS64 P1, [R7+URZ], R2 ;  /* 0x00000002070095a7 */ /* 0x000ea4000802007f */
[----:B--2---:R-:W-:Y:S05]  /*2c100*/  @!P1 BRA `(.L_x_2346) ;  /* 0xfffffffc00f09947 */ /* 0x004fea000383ffff */
[----:B------:R-:W-:Y:S05]  /*2c110*/  BRA `(.L_x_2501) ;  /* 0xffffffcc00587947 */ /* 0x000fea000383ffff */
.L_x_2348:
[----:B--2---:R2:W3:Y:S02]  /*2c120*/  SYNCS.PHASECHK.TRANS64.TRYWAIT P1, [R4+URZ+0x2e860], R5 ;  /* 0x02e86005040075a7 */ /* 0x0044e4000802017f */
[----:B---3--:R-:W-:Y:S05]  /*2c130*/  @!P1 NANOSLEEP.SYNCS 0x989680 ;  /* 0x009896800000995d */ /* 0x008fea0003900000 */
[----:B------:R-:W3:Y:S02]  /*2c140*/  @!P1 SYNCS.PHASECHK.TRANS64 P1, [R4+URZ+0x2e860], R5 ;  /* 0x02e86005040095a7 */ /* 0x000ee4000802007f */
[----:B---3--:R-:W-:Y:S05]  /*2c150*/  @!P1 BRA `(.L_x_2348) ;  /* 0xfffffffc00f09947 */ /* 0x008fea000383ffff */
[----:B------:R-:W-:Y:S05]  /*2c160*/  BRA `(.L_x_2502) ;  /* 0xffffffcc005c7947 */ /* 0x000fea000383ffff */
.L_x_2350:
[----:B---3--:R3:W4:Y:S02]  /*2c170*/  SYNCS.PHASECHK.TRANS64.TRYWAIT P1, [R3+URZ+0x2e860], R2 ;  /* 0x02e86002030075a7 */ /* 0x008724000802017f */
[----:B----4-:R-:W-:Y:S05]  /*2c180*/  @!P1 NANOSLEEP.SYNCS 0x989680 ;  /* 0x009896800000995d */ /* 0x010fea0003900000 */
[----:B------:R-:W4:Y:S02]  /*2c190*/  @!P1 SYNCS.PHASECHK.TRANS64 P1, [R3+URZ+0x2e860], R2 ;  /* 0x02e86002030095a7 */ /* 0x000f24000802007f */
[----:B----4-:R-:W-:Y:S05]  /*2c1a0*/  @!P1 BRA `(.L_x_2350) ;  /* 0xfffffffc00f09947 */ /* 0x010fea000383ffff */
[----:B------:R-:W-:Y:S05]  /*2c1b0*/  BRA `(.L_x_2503) ;  /* 0xffffffcc005c7947 */ /* 0x000fea000383ffff */
.L_x_2352:
[----:B----4-:R4:W0:Y:S02]  /*2c1c0*/  SYNCS.PHASECHK.TRANS64.TRYWAIT P0, [R4+URZ+0x2e880], R5 ;  /* 0x02e88005040075a7 */ /* 0x010824000800017f */
[----:B0-----:R-:W-:Y:S05]  /*2c1d0*/  @!P0 NANOSLEEP.SYNCS 0x989680 ;  /* 0x009896800000895d */ /* 0x001fea0003900000 */
[----:B------:R-:W0:Y:S02]  /*2c1e0*/  @!P0 SYNCS.PHASECHK.TRANS64 P0, [R4+URZ+0x2e880], R5 ;  /* 0x02e88005040085a7 */ /* 0x000e24000800007f */
[----:B0-----:R-:W-:Y:S05]  /*2c1f0*/  @!P0 BRA `(.L_x_2352) ;  /* 0xfffffffc00f08947 */ /* 0x001fea000383ffff */
[----:B------:R-:W-:Y:S05]  /*2c200*/  BRA `(.L_x_2353) ;  /* 0xffffffcc00587947 */ /* 0x000fea000383ffff */
.L_x_2504:
        /* <DEDUP_REMOVED lines=15> */
.L_x_2513:


//--------------------- .nv.global.init           --------------------------
	.section	.nv.global.init,"aw",@progbits
	.align	4
.nv.global.init:
	.type		_ZZN5flash28permute_output_fp8_VcolmajorIN4cute6TensorINS1_11ArrayEngineIN7cutlass10bfloat16_tELm64EEENS1_6LayoutINS1_5tupleIJNS8_IJNS1_1CILi2EEESA_NS9_ILi16EEEEEENS9_ILi1EEESD_EEENS8_IJNS8_IJSD_SA_NS9_ILi4EEEEEENS9_ILi0EEESH_EEEEEEEEEvRT_E9upper_map,@object
	.size		_ZZN5flash28permute_output_fp8_VcolmajorIN4cute6TensorINS1_11ArrayEngineIN7cutlass10bfloat16_tELm64EEENS1_6LayoutINS1_5tupleIJNS8_IJNS1_1CILi2EEESA_NS9_ILi16EEEEEENS9_ILi1EEESD_EEENS8_IJNS8_IJSD_SA_NS9_ILi4EEEEEENS9_ILi0EEESH_EEEEEEEEEvRT_E9upper_map,($str$23 - _ZZN5flash28permute_output_fp8_VcolmajorIN4cute6TensorINS1_11ArrayEngineIN7cutlass10bfloat16_tELm64EEENS1_6LayoutINS1_5tupleIJNS8_IJNS1_1CILi2EEESA_NS9_ILi16EEEEEENS9_ILi1EEESD_EEENS8_IJNS8_IJSD_SA_NS9_ILi4EEEEEENS9_ILi0EEESH_EEEEEEEEEvRT_E9upper_map)
_ZZN5flash28permute_output_fp8_VcolmajorIN4cute6TensorINS1_11ArrayEngineIN7cutlass10bfloat16_tELm64EEENS1_6LayoutINS1_5tupleIJNS8_IJNS1_1CILi2EEESA_NS9_ILi16EEEEEENS9_ILi1EEESD_EEENS8_IJNS8_IJSD_SA_NS9_ILi4EEEEEENS9_ILi0EEESH_EEEEEEEEEvRT_E9upper_map:
        /*0000*/ 	.byte	0x00, 0x00, 0x00, 0x00, 0x02, 0x00, 0x00, 0x00, 0x03, 0x00, 0x00, 0x00, 0x01, 0x00, 0x00, 0x00
	.type		$str$23,@object
	.size		$str$23,($str$24 - $str$23)
$str$23:
        /*0010*/ 	.byte	0x28, 0x61, 0x64, 0x64, 0x72, 0x65, 0x73, 0x73, 0x20, 0x26, 0x20, 0x6d, 0x61, 0x73, 0x6b, 0x29
        /*0020*/ 	.byte	0x20, 0x3d, 0x3d, 0x20, 0x30, 0x00
	.type		$str$24,@object
	.size		$str$24,(__unnamed_5 - $str$24)
$str$24:
        /*0026*/ 	.byte	0x2f, 0x74, 0x6d, 0x70, 0x2f, 0x6f, 0x73, 0x73, 0x5f, 0x6b, 0x65, 0x72, 0x6e, 0x65, 0x6c, 0x73
        /*0036*/ 	.byte	0x5f, 0x73, 0x72, 0x63, 0x2f, 0x66, 0x6c, 0x61, 0x73, 0x68, 0x5f, 0x61, 0x74, 0x74, 0x65, 0x6e
        /*0046*/ 	.byte	0x74, 0x69, 0x6f, 0x6e, 0x2f, 0x63, 0x73, 0x72, 0x63, 0x2f, 0x63, 0x75, 0x74, 0x6c, 0x61, 0x73
        /*0056*/ 	.byte	0x73, 0x2f, 0x69, 0x6e, 0x63, 0x6c, 0x75, 0x64, 0x65, 0x2f, 0x63, 0x75, 0x74, 0x65, 0x2f, 0x70
        /*0066*/ 	.byte	0x6f, 0x69, 0x6e, 0x74, 0x65, 0x72, 0x5f, 0x66, 0x6c, 0x61, 0x67, 0x67, 0x65, 0x64, 0x2e, 0x68
        /*0076*/ 	.byte	0x70, 0x70, 0x00
	.type		__unnamed_5,@object
	.size		__unnamed_5,(__unnamed_6 - __unnamed_5)
__unnamed_5:
        /* <DEDUP_REMOVED lines=24> */
        /*01f9*/ 	.byte	0x3e, 0x3e, 0x20, 0x26, 0x5d, 0x00
	.type		__unnamed_6,@object
	.size		__unnamed_6,(__unnamed_3 - __unnamed_6)
__unnamed_6:
        /* <DEDUP_REMOVED lines=25> */
	.type		__unnamed_3,@object
	.size		__unnamed_3,(__unnamed_4 - __unnamed_3)
__unnamed_3:
        /* <DEDUP_REMOVED lines=29> */
        /*0555*/ 	.byte	0x5d, 0x00
	.type		__unnamed_4,@object
	.size		__unnamed_4,(__unnamed_2 - __unnamed_4)
__unnamed_4:
        /* <DEDUP_REMOVED lines=30> */
	.type		__unnamed_2,@object
	.size		__unnamed_2,(__unnamed_1 - __unnamed_2)
__unnamed_2:
        /* <DEDUP_REMOVED lines=30> */
	.type		__unnamed_1,@object
	.size		__unnamed_1,(.L_0 - __unnamed_1)
__unnamed_1:
        /* <DEDUP_REMOVED lines=30> */
.L_0:


//--------------------- .nv.shared._ZN7cutlass13device_kernelIN5flash11enable_sm90INS1_16FlashAttnFwdSm90INS1_25CollectiveMainloopFwdSm90ILi2EN4cute5tupleIJNS5_1CILi1EEES8_S8_EEENS6_IJNS7_ILi128EEENS7_ILi224EEESA_EEELi128ENS_12float_e4m3_tEfNS_4arch4Sm90ELb0ELb0ELb0ELb0ELb0ELb0ELb0ELb1ELb1ELb0ELb0ELb0EEENS1_21CollectiveEpilogueFwdINS6_IJSA_SA_SB_EEES9_NS_10bfloat16_tESF_Li256ELb0ELb0ELb0ELb1EEENS1_29StaticPersistentTileSchedulerILb0EEEEEEEEEvNT_6ParamsE --------------------------
	.section	.nv.shared._ZN7cutlass13device_kernelIN5flash11enable_sm90INS1_16FlashAttnFwdSm90INS1_25CollectiveMainloopFwdSm90ILi2EN4cute5tupleIJNS5_1CILi1EEES8_S8_EEENS6_IJNS7_ILi128EEENS7_ILi224EEESA_EEELi128ENS_12float_e4m3_tEfNS_4arch4Sm90ELb0ELb0ELb0ELb0ELb0ELb0ELb0ELb1ELb1ELb0ELb0ELb0EEENS1_21CollectiveEpilogueFwdINS6_IJSA_SA_SB_EEES9_NS_10bfloat16_tESF_Li256ELb0ELb0ELb0ELb1EEENS1_29StaticPersistentTileSchedulerILb0EEEEEEEEEvNT_6ParamsE,"aw",@nobits
	.sectionflags	@""
	.align	16
	.zero		1024


//--------------------- .nv.shared.reserved.0     --------------------------
	.section	.nv.shared.reserved.0,"aw",@nobits
	.weak		__nv_reservedSMEM_offset_0_alias
	.size		__nv_reservedSMEM_offset_0_alias, 0, 0
	.other		__nv_reservedSMEM_offset_0_alias,@"STO_CUDA_RESERVED_SHARED STV_DEFAULT"
__nv_reservedSMEM_offset_0_alias:
	.zero		0


//--------------------- .nv.global                --------------------------
	.section	.nv.global,"aw",@nobits
.nv.global:
	.type		_ZN66_INTERNAL_c361ca79_30_flash_fwd_hdim128_e4m3_sm90_cu_9b94ef52_30194cute1_E,@object
	.size		_ZN66_INTERNAL_c361ca79_30_flash_fwd_hdim128_e4m3_sm90_cu_9b94ef52_30194cute1_E,(_ZN66_INTERNAL_c361ca79_30_flash_fwd_hdim128_e4m3_sm90_cu_9b94ef52_30194cuda3std3__45__cpo6cbeginE - _ZN66_INTERNAL_c361ca79_30_flash_fwd_hdim128_e4m3_sm90_cu_9b94ef52_30194cute1_E)
_ZN66_INTERNAL_c361ca79_30_flash_fwd_hdim128_e4m3_sm90_cu_9b94ef52_30194cute1_E:
	.zero		1
	.type		_ZN66_INTERNAL_c361ca79_30_flash_fwd_hdim128_e4m3_sm90_cu_9b94ef52_30194cuda3std3__45__cpo6cbeginE,@object
	.size		_ZN66_INTERNAL_c361ca79_30_flash_fwd_hdim128_e4m3_sm90_cu_9b94ef52_30194cuda3std3__45__cpo6cbeginE,(_ZN66_INTERNAL_c361ca79_30_flash_fwd_hdim128_e4m3_sm90_cu_9b94ef52_30194cuda3std3__48in_placeE - _ZN66_INTERNAL_c361ca79_30_flash_fwd_hdim128_e4m3_sm90_cu_9b94ef52_30194cuda3std3__45__cpo6cbeginE)
_ZN66_INTERNAL_c361ca79_30_flash_fwd_hdim128_e4m3_sm90_cu_9b94ef52_30194cuda3std3__45__cpo6cbeginE:
	.zero		1
	.type		_ZN66_INTERNAL_c361ca79_30_flash_fwd_hdim128_e4m3_sm90_cu_9b94ef52_30194cuda3std3__48in_placeE,@object
	.size		_ZN66_INTERNAL_c361ca79_30_flash_fwd_hdim128_e4m3_sm90_cu_9b94ef52_30194cuda3std3__48in_placeE,(_ZN66_INTERNAL_c361ca79_30_flash_fwd_hdim128_e4m3_sm90_cu_9b94ef52_30194cuda3std6ranges3__45__cpo9iter_moveE - _ZN66_INTERNAL_c361ca79_30_flash_fwd_hdim128_e4m3_sm90_cu_9b94ef52_30194cuda3std3__48in_placeE)
_ZN66_INTERNAL_c361ca79_30_flash_fwd_hdim128_e4m3_sm90_cu_9b94ef52_30194cuda3std3__48in_placeE:
	.zero		1
	.type		_ZN66_INTERNAL_c361ca79_30_flash_fwd_hdim128_e4m3_sm90_cu_9b94ef52_30194cuda3std6ranges3__45__cpo9iter_moveE,@object
	.size		_ZN66_INTERNAL_c361ca79_30_flash_fwd_hdim128_e4m3_sm90_cu_9b94ef52_30194cuda3std6ranges3__45__cpo9iter_moveE,(_ZN66_INTERNAL_c361ca79_30_flash_fwd_hdim128_e4m3_sm90_cu_9b94ef52_30194cuda3std3__45__cpo5beginE - _ZN66_INTERNAL_c361ca79_30_flash_fwd_hdim128_e4m3_sm90_cu_9b94ef52_30194cuda3std6ranges3__45__cpo9iter_moveE)
_ZN66_INTERNAL_c361ca79_30_flash_fwd_hdim128_e4m3_sm90_cu_9b94ef52_30194cuda3std6ranges3__45__cpo9iter_moveE:
	.zero		1
	.type		_ZN66_INTERNAL_c361ca79_30_flash_fwd_hdim128_e4m3_sm90_cu_9b94ef52_30194cuda3std3__45__cpo5beginE,@object
	.size		_ZN66_INTERNAL_c361ca79_30_flash_fwd_hdim128_e4m3_sm90_cu_9b94ef52_30194cuda3std3__45__cpo5beginE,(_ZN66_INTERNAL_c361ca79_30_flash_fwd_hdim128_e4m3_sm90_cu_9b94ef52_30194cuda3std3__468_GLOBAL__N__c361ca79_30_flash_fwd_hdim128_e4m3_sm90_cu_9b94ef52_30196ignoreE - _ZN66_INTERNAL_c361ca79_30_flash_fwd_hdim128_e4m3_sm90_cu_9b94ef52_30194cuda3std3__45__cpo5beginE)
_ZN66_INTERNAL_c361ca79_30_flash_fwd_hdim128_e4m3_sm90_cu_9b94ef52_30194cuda3std3__45__cpo5beginE:
	.zero		1
	.type		_ZN66_INTERNAL_c361ca79_30_flash_fwd_hdim128_e4m3_sm90_cu_9b94ef52_30194cuda3std3__468_GLOBAL__N__c361ca79_30_flash_fwd_hdim128_e4m3_sm90_cu_9b94ef52_30196ignoreE,@object
	.size		_ZN66_INTERNAL_c361ca79_30_flash_fwd_hdim128_e4m3_sm90_cu_9b94ef52_30194cuda3std3__468_GLOBAL__N__c361ca79_30_flash_fwd_hdim128_e4m3_sm90_cu_9b94ef52_30196ignoreE,(_ZN66_INTERNAL_c361ca79_30_flash_fwd_hdim128_e4m3_sm90_cu_9b94ef52_30194cute7productE - _ZN66_INTERNAL_c361ca79_30_flash_fwd_hdim128_e4m3_sm90_cu_9b94ef52_30194cuda3std3__468_GLOBAL__N__c361ca79_30_flash_fwd_hdim128_e4m3_sm90_cu_9b94ef52_30196ignoreE)
_ZN66_INTERNAL_c361ca79_30_flash_fwd_hdim128_e4m3_sm90_cu_9b94ef52_30194cuda3std3__468_GLOBAL__N__c361ca79_30_flash_fwd_hdim128_e4m3_sm90_cu_9b94ef52_30196ignoreE:
	.zero		1
	.type		_ZN66_INTERNAL_c361ca79_30_flash_fwd_hdim128_e4m3_sm90_cu_9b94ef52_30194cute7productE,@object
	.size		_ZN66_INTERNAL_c361ca79_30_flash_fwd_hdim128_e4m3_sm90_cu_9b94ef52_30194cute7productE,(_ZN66_INTERNAL_c361ca79_30_flash_fwd_hdim128_e4m3_sm90_cu_9b94ef52_30194cuda3std3__45__cpo3endE - _ZN66_INTERNAL_c361ca79_30_flash_fwd_hdim128_e4m3_sm90_cu_9b94ef52_30194cute7productE)
_ZN66_INTERNAL_c361ca79_30_flash_fwd_hdim128_e4m3_sm90_cu_9b94ef52_30194cute7productE:
	.zero		1
	.type		_ZN66_INTERNAL_c361ca79_30_flash_fwd_hdim128_e4m3_sm90_cu_9b94ef52_30194cuda3std3__45__cpo3endE,@object
	.size		_ZN66_INTERNAL_c361ca79_30_flash_fwd_hdim128_e4m3_sm90_cu_9b94ef52_30194cuda3std3__45__cpo3endE,(_ZN66_INTERNAL_c361ca79_30_flash_fwd_hdim128_e4m3_sm90_cu_9b94ef52_30194cuda3std3__419piecewise_constructE - _ZN66_INTERNAL_c361ca79_30_flash_fwd_hdim128_e4m3_sm90_cu_9b94ef52_30194cuda3std3__45__cpo3endE)
_ZN66_INTERNAL_c361ca79_30_flash_fwd_hdim128_e4m3_sm90_cu_9b94ef52_30194cuda3std3__45__cpo3endE:
	.zero		1
	.type		_ZN66_INTERNAL_c361ca79_30_flash_fwd_hdim128_e4m3_sm90_cu_9b94ef52_30194cuda3std3__419piecewise_constructE,@object
	.size		_ZN66_INTERNAL_c361ca79_30_flash_fwd_hdim128_e4m3_sm90_cu_9b94ef52_30194cuda3std3__419piecewise_constructE,(_ZN66_INTERNAL_c361ca79_30_flash_fwd_hdim128_e4m3_sm90_cu_9b94ef52_30194cuda3std3__45__cpo4cendE - _ZN66_INTERNAL_c361ca79_30_flash_fwd_hdim128_e4m3_sm90_cu_9b94ef52_30194cuda3std3__419piecewise_constructE)
_ZN66_INTERNAL_c361ca79_30_flash_fwd_hdim128_e4m3_sm90_cu_9b94ef52_30194cuda3std3__419piecewise_constructE:
	.zero		1
	.type		_ZN66_INTERNAL_c361ca79_30_flash_fwd_hdim128_e4m3_sm90_cu_9b94ef52_30194cuda3std3__45__cpo4cendE,@object
	.size		_ZN66_INTERNAL_c361ca79_30_flash_fwd_hdim128_e4m3_sm90_cu_9b94ef52_30194cuda3std3__45__cpo4cendE,(_ZN66_INTERNAL_c361ca79_30_flash_fwd_hdim128_e4m3_sm90_cu_9b94ef52_30194cuda3std6ranges3__45__cpo4swapE - _ZN66_INTERNAL_c361ca79_30_flash_fwd_hdim128_e4m3_sm90_cu_9b94ef52_30194cuda3std3__45__cpo4cendE)
_ZN66_INTERNAL_c361ca79_30_flash_fwd_hdim128_e4m3_sm90_cu_9b94ef52_30194cuda3std3__45__cpo4cendE:
	.zero		1
	.type		_ZN66_INTERNAL_c361ca79_30_flash_fwd_hdim128_e4m3_sm90_cu_9b94ef52_30194cuda3std6ranges3__45__cpo4swapE,@object
	.size		_ZN66_INTERNAL_c361ca79_30_flash_fwd_hdim128_e4m3_sm90_cu_9b94ef52_30194cuda3std6ranges3__45__cpo4swapE,(.L_14 - _ZN66_INTERNAL_c361ca79_30_flash_fwd_hdim128_e4m3_sm90_cu_9b94ef52_30194cuda3std6ranges3__45__cpo4swapE)
_ZN66_INTERNAL_c361ca79_30_flash_fwd_hdim128_e4m3_sm90_cu_9b94ef52_30194cuda3std6ranges3__45__cpo4swapE:
	.zero		1
.L_14:


//--------------------- .nv.shared._ZN7cutlass13device_kernelIN5flash11enable_sm90INS1_16FlashAttnFwdSm90INS1_25CollectiveMainloopFwdSm90ILi2EN4cute5tupleIJNS5_1CILi1EEES8_S8_EEENS6_IJNS7_ILi128EEENS7_ILi224EEESA_EEELi128ENS_12float_e4m3_tEfNS_4arch4Sm90ELb0ELb0ELb0ELb1ELb0ELb0ELb0ELb1ELb1ELb0ELb0ELb0EEENS1_21CollectiveEpilogueFwdINS6_IJSA_SA_SB_EEES9_NS_10bfloat16_tESF_Li256ELb1ELb0ELb0ELb1EEENS1_36VarlenDynamicPersistentTileSchedulerILi128ELi224ELi256ELi128ELb0ELb0ELb1ELb0ELb1ELb1EEEEEEEEEvNT_6ParamsE --------------------------
	.section	.nv.shared._ZN7cutlass13device_kernelIN5flash11enable_sm90INS1_16FlashAttnFwdSm90INS1_25CollectiveMainloopFwdSm90ILi2EN4cute5tupleIJNS5_1CILi1EEES8_S8_EEENS6_IJNS7_ILi128EEENS7_ILi224EEESA_EEELi128ENS_12float_e4m3_tEfNS_4arch4Sm90ELb0ELb0ELb0ELb1ELb0ELb0ELb0ELb1ELb1ELb0ELb0ELb0EEENS1_21CollectiveEpilogueFwdINS6_IJSA_SA_SB_EEES9_NS_10bfloat16_tESF_Li256ELb1ELb0ELb0ELb1EEENS1_36VarlenDynamicPersistentTileSchedulerILi128ELi224ELi256ELi128ELb0ELb0ELb1ELb0ELb1ELb1EEEEEEEEEvNT_6ParamsE,"aw",@nobits
	.sectionflags	@""
	.align	16
	.zero		1024


//--------------------- .nv.shared._ZN7cutlass13device_kernelIN5flash11enable_sm90INS1_16FlashAttnFwdSm90INS1_25CollectiveMainloopFwdSm90ILi2EN4cute5tupleIJNS5_1CILi1EEES8_S8_EEENS6_IJNS7_ILi128EEENS7_ILi224EEESA_EEELi128ENS_12float_e4m3_tEfNS_4arch4Sm90ELb0ELb0ELb0ELb1ELb0ELb1ELb0ELb1ELb1ELb0ELb0ELb0EEENS1_21CollectiveEpilogueFwdINS6_IJSA_SA_SB_EEES9_NS_10bfloat16_tESF_Li256ELb1ELb0ELb0ELb1EEENS1_36VarlenDynamicPersistentTileSchedulerILi128ELi224ELi256ELi128ELb0ELb0ELb1ELb0ELb1ELb1EEEEEEEEEvNT_6ParamsE --------------------------
	.section	.nv.shared._ZN7cutlass13device_kernelIN5flash11enable_sm90INS1_16FlashAttnFwdSm90INS1_25CollectiveMainloopFwdSm90ILi2EN4cute5tupleIJNS5_1CILi1EEES8_S8_EEENS6_IJNS7_ILi128EEENS7_ILi224EEESA_EEELi128ENS_12float_e4m3_tEfNS_4arch4Sm90ELb0ELb0ELb0ELb1ELb0ELb1ELb0ELb1ELb1ELb0ELb0ELb0EEENS1_21CollectiveEpilogueFwdINS6_IJSA_SA_SB_EEES9_NS_10bfloat16_tESF_Li256ELb1ELb0ELb0ELb1EEENS1_36VarlenDynamicPersistentTileSchedulerILi128ELi224ELi256ELi128ELb0ELb0ELb1ELb0ELb1ELb1EEEEEEEEEvNT_6ParamsE,"aw",@nobits
	.sectionflags	@""
	.align	16
	.zero		1024


//--------------------- .nv.shared._ZN7cutlass13device_kernelIN5flash11enable_sm90INS1_16FlashAttnFwdSm90INS1_25CollectiveMainloopFwdSm90ILi2EN4cute5tupleIJNS5_1CILi1EEES8_S8_EEENS6_IJNS7_ILi128EEENS7_ILi224EEESA_EEELi128ENS_12float_e4m3_tEfNS_4arch4Sm90ELb0ELb1ELb0ELb0ELb0ELb0ELb0ELb1ELb1ELb0ELb0ELb0EEENS1_21CollectiveEpilogueFwdINS6_IJSA_SA_SB_EEES9_NS_10bfloat16_tESF_Li256ELb0ELb0ELb0ELb1EEENS1_30DynamicPersistentTileSchedulerILi256ELi128ELb0ELb0ELb1EEEEEEEEEvNT_6ParamsE --------------------------
	.section	.nv.shared._ZN7cutlass13device_kernelIN5flash11enable_sm90INS1_16FlashAttnFwdSm90INS1_25CollectiveMainloopFwdSm90ILi2EN4cute5tupleIJNS5_1CILi1EEES8_S8_EEENS6_IJNS7_ILi128EEENS7_ILi224EEESA_EEELi128ENS_12float_e4m3_tEfNS_4arch4Sm90ELb0ELb1ELb0ELb0ELb0ELb0ELb0ELb1ELb1ELb0ELb0ELb0EEENS1_21CollectiveEpilogueFwdINS6_IJSA_SA_SB_EEES9_NS_10bfloat16_tESF_Li256ELb0ELb0ELb0ELb1EEENS1_30DynamicPersistentTileSchedulerILi256ELi128ELb0ELb0ELb1EEEEEEEEEvNT_6ParamsE,"aw",@nobits
	.sectionflags	@""
	.align	16
	.zero		1024


//--------------------- .nv.shared._ZN7cutlass13device_kernelIN5flash11enable_sm90INS1_16FlashAttnFwdSm90INS1_25CollectiveMainloopFwdSm90ILi2EN4cute5tupleIJNS5_1CILi1EEES8_S8_EEENS6_IJNS7_ILi128EEENS7_ILi224EEESA_EEELi128ENS_12float_e4m3_tEfNS_4arch4Sm90ELb0ELb1ELb0ELb1ELb0ELb0ELb0ELb1ELb1ELb0ELb0ELb0EEENS1_21CollectiveEpilogueFwdINS6_IJSA_SA_SB_EEES9_NS_10bfloat16_tESF_Li256ELb1ELb0ELb0ELb1EEENS1_36VarlenDynamicPersistentTileSchedulerILi128ELi224ELi256ELi128ELb0ELb0ELb1ELb1ELb0ELb1EEEEEEEEEvNT_6ParamsE --------------------------
	.section	.nv.shared._ZN7cutlass13device_kernelIN5flash11enable_sm90INS1_16FlashAttnFwdSm90INS1_25CollectiveMainloopFwdSm90ILi2EN4cute5tupleIJNS5_1CILi1EEES8_S8_EEENS6_IJNS7_ILi128EEENS7_ILi224EEESA_EEELi128ENS_12float_e4m3_tEfNS_4arch4Sm90ELb0ELb1ELb0ELb1ELb0ELb0ELb0ELb1ELb1ELb0ELb0ELb0EEENS1_21CollectiveEpilogueFwdINS6_IJSA_SA_SB_EEES9_NS_10bfloat16_tESF_Li256ELb1ELb0ELb0ELb1EEENS1_36VarlenDynamicPersistentTileSchedulerILi128ELi224ELi256ELi128ELb0ELb0ELb1ELb1ELb0ELb1EEEEEEEEEvNT_6ParamsE,"aw",@nobits
	.sectionflags	@""
	.align	16
	.zero		1024


//--------------------- .nv.shared._ZN7cutlass13device_kernelIN5flash11enable_sm90INS1_16FlashAttnFwdSm90INS1_25CollectiveMainloopFwdSm90ILi2EN4cute5tupleIJNS5_1CILi1EEES8_S8_EEENS6_IJNS7_ILi128EEENS7_ILi224EEESA_EEELi128ENS_12float_e4m3_tEfNS_4arch4Sm90ELb0ELb1ELb0ELb1ELb0ELb1ELb0ELb1ELb1ELb0ELb0ELb0EEENS1_21CollectiveEpilogueFwdINS6_IJSA_SA_SB_EEES9_NS_10bfloat16_tESF_Li256ELb1ELb0ELb0ELb1EEENS1_36VarlenDynamicPersistentTileSchedulerILi128ELi224ELi256ELi128ELb0ELb0ELb1ELb1ELb0ELb1EEEEEEEEEvNT_6ParamsE --------------------------
	.section	.nv.shared._ZN7cutlass13device_kernelIN5flash11enable_sm90INS1_16FlashAttnFwdSm90INS1_25CollectiveMainloopFwdSm90ILi2EN4cute5tupleIJNS5_1CILi1EEES8_S8_EEENS6_IJNS7_ILi128EEENS7_ILi224EEESA_EEELi128ENS_12float_e4m3_tEfNS_4arch4Sm90ELb0ELb1ELb0ELb1ELb0ELb1ELb0ELb1ELb1ELb0ELb0ELb0EEENS1_21CollectiveEpilogueFwdINS6_IJSA_SA_SB_EEES9_NS_10bfloat16_tESF_Li256ELb1ELb0ELb0ELb1EEENS1_36VarlenDynamicPersistentTileSchedulerILi128ELi224ELi256ELi128ELb0ELb0ELb1ELb1ELb0ELb1EEEEEEEEEvNT_6ParamsE,"aw",@nobits
	.sectionflags	@""
	.align	16
	.zero		1024


//--------------------- .nv.shared._ZN7cutlass13device_kernelIN5flash11enable_sm90INS1_16FlashAttnFwdSm90INS1_25CollectiveMainloopFwdSm90ILi2EN4cute5tupleIJNS5_1CILi1EEES8_S8_EEENS6_IJNS7_ILi128EEENS7_ILi224EEESA_EEELi128ENS_12float_e4m3_tEfNS_4arch4Sm90ELb1ELb0ELb0ELb0ELb0ELb0ELb0ELb1ELb1ELb0ELb0ELb0EEENS1_21CollectiveEpilogueFwdINS6_IJSA_SA_SB_EEES9_NS_10bfloat16_tESF_Li256ELb0ELb0ELb0ELb1EEENS1_30DynamicPersistentTileSchedulerILi256ELi128ELb0ELb0ELb1EEEEEEEEEvNT_6ParamsE --------------------------
	.section	.nv.shared._ZN7cutlass13device_kernelIN5flash11enable_sm90INS1_16FlashAttnFwdSm90INS1_25CollectiveMainloopFwdSm90ILi2EN4cute5tupleIJNS5_1CILi1EEES8_S8_EEENS6_IJNS7_ILi128EEENS7_ILi224EEESA_EEELi128ENS_12float_e4m3_tEfNS_4arch4Sm90ELb1ELb0ELb0ELb0ELb0ELb0ELb0ELb1ELb1ELb0ELb0ELb0EEENS1_21CollectiveEpilogueFwdINS6_IJSA_SA_SB_EEES9_NS_10bfloat16_tESF_Li256ELb0ELb0ELb0ELb1EEENS1_30DynamicPersistentTileSchedulerILi256ELi128ELb0ELb0ELb1EEEEEEEEEvNT_6ParamsE,"aw",@nobits
	.sectionflags	@""
	.align	16
	.zero		1024


//--------------------- .nv.shared._ZN7cutlass13device_kernelIN5flash11enable_sm90INS1_16FlashAttnFwdSm90INS1_25CollectiveMainloopFwdSm90ILi2EN4cute5tupleIJNS5_1CILi1EEES8_S8_EEENS6_IJNS7_ILi128EEENS7_ILi224EEESA_EEELi128ENS_12float_e4m3_tEfNS_4arch4Sm90ELb1ELb0ELb0ELb1ELb0ELb0ELb0ELb1ELb1ELb0ELb0ELb0EEENS1_21CollectiveEpilogueFwdINS6_IJSA_SA_SB_EEES9_NS_10bfloat16_tESF_Li256ELb1ELb0ELb0ELb1EEENS1_36VarlenDynamicPersistentTileSchedulerILi128ELi224ELi256ELi128ELb0ELb0ELb1ELb1ELb1ELb1EEEEEEEEEvNT_6ParamsE --------------------------
	.section	.nv.shared._ZN7cutlass13device_kernelIN5flash11enable_sm90INS1_16FlashAttnFwdSm90INS1_25CollectiveMainloopFwdSm90ILi2EN4cute5tupleIJNS5_1CILi1EEES8_S8_EEENS6_IJNS7_ILi128EEENS7_ILi224EEESA_EEELi128ENS_12float_e4m3_tEfNS_4arch4Sm90ELb1ELb0ELb0ELb1ELb0ELb0ELb0ELb1ELb1ELb0ELb0ELb0EEENS1_21CollectiveEpilogueFwdINS6_IJSA_SA_SB_EEES9_NS_10bfloat16_tESF_Li256ELb1ELb0ELb0ELb1EEENS1_36VarlenDynamicPersistentTileSchedulerILi128ELi224ELi256ELi128ELb0ELb0ELb1ELb1ELb1ELb1EEEEEEEEEvNT_6ParamsE,"aw",@nobits
	.sectionflags	@""
	.align	16
	.zero		1024


//--------------------- .nv.shared._ZN7cutlass13device_kernelIN5flash11enable_sm90INS1_16FlashAttnFwdSm90INS1_25CollectiveMainloopFwdSm90ILi2EN4cute5tupleIJNS5_1CILi1EEES8_S8_EEENS6_IJNS7_ILi128EEENS7_ILi224EEESA_EEELi128ENS_12float_e4m3_tEfNS_4arch4Sm90ELb1ELb0ELb0ELb1ELb0ELb1ELb0ELb1ELb1ELb0ELb0ELb0EEENS1_21CollectiveEpilogueFwdINS6_IJSA_SA_SB_EEES9_NS_10bfloat16_tESF_Li256ELb1ELb0ELb0ELb1EEENS1_36VarlenDynamicPersistentTileSchedulerILi128ELi224ELi256ELi128ELb0ELb0ELb1ELb1ELb1ELb1EEEEEEEEEvNT_6ParamsE --------------------------
	.section	.nv.shared._ZN7cutlass13device_kernelIN5flash11enable_sm90INS1_16FlashAttnFwdSm90INS1_25CollectiveMainloopFwdSm90ILi2EN4cute5tupleIJNS5_1CILi1EEES8_S8_EEENS6_IJNS7_ILi128EEENS7_ILi224EEESA_EEELi128ENS_12float_e4m3_tEfNS_4arch4Sm90ELb1ELb0ELb0ELb1ELb0ELb1ELb0ELb1ELb1ELb0ELb0ELb0EEENS1_21CollectiveEpilogueFwdINS6_IJSA_SA_SB_EEES9_NS_10bfloat16_tESF_Li256ELb1ELb0ELb0ELb1EEENS1_36VarlenDynamicPersistentTileSchedulerILi128ELi224ELi256ELi128ELb0ELb0ELb1ELb1ELb1ELb1EEEEEEEEEvNT_6ParamsE,"aw",@nobits
	.sectionflags	@""
	.align	16
	.zero		1024


//--------------------- .nv.constant0._ZN7cutlass13device_kernelIN5flash11enable_sm90INS1_16FlashAttnFwdSm90INS1_25CollectiveMainloopFwdSm90ILi2EN4cute5tupleIJNS5_1CILi1EEES8_S8_EEENS6_IJNS7_ILi128EEENS7_ILi224EEESA_EEELi128ENS_12float_e4m3_tEfNS_4arch4Sm90ELb0ELb0ELb0ELb0ELb0ELb0ELb0ELb1ELb1ELb0ELb0ELb0EEENS1_21CollectiveEpilogueFwdINS6_IJSA_SA_SB_EEES9_NS_10bfloat16_tESF_Li256ELb0ELb0ELb0ELb1EEENS1_29StaticPersistentTileSchedulerILb0EEEEEEEEEvNT_6ParamsE --------------------------
	.section	.nv.constant0._ZN7cutlass13device_kernelIN5flash11enable_sm90INS1_16FlashAttnFwdSm90INS1_25CollectiveMainloopFwdSm90ILi2EN4cute5tupleIJNS5_1CILi1EEES8_S8_EEENS6_IJNS7_ILi128EEENS7_ILi224EEESA_EEELi128ENS_12float_e4m3_tEfNS_4arch4Sm90ELb0ELb0ELb0ELb0ELb0ELb0ELb0ELb1ELb1ELb0ELb0ELb0EEENS1_21CollectiveEpilogueFwdINS6_IJSA_SA_SB_EEES9_NS_10bfloat16_tESF_Li256ELb0ELb0ELb0ELb1EEENS1_29StaticPersistentTileSchedulerILb0EEEEEEEEEvNT_6ParamsE,"a",@progbits
	.sectionflags	@""
	.align	4
.nv.constant0._ZN7cutlass13device_kernelIN5flash11enable_sm90INS1_16FlashAttnFwdSm90INS1_25CollectiveMainloopFwdSm90ILi2EN4cute5tupleIJNS5_1CILi1EEES8_S8_EEENS6_IJNS7_ILi128EEENS7_ILi224EEESA_EEELi128ENS_12float_e4m3_tEfNS_4arch4Sm90ELb0ELb0ELb0ELb0ELb0ELb0ELb0ELb1ELb1ELb0ELb0ELb0EEENS1_21CollectiveEpilogueFwdINS6_IJSA_SA_SB_EEES9_NS_10bfloat16_tESF_Li256ELb0ELb0ELb0ELb1EEENS1_29StaticPersistentTileSchedulerILb0EEEEEEEEEvNT_6ParamsE:
	.zero		3584


//--------------------- .nv.constant0._ZN7cutlass13device_kernelIN5flash11enable_sm90INS1_16FlashAttnFwdSm90INS1_25CollectiveMainloopFwdSm90ILi2EN4cute5tupleIJNS5_1CILi1EEES8_S8_EEENS6_IJNS7_ILi128EEENS7_ILi224EEESA_EEELi128ENS_12float_e4m3_tEfNS_4arch4Sm90ELb0ELb0ELb0ELb1ELb0ELb0ELb0ELb1ELb1ELb0ELb0ELb0EEENS1_21CollectiveEpilogueFwdINS6_IJSA_SA_SB_EEES9_NS_10bfloat16_tESF_Li256ELb1ELb0ELb0ELb1EEENS1_36VarlenDynamicPersistentTileSchedulerILi128ELi224ELi256ELi128ELb0ELb0ELb1ELb0ELb1ELb1EEEEEEEEEvNT_6ParamsE --------------------------
	.section	.nv.constant0._ZN7cutlass13device_kernelIN5flash11enable_sm90INS1_16FlashAttnFwdSm90INS1_25CollectiveMainloopFwdSm90ILi2EN4cute5tupleIJNS5_1CILi1EEES8_S8_EEENS6_IJNS7_ILi128EEENS7_ILi224EEESA_EEELi128ENS_12float_e4m3_tEfNS_4arch4Sm90ELb0ELb0ELb0ELb1ELb0ELb0ELb0ELb1ELb1ELb0ELb0ELb0EEENS1_21CollectiveEpilogueFwdINS6_IJSA_SA_SB_EEES9_NS_10bfloat16_tESF_Li256ELb1ELb0ELb0ELb1EEENS1_36VarlenDynamicPersistentTileSchedulerILi128ELi224ELi256ELi128ELb0ELb0ELb1ELb0ELb1ELb1EEEEEEEEEvNT_6ParamsE,"a",@progbits
	.sectionflags	@""
	.align	4
.nv.constant0._ZN7cutlass13device_kernelIN5flash11enable_sm90INS1_16FlashAttnFwdSm90INS1_25CollectiveMainloopFwdSm90ILi2EN4cute5tupleIJNS5_1CILi1EEES8_S8_EEENS6_IJNS7_ILi128EEENS7_ILi224EEESA_EEELi128ENS_12float_e4m3_tEfNS_4arch4Sm90ELb0ELb0ELb0ELb1ELb0ELb0ELb0ELb1ELb1ELb0ELb0ELb0EEENS1_21CollectiveEpilogueFwdINS6_IJSA_SA_SB_EEES9_NS_10bfloat16_tESF_Li256ELb1ELb0ELb0ELb1EEENS1_36VarlenDynamicPersistentTileSchedulerILi128ELi224ELi256ELi128ELb0ELb0ELb1ELb0ELb1ELb1EEEEEEEEEvNT_6ParamsE:
	.zero		3200


//--------------------- .nv.constant0._ZN7cutlass13device_kernelIN5flash11enable_sm90INS1_16FlashAttnFwdSm90INS1_25CollectiveMainloopFwdSm90ILi2EN4cute5tupleIJNS5_1CILi1EEES8_S8_EEENS6_IJNS7_ILi128EEENS7_ILi224EEESA_EEELi128ENS_12float_e4m3_tEfNS_4arch4Sm90ELb0ELb0ELb0ELb1ELb0ELb1ELb0ELb1ELb1ELb0ELb0ELb0EEENS1_21CollectiveEpilogueFwdINS6_IJSA_SA_SB_EEES9_NS_10bfloat16_tESF_Li256ELb1ELb0ELb0ELb1EEENS1_36VarlenDynamicPersistentTileSchedulerILi128ELi224ELi256ELi128ELb0ELb0ELb1ELb0ELb1ELb1EEEEEEEEEvNT_6ParamsE --------------------------
	.section	.nv.constant0._ZN7cutlass13device_kernelIN5flash11enable_sm90INS1_16FlashAttnFwdSm90INS1_25CollectiveMainloopFwdSm90ILi2EN4cute5tupleIJNS5_1CILi1EEES8_S8_EEENS6_IJNS7_ILi128EEENS7_ILi224EEESA_EEELi128ENS_12float_e4m3_tEfNS_4arch4Sm90ELb0ELb0ELb0ELb1ELb0ELb1ELb0ELb1ELb1ELb0ELb0ELb0EEENS1_21CollectiveEpilogueFwdINS6_IJSA_SA_SB_EEES9_NS_10bfloat16_tESF_Li256ELb1ELb0ELb0ELb1EEENS1_36VarlenDynamicPersistentTileSchedulerILi128ELi224ELi256ELi128ELb0ELb0ELb1ELb0ELb1ELb1EEEEEEEEEvNT_6ParamsE,"a",@progbits
	.sectionflags	@""
	.align	4
.nv.constant0._ZN7cutlass13device_kernelIN5flash11enable_sm90INS1_16FlashAttnFwdSm90INS1_25CollectiveMainloopFwdSm90ILi2EN4cute5tupleIJNS5_1CILi1EEES8_S8_EEENS6_IJNS7_ILi128EEENS7_ILi224EEESA_EEELi128ENS_12float_e4m3_tEfNS_4arch4Sm90ELb0ELb0ELb0ELb1ELb0ELb1ELb0ELb1ELb1ELb0ELb0ELb0EEENS1_21CollectiveEpilogueFwdINS6_IJSA_SA_SB_EEES9_NS_10bfloat16_tESF_Li256ELb1ELb0ELb0ELb1EEENS1_36VarlenDynamicPersistentTileSchedulerILi128ELi224ELi256ELi128ELb0ELb0ELb1ELb0ELb1ELb1EEEEEEEEEvNT_6ParamsE:
	.zero		3200


//--------------------- .nv.constant0._ZN7cutlass13device_kernelIN5flash11enable_sm90INS1_16FlashAttnFwdSm90INS1_25CollectiveMainloopFwdSm90ILi2EN4cute5tupleIJNS5_1CILi1EEES8_S8_EEENS6_IJNS7_ILi128EEENS7_ILi224EEESA_EEELi128ENS_12float_e4m3_tEfNS_4arch4Sm90ELb0ELb1ELb0ELb0ELb0ELb0ELb0ELb1ELb1ELb0ELb0ELb0EEENS1_21CollectiveEpilogueFwdINS6_IJSA_SA_SB_EEES9_NS_10bfloat16_tESF_Li256ELb0ELb0ELb0ELb1EEENS1_30DynamicPersistentTileSchedulerILi256ELi128ELb0ELb0ELb1EEEEEEEEEvNT_6ParamsE --------------------------
	.section	.nv.constant0._ZN7cutlass13device_kernelIN5flash11enable_sm90INS1_16FlashAttnFwdSm90INS1_25CollectiveMainloopFwdSm90ILi2EN4cute5tupleIJNS5_1CILi1EEES8_S8_EEENS6_IJNS7_ILi128EEENS7_ILi224EEESA_EEELi128ENS_12float_e4m3_tEfNS_4arch4Sm90ELb0ELb1ELb0ELb0ELb0ELb0ELb0ELb1ELb1ELb0ELb0ELb0EEENS1_21CollectiveEpilogueFwdINS6_IJSA_SA_SB_EEES9_NS_10bfloat16_tESF_Li256ELb0ELb0ELb0ELb1EEENS1_30DynamicPersistentTileSchedulerILi256ELi128ELb0ELb0ELb1EEEEEEEEEvNT_6ParamsE,"a",@progbits
	.sectionflags	@""
	.align	4
.nv.constant0._ZN7cutlass13device_kernelIN5flash11enable_sm90INS1_16FlashAttnFwdSm90INS1_25CollectiveMainloopFwdSm90ILi2EN4cute5tupleIJNS5_1CILi1EEES8_S8_EEENS6_IJNS7_ILi128EEENS7_ILi224EEESA_EEELi128ENS_12float_e4m3_tEfNS_4arch4Sm90ELb0ELb1ELb0ELb0ELb0ELb0ELb0ELb1ELb1ELb0ELb0ELb0EEENS1_21CollectiveEpilogueFwdINS6_IJSA_SA_SB_EEES9_NS_10bfloat16_tESF_Li256ELb0ELb0ELb0ELb1EEENS1_30DynamicPersistentTileSchedulerILi256ELi128ELb0ELb0ELb1EEEEEEEEEvNT_6ParamsE:
	.zero		3584


//--------------------- .nv.constant0._ZN7cutlass13device_kernelIN5flash11enable_sm90INS1_16FlashAttnFwdSm90INS1_25CollectiveMainloopFwdSm90ILi2EN4cute5tupleIJNS5_1CILi1EEES8_S8_EEENS6_IJNS7_ILi128EEENS7_ILi224EEESA_EEELi128ENS_12float_e4m3_tEfNS_4arch4Sm90ELb0ELb1ELb0ELb1ELb0ELb0ELb0ELb1ELb1ELb0ELb0ELb0EEENS1_21CollectiveEpilogueFwdINS6_IJSA_SA_SB_EEES9_NS_10bfloat16_tESF_Li256ELb1ELb0ELb0ELb1EEENS1_36VarlenDynamicPersistentTileSchedulerILi128ELi224ELi256ELi128ELb0ELb0ELb1ELb1ELb0ELb1EEEEEEEEEvNT_6ParamsE --------------------------
	.section	.nv.constant0._ZN7cutlass13device_kernelIN5flash11enable_sm90INS1_16FlashAttnFwdSm90INS1_25CollectiveMainloopFwdSm90ILi2EN4cute5tupleIJNS5_1CILi1EEES8_S8_EEENS6_IJNS7_ILi128EEENS7_ILi224EEESA_EEELi128ENS_12float_e4m3_tEfNS_4arch4Sm90ELb0ELb1ELb0ELb1ELb0ELb0ELb0ELb1ELb1ELb0ELb0ELb0EEENS1_21CollectiveEpilogueFwdINS6_IJSA_SA_SB_EEES9_NS_10bfloat16_tESF_Li256ELb1ELb0ELb0ELb1EEENS1_36VarlenDynamicPersistentTileSchedulerILi128ELi224ELi256ELi128ELb0ELb0ELb1ELb1ELb0ELb1EEEEEEEEEvNT_6ParamsE,"a",@progbits
	.sectionflags	@""
	.align	4
.nv.constant0._ZN7cutlass13device_kernelIN5flash11enable_sm90INS1_16FlashAttnFwdSm90INS1_25CollectiveMainloopFwdSm90ILi2EN4cute5tupleIJNS5_1CILi1EEES8_S8_EEENS6_IJNS7_ILi128EEENS7_ILi224EEESA_EEELi128ENS_12float_e4m3_tEfNS_4arch4Sm90ELb0ELb1ELb0ELb1ELb0ELb0ELb0ELb1ELb1ELb0ELb0ELb0EEENS1_21CollectiveEpilogueFwdINS6_IJSA_SA_SB_EEES9_NS_10bfloat16_tESF_Li256ELb1ELb0ELb0ELb1EEENS1_36VarlenDynamicPersistentTileSchedulerILi128ELi224ELi256ELi128ELb0ELb0ELb1ELb1ELb0ELb1EEEEEEEEEvNT_6ParamsE:
	.zero		3200


//--------------------- .nv.constant0._ZN7cutlass13device_kernelIN5flash11enable_sm90INS1_16FlashAttnFwdSm90INS1_25CollectiveMainloopFwdSm90ILi2EN4cute5tupleIJNS5_1CILi1EEES8_S8_EEENS6_IJNS7_ILi128EEENS7_ILi224EEESA_EEELi128ENS_12float_e4m3_tEfNS_4arch4Sm90ELb0ELb1ELb0ELb1ELb0ELb1ELb0ELb1ELb1ELb0ELb0ELb0EEENS1_21CollectiveEpilogueFwdINS6_IJSA_SA_SB_EEES9_NS_10bfloat16_tESF_Li256ELb1ELb0ELb0ELb1EEENS1_36VarlenDynamicPersistentTileSchedulerILi128ELi224ELi256ELi128ELb0ELb0ELb1ELb1ELb0ELb1EEEEEEEEEvNT_6ParamsE --------------------------
	.section	.nv.constant0._ZN7cutlass13device_kernelIN5flash11enable_sm90INS1_16FlashAttnFwdSm90INS1_25CollectiveMainloopFwdSm90ILi2EN4cute5tupleIJNS5_1CILi1EEES8_S8_EEENS6_IJNS7_ILi128EEENS7_ILi224EEESA_EEELi128ENS_12float_e4m3_tEfNS_4arch4Sm90ELb0ELb1ELb0ELb1ELb0ELb1ELb0ELb1ELb1ELb0ELb0ELb0EEENS1_21CollectiveEpilogueFwdINS6_IJSA_SA_SB_EEES9_NS_10bfloat16_tESF_Li256ELb1ELb0ELb0ELb1EEENS1_36VarlenDynamicPersistentTileSchedulerILi128ELi224ELi256ELi128ELb0ELb0ELb1ELb1ELb0ELb1EEEEEEEEEvNT_6ParamsE,"a",@progbits
	.sectionflags	@""
	.align	4
.nv.constant0._ZN7cutlass13device_kernelIN5flash11enable_sm90INS1_16FlashAttnFwdSm90INS1_25CollectiveMainloopFwdSm90ILi2EN4cute5tupleIJNS5_1CILi1EEES8_S8_EEENS6_IJNS7_ILi128EEENS7_ILi224EEESA_EEELi128ENS_12float_e4m3_tEfNS_4arch4Sm90ELb0ELb1ELb0ELb1ELb0ELb1ELb0ELb1ELb1ELb0ELb0ELb0EEENS1_21CollectiveEpilogueFwdINS6_IJSA_SA_SB_EEES9_NS_10bfloat16_tESF_Li256ELb1ELb0ELb0ELb1EEENS1_36VarlenDynamicPersistentTileSchedulerILi128ELi224ELi256ELi128ELb0ELb0ELb1ELb1ELb0ELb1EEEEEEEEEvNT_6ParamsE:
	.zero		3200


//--------------------- .nv.constant0._ZN7cutlass13device_kernelIN5flash11enable_sm90INS1_16FlashAttnFwdSm90INS1_25CollectiveMainloopFwdSm90ILi2EN4cute5tupleIJNS5_1CILi1EEES8_S8_EEENS6_IJNS7_ILi128EEENS7_ILi224EEESA_EEELi128ENS_12float_e4m3_tEfNS_4arch4Sm90ELb1ELb0ELb0ELb0ELb0ELb0ELb0ELb1ELb1ELb0ELb0ELb0EEENS1_21CollectiveEpilogueFwdINS6_IJSA_SA_SB_EEES9_NS_10bfloat16_tESF_Li256ELb0ELb0ELb0ELb1EEENS1_30DynamicPersistentTileSchedulerILi256ELi128ELb0ELb0ELb1EEEEEEEEEvNT_6ParamsE --------------------------
	.section	.nv.constant0._ZN7cutlass13device_kernelIN5flash11enable_sm90INS1_16FlashAttnFwdSm90INS1_25CollectiveMainloopFwdSm90ILi2EN4cute5tupleIJNS5_1CILi1EEES8_S8_EEENS6_IJNS7_ILi128EEENS7_ILi224EEESA_EEELi128ENS_12float_e4m3_tEfNS_4arch4Sm90ELb1ELb0ELb0ELb0ELb0ELb0ELb0ELb1ELb1ELb0ELb0ELb0EEENS1_21CollectiveEpilogueFwdINS6_IJSA_SA_SB_EEES9_NS_10bfloat16_tESF_Li256ELb0ELb0ELb0ELb1EEENS1_30DynamicPersistentTileSchedulerILi256ELi128ELb0ELb0ELb1EEEEEEEEEvNT_6ParamsE,"a",@progbits
	.sectionflags	@""
	.align	4
.nv.constant0._ZN7cutlass13device_kernelIN5flash11enable_sm90INS1_16FlashAttnFwdSm90INS1_25CollectiveMainloopFwdSm90ILi2EN4cute5tupleIJNS5_1CILi1EEES8_S8_EEENS6_IJNS7_ILi128EEENS7_ILi224EEESA_EEELi128ENS_12float_e4m3_tEfNS_4arch4Sm90ELb1ELb0ELb0ELb0ELb0ELb0ELb0ELb1ELb1ELb0ELb0ELb0EEENS1_21CollectiveEpilogueFwdINS6_IJSA_SA_SB_EEES9_NS_10bfloat16_tESF_Li256ELb0ELb0ELb0ELb1EEENS1_30DynamicPersistentTileSchedulerILi256ELi128ELb0ELb0ELb1EEEEEEEEEvNT_6ParamsE:
	.zero		3584


//--------------------- .nv.constant0._ZN7cutlass13device_kernelIN5flash11enable_sm90INS1_16FlashAttnFwdSm90INS1_25CollectiveMainloopFwdSm90ILi2EN4cute5tupleIJNS5_1CILi1EEES8_S8_EEENS6_IJNS7_ILi128EEENS7_ILi224EEESA_EEELi128ENS_12float_e4m3_tEfNS_4arch4Sm90ELb1ELb0ELb0ELb1ELb0ELb0ELb0ELb1ELb1ELb0ELb0ELb0EEENS1_21CollectiveEpilogueFwdINS6_IJSA_SA_SB_EEES9_NS_10bfloat16_tESF_Li256ELb1ELb0ELb0ELb1EEENS1_36VarlenDynamicPersistentTileSchedulerILi128ELi224ELi256ELi128ELb0ELb0ELb1ELb1ELb1ELb1EEEEEEEEEvNT_6ParamsE --------------------------
	.section	.nv.constant0._ZN7cutlass13device_kernelIN5flash11enable_sm90INS1_16FlashAttnFwdSm90INS1_25CollectiveMainloopFwdSm90ILi2EN4cute5tupleIJNS5_1CILi1EEES8_S8_EEENS6_IJNS7_ILi128EEENS7_ILi224EEESA_EEELi128ENS_12float_e4m3_tEfNS_4arch4Sm90ELb1ELb0ELb0ELb1ELb0ELb0ELb0ELb1ELb1ELb0ELb0ELb0EEENS1_21CollectiveEpilogueFwdINS6_IJSA_SA_SB_EEES9_NS_10bfloat16_tESF_Li256ELb1ELb0ELb0ELb1EEENS1_36VarlenDynamicPersistentTileSchedulerILi128ELi224ELi256ELi128ELb0ELb0ELb1ELb1ELb1ELb1EEEEEEEEEvNT_6ParamsE,"a",@progbits
	.sectionflags	@""
	.align	4
.nv.constant0._ZN7cutlass13device_kernelIN5flash11enable_sm90INS1_16FlashAttnFwdSm90INS1_25CollectiveMainloopFwdSm90ILi2EN4cute5tupleIJNS5_1CILi1EEES8_S8_EEENS6_IJNS7_ILi128EEENS7_ILi224EEESA_EEELi128ENS_12float_e4m3_tEfNS_4arch4Sm90ELb1ELb0ELb0ELb1ELb0ELb0ELb0ELb1ELb1ELb0ELb0ELb0EEENS1_21CollectiveEpilogueFwdINS6_IJSA_SA_SB_EEES9_NS_10bfloat16_tESF_Li256ELb1ELb0ELb0ELb1EEENS1_36VarlenDynamicPersistentTileSchedulerILi128ELi224ELi256ELi128ELb0ELb0ELb1ELb1ELb1ELb1EEEEEEEEEvNT_6ParamsE:
	.zero		3200


//--------------------- .nv.constant0._ZN7cutlass13device_kernelIN5flash11enable_sm90INS1_16FlashAttnFwdSm90INS1_25CollectiveMainloopFwdSm90ILi2EN4cute5tupleIJNS5_1CILi1EEES8_S8_EEENS6_IJNS7_ILi128EEENS7_ILi224EEESA_EEELi128ENS_12float_e4m3_tEfNS_4arch4Sm90ELb1ELb0ELb0ELb1ELb0ELb1ELb0ELb1ELb1ELb0ELb0ELb0EEENS1_21CollectiveEpilogueFwdINS6_IJSA_SA_SB_EEES9_NS_10bfloat16_tESF_Li256ELb1ELb0ELb0ELb1EEENS1_36VarlenDynamicPersistentTileSchedulerILi128ELi224ELi256ELi128ELb0ELb0ELb1ELb1ELb1ELb1EEEEEEEEEvNT_6ParamsE --------------------------
	.section	.nv.constant0._ZN7cutlass13device_kernelIN5flash11enable_sm90INS1_16FlashAttnFwdSm90INS1_25CollectiveMainloopFwdSm90ILi2EN4cute5tupleIJNS5_1CILi1EEES8_S8_EEENS6_IJNS7_ILi128EEENS7_ILi224EEESA_EEELi128ENS_12float_e4m3_tEfNS_4arch4Sm90ELb1ELb0ELb0ELb1ELb0ELb1ELb0ELb1ELb1ELb0ELb0ELb0EEENS1_21CollectiveEpilogueFwdINS6_IJSA_SA_SB_EEES9_NS_10bfloat16_tESF_Li256ELb1ELb0ELb0ELb1EEENS1_36VarlenDynamicPersistentTileSchedulerILi128ELi224ELi256ELi128ELb0ELb0ELb1ELb1ELb1ELb1EEEEEEEEEvNT_6ParamsE,"a",@progbits
	.sectionflags	@""
	.align	4
.nv.constant0._ZN7cutlass13device_kernelIN5flash11enable_sm90INS1_16FlashAttnFwdSm90INS1_25CollectiveMainloopFwdSm90ILi2EN4cute5tupleIJNS5_1CILi1EEES8_S8_EEENS6_IJNS7_ILi128EEENS7_ILi224EEESA_EEELi128ENS_12float_e4m3_tEfNS_4arch4Sm90ELb1ELb0ELb0ELb1ELb0ELb1ELb0ELb1ELb1ELb0ELb0ELb0EEENS1_21CollectiveEpilogueFwdINS6_IJSA_SA_SB_EEES9_NS_10bfloat16_tESF_Li256ELb1ELb0ELb0ELb1EEENS1_36VarlenDynamicPersistentTileSchedulerILi128ELi224ELi256ELi128ELb0ELb0ELb1ELb1ELb1ELb1EEEEEEEEEvNT_6ParamsE:
	.zero		3200


//--------------------- SYMBOLS --------------------------

	.type		.nv.reservedSmem.offset0,@object
	.size		.nv.reservedSmem.offset0,0x4
	.type		__assertfail,@function
